	.target	sm_103a

	.elftype	@"ET_EXEC"


//--------------------- .note.nv.tkinfo           --------------------------
	.section	.note.nv.tkinfo,"",@"SHT_NOTE"
	.sectionflags	@"SHF_NOTE_NV_TKINFO"
	.tkinfo
        /*0018*/ 	.word	0x00000002
        /*0030*/ 	.string	""
        /*0030*/ 	.string	"ptxas"
        /*0030*/ 	.string	"Cuda compilation tools, release 13.0, V13.0.88"
        /*0030*/ 	.string	"Build cuda_13.0.r13.0/compiler.36424714_0"
        /*0030*/ 	.string	"-arch sm_103a -m 64 "



//--------------------- .note.nv.cuinfo           --------------------------
	.section	.note.nv.cuinfo,"",@"SHT_NOTE"
	.sectionflags	@"SHF_NOTE_NV_CUINFO"
        /*0018*/ 	.short	0x0002
        /*001a*/ 	.short	0x0067
        /*001c*/ 	.short	0x0082
	.zero		2


//--------------------- .nv.info                  --------------------------
	.section	.nv.info,"",@"SHT_CUDA_INFO"
	.align	4


	//----- nvinfo : EIATTR_REGCOUNT
	.align		4
        /*0000*/ 	.byte	0x04, 0x2f
        /*0002*/ 	.short	(.L_27 - .L_26)
	.align		4
.L_26:
        /*0004*/ 	.word	index@(_ZN4mmha33masked_multihead_attention_kernelIfLi48ELi64ELi4ELi16ELi64ELb0ELb0EEEv26Multihead_attention_paramsIT_XT5_EE)
        /*0008*/ 	.word	0x00000040


	//----- nvinfo : EIATTR_FRAME_SIZE
	.align		4
.L_27:
        /*000c*/ 	.byte	0x04, 0x11
        /*000e*/ 	.short	(.L_29 - .L_28)
	.align		4
.L_28:
        /*0010*/ 	.word	index@(_ZN4mmha33masked_multihead_attention_kernelIfLi48ELi64ELi4ELi16ELi64ELb0ELb0EEEv26Multihead_attention_paramsIT_XT5_EE)
        /*0014*/ 	.word	0x00000000


	//----- nvinfo : EIATTR_REGCOUNT
	.align		4
.L_29:
        /*0018*/ 	.byte	0x04, 0x2f
        /*001a*/ 	.short	(.L_31 - .L_30)
	.align		4
.L_30:
        /*001c*/ 	.word	index@(_ZN4mmha33masked_multihead_attention_kernelIfLi48ELi64ELi2ELi16ELi128ELb0ELb0EEEv26Multihead_attention_paramsIT_XT5_EE)
        /*0020*/ 	.word	0x0000005f


	//----- nvinfo : EIATTR_FRAME_SIZE
	.align		4
.L_31:
        /*0024*/ 	.byte	0x04, 0x11
        /*0026*/ 	.short	(.L_33 - .L_32)
	.align		4
.L_32:
        /*0028*/ 	.word	index@(_ZN4mmha33masked_multihead_attention_kernelIfLi48ELi64ELi2ELi16ELi128ELb0ELb0EEEv26Multihead_attention_paramsIT_XT5_EE)
        /*002c*/ 	.word	0x00000000


	//----- nvinfo : EIATTR_REGCOUNT
	.align		4
.L_33:
        /*0030*/ 	.byte	0x04, 0x2f
        /*0032*/ 	.short	(.L_35 - .L_34)
	.align		4
.L_34:
        /*0034*/ 	.word	index@(_ZN4mmha33masked_multihead_attention_kernelIfLi48ELi64ELi1ELi16ELi256ELb0ELb0EEEv26Multihead_attention_paramsIT_XT5_EE)
        /*0038*/ 	.word	0x0000009d


	//----- nvinfo : EIATTR_FRAME_SIZE
	.align		4
.L_35:
        /*003c*/ 	.byte	0x04, 0x11
        /*003e*/ 	.short	(.L_37 - .L_36)
	.align		4
.L_36:
        /*0040*/ 	.word	index@(_ZN4mmha33masked_multihead_attention_kernelIfLi48ELi64ELi1ELi16ELi256ELb0ELb0EEEv26Multihead_attention_paramsIT_XT5_EE)
        /*0044*/ 	.word	0x00000000


	//----- nvinfo : EIATTR_REGCOUNT
	.align		4
.L_37:
        /*0048*/ 	.byte	0x04, 0x2f
        /*004a*/ 	.short	(.L_39 - .L_38)
	.align		4
.L_38:
        /*004c*/ 	.word	index@(_ZN4mmha33masked_multihead_attention_kernelIfLi48ELi64ELi4ELi16ELi64ELb0ELb1EEEv26Multihead_attention_paramsIT_XT5_EE)
        /*0050*/ 	.word	0x00000040


	//----- nvinfo : EIATTR_FRAME_SIZE
	.align		4
.L_39:
        /*0054*/ 	.byte	0x04, 0x11
        /*0056*/ 	.short	(.L_41 - .L_40)
	.align		4
.L_40:
        /*0058*/ 	.word	index@(_ZN4mmha33masked_multihead_attention_kernelIfLi48ELi64ELi4ELi16ELi64ELb0ELb1EEEv26Multihead_attention_paramsIT_XT5_EE)
        /*005c*/ 	.word	0x00000000


	//----- nvinfo : EIATTR_REGCOUNT
	.align		4
.L_41:
        /*0060*/ 	.byte	0x04, 0x2f
        /*0062*/ 	.short	(.L_43 - .L_42)
	.align		4
.L_42:
        /*0064*/ 	.word	index@(_ZN4mmha33masked_multihead_attention_kernelIfLi48ELi64ELi2ELi16ELi128ELb0ELb1EEEv26Multihead_attention_paramsIT_XT5_EE)
        /*0068*/ 	.word	0x0000005d


	//----- nvinfo : EIATTR_FRAME_SIZE
	.align		4
.L_43:
        /*006c*/ 	.byte	0x04, 0x11
        /*006e*/ 	.short	(.L_45 - .L_44)
	.align		4
.L_44:
        /*0070*/ 	.word	index@(_ZN4mmha33masked_multihead_attention_kernelIfLi48ELi64ELi2ELi16ELi128ELb0ELb1EEEv26Multihead_attention_paramsIT_XT5_EE)
        /*0074*/ 	.word	0x00000000


	//----- nvinfo : EIATTR_REGCOUNT
	.align		4
.L_45:
        /*0078*/ 	.byte	0x04, 0x2f
        /*007a*/ 	.short	(.L_47 - .L_46)
	.align		4
.L_46:
        /*007c*/ 	.word	index@(_ZN4mmha33masked_multihead_attention_kernelIfLi48ELi64ELi1ELi16ELi256ELb0ELb1EEEv26Multihead_attention_paramsIT_XT5_EE)
        /*0080*/ 	.word	0x0000009f


	//----- nvinfo : EIATTR_FRAME_SIZE
	.align		4
.L_47:
        /*0084*/ 	.byte	0x04, 0x11
        /*0086*/ 	.short	(.L_49 - .L_48)
	.align		4
.L_48:
        /*0088*/ 	.word	index@(_ZN4mmha33masked_multihead_attention_kernelIfLi48ELi64ELi1ELi16ELi256ELb0ELb1EEEv26Multihead_attention_paramsIT_XT5_EE)
        /*008c*/ 	.word	0x00000000


	//----- nvinfo : EIATTR_REGCOUNT
	.align		4
.L_49:
        /*0090*/ 	.byte	0x04, 0x2f
        /*0092*/ 	.short	(.L_51 - .L_50)
	.align		4
.L_50:
        /*0094*/ 	.word	index@(_ZN4mmha33masked_multihead_attention_kernelItLi48ELi64ELi4ELi8ELi64ELb0ELb0EEEv26Multihead_attention_paramsIT_XT5_EE)
        /*0098*/ 	.word	0x00000030


	//----- nvinfo : EIATTR_FRAME_SIZE
	.align		4
.L_51:
        /*009c*/ 	.byte	0x04, 0x11
        /*009e*/ 	.short	(.L_53 - .L_52)
	.align		4
.L_52:
        /*00a0*/ 	.word	index@(_ZN4mmha33masked_multihead_attention_kernelItLi48ELi64ELi4ELi8ELi64ELb0ELb0EEEv26Multihead_attention_paramsIT_XT5_EE)
        /*00a4*/ 	.word	0x00000000


	//----- nvinfo : EIATTR_REGCOUNT
	.align		4
.L_53:
        /*00a8*/ 	.byte	0x04, 0x2f
        /*00aa*/ 	.short	(.L_55 - .L_54)
	.align		4
.L_54:
        /*00ac*/ 	.word	index@(_ZN4mmha33masked_multihead_attention_kernelItLi48ELi64ELi2ELi8ELi128ELb0ELb0EEEv26Multihead_attention_paramsIT_XT5_EE)
        /*00b0*/ 	.word	0x00000048


	//----- nvinfo : EIATTR_FRAME_SIZE
	.align		4
.L_55:
        /*00b4*/ 	.byte	0x04, 0x11
        /*00b6*/ 	.short	(.L_57 - .L_56)
	.align		4
.L_56:
        /*00b8*/ 	.word	index@(_ZN4mmha33masked_multihead_attention_kernelItLi48ELi64ELi2ELi8ELi128ELb0ELb0EEEv26Multihead_attention_paramsIT_XT5_EE)
        /*00bc*/ 	.word	0x00000000


	//----- nvinfo : EIATTR_REGCOUNT
	.align		4
.L_57:
        /*00c0*/ 	.byte	0x04, 0x2f
        /*00c2*/ 	.short	(.L_59 - .L_58)
	.align		4
.L_58:
        /*00c4*/ 	.word	index@(_ZN4mmha33masked_multihead_attention_kernelItLi48ELi64ELi1ELi8ELi256ELb0ELb0EEEv26Multihead_attention_paramsIT_XT5_EE)
        /*00c8*/ 	.word	0x0000005c


	//----- nvinfo : EIATTR_FRAME_SIZE
	.align		4
.L_59:
        /*00cc*/ 	.byte	0x04, 0x11
        /*00ce*/ 	.short	(.L_61 - .L_60)
	.align		4
.L_60:
        /*00d0*/ 	.word	index@(_ZN4mmha33masked_multihead_attention_kernelItLi48ELi64ELi1ELi8ELi256ELb0ELb0EEEv26Multihead_attention_paramsIT_XT5_EE)
        /*00d4*/ 	.word	0x00000000


	//----- nvinfo : EIATTR_REGCOUNT
	.align		4
.L_61:
        /*00d8*/ 	.byte	0x04, 0x2f
        /*00da*/ 	.short	(.L_63 - .L_62)
	.align		4
.L_62:
        /*00dc*/ 	.word	index@(_ZN4mmha33masked_multihead_attention_kernelItLi48ELi64ELi4ELi8ELi64ELb0ELb1EEEv26Multihead_attention_paramsIT_XT5_EE)
        /*00e0*/ 	.word	0x00000038


	//----- nvinfo : EIATTR_FRAME_SIZE
	.align		4
.L_63:
        /*00e4*/ 	.byte	0x04, 0x11
        /*00e6*/ 	.short	(.L_65 - .L_64)
	.align		4
.L_64:
        /*00e8*/ 	.word	index@(_ZN4mmha33masked_multihead_attention_kernelItLi48ELi64ELi4ELi8ELi64ELb0ELb1EEEv26Multihead_attention_paramsIT_XT5_EE)
        /*00ec*/ 	.word	0x00000000


	//----- nvinfo : EIATTR_REGCOUNT
	.align		4
.L_65:
        /*00f0*/ 	.byte	0x04, 0x2f
        /*00f2*/ 	.short	(.L_67 - .L_66)
	.align		4
.L_66:
        /*00f4*/ 	.word	index@(_ZN4mmha33masked_multihead_attention_kernelItLi48ELi64ELi2ELi8ELi128ELb0ELb1EEEv26Multihead_attention_paramsIT_XT5_EE)
        /*00f8*/ 	.word	0x00000040


	//----- nvinfo : EIATTR_FRAME_SIZE
	.align		4
.L_67:
        /*00fc*/ 	.byte	0x04, 0x11
        /*00fe*/ 	.short	(.L_69 - .L_68)
	.align		4
.L_68:
        /*0100*/ 	.word	index@(_ZN4mmha33masked_multihead_attention_kernelItLi48ELi64ELi2ELi8ELi128ELb0ELb1EEEv26Multihead_attention_paramsIT_XT5_EE)
        /*0104*/ 	.word	0x00000000


	//----- nvinfo : EIATTR_REGCOUNT
	.align		4
.L_69:
        /*0108*/ 	.byte	0x04, 0x2f
        /*010a*/ 	.short	(.L_71 - .L_70)
	.align		4
.L_70:
        /*010c*/ 	.word	index@(_ZN4mmha33masked_multihead_attention_kernelItLi48ELi64ELi1ELi8ELi256ELb0ELb1EEEv26Multihead_attention_paramsIT_XT5_EE)
        /*0110*/ 	.word	0x0000005c


	//----- nvinfo : EIATTR_FRAME_SIZE
	.align		4
.L_71:
        /*0114*/ 	.byte	0x04, 0x11
        /*0116*/ 	.short	(.L_73 - .L_72)
	.align		4
.L_72:
        /*0118*/ 	.word	index@(_ZN4mmha33masked_multihead_attention_kernelItLi48ELi64ELi1ELi8ELi256ELb0ELb1EEEv26Multihead_attention_paramsIT_XT5_EE)
        /*011c*/ 	.word	0x00000000


	//----- nvinfo : EIATTR_REGCOUNT
	.align		4
.L_73:
        /*0120*/ 	.byte	0x04, 0x2f
        /*0122*/ 	.short	(.L_75 - .L_74)
	.align		4
.L_74:
        /*0124*/ 	.word	index@(_ZN4mmha33masked_multihead_attention_kernelIfLi48ELi64ELi4ELi16ELi64ELb1ELb0EEEv26Multihead_attention_paramsIT_XT5_EE)
        /*0128*/ 	.word	0x00000050


	//----- nvinfo : EIATTR_FRAME_SIZE
	.align		4
.L_75:
        /*012c*/ 	.byte	0x04, 0x11
        /*012e*/ 	.short	(.L_77 - .L_76)
	.align		4
.L_76:
        /*0130*/ 	.word	index@(_ZN4mmha33masked_multihead_attention_kernelIfLi48ELi64ELi4ELi16ELi64ELb1ELb0EEEv26Multihead_attention_paramsIT_XT5_EE)
        /*0134*/ 	.word	0x00000000


	//----- nvinfo : EIATTR_REGCOUNT
	.align		4
.L_77:
        /*0138*/ 	.byte	0x04, 0x2f
        /*013a*/ 	.short	(.L_79 - .L_78)
	.align		4
.L_78:
        /*013c*/ 	.word	index@(_ZN4mmha33masked_multihead_attention_kernelIfLi48ELi64ELi2ELi16ELi128ELb1ELb0EEEv26Multihead_attention_paramsIT_XT5_EE)
        /*0140*/ 	.word	0x00000080


	//----- nvinfo : EIATTR_FRAME_SIZE
	.align		4
.L_79:
        /*0144*/ 	.byte	0x04, 0x11
        /*0146*/ 	.short	(.L_81 - .L_80)
	.align		4
.L_80:
        /*0148*/ 	.word	index@(_ZN4mmha33masked_multihead_attention_kernelIfLi48ELi64ELi2ELi16ELi128ELb1ELb0EEEv26Multihead_attention_paramsIT_XT5_EE)
        /*014c*/ 	.word	0x00000000


	//----- nvinfo : EIATTR_REGCOUNT
	.align		4
.L_81:
        /*0150*/ 	.byte	0x04, 0x2f
        /*0152*/ 	.short	(.L_83 - .L_82)
	.align		4
.L_82:
        /*0154*/ 	.word	index@(_ZN4mmha33masked_multihead_attention_kernelIfLi48ELi64ELi1ELi16ELi256ELb1ELb0EEEv26Multihead_attention_paramsIT_XT5_EE)
        /*0158*/ 	.word	0x000000f7


	//----- nvinfo : EIATTR_FRAME_SIZE
	.align		4
.L_83:
        /*015c*/ 	.byte	0x04, 0x11
        /*015e*/ 	.short	(.L_85 - .L_84)
	.align		4
.L_84:
        /*0160*/ 	.word	index@(_ZN4mmha33masked_multihead_attention_kernelIfLi48ELi64ELi1ELi16ELi256ELb1ELb0EEEv26Multihead_attention_paramsIT_XT5_EE)
        /*0164*/ 	.word	0x00000000


	//----- nvinfo : EIATTR_REGCOUNT
	.align		4
.L_85:
        /*0168*/ 	.byte	0x04, 0x2f
        /*016a*/ 	.short	(.L_87 - .L_86)
	.align		4
.L_86:
        /*016c*/ 	.word	index@(_ZN4mmha33masked_multihead_attention_kernelIfLi48ELi64ELi4ELi16ELi64ELb1ELb1EEEv26Multihead_attention_paramsIT_XT5_EE)
        /*0170*/ 	.word	0x00000050


	//----- nvinfo : EIATTR_FRAME_SIZE
	.align		4
.L_87:
        /*0174*/ 	.byte	0x04, 0x11
        /*0176*/ 	.short	(.L_89 - .L_88)
	.align		4
.L_88:
        /*0178*/ 	.word	index@(_ZN4mmha33masked_multihead_attention_kernelIfLi48ELi64ELi4ELi16ELi64ELb1ELb1EEEv26Multihead_attention_paramsIT_XT5_EE)
        /*017c*/ 	.word	0x00000000


	//----- nvinfo : EIATTR_REGCOUNT
	.align		4
.L_89:
        /*0180*/ 	.byte	0x04, 0x2f
        /*0182*/ 	.short	(.L_91 - .L_90)
	.align		4
.L_90:
        /*0184*/ 	.word	index@(_ZN4mmha33masked_multihead_attention_kernelIfLi48ELi64ELi2ELi16ELi128ELb1ELb1EEEv26Multihead_attention_paramsIT_XT5_EE)
        /*0188*/ 	.word	0x0000007f


	//----- nvinfo : EIATTR_FRAME_SIZE
	.align		4
.L_91:
        /*018c*/ 	.byte	0x04, 0x11
        /*018e*/ 	.short	(.L_93 - .L_92)
	.align		4
.L_92:
        /*0190*/ 	.word	index@(_ZN4mmha33masked_multihead_attention_kernelIfLi48ELi64ELi2ELi16ELi128ELb1ELb1EEEv26Multihead_attention_paramsIT_XT5_EE)
        /*0194*/ 	.word	0x00000000


	//----- nvinfo : EIATTR_REGCOUNT
	.align		4
.L_93:
        /*0198*/ 	.byte	0x04, 0x2f
        /*019a*/ 	.short	(.L_95 - .L_94)
	.align		4
.L_94:
        /*019c*/ 	.word	index@(_ZN4mmha33masked_multihead_attention_kernelIfLi48ELi64ELi1ELi16ELi256ELb1ELb1EEEv26Multihead_attention_paramsIT_XT5_EE)
        /*01a0*/ 	.word	0x000000fa


	//----- nvinfo : EIATTR_FRAME_SIZE
	.align		4
.L_95:
        /*01a4*/ 	.byte	0x04, 0x11
        /*01a6*/ 	.short	(.L_97 - .L_96)
	.align		4
.L_96:
        /*01a8*/ 	.word	index@(_ZN4mmha33masked_multihead_attention_kernelIfLi48ELi64ELi1ELi16ELi256ELb1ELb1EEEv26Multihead_attention_paramsIT_XT5_EE)
        /*01ac*/ 	.word	0x00000000


	//----- nvinfo : EIATTR_REGCOUNT
	.align		4
.L_97:
        /*01b0*/ 	.byte	0x04, 0x2f
        /*01b2*/ 	.short	(.L_99 - .L_98)
	.align		4
.L_98:
        /*01b4*/ 	.word	index@(_ZN4mmha33masked_multihead_attention_kernelItLi48ELi64ELi4ELi8ELi64ELb1ELb0EEEv26Multihead_attention_paramsIT_XT5_EE)
        /*01b8*/ 	.word	0x0000003a


	//----- nvinfo : EIATTR_FRAME_SIZE
	.align		4
.L_99:
        /*01bc*/ 	.byte	0x04, 0x11
        /*01be*/ 	.short	(.L_101 - .L_100)
	.align		4
.L_100:
        /*01c0*/ 	.word	index@(_ZN4mmha33masked_multihead_attention_kernelItLi48ELi64ELi4ELi8ELi64ELb1ELb0EEEv26Multihead_attention_paramsIT_XT5_EE)
        /*01c4*/ 	.word	0x00000000


	//----- nvinfo : EIATTR_REGCOUNT
	.align		4
.L_101:
        /*01c8*/ 	.byte	0x04, 0x2f
        /*01ca*/ 	.short	(.L_103 - .L_102)
	.align		4
.L_102:
        /*01cc*/ 	.word	index@(_ZN4mmha33masked_multihead_attention_kernelItLi48ELi64ELi2ELi8ELi128ELb1ELb0EEEv26Multihead_attention_paramsIT_XT5_EE)
        /*01d0*/ 	.word	0x00000048


	//----- nvinfo : EIATTR_FRAME_SIZE
	.align		4
.L_103:
        /*01d4*/ 	.byte	0x04, 0x11
        /*01d6*/ 	.short	(.L_105 - .L_104)
	.align		4
.L_104:
        /*01d8*/ 	.word	index@(_ZN4mmha33masked_multihead_attention_kernelItLi48ELi64ELi2ELi8ELi128ELb1ELb0EEEv26Multihead_attention_paramsIT_XT5_EE)
        /*01dc*/ 	.word	0x00000000


	//----- nvinfo : EIATTR_REGCOUNT
	.align		4
.L_105:
        /*01e0*/ 	.byte	0x04, 0x2f
        /*01e2*/ 	.short	(.L_107 - .L_106)
	.align		4
.L_106:
        /*01e4*/ 	.word	index@(_ZN4mmha33masked_multihead_attention_kernelItLi48ELi64ELi1ELi8ELi256ELb1ELb0EEEv26Multihead_attention_paramsIT_XT5_EE)
        /*01e8*/ 	.word	0x0000007a


	//----- nvinfo : EIATTR_FRAME_SIZE
	.align		4
.L_107:
        /*01ec*/ 	.byte	0x04, 0x11
        /*01ee*/ 	.short	(.L_109 - .L_108)
	.align		4
.L_108:
        /*01f0*/ 	.word	index@(_ZN4mmha33masked_multihead_attention_kernelItLi48ELi64ELi1ELi8ELi256ELb1ELb0EEEv26Multihead_attention_paramsIT_XT5_EE)
        /*01f4*/ 	.word	0x00000000


	//----- nvinfo : EIATTR_REGCOUNT
	.align		4
.L_109:
        /*01f8*/ 	.byte	0x04, 0x2f
        /*01fa*/ 	.short	(.L_111 - .L_110)
	.align		4
.L_110:
        /*01fc*/ 	.word	index@(_ZN4mmha33masked_multihead_attention_kernelItLi48ELi64ELi4ELi8ELi64ELb1ELb1EEEv26Multihead_attention_paramsIT_XT5_EE)
        /*0200*/ 	.word	0x0000003b


	//----- nvinfo : EIATTR_FRAME_SIZE
	.align		4
.L_111:
        /*0204*/ 	.byte	0x04, 0x11
        /*0206*/ 	.short	(.L_113 - .L_112)
	.align		4
.L_112:
        /*0208*/ 	.word	index@(_ZN4mmha33masked_multihead_attention_kernelItLi48ELi64ELi4ELi8ELi64ELb1ELb1EEEv26Multihead_attention_paramsIT_XT5_EE)
        /*020c*/ 	.word	0x00000000


	//----- nvinfo : EIATTR_REGCOUNT
	.align		4
.L_113:
        /*0210*/ 	.byte	0x04, 0x2f
        /*0212*/ 	.short	(.L_115 - .L_114)
	.align		4
.L_114:
        /*0214*/ 	.word	index@(_ZN4mmha33masked_multihead_attention_kernelItLi48ELi64ELi2ELi8ELi128ELb1ELb1EEEv26Multihead_attention_paramsIT_XT5_EE)
        /*0218*/ 	.word	0x0000004d


	//----- nvinfo : EIATTR_FRAME_SIZE
	.align		4
.L_115:
        /*021c*/ 	.byte	0x04, 0x11
        /*021e*/ 	.short	(.L_117 - .L_116)
	.align		4
.L_116:
        /*0220*/ 	.word	index@(_ZN4mmha33masked_multihead_attention_kernelItLi48ELi64ELi2ELi8ELi128ELb1ELb1EEEv26Multihead_attention_paramsIT_XT5_EE)
        /*0224*/ 	.word	0x00000000


	//----- nvinfo : EIATTR_REGCOUNT
	.align		4
.L_117:
        /*0228*/ 	.byte	0x04, 0x2f
        /*022a*/ 	.short	(.L_119 - .L_118)
	.align		4
.L_118:
        /*022c*/ 	.word	index@(_ZN4mmha33masked_multihead_attention_kernelItLi48ELi64ELi1ELi8ELi256ELb1ELb1EEEv26Multihead_attention_paramsIT_XT5_EE)
        /*0230*/ 	.word	0x00000077


	//----- nvinfo : EIATTR_FRAME_SIZE
	.align		4
.L_119:
        /*0234*/ 	.byte	0x04, 0x11
        /*0236*/ 	.short	(.L_121 - .L_120)
	.align		4
.L_120:
        /*0238*/ 	.word	index@(_ZN4mmha33masked_multihead_attention_kernelItLi48ELi64ELi1ELi8ELi256ELb1ELb1EEEv26Multihead_attention_paramsIT_XT5_EE)
        /*023c*/ 	.word	0x00000000


	//----- nvinfo : EIATTR_MIN_STACK_SIZE
	.align		4
.L_121:
        /*0240*/ 	.byte	0x04, 0x12
        /*0242*/ 	.short	(.L_123 - .L_122)
	.align		4
.L_122:
        /*0244*/ 	.word	index@(_ZN4mmha33masked_multihead_attention_kernelItLi48ELi64ELi1ELi8ELi256ELb1ELb1EEEv26Multihead_attention_paramsIT_XT5_EE)
        /*0248*/ 	.word	0x00000000


	//----- nvinfo : EIATTR_MIN_STACK_SIZE
	.align		4
.L_123:
        /*024c*/ 	.byte	0x04, 0x12
        /*024e*/ 	.short	(.L_125 - .L_124)
	.align		4
.L_124:
        /*0250*/ 	.word	index@(_ZN4mmha33masked_multihead_attention_kernelItLi48ELi64ELi2ELi8ELi128ELb1ELb1EEEv26Multihead_attention_paramsIT_XT5_EE)
        /*0254*/ 	.word	0x00000000


	//----- nvinfo : EIATTR_MIN_STACK_SIZE
	.align		4
.L_125:
        /*0258*/ 	.byte	0x04, 0x12
        /*025a*/ 	.short	(.L_127 - .L_126)
	.align		4
.L_126:
        /*025c*/ 	.word	index@(_ZN4mmha33masked_multihead_attention_kernelItLi48ELi64ELi4ELi8ELi64ELb1ELb1EEEv26Multihead_attention_paramsIT_XT5_EE)
        /*0260*/ 	.word	0x00000000


	//----- nvinfo : EIATTR_MIN_STACK_SIZE
	.align		4
.L_127:
        /*0264*/ 	.byte	0x04, 0x12
        /*0266*/ 	.short	(.L_129 - .L_128)
	.align		4
.L_128:
        /*0268*/ 	.word	index@(_ZN4mmha33masked_multihead_attention_kernelItLi48ELi64ELi1ELi8ELi256ELb1ELb0EEEv26Multihead_attention_paramsIT_XT5_EE)
        /*026c*/ 	.word	0x00000000


	//----- nvinfo : EIATTR_MIN_STACK_SIZE
	.align		4
.L_129:
        /*0270*/ 	.byte	0x04, 0x12
        /*0272*/ 	.short	(.L_131 - .L_130)
	.align		4
.L_130:
        /*0274*/ 	.word	index@(_ZN4mmha33masked_multihead_attention_kernelItLi48ELi64ELi2ELi8ELi128ELb1ELb0EEEv26Multihead_attention_paramsIT_XT5_EE)
        /*0278*/ 	.word	0x00000000


	//----- nvinfo : EIATTR_MIN_STACK_SIZE
	.align		4
.L_131:
        /*027c*/ 	.byte	0x04, 0x12
        /*027e*/ 	.short	(.L_133 - .L_132)
	.align		4
.L_132:
        /*0280*/ 	.word	index@(_ZN4mmha33masked_multihead_attention_kernelItLi48ELi64ELi4ELi8ELi64ELb1ELb0EEEv26Multihead_attention_paramsIT_XT5_EE)
        /*0284*/ 	.word	0x00000000


	//----- nvinfo : EIATTR_MIN_STACK_SIZE
	.align		4
.L_133:
        /*0288*/ 	.byte	0x04, 0x12
        /*028a*/ 	.short	(.L_135 - .L_134)
	.align		4
.L_134:
        /*028c*/ 	.word	index@(_ZN4mmha33masked_multihead_attention_kernelIfLi48ELi64ELi1ELi16ELi256ELb1ELb1EEEv26Multihead_attention_paramsIT_XT5_EE)
        /*0290*/ 	.word	0x00000000


	//----- nvinfo : EIATTR_MIN_STACK_SIZE
	.align		4
.L_135:
        /*0294*/ 	.byte	0x04, 0x12
        /*0296*/ 	.short	(.L_137 - .L_136)
	.align		4
.L_136:
        /*0298*/ 	.word	index@(_ZN4mmha33masked_multihead_attention_kernelIfLi48ELi64ELi2ELi16ELi128ELb1ELb1EEEv26Multihead_attention_paramsIT_XT5_EE)
        /*029c*/ 	.word	0x00000000


	//----- nvinfo : EIATTR_MIN_STACK_SIZE
	.align		4
.L_137:
        /*02a0*/ 	.byte	0x04, 0x12
        /*02a2*/ 	.short	(.L_139 - .L_138)
	.align		4
.L_138:
        /*02a4*/ 	.word	index@(_ZN4mmha33masked_multihead_attention_kernelIfLi48ELi64ELi4ELi16ELi64ELb1ELb1EEEv26Multihead_attention_paramsIT_XT5_EE)
        /*02a8*/ 	.word	0x00000000


	//----- nvinfo : EIATTR_MIN_STACK_SIZE
	.align		4
.L_139:
        /*02ac*/ 	.byte	0x04, 0x12
        /*02ae*/ 	.short	(.L_141 - .L_140)
	.align		4
.L_140:
        /*02b0*/ 	.word	index@(_ZN4mmha33masked_multihead_attention_kernelIfLi48ELi64ELi1ELi16ELi256ELb1ELb0EEEv26Multihead_attention_paramsIT_XT5_EE)
        /*02b4*/ 	.word	0x00000000


	//----- nvinfo : EIATTR_MIN_STACK_SIZE
	.align		4
.L_141:
        /*02b8*/ 	.byte	0x04, 0x12
        /*02ba*/ 	.short	(.L_143 - .L_142)
	.align		4
.L_142:
        /*02bc*/ 	.word	index@(_ZN4mmha33masked_multihead_attention_kernelIfLi48ELi64ELi2ELi16ELi128ELb1ELb0EEEv26Multihead_attention_paramsIT_XT5_EE)
        /*02c0*/ 	.word	0x00000000


	//----- nvinfo : EIATTR_MIN_STACK_SIZE
	.align		4
.L_143:
        /*02c4*/ 	.byte	0x04, 0x12
        /*02c6*/ 	.short	(.L_145 - .L_144)
	.align		4
.L_144:
        /*02c8*/ 	.word	index@(_ZN4mmha33masked_multihead_attention_kernelIfLi48ELi64ELi4ELi16ELi64ELb1ELb0EEEv26Multihead_attention_paramsIT_XT5_EE)
        /*02cc*/ 	.word	0x00000000


	//----- nvinfo : EIATTR_MIN_STACK_SIZE
	.align		4
.L_145:
        /*02d0*/ 	.byte	0x04, 0x12
        /*02d2*/ 	.short	(.L_147 - .L_146)
	.align		4
.L_146:
        /*02d4*/ 	.word	index@(_ZN4mmha33masked_multihead_attention_kernelItLi48ELi64ELi1ELi8ELi256ELb0ELb1EEEv26Multihead_attention_paramsIT_XT5_EE)
        /*02d8*/ 	.word	0x00000000


	//----- nvinfo : EIATTR_MIN_STACK_SIZE
	.align		4
.L_147:
        /*02dc*/ 	.byte	0x04, 0x12
        /*02de*/ 	.short	(.L_149 - .L_148)
	.align		4
.L_148:
        /*02e0*/ 	.word	index@(_ZN4mmha33masked_multihead_attention_kernelItLi48ELi64ELi2ELi8ELi128ELb0ELb1EEEv26Multihead_attention_paramsIT_XT5_EE)
        /*02e4*/ 	.word	0x00000000


	//----- nvinfo : EIATTR_MIN_STACK_SIZE
	.align		4
.L_149:
        /*02e8*/ 	.byte	0x04, 0x12
        /*02ea*/ 	.short	(.L_151 - .L_150)
	.align		4
.L_150:
        /*02ec*/ 	.word	index@(_ZN4mmha33masked_multihead_attention_kernelItLi48ELi64ELi4ELi8ELi64ELb0ELb1EEEv26Multihead_attention_paramsIT_XT5_EE)
        /*02f0*/ 	.word	0x00000000


	//----- nvinfo : EIATTR_MIN_STACK_SIZE
	.align		4
.L_151:
        /*02f4*/ 	.byte	0x04, 0x12
        /*02f6*/ 	.short	(.L_153 - .L_152)
	.align		4
.L_152:
        /*02f8*/ 	.word	index@(_ZN4mmha33masked_multihead_attention_kernelItLi48ELi64ELi1ELi8ELi256ELb0ELb0EEEv26Multihead_attention_paramsIT_XT5_EE)
        /*02fc*/ 	.word	0x00000000


	//----- nvinfo : EIATTR_MIN_STACK_SIZE
	.align		4
.L_153:
        /*0300*/ 	.byte	0x04, 0x12
        /*0302*/ 	.short	(.L_155 - .L_154)
	.align		4
.L_154:
        /*0304*/ 	.word	index@(_ZN4mmha33masked_multihead_attention_kernelItLi48ELi64ELi2ELi8ELi128ELb0ELb0EEEv26Multihead_attention_paramsIT_XT5_EE)
        /*0308*/ 	.word	0x00000000


	//----- nvinfo : EIATTR_MIN_STACK_SIZE
	.align		4
.L_155:
        /*030c*/ 	.byte	0x04, 0x12
        /*030e*/ 	.short	(.L_157 - .L_156)
	.align		4
.L_156:
        /*0310*/ 	.word	index@(_ZN4mmha33masked_multihead_attention_kernelItLi48ELi64ELi4ELi8ELi64ELb0ELb0EEEv26Multihead_attention_paramsIT_XT5_EE)
        /*0314*/ 	.word	0x00000000


	//----- nvinfo : EIATTR_MIN_STACK_SIZE
	.align		4
.L_157:
        /*0318*/ 	.byte	0x04, 0x12
        /*031a*/ 	.short	(.L_159 - .L_158)
	.align		4
.L_158:
        /*031c*/ 	.word	index@(_ZN4mmha33masked_multihead_attention_kernelIfLi48ELi64ELi1ELi16ELi256ELb0ELb1EEEv26Multihead_attention_paramsIT_XT5_EE)
        /*0320*/ 	.word	0x00000000


	//----- nvinfo : EIATTR_MIN_STACK_SIZE
	.align		4
.L_159:
        /*0324*/ 	.byte	0x04, 0x12
        /*0326*/ 	.short	(.L_161 - .L_160)
	.align		4
.L_160:
        /*0328*/ 	.word	index@(_ZN4mmha33masked_multihead_attention_kernelIfLi48ELi64ELi2ELi16ELi128ELb0ELb1EEEv26Multihead_attention_paramsIT_XT5_EE)
        /*032c*/ 	.word	0x00000000


	//----- nvinfo : EIATTR_MIN_STACK_SIZE
	.align		4
.L_161:
        /*0330*/ 	.byte	0x04, 0x12
        /*0332*/ 	.short	(.L_163 - .L_162)
	.align		4
.L_162:
        /*0334*/ 	.word	index@(_ZN4mmha33masked_multihead_attention_kernelIfLi48ELi64ELi4ELi16ELi64ELb0ELb1EEEv26Multihead_attention_paramsIT_XT5_EE)
        /*0338*/ 	.word	0x00000000


	//----- nvinfo : EIATTR_MIN_STACK_SIZE
	.align		4
.L_163:
        /*033c*/ 	.byte	0x04, 0x12
        /*033e*/ 	.short	(.L_165 - .L_164)
	.align		4
.L_164:
        /*0340*/ 	.word	index@(_ZN4mmha33masked_multihead_attention_kernelIfLi48ELi64ELi1ELi16ELi256ELb0ELb0EEEv26Multihead_attention_paramsIT_XT5_EE)
        /*0344*/ 	.word	0x00000000


	//----- nvinfo : EIATTR_MIN_STACK_SIZE
	.align		4
.L_165:
        /*0348*/ 	.byte	0x04, 0x12
        /*034a*/ 	.short	(.L_167 - .L_166)
	.align		4
.L_166:
        /*034c*/ 	.word	index@(_ZN4mmha33masked_multihead_attention_kernelIfLi48ELi64ELi2ELi16ELi128ELb0ELb0EEEv26Multihead_attention_paramsIT_XT5_EE)
        /*0350*/ 	.word	0x00000000


	//----- nvinfo : EIATTR_MIN_STACK_SIZE
	.align		4
.L_167:
        /*0354*/ 	.byte	0x04, 0x12
        /*0356*/ 	.short	(.L_169 - .L_168)
	.align		4
.L_168:
        /*0358*/ 	.word	index@(_ZN4mmha33masked_multihead_attention_kernelIfLi48ELi64ELi4ELi16ELi64ELb0ELb0EEEv26Multihead_attention_paramsIT_XT5_EE)
        /*035c*/ 	.word	0x00000000
.L_169:


//--------------------- .nv.compat                --------------------------
	.section	.nv.compat,"",@"SHT_CUDA_COMPAT_INFO"
	.align	4
        /*0000*/ 	.byte	0x02, 0x09, 0x01, 0x00, 0x02, 0x02, 0x01, 0x00, 0x02, 0x05, 0x05, 0x00, 0x03, 0x07, 0x01, 0x01
        /*0010*/ 	.byte	0x02, 0x03, 0x00, 0x00, 0x02, 0x06, 0x01, 0x00, 0x04, 0x0b, 0x08, 0x00, 0x00, 0x00, 0x00, 0x00
        /*0020*/ 	.byte	0x00, 0x00, 0x00, 0x00


//--------------------- .nv.info._ZN4mmha33masked_multihead_attention_kernelItLi48ELi64ELi1ELi8ELi256ELb1ELb1EEEv26Multihead_attention_paramsIT_XT5_EE --------------------------
	.section	.nv.info._ZN4mmha33masked_multihead_attention_kernelItLi48ELi64ELi1ELi8ELi256ELb1ELb1EEEv26Multihead_attention_paramsIT_XT5_EE,"",@"SHT_CUDA_INFO"
	.sectionflags	@""
	.align	4


	//----- nvinfo : EIATTR_CUDA_API_VERSION
	.align		4
        /*0000*/ 	.byte	0x04, 0x37
        /*0002*/ 	.short	(.L_171 - .L_170)
.L_170:
        /*0004*/ 	.word	0x00000082


	//----- nvinfo : EIATTR_KPARAM_INFO
	.align		4
.L_171:
        /*0008*/ 	.byte	0x04, 0x17
        /*000a*/ 	.short	(.L_173 - .L_172)
.L_172:
        /*000c*/ 	.word	0x00000000
        /*0010*/ 	.short	0x0000
        /*0012*/ 	.short	0x0000
        /*0014*/ 	.byte	0x00, 0xf0, 0xa1, 0x04


	//----- nvinfo : EIATTR_SPARSE_MMA_MASK
	.align		4
.L_173:
        /*0018*/ 	.byte	0x03, 0x50
        /*001a*/ 	.short	0x0000


	//----- nvinfo : EIATTR_MAXREG_COUNT
	.align		4
        /*001c*/ 	.byte	0x03, 0x1b
        /*001e*/ 	.short	0x00ff


	//----- nvinfo : EIATTR_NUM_BARRIERS
	.align		4
        /*0020*/ 	.byte	0x02, 0x4c
        /*0022*/ 	.byte	0x01
	.zero		1


	//----- nvinfo : EIATTR_EXTERNS
	.align		4
        /*0024*/ 	.byte	0x04, 0x0f
        /*0026*/ 	.short	(.L_175 - .L_174)


	//   ....[0]....
	.align		4
.L_174:
        /*0028*/ 	.word	index@(__assertfail)


	//----- nvinfo : EIATTR_MERCURY_ISA_VERSION
	.align		4
.L_175:
        /*002c*/ 	.byte	0x03, 0x5f
        /*002e*/ 	.short	0x0101


	//----- nvinfo : EIATTR_INT_WARP_WIDE_INSTR_OFFSETS
	.align		4
        /*0030*/ 	.byte	0x04, 0x31
        /*0032*/ 	.short	(.L_177 - .L_176)


	//   ....[0]....
.L_176:
        /*0034*/ 	.word	0x000009b0


	//----- nvinfo : EIATTR_COOP_GROUP_MASK_REGIDS
	.align		4
.L_177:
        /*0038*/ 	.byte	0x04, 0x29
        /*003a*/ 	.short	(.L_179 - .L_178)


	//   ....[0]....
.L_178:
        /*003c*/ 	.word	0xffffffff


	//   ....[1]....
        /*0040*/ 	.word	0xffffffff


	//   ....[2]....
        /*0044*/ 	.word	0xffffffff


	//   ....[3]....
        /*0048*/ 	.word	0xffffffff


	//   ....[4]....
        /*004c*/ 	.word	0xffffffff


	//   ....[5]....
        /*0050*/ 	.word	0xffffffff


	//   ....[6]....
        /*0054*/ 	.word	0xffffffff


	//   ....[7]....
        /*0058*/ 	.word	0xffffffff


	//   ....[8]....
        /*005c*/ 	.word	0xffffffff


	//   ....[9]....
        /*0060*/ 	.word	0xffffffff


	//   ....[10]....
        /*0064*/ 	.word	0xffffffff


	//   ....[11]....
        /*0068*/ 	.word	0xffffffff


	//   ....[12]....
        /*006c*/ 	.word	0xffffffff


	//   ....[13]....
        /*0070*/ 	.word	0xffffffff


	//   ....[14]....
        /*0074*/ 	.word	0xffffffff


	//   ....[15]....
        /*0078*/ 	.word	0xffffffff


	//   ....[16]....
        /*007c*/ 	.word	0xffffffff


	//   ....[17]....
        /*0080*/ 	.word	0xffffffff


	//   ....[18]....
        /*0084*/ 	.word	0xffffffff


	//   ....[19]....
        /*0088*/ 	.word	0xffffffff


	//   ....[20]....
        /*008c*/ 	.word	0xffffffff


	//   ....[21]....
        /*0090*/ 	.word	0xffffffff


	//   ....[22]....
        /*0094*/ 	.word	0xffffffff


	//   ....[23]....
        /*0098*/ 	.word	0x0500000f


	//   ....[24]....
        /*009c*/ 	.word	0x0500000f


	//   ....[25]....
        /*00a0*/ 	.word	0x0500000f


	//   ....[26]....
        /*00a4*/ 	.word	0x0500000f


	//   ....[27]....
        /*00a8*/ 	.word	0x0500000f


	//----- nvinfo : EIATTR_COOP_GROUP_INSTR_OFFSETS
	.align		4
.L_179:
        /*00ac*/ 	.byte	0x04, 0x28
        /*00ae*/ 	.short	(.L_181 - .L_180)


	//   ....[0]....
.L_180:
        /*00b0*/ 	.word	0x00001bc0


	//   ....[1]....
        /*00b4*/ 	.word	0x00001be0


	//   ....[2]....
        /*00b8*/ 	.word	0x00001c00


	//   ....[3]....
        /*00bc*/ 	.word	0x00001c20


	//   ....[4]....
        /*00c0*/ 	.word	0x00001c40


	//   ....[5]....
        /*00c4*/ 	.word	0x000046f0


	//   ....[6]....
        /*00c8*/ 	.word	0x00004790


	//   ....[7]....
        /*00cc*/ 	.word	0x000047f0


	//   ....[8]....
        /*00d0*/ 	.word	0x00004820


	//   ....[9]....
        /*00d4*/ 	.word	0x00004840


	//   ....[10]....
        /*00d8*/ 	.word	0x00004890


	//   ....[11]....
        /*00dc*/ 	.word	0x000048b0


	//   ....[12]....
        /*00e0*/ 	.word	0x000048f0


	//   ....[13]....
        /*00e4*/ 	.word	0x00004950


	//   ....[14]....
        /*00e8*/ 	.word	0x00005e20


	//   ....[15]....
        /*00ec*/ 	.word	0x00005eb0


	//   ....[16]....
        /*00f0*/ 	.word	0x00005f20


	//   ....[17]....
        /*00f4*/ 	.word	0x00005f40


	//   ....[18]....
        /*00f8*/ 	.word	0x00005f60


	//   ....[19]....
        /*00fc*/ 	.word	0x00005fd0


	//   ....[20]....
        /*0100*/ 	.word	0x00005ff0


	//   ....[21]....
        /*0104*/ 	.word	0x00006010


	//   ....[22]....
        /*0108*/ 	.word	0x00006030


	//   ....[23]....
        /*010c*/ 	.word	0x00009ac0


	//   ....[24]....
        /*0110*/ 	.word	0x00009b20


	//   ....[25]....
        /*0114*/ 	.word	0x00009b80


	//   ....[26]....
        /*0118*/ 	.word	0x00009be0


	//   ....[27]....
        /*011c*/ 	.word	0x00009c40


	//----- nvinfo : EIATTR_VRC_CTA_INIT_COUNT
	.align		4
.L_181:
        /*0120*/ 	.byte	0x02, 0x4a
	.zero		1
	.zero		1


	//----- nvinfo : EIATTR_SYSCALL_OFFSETS
	.align		4
        /*0124*/ 	.byte	0x04, 0x46
        /*0126*/ 	.short	(.L_183 - .L_182)


	//   ....[0]....
.L_182:
        /*0128*/ 	.word	0x000012b0


	//----- nvinfo : EIATTR_EXIT_INSTR_OFFSETS
	.align		4
.L_183:
        /*012c*/ 	.byte	0x04, 0x1c
        /*012e*/ 	.short	(.L_185 - .L_184)


	//   ....[0]....
.L_184:
        /*0130*/ 	.word	0x000000d0


	//   ....[1]....
        /*0134*/ 	.word	0x00009600


	//   ....[2]....
        /*0138*/ 	.word	0x000099b0


	//   ....[3]....
        /*013c*/ 	.word	0x00009a70


	//----- nvinfo : EIATTR_CRS_STACK_SIZE
	.align		4
.L_185:
        /*0140*/ 	.byte	0x04, 0x1e
        /*0142*/ 	.short	(.L_187 - .L_186)
.L_186:
        /*0144*/ 	.word	0x00000000


	//----- nvinfo : EIATTR_CBANK_PARAM_SIZE
	.align		4
.L_187:
        /*0148*/ 	.byte	0x03, 0x19
        /*014a*/ 	.short	0x0128


	//----- nvinfo : EIATTR_PARAM_CBANK
	.align		4
        /*014c*/ 	.byte	0x04, 0x0a
        /*014e*/ 	.short	(.L_189 - .L_188)
	.align		4
.L_188:
        /*0150*/ 	.word	index@(.nv.constant0._ZN4mmha33masked_multihead_attention_kernelItLi48ELi64ELi1ELi8ELi256ELb1ELb1EEEv26Multihead_attention_paramsIT_XT5_EE)
        /*0154*/ 	.short	0x0380
        /*0156*/ 	.short	0x0128


	//----- nvinfo : EIATTR_SW_WAR
	.align		4
.L_189:
        /*0158*/ 	.byte	0x04, 0x36
        /*015a*/ 	.short	(.L_191 - .L_190)
.L_190:
        /*015c*/ 	.word	0x00000008
.L_191:


//--------------------- .nv.info._ZN4mmha33masked_multihead_attention_kernelItLi48ELi64ELi2ELi8ELi128ELb1ELb1EEEv26Multihead_attention_paramsIT_XT5_EE --------------------------
	.section	.nv.info._ZN4mmha33masked_multihead_attention_kernelItLi48ELi64ELi2ELi8ELi128ELb1ELb1EEEv26Multihead_attention_paramsIT_XT5_EE,"",@"SHT_CUDA_INFO"
	.sectionflags	@""
	.align	4


	//----- nvinfo : EIATTR_CUDA_API_VERSION
	.align		4
        /*0000*/ 	.byte	0x04, 0x37
        /*0002*/ 	.short	(.L_193 - .L_192)
.L_192:
        /*0004*/ 	.word	0x00000082


	//----- nvinfo : EIATTR_KPARAM_INFO
	.align		4
.L_193:
        /*0008*/ 	.byte	0x04, 0x17
        /*000a*/ 	.short	(.L_195 - .L_194)
.L_194:
        /*000c*/ 	.word	0x00000000
        /*0010*/ 	.short	0x0000
        /*0012*/ 	.short	0x0000
        /*0014*/ 	.byte	0x00, 0xf0, 0xa1, 0x04


	//----- nvinfo : EIATTR_SPARSE_MMA_MASK
	.align		4
.L_195:
        /*0018*/ 	.byte	0x03, 0x50
        /*001a*/ 	.short	0x0000


	//----- nvinfo : EIATTR_MAXREG_COUNT
	.align		4
        /*001c*/ 	.byte	0x03, 0x1b
        /*001e*/ 	.short	0x00ff


	//----- nvinfo : EIATTR_NUM_BARRIERS
	.align		4
        /*0020*/ 	.byte	0x02, 0x4c
        /*0022*/ 	.byte	0x01
	.zero		1


	//----- nvinfo : EIATTR_EXTERNS
	.align		4
        /*0024*/ 	.byte	0x04, 0x0f
        /*0026*/ 	.short	(.L_197 - .L_196)


	//   ....[0]....
	.align		4
.L_196:
        /*0028*/ 	.word	index@(__assertfail)


	//----- nvinfo : EIATTR_MERCURY_ISA_VERSION
	.align		4
.L_197:
        /*002c*/ 	.byte	0x03, 0x5f
        /*002e*/ 	.short	0x0101


	//----- nvinfo : EIATTR_COOP_GROUP_MASK_REGIDS
	.align		4
        /*0030*/ 	.byte	0x04, 0x29
        /*0032*/ 	.short	(.L_199 - .L_198)


	//   ....[0]....
.L_198:
        /*0034*/ 	.word	0xffffffff


	//   ....[1]....
        /*0038*/ 	.word	0xffffffff


	//   ....[2]....
        /*003c*/ 	.word	0xffffffff


	//   ....[3]....
        /*0040*/ 	.word	0xffffffff


	//   ....[4]....
        /*0044*/ 	.word	0xffffffff


	//   ....[5]....
        /*0048*/ 	.word	0xffffffff


	//   ....[6]....
        /*004c*/ 	.word	0xffffffff


	//   ....[7]....
        /*0050*/ 	.word	0xffffffff


	//   ....[8]....
        /*0054*/ 	.word	0xffffffff


	//   ....[9]....
        /*0058*/ 	.word	0xffffffff


	//   ....[10]....
        /*005c*/ 	.word	0xffffffff


	//   ....[11]....
        /*0060*/ 	.word	0xffffffff


	//   ....[12]....
        /*0064*/ 	.word	0xffffffff


	//   ....[13]....
        /*0068*/ 	.word	0xffffffff


	//   ....[14]....
        /*006c*/ 	.word	0xffffffff


	//   ....[15]....
        /*0070*/ 	.word	0xffffffff


	//   ....[16]....
        /*0074*/ 	.word	0xffffffff


	//   ....[17]....
        /*0078*/ 	.word	0xffffffff


	//   ....[18]....
        /*007c*/ 	.word	0xffffffff


	//   ....[19]....
        /*0080*/ 	.word	0xffffffff


	//   ....[20]....
        /*0084*/ 	.word	0xffffffff


	//   ....[21]....
        /*0088*/ 	.word	0x0500000f


	//   ....[22]....
        /*008c*/ 	.word	0x0500000f


	//   ....[23]....
        /*0090*/ 	.word	0x0500000f


	//   ....[24]....
        /*0094*/ 	.word	0x0500000f


	//   ....[25]....
        /*0098*/ 	.word	0x0500000f


	//   ....[26]....
        /*009c*/ 	.word	0x0500000f


	//   ....[27]....
        /*00a0*/ 	.word	0x0500000f


	//   ....[28]....
        /*00a4*/ 	.word	0x0500000f


	//   ....[29]....
        /*00a8*/ 	.word	0x0500000f


	//   ....[30]....
        /*00ac*/ 	.word	0x0500000f


	//----- nvinfo : EIATTR_COOP_GROUP_INSTR_OFFSETS
	.align		4
.L_199:
        /*00b0*/ 	.byte	0x04, 0x28
        /*00b2*/ 	.short	(.L_201 - .L_200)


	//   ....[0]....
.L_200:
        /*00b4*/ 	.word	0x000019b0


	//   ....[1]....
        /*00b8*/ 	.word	0x000019d0


	//   ....[2]....
        /*00bc*/ 	.word	0x000019f0


	//   ....[3]....
        /*00c0*/ 	.word	0x00001a10


	//   ....[4]....
        /*00c4*/ 	.word	0x00001a30


	//   ....[5]....
        /*00c8*/ 	.word	0x00003d00


	//   ....[6]....
        /*00cc*/ 	.word	0x00004020


	//   ....[7]....
        /*00d0*/ 	.word	0x00004040


	//   ....[8]....
        /*00d4*/ 	.word	0x00004060


	//   ....[9]....
        /*00d8*/ 	.word	0x00004080


	//   ....[10]....
        /*00dc*/ 	.word	0x00004180


	//   ....[11]....
        /*00e0*/ 	.word	0x000041b0


	//   ....[12]....
        /*00e4*/ 	.word	0x000041f0


	//   ....[13]....
        /*00e8*/ 	.word	0x00005670


	//   ....[14]....
        /*00ec*/ 	.word	0x00005700


	//   ....[15]....
        /*00f0*/ 	.word	0x00005770


	//   ....[16]....
        /*00f4*/ 	.word	0x00005790


	//   ....[17]....
        /*00f8*/ 	.word	0x000057b0


	//   ....[18]....
        /*00fc*/ 	.word	0x00005820


	//   ....[19]....
        /*0100*/ 	.word	0x00005840


	//   ....[20]....
        /*0104*/ 	.word	0x00005860


	//   ....[21]....
        /*0108*/ 	.word	0x00008e20


	//   ....[22]....
        /*010c*/ 	.word	0x00008e80


	//   ....[23]....
        /*0110*/ 	.word	0x00008ee0


	//   ....[24]....
        /*0114*/ 	.word	0x00008f40


	//   ....[25]....
        /*0118*/ 	.word	0x00008fa0


	//   ....[26]....
        /*011c*/ 	.word	0x00009020


	//   ....[27]....
        /*0120*/ 	.word	0x000090c0


	//   ....[28]....
        /*0124*/ 	.word	0x00009140


	//   ....[29]....
        /*0128*/ 	.word	0x000091a0


	//   ....[30]....
        /*012c*/ 	.word	0x00009200


	//----- nvinfo : EIATTR_VRC_CTA_INIT_COUNT
	.align		4
.L_201:
        /*0130*/ 	.byte	0x02, 0x4a
	.zero		1
	.zero		1


	//----- nvinfo : EIATTR_SYSCALL_OFFSETS
	.align		4
        /*0134*/ 	.byte	0x04, 0x46
        /*0136*/ 	.short	(.L_203 - .L_202)


	//   ....[0]....
.L_202:
        /*0138*/ 	.word	0x000010c0


	//----- nvinfo : EIATTR_EXIT_INSTR_OFFSETS
	.align		4
.L_203:
        /*013c*/ 	.byte	0x04, 0x1c
        /*013e*/ 	.short	(.L_205 - .L_204)


	//   ....[0]....
.L_204:
        /*0140*/ 	.word	0x000000b0


	//   ....[1]....
        /*0144*/ 	.word	0x00008960


	//   ....[2]....
        /*0148*/ 	.word	0x00008d10


	//   ....[3]....
        /*014c*/ 	.word	0x00008dd0


	//----- nvinfo : EIATTR_CRS_STACK_SIZE
	.align		4
.L_205:
        /*0150*/ 	.byte	0x04, 0x1e
        /*0152*/ 	.short	(.L_207 - .L_206)
.L_206:
        /*0154*/ 	.word	0x00000000


	//----- nvinfo : EIATTR_CBANK_PARAM_SIZE
	.align		4
.L_207:
        /*0158*/ 	.byte	0x03, 0x19
        /*015a*/ 	.short	0x0128


	//----- nvinfo : EIATTR_PARAM_CBANK
	.align		4
        /*015c*/ 	.byte	0x04, 0x0a
        /*015e*/ 	.short	(.L_209 - .L_208)
	.align		4
.L_208:
        /*0160*/ 	.word	index@(.nv.constant0._ZN4mmha33masked_multihead_attention_kernelItLi48ELi64ELi2ELi8ELi128ELb1ELb1EEEv26Multihead_attention_paramsIT_XT5_EE)
        /*0164*/ 	.short	0x0380
        /*0166*/ 	.short	0x0128


	//----- nvinfo : EIATTR_SW_WAR
	.align		4
.L_209:
        /*0168*/ 	.byte	0x04, 0x36
        /*016a*/ 	.short	(.L_211 - .L_210)
.L_210:
        /*016c*/ 	.word	0x00000008
.L_211:


//--------------------- .nv.info._ZN4mmha33masked_multihead_attention_kernelItLi48ELi64ELi4ELi8ELi64ELb1ELb1EEEv26Multihead_attention_paramsIT_XT5_EE --------------------------
	.section	.nv.info._ZN4mmha33masked_multihead_attention_kernelItLi48ELi64ELi4ELi8ELi64ELb1ELb1EEEv26Multihead_attention_paramsIT_XT5_EE,"",@"SHT_CUDA_INFO"
	.sectionflags	@""
	.align	4


	//----- nvinfo : EIATTR_CUDA_API_VERSION
	.align		4
        /*0000*/ 	.byte	0x04, 0x37
        /*0002*/ 	.short	(.L_213 - .L_212)
.L_212:
        /*0004*/ 	.word	0x00000082


	//----- nvinfo : EIATTR_KPARAM_INFO
	.align		4
.L_213:
        /*0008*/ 	.byte	0x04, 0x17
        /*000a*/ 	.short	(.L_215 - .L_214)
.L_214:
        /*000c*/ 	.word	0x00000000
        /*0010*/ 	.short	0x0000
        /*0012*/ 	.short	0x0000
        /*0014*/ 	.byte	0x00, 0xf0, 0xa1, 0x04


	//----- nvinfo : EIATTR_SPARSE_MMA_MASK
	.align		4
.L_215:
        /*0018*/ 	.byte	0x03, 0x50
        /*001a*/ 	.short	0x0000


	//----- nvinfo : EIATTR_MAXREG_COUNT
	.align		4
        /*001c*/ 	.byte	0x03, 0x1b
        /*001e*/ 	.short	0x00ff


	//----- nvinfo : EIATTR_NUM_BARRIERS
	.align		4
        /*0020*/ 	.byte	0x02, 0x4c
        /*0022*/ 	.byte	0x01
	.zero		1


	//----- nvinfo : EIATTR_EXTERNS
	.align		4
        /*0024*/ 	.byte	0x04, 0x0f
        /*0026*/ 	.short	(.L_217 - .L_216)


	//   ....[0]....
	.align		4
.L_216:
        /*0028*/ 	.word	index@(__assertfail)


	//----- nvinfo : EIATTR_MERCURY_ISA_VERSION
	.align		4
.L_217:
        /*002c*/ 	.byte	0x03, 0x5f
        /*002e*/ 	.short	0x0101


	//----- nvinfo : EIATTR_INT_WARP_WIDE_INSTR_OFFSETS
	.align		4
        /*0030*/ 	.byte	0x04, 0x31
        /*0032*/ 	.short	(.L_219 - .L_218)


	//   ....[0]....
.L_218:
        /*0034*/ 	.word	0x00000980


	//----- nvinfo : EIATTR_COOP_GROUP_MASK_REGIDS
	.align		4
.L_219:
        /*0038*/ 	.byte	0x04, 0x29
        /*003a*/ 	.short	(.L_221 - .L_220)


	//   ....[0]....
.L_220:
        /*003c*/ 	.word	0xffffffff


	//   ....[1]....
        /*0040*/ 	.word	0xffffffff


	//   ....[2]....
        /*0044*/ 	.word	0xffffffff


	//   ....[3]....
        /*0048*/ 	.word	0xffffffff


	//   ....[4]....
        /*004c*/ 	.word	0xffffffff


	//   ....[5]....
        /*0050*/ 	.word	0xffffffff


	//   ....[6]....
        /*0054*/ 	.word	0xffffffff


	//   ....[7]....
        /*0058*/ 	.word	0xffffffff


	//   ....[8]....
        /*005c*/ 	.word	0xffffffff


	//   ....[9]....
        /*0060*/ 	.word	0xffffffff


	//   ....[10]....
        /*0064*/ 	.word	0xffffffff


	//   ....[11]....
        /*0068*/ 	.word	0xffffffff


	//   ....[12]....
        /*006c*/ 	.word	0xffffffff


	//   ....[13]....
        /*0070*/ 	.word	0xffffffff


	//   ....[14]....
        /*0074*/ 	.word	0xffffffff


	//   ....[15]....
        /*0078*/ 	.word	0xffffffff


	//   ....[16]....
        /*007c*/ 	.word	0xffffffff


	//   ....[17]....
        /*0080*/ 	.word	0xffffffff


	//   ....[18]....
        /*0084*/ 	.word	0xffffffff


	//   ....[19]....
        /*0088*/ 	.word	0x0500000f


	//   ....[20]....
        /*008c*/ 	.word	0x0500000f


	//   ....[21]....
        /*0090*/ 	.word	0x0500000f


	//   ....[22]....
        /*0094*/ 	.word	0x0500000f


	//   ....[23]....
        /*0098*/ 	.word	0x0500000f


	//   ....[24]....
        /*009c*/ 	.word	0x0500000f


	//   ....[25]....
        /*00a0*/ 	.word	0x0500000f


	//   ....[26]....
        /*00a4*/ 	.word	0x0500000f


	//   ....[27]....
        /*00a8*/ 	.word	0x0500000f


	//   ....[28]....
        /*00ac*/ 	.word	0x0500000f


	//----- nvinfo : EIATTR_COOP_GROUP_INSTR_OFFSETS
	.align		4
.L_221:
        /*00b0*/ 	.byte	0x04, 0x28
        /*00b2*/ 	.short	(.L_223 - .L_222)


	//   ....[0]....
.L_222:
        /*00b4*/ 	.word	0x00001b90


	//   ....[1]....
        /*00b8*/ 	.word	0x00001bb0


	//   ....[2]....
        /*00bc*/ 	.word	0x00001bd0


	//   ....[3]....
        /*00c0*/ 	.word	0x00001bf0


	//   ....[4]....
        /*00c4*/ 	.word	0x00001c10


	//   ....[5]....
        /*00c8*/ 	.word	0x000035a0


	//   ....[6]....
        /*00cc*/ 	.word	0x000035c0


	//   ....[7]....
        /*00d0*/ 	.word	0x000038e0


	//   ....[8]....
        /*00d4*/ 	.word	0x00003900


	//   ....[9]....
        /*00d8*/ 	.word	0x00003920


	//   ....[10]....
        /*00dc*/ 	.word	0x00003a30


	//   ....[11]....
        /*00e0*/ 	.word	0x00003a70


	//   ....[12]....
        /*00e4*/ 	.word	0x00004f30


	//   ....[13]....
        /*00e8*/ 	.word	0x00004fb0


	//   ....[14]....
        /*00ec*/ 	.word	0x00005020


	//   ....[15]....
        /*00f0*/ 	.word	0x00005040


	//   ....[16]....
        /*00f4*/ 	.word	0x00005060


	//   ....[17]....
        /*00f8*/ 	.word	0x000050d0


	//   ....[18]....
        /*00fc*/ 	.word	0x000050f0


	//   ....[19]....
        /*0100*/ 	.word	0x00008700


	//   ....[20]....
        /*0104*/ 	.word	0x00008760


	//   ....[21]....
        /*0108*/ 	.word	0x000087c0


	//   ....[22]....
        /*010c*/ 	.word	0x00008820


	//   ....[23]....
        /*0110*/ 	.word	0x00008880


	//   ....[24]....
        /*0114*/ 	.word	0x00008900


	//   ....[25]....
        /*0118*/ 	.word	0x00008980


	//   ....[26]....
        /*011c*/ 	.word	0x00008a10


	//   ....[27]....
        /*0120*/ 	.word	0x00008a90


	//   ....[28]....
        /*0124*/ 	.word	0x00008af0


	//----- nvinfo : EIATTR_VRC_CTA_INIT_COUNT
	.align		4
.L_223:
        /*0128*/ 	.byte	0x02, 0x4a
	.zero		1
	.zero		1


	//----- nvinfo : EIATTR_SYSCALL_OFFSETS
	.align		4
        /*012c*/ 	.byte	0x04, 0x46
        /*012e*/ 	.short	(.L_225 - .L_224)


	//   ....[0]....
.L_224:
        /*0130*/ 	.word	0x00001280


	//----- nvinfo : EIATTR_EXIT_INSTR_OFFSETS
	.align		4
.L_225:
        /*0134*/ 	.byte	0x04, 0x1c
        /*0136*/ 	.short	(.L_227 - .L_226)


	//   ....[0]....
.L_226:
        /*0138*/ 	.word	0x000000d0


	//   ....[1]....
        /*013c*/ 	.word	0x00008240


	//   ....[2]....
        /*0140*/ 	.word	0x000085f0


	//   ....[3]....
        /*0144*/ 	.word	0x000086b0


	//----- nvinfo : EIATTR_CRS_STACK_SIZE
	.align		4
.L_227:
        /*0148*/ 	.byte	0x04, 0x1e
        /*014a*/ 	.short	(.L_229 - .L_228)
.L_228:
        /*014c*/ 	.word	0x00000000


	//----- nvinfo : EIATTR_CBANK_PARAM_SIZE
	.align		4
.L_229:
        /*0150*/ 	.byte	0x03, 0x19
        /*0152*/ 	.short	0x0128


	//----- nvinfo : EIATTR_PARAM_CBANK
	.align		4
        /*0154*/ 	.byte	0x04, 0x0a
        /*0156*/ 	.short	(.L_231 - .L_230)
	.align		4
.L_230:
        /*0158*/ 	.word	index@(.nv.constant0._ZN4mmha33masked_multihead_attention_kernelItLi48ELi64ELi4ELi8ELi64ELb1ELb1EEEv26Multihead_attention_paramsIT_XT5_EE)
        /*015c*/ 	.short	0x0380
        /*015e*/ 	.short	0x0128


	//----- nvinfo : EIATTR_SW_WAR
	.align		4
.L_231:
        /*0160*/ 	.byte	0x04, 0x36
        /*0162*/ 	.short	(.L_233 - .L_232)
.L_232:
        /*0164*/ 	.word	0x00000008
.L_233:


//--------------------- .nv.info._ZN4mmha33masked_multihead_attention_kernelItLi48ELi64ELi1ELi8ELi256ELb1ELb0EEEv26Multihead_attention_paramsIT_XT5_EE --------------------------
	.section	.nv.info._ZN4mmha33masked_multihead_attention_kernelItLi48ELi64ELi1ELi8ELi256ELb1ELb0EEEv26Multihead_attention_paramsIT_XT5_EE,"",@"SHT_CUDA_INFO"
	.sectionflags	@""
	.align	4


	//----- nvinfo : EIATTR_CUDA_API_VERSION
	.align		4
        /*0000*/ 	.byte	0x04, 0x37
        /*0002*/ 	.short	(.L_235 - .L_234)
.L_234:
        /*0004*/ 	.word	0x00000082


	//----- nvinfo : EIATTR_KPARAM_INFO
	.align		4
.L_235:
        /*0008*/ 	.byte	0x04, 0x17
        /*000a*/ 	.short	(.L_237 - .L_236)
.L_236:
        /*000c*/ 	.word	0x00000000
        /*0010*/ 	.short	0x0000
        /*0012*/ 	.short	0x0000
        /*0014*/ 	.byte	0x00, 0xf0, 0xa1, 0x04


	//----- nvinfo : EIATTR_SPARSE_MMA_MASK
	.align		4
.L_237:
        /*0018*/ 	.byte	0x03, 0x50
        /*001a*/ 	.short	0x0000


	//----- nvinfo : EIATTR_MAXREG_COUNT
	.align		4
        /*001c*/ 	.byte	0x03, 0x1b
        /*001e*/ 	.short	0x00ff


	//----- nvinfo : EIATTR_NUM_BARRIERS
	.align		4
        /*0020*/ 	.byte	0x02, 0x4c
        /*0022*/ 	.byte	0x01
	.zero		1


	//----- nvinfo : EIATTR_EXTERNS
	.align		4
        /*0024*/ 	.byte	0x04, 0x0f
        /*0026*/ 	.short	(.L_239 - .L_238)


	//   ....[0]....
	.align		4
.L_238:
        /*0028*/ 	.word	index@(__assertfail)


	//----- nvinfo : EIATTR_MERCURY_ISA_VERSION
	.align		4
.L_239:
        /*002c*/ 	.byte	0x03, 0x5f
        /*002e*/ 	.short	0x0101


	//----- nvinfo : EIATTR_INT_WARP_WIDE_INSTR_OFFSETS
	.align		4
        /*0030*/ 	.byte	0x04, 0x31
        /*0032*/ 	.short	(.L_241 - .L_240)


	//   ....[0]....
.L_240:
        /*0034*/ 	.word	0x000009b0


	//----- nvinfo : EIATTR_COOP_GROUP_MASK_REGIDS
	.align		4
.L_241:
        /*0038*/ 	.byte	0x04, 0x29
        /*003a*/ 	.short	(.L_243 - .L_242)


	//   ....[0]....
.L_242:
        /*003c*/ 	.word	0xffffffff


	//   ....[1]....
        /*0040*/ 	.word	0xffffffff


	//   ....[2]....
        /*0044*/ 	.word	0xffffffff


	//   ....[3]....
        /*0048*/ 	.word	0xffffffff


	//   ....[4]....
        /*004c*/ 	.word	0xffffffff


	//   ....[5]....
        /*0050*/ 	.word	0xffffffff


	//   ....[6]....
        /*0054*/ 	.word	0xffffffff


	//   ....[7]....
        /*0058*/ 	.word	0xffffffff


	//   ....[8]....
        /*005c*/ 	.word	0xffffffff


	//   ....[9]....
        /*0060*/ 	.word	0xffffffff


	//   ....[10]....
        /*0064*/ 	.word	0xffffffff


	//   ....[11]....
        /*0068*/ 	.word	0xffffffff


	//   ....[12]....
        /*006c*/ 	.word	0xffffffff


	//   ....[13]....
        /*0070*/ 	.word	0xffffffff


	//   ....[14]....
        /*0074*/ 	.word	0xffffffff


	//   ....[15]....
        /*0078*/ 	.word	0xffffffff


	//   ....[16]....
        /*007c*/ 	.word	0xffffffff


	//   ....[17]....
        /*0080*/ 	.word	0xffffffff


	//   ....[18]....
        /*0084*/ 	.word	0xffffffff


	//   ....[19]....
        /*0088*/ 	.word	0xffffffff


	//   ....[20]....
        /*008c*/ 	.word	0xffffffff


	//   ....[21]....
        /*0090*/ 	.word	0xffffffff


	//   ....[22]....
        /*0094*/ 	.word	0xffffffff


	//   ....[23]....
        /*0098*/ 	.word	0x0500000f


	//   ....[24]....
        /*009c*/ 	.word	0x0500000f


	//   ....[25]....
        /*00a0*/ 	.word	0x0500000f


	//   ....[26]....
        /*00a4*/ 	.word	0x0500000f


	//   ....[27]....
        /*00a8*/ 	.word	0x0500000f


	//----- nvinfo : EIATTR_COOP_GROUP_INSTR_OFFSETS
	.align		4
.L_243:
        /*00ac*/ 	.byte	0x04, 0x28
        /*00ae*/ 	.short	(.L_245 - .L_244)


	//   ....[0]....
.L_244:
        /*00b0*/ 	.word	0x00001bd0


	//   ....[1]....
        /*00b4*/ 	.word	0x00001bf0


	//   ....[2]....
        /*00b8*/ 	.word	0x00001c10


	//   ....[3]....
        /*00bc*/ 	.word	0x00001c30


	//   ....[4]....
        /*00c0*/ 	.word	0x00001c50


	//   ....[5]....
        /*00c4*/ 	.word	0x00003ee0


	//   ....[6]....
        /*00c8*/ 	.word	0x00003f50


	//   ....[7]....
        /*00cc*/ 	.word	0x00003f80


	//   ....[8]....
        /*00d0*/ 	.word	0x00003fa0


	//   ....[9]....
        /*00d4*/ 	.word	0x00003fd0


	//   ....[10]....
        /*00d8*/ 	.word	0x00004050


	//   ....[11]....
        /*00dc*/ 	.word	0x00004070


	//   ....[12]....
        /*00e0*/ 	.word	0x000040a0


	//   ....[13]....
        /*00e4*/ 	.word	0x000040e0


	//   ....[14]....
        /*00e8*/ 	.word	0x000055b0


	//   ....[15]....
        /*00ec*/ 	.word	0x00005630


	//   ....[16]....
        /*00f0*/ 	.word	0x000056a0


	//   ....[17]....
        /*00f4*/ 	.word	0x000056c0


	//   ....[18]....
        /*00f8*/ 	.word	0x000056e0


	//   ....[19]....
        /*00fc*/ 	.word	0x00005750


	//   ....[20]....
        /*0100*/ 	.word	0x00005770


	//   ....[21]....
        /*0104*/ 	.word	0x00005790


	//   ....[22]....
        /*0108*/ 	.word	0x000057b0


	//   ....[23]....
        /*010c*/ 	.word	0x00009610


	//   ....[24]....
        /*0110*/ 	.word	0x00009670


	//   ....[25]....
        /*0114*/ 	.word	0x000096d0


	//   ....[26]....
        /*0118*/ 	.word	0x00009730


	//   ....[27]....
        /*011c*/ 	.word	0x00009790


	//----- nvinfo : EIATTR_VRC_CTA_INIT_COUNT
	.align		4
.L_245:
        /*0120*/ 	.byte	0x02, 0x4a
	.zero		1
	.zero		1


	//----- nvinfo : EIATTR_SYSCALL_OFFSETS
	.align		4
        /*0124*/ 	.byte	0x04, 0x46
        /*0126*/ 	.short	(.L_247 - .L_246)


	//   ....[0]....
.L_246:
        /*0128*/ 	.word	0x000012b0


	//----- nvinfo : EIATTR_EXIT_INSTR_OFFSETS
	.align		4
.L_247:
        /*012c*/ 	.byte	0x04, 0x1c
        /*012e*/ 	.short	(.L_249 - .L_248)


	//   ....[0]....
.L_248:
        /*0130*/ 	.word	0x000000d0


	//   ....[1]....
        /*0134*/ 	.word	0x00009150


	//   ....[2]....
        /*0138*/ 	.word	0x00009500


	//   ....[3]....
        /*013c*/ 	.word	0x000095c0


	//----- nvinfo : EIATTR_CRS_STACK_SIZE
	.align		4
.L_249:
        /*0140*/ 	.byte	0x04, 0x1e
        /*0142*/ 	.short	(.L_251 - .L_250)
.L_250:
        /*0144*/ 	.word	0x00000000


	//----- nvinfo : EIATTR_CBANK_PARAM_SIZE
	.align		4
.L_251:
        /*0148*/ 	.byte	0x03, 0x19
        /*014a*/ 	.short	0x0128


	//----- nvinfo : EIATTR_PARAM_CBANK
	.align		4
        /*014c*/ 	.byte	0x04, 0x0a
        /*014e*/ 	.short	(.L_253 - .L_252)
	.align		4
.L_252:
        /*0150*/ 	.word	index@(.nv.constant0._ZN4mmha33masked_multihead_attention_kernelItLi48ELi64ELi1ELi8ELi256ELb1ELb0EEEv26Multihead_attention_paramsIT_XT5_EE)
        /*0154*/ 	.short	0x0380
        /*0156*/ 	.short	0x0128


	//----- nvinfo : EIATTR_SW_WAR
	.align		4
.L_253:
        /*0158*/ 	.byte	0x04, 0x36
        /*015a*/ 	.short	(.L_255 - .L_254)
.L_254:
        /*015c*/ 	.word	0x00000008
.L_255:


//--------------------- .nv.info._ZN4mmha33masked_multihead_attention_kernelItLi48ELi64ELi2ELi8ELi128ELb1ELb0EEEv26Multihead_attention_paramsIT_XT5_EE --------------------------
	.section	.nv.info._ZN4mmha33masked_multihead_attention_kernelItLi48ELi64ELi2ELi8ELi128ELb1ELb0EEEv26Multihead_attention_paramsIT_XT5_EE,"",@"SHT_CUDA_INFO"
	.sectionflags	@""
	.align	4


	//----- nvinfo : EIATTR_CUDA_API_VERSION
	.align		4
        /*0000*/ 	.byte	0x04, 0x37
        /*0002*/ 	.short	(.L_257 - .L_256)
.L_256:
        /*0004*/ 	.word	0x00000082


	//----- nvinfo : EIATTR_KPARAM_INFO
	.align		4
.L_257:
        /*0008*/ 	.byte	0x04, 0x17
        /*000a*/ 	.short	(.L_259 - .L_258)
.L_258:
        /*000c*/ 	.word	0x00000000
        /*0010*/ 	.short	0x0000
        /*0012*/ 	.short	0x0000
        /*0014*/ 	.byte	0x00, 0xf0, 0xa1, 0x04


	//----- nvinfo : EIATTR_SPARSE_MMA_MASK
	.align		4
.L_259:
        /*0018*/ 	.byte	0x03, 0x50
        /*001a*/ 	.short	0x0000


	//----- nvinfo : EIATTR_MAXREG_COUNT
	.align		4
        /*001c*/ 	.byte	0x03, 0x1b
        /*001e*/ 	.short	0x00ff


	//----- nvinfo : EIATTR_NUM_BARRIERS
	.align		4
        /*0020*/ 	.byte	0x02, 0x4c
        /*0022*/ 	.byte	0x01
	.zero		1


	//----- nvinfo : EIATTR_EXTERNS
	.align		4
        /*0024*/ 	.byte	0x04, 0x0f
        /*0026*/ 	.short	(.L_261 - .L_260)


	//   ....[0]....
	.align		4
.L_260:
        /*0028*/ 	.word	index@(__assertfail)


	//----- nvinfo : EIATTR_MERCURY_ISA_VERSION
	.align		4
.L_261:
        /*002c*/ 	.byte	0x03, 0x5f
        /*002e*/ 	.short	0x0101


	//----- nvinfo : EIATTR_INT_WARP_WIDE_INSTR_OFFSETS
	.align		4
        /*0030*/ 	.byte	0x04, 0x31
        /*0032*/ 	.short	(.L_263 - .L_262)


	//   ....[0]....
.L_262:
        /*0034*/ 	.word	0x000009e0


	//----- nvinfo : EIATTR_COOP_GROUP_MASK_REGIDS
	.align		4
.L_263:
        /*0038*/ 	.byte	0x04, 0x29
        /*003a*/ 	.short	(.L_265 - .L_264)


	//   ....[0]....
.L_264:
        /*003c*/ 	.word	0xffffffff


	//   ....[1]....
        /*0040*/ 	.word	0xffffffff


	//   ....[2]....
        /*0044*/ 	.word	0xffffffff


	//   ....[3]....
        /*0048*/ 	.word	0xffffffff


	//   ....[4]....
        /*004c*/ 	.word	0xffffffff


	//   ....[5]....
        /*0050*/ 	.word	0xffffffff


	//   ....[6]....
        /*0054*/ 	.word	0xffffffff


	//   ....[7]....
        /*0058*/ 	.word	0xffffffff


	//   ....[8]....
        /*005c*/ 	.word	0xffffffff


	//   ....[9]....
        /*0060*/ 	.word	0xffffffff


	//   ....[10]....
        /*0064*/ 	.word	0xffffffff


	//   ....[11]....
        /*0068*/ 	.word	0xffffffff


	//   ....[12]....
        /*006c*/ 	.word	0xffffffff


	//   ....[13]....
        /*0070*/ 	.word	0xffffffff


	//   ....[14]....
        /*0074*/ 	.word	0xffffffff


	//   ....[15]....
        /*0078*/ 	.word	0xffffffff


	//   ....[16]....
        /*007c*/ 	.word	0xffffffff


	//   ....[17]....
        /*0080*/ 	.word	0xffffffff


	//   ....[18]....
        /*0084*/ 	.word	0xffffffff


	//   ....[19]....
        /*0088*/ 	.word	0xffffffff


	//   ....[20]....
        /*008c*/ 	.word	0xffffffff


	//   ....[21]....
        /*0090*/ 	.word	0x0500000f


	//   ....[22]....
        /*0094*/ 	.word	0x0500000f


	//   ....[23]....
        /*0098*/ 	.word	0x0500000f


	//   ....[24]....
        /*009c*/ 	.word	0x0500000f


	//   ....[25]....
        /*00a0*/ 	.word	0x0500000f


	//   ....[26]....
        /*00a4*/ 	.word	0x0500000f


	//   ....[27]....
        /*00a8*/ 	.word	0x0500000f


	//   ....[28]....
        /*00ac*/ 	.word	0x0500000f


	//   ....[29]....
        /*00b0*/ 	.word	0x0500000f


	//   ....[30]....
        /*00b4*/ 	.word	0x0500000f


	//----- nvinfo : EIATTR_COOP_GROUP_INSTR_OFFSETS
	.align		4
.L_265:
        /*00b8*/ 	.byte	0x04, 0x28
        /*00ba*/ 	.short	(.L_267 - .L_266)


	//   ....[0]....
.L_266:
        /*00bc*/ 	.word	0x00001bb0


	//   ....[1]....
        /*00c0*/ 	.word	0x00001bd0


	//   ....[2]....
        /*00c4*/ 	.word	0x00001bf0


	//   ....[3]....
        /*00c8*/ 	.word	0x00001c10


	//   ....[4]....
        /*00cc*/ 	.word	0x00001c30


	//   ....[5]....
        /*00d0*/ 	.word	0x00003ba0


	//   ....[6]....
        /*00d4*/ 	.word	0x00003ee0


	//   ....[7]....
        /*00d8*/ 	.word	0x00003f00


	//   ....[8]....
        /*00dc*/ 	.word	0x00003f20


	//   ....[9]....
        /*00e0*/ 	.word	0x00003f40


	//   ....[10]....
        /*00e4*/ 	.word	0x00004040


	//   ....[11]....
        /*00e8*/ 	.word	0x00004070


	//   ....[12]....
        /*00ec*/ 	.word	0x000040b0


	//   ....[13]....
        /*00f0*/ 	.word	0x00005570


	//   ....[14]....
        /*00f4*/ 	.word	0x000055f0


	//   ....[15]....
        /*00f8*/ 	.word	0x00005660


	//   ....[16]....
        /*00fc*/ 	.word	0x00005680


	//   ....[17]....
        /*0100*/ 	.word	0x000056a0


	//   ....[18]....
        /*0104*/ 	.word	0x00005710


	//   ....[19]....
        /*0108*/ 	.word	0x00005730


	//   ....[20]....
        /*010c*/ 	.word	0x00005750


	//   ....[21]....
        /*0110*/ 	.word	0x00009390


	//   ....[22]....
        /*0114*/ 	.word	0x000093f0


	//   ....[23]....
        /*0118*/ 	.word	0x00009450


	//   ....[24]....
        /*011c*/ 	.word	0x000094b0


	//   ....[25]....
        /*0120*/ 	.word	0x00009510


	//   ....[26]....
        /*0124*/ 	.word	0x00009590


	//   ....[27]....
        /*0128*/ 	.word	0x00009630


	//   ....[28]....
        /*012c*/ 	.word	0x000096b0


	//   ....[29]....
        /*0130*/ 	.word	0x00009710


	//   ....[30]....
        /*0134*/ 	.word	0x00009770


	//----- nvinfo : EIATTR_VRC_CTA_INIT_COUNT
	.align		4
.L_267:
        /*0138*/ 	.byte	0x02, 0x4a
	.zero		1
	.zero		1


	//----- nvinfo : EIATTR_SYSCALL_OFFSETS
	.align		4
        /*013c*/ 	.byte	0x04, 0x46
        /*013e*/ 	.short	(.L_269 - .L_268)


	//   ....[0]....
.L_268:
        /*0140*/ 	.word	0x00001290


	//----- nvinfo : EIATTR_EXIT_INSTR_OFFSETS
	.align		4
.L_269:
        /*0144*/ 	.byte	0x04, 0x1c
        /*0146*/ 	.short	(.L_271 - .L_270)


	//   ....[0]....
.L_270:
        /*0148*/ 	.word	0x000000d0


	//   ....[1]....
        /*014c*/ 	.word	0x00008ed0


	//   ....[2]....
        /*0150*/ 	.word	0x00009280


	//   ....[3]....
        /*0154*/ 	.word	0x00009340


	//----- nvinfo : EIATTR_CRS_STACK_SIZE
	.align		4
.L_271:
        /*0158*/ 	.byte	0x04, 0x1e
        /*015a*/ 	.short	(.L_273 - .L_272)
.L_272:
        /*015c*/ 	.word	0x00000000


	//----- nvinfo : EIATTR_CBANK_PARAM_SIZE
	.align		4
.L_273:
        /*0160*/ 	.byte	0x03, 0x19
        /*0162*/ 	.short	0x0128


	//----- nvinfo : EIATTR_PARAM_CBANK
	.align		4
        /*0164*/ 	.byte	0x04, 0x0a
        /*0166*/ 	.short	(.L_275 - .L_274)
	.align		4
.L_274:
        /*0168*/ 	.word	index@(.nv.constant0._ZN4mmha33masked_multihead_attention_kernelItLi48ELi64ELi2ELi8ELi128ELb1ELb0EEEv26Multihead_attention_paramsIT_XT5_EE)
        /*016c*/ 	.short	0x0380
        /*016e*/ 	.short	0x0128


	//----- nvinfo : EIATTR_SW_WAR
	.align		4
.L_275:
        /*0170*/ 	.byte	0x04, 0x36
        /*0172*/ 	.short	(.L_277 - .L_276)
.L_276:
        /*0174*/ 	.word	0x00000008
.L_277:


//--------------------- .nv.info._ZN4mmha33masked_multihead_attention_kernelItLi48ELi64ELi4ELi8ELi64ELb1ELb0EEEv26Multihead_attention_paramsIT_XT5_EE --------------------------
	.section	.nv.info._ZN4mmha33masked_multihead_attention_kernelItLi48ELi64ELi4ELi8ELi64ELb1ELb0EEEv26Multihead_attention_paramsIT_XT5_EE,"",@"SHT_CUDA_INFO"
	.sectionflags	@""
	.align	4


	//----- nvinfo : EIATTR_CUDA_API_VERSION
	.align		4
        /*0000*/ 	.byte	0x04, 0x37
        /*0002*/ 	.short	(.L_279 - .L_278)
.L_278:
        /*0004*/ 	.word	0x00000082


	//----- nvinfo : EIATTR_KPARAM_INFO
	.align		4
.L_279:
        /*0008*/ 	.byte	0x04, 0x17
        /*000a*/ 	.short	(.L_281 - .L_280)
.L_280:
        /*000c*/ 	.word	0x00000000
        /*0010*/ 	.short	0x0000
        /*0012*/ 	.short	0x0000
        /*0014*/ 	.byte	0x00, 0xf0, 0xa1, 0x04


	//----- nvinfo : EIATTR_SPARSE_MMA_MASK
	.align		4
.L_281:
        /*0018*/ 	.byte	0x03, 0x50
        /*001a*/ 	.short	0x0000


	//----- nvinfo : EIATTR_MAXREG_COUNT
	.align		4
        /*001c*/ 	.byte	0x03, 0x1b
        /*001e*/ 	.short	0x00ff


	//----- nvinfo : EIATTR_NUM_BARRIERS
	.align		4
        /*0020*/ 	.byte	0x02, 0x4c
        /*0022*/ 	.byte	0x01
	.zero		1


	//----- nvinfo : EIATTR_EXTERNS
	.align		4
        /*0024*/ 	.byte	0x04, 0x0f
        /*0026*/ 	.short	(.L_283 - .L_282)


	//   ....[0]....
	.align		4
.L_282:
        /*0028*/ 	.word	index@(__assertfail)


	//----- nvinfo : EIATTR_MERCURY_ISA_VERSION
	.align		4
.L_283:
        /*002c*/ 	.byte	0x03, 0x5f
        /*002e*/ 	.short	0x0101


	//----- nvinfo : EIATTR_INT_WARP_WIDE_INSTR_OFFSETS
	.align		4
        /*0030*/ 	.byte	0x04, 0x31
        /*0032*/ 	.short	(.L_285 - .L_284)


	//   ....[0]....
.L_284:
        /*0034*/ 	.word	0x00000990


	//----- nvinfo : EIATTR_COOP_GROUP_MASK_REGIDS
	.align		4
.L_285:
        /*0038*/ 	.byte	0x04, 0x29
        /*003a*/ 	.short	(.L_287 - .L_286)


	//   ....[0]....
.L_286:
        /*003c*/ 	.word	0xffffffff


	//   ....[1]....
        /*0040*/ 	.word	0xffffffff


	//   ....[2]....
        /*0044*/ 	.word	0xffffffff


	//   ....[3]....
        /*0048*/ 	.word	0xffffffff


	//   ....[4]....
        /*004c*/ 	.word	0xffffffff


	//   ....[5]....
        /*0050*/ 	.word	0xffffffff


	//   ....[6]....
        /*0054*/ 	.word	0xffffffff


	//   ....[7]....
        /*0058*/ 	.word	0xffffffff


	//   ....[8]....
        /*005c*/ 	.word	0xffffffff


	//   ....[9]....
        /*0060*/ 	.word	0xffffffff


	//   ....[10]....
        /*0064*/ 	.word	0xffffffff


	//   ....[11]....
        /*0068*/ 	.word	0xffffffff


	//   ....[12]....
        /*006c*/ 	.word	0xffffffff


	//   ....[13]....
        /*0070*/ 	.word	0xffffffff


	//   ....[14]....
        /*0074*/ 	.word	0xffffffff


	//   ....[15]....
        /*0078*/ 	.word	0xffffffff


	//   ....[16]....
        /*007c*/ 	.word	0xffffffff


	//   ....[17]....
        /*0080*/ 	.word	0xffffffff


	//   ....[18]....
        /*0084*/ 	.word	0xffffffff


	//   ....[19]....
        /*0088*/ 	.word	0x0500000f


	//   ....[20]....
        /*008c*/ 	.word	0x0500000f


	//   ....[21]....
        /*0090*/ 	.word	0x0500000f


	//   ....[22]....
        /*0094*/ 	.word	0x0500000f


	//   ....[23]....
        /*0098*/ 	.word	0x0500000f


	//   ....[24]....
        /*009c*/ 	.word	0x0500000f


	//   ....[25]....
        /*00a0*/ 	.word	0x0500000f


	//   ....[26]....
        /*00a4*/ 	.word	0x0500000f


	//   ....[27]....
        /*00a8*/ 	.word	0x0500000f


	//   ....[28]....
        /*00ac*/ 	.word	0x0500000f


	//----- nvinfo : EIATTR_COOP_GROUP_INSTR_OFFSETS
	.align		4
.L_287:
        /*00b0*/ 	.byte	0x04, 0x28
        /*00b2*/ 	.short	(.L_289 - .L_288)


	//   ....[0]....
.L_288:
        /*00b4*/ 	.word	0x00001b90


	//   ....[1]....
        /*00b8*/ 	.word	0x00001bb0


	//   ....[2]....
        /*00bc*/ 	.word	0x00001bd0


	//   ....[3]....
        /*00c0*/ 	.word	0x00001bf0


	//   ....[4]....
        /*00c4*/ 	.word	0x00001c10


	//   ....[5]....
        /*00c8*/ 	.word	0x00003410


	//   ....[6]....
        /*00cc*/ 	.word	0x00003430


	//   ....[7]....
        /*00d0*/ 	.word	0x000036d0


	//   ....[8]....
        /*00d4*/ 	.word	0x000036f0


	//   ....[9]....
        /*00d8*/ 	.word	0x00003710


	//   ....[10]....
        /*00dc*/ 	.word	0x00003820


	//   ....[11]....
        /*00e0*/ 	.word	0x00003860


	//   ....[12]....
        /*00e4*/ 	.word	0x00004d20


	//   ....[13]....
        /*00e8*/ 	.word	0x00004da0


	//   ....[14]....
        /*00ec*/ 	.word	0x00004e10


	//   ....[15]....
        /*00f0*/ 	.word	0x00004e30


	//   ....[16]....
        /*00f4*/ 	.word	0x00004e50


	//   ....[17]....
        /*00f8*/ 	.word	0x00004ec0


	//   ....[18]....
        /*00fc*/ 	.word	0x00004ee0


	//   ....[19]....
        /*0100*/ 	.word	0x00008880


	//   ....[20]....
        /*0104*/ 	.word	0x000088e0


	//   ....[21]....
        /*0108*/ 	.word	0x00008940


	//   ....[22]....
        /*010c*/ 	.word	0x000089a0


	//   ....[23]....
        /*0110*/ 	.word	0x00008a00


	//   ....[24]....
        /*0114*/ 	.word	0x00008a80


	//   ....[25]....
        /*0118*/ 	.word	0x00008b00


	//   ....[26]....
        /*011c*/ 	.word	0x00008b90


	//   ....[27]....
        /*0120*/ 	.word	0x00008c10


	//   ....[28]....
        /*0124*/ 	.word	0x00008c70


	//----- nvinfo : EIATTR_VRC_CTA_INIT_COUNT
	.align		4
.L_289:
        /*0128*/ 	.byte	0x02, 0x4a
	.zero		1
	.zero		1


	//----- nvinfo : EIATTR_SYSCALL_OFFSETS
	.align		4
        /*012c*/ 	.byte	0x04, 0x46
        /*012e*/ 	.short	(.L_291 - .L_290)


	//   ....[0]....
.L_290:
        /*0130*/ 	.word	0x00001280


	//----- nvinfo : EIATTR_EXIT_INSTR_OFFSETS
	.align		4
.L_291:
        /*0134*/ 	.byte	0x04, 0x1c
        /*0136*/ 	.short	(.L_293 - .L_292)


	//   ....[0]....
.L_292:
        /*0138*/ 	.word	0x000000d0


	//   ....[1]....
        /*013c*/ 	.word	0x000083c0


	//   ....[2]....
        /*0140*/ 	.word	0x00008770


	//   ....[3]....
        /*0144*/ 	.word	0x00008830


	//----- nvinfo : EIATTR_CRS_STACK_SIZE
	.align		4
.L_293:
        /*0148*/ 	.byte	0x04, 0x1e
        /*014a*/ 	.short	(.L_295 - .L_294)
.L_294:
        /*014c*/ 	.word	0x00000000


	//----- nvinfo : EIATTR_CBANK_PARAM_SIZE
	.align		4
.L_295:
        /*0150*/ 	.byte	0x03, 0x19
        /*0152*/ 	.short	0x0128


	//----- nvinfo : EIATTR_PARAM_CBANK
	.align		4
        /*0154*/ 	.byte	0x04, 0x0a
        /*0156*/ 	.short	(.L_297 - .L_296)
	.align		4
.L_296:
        /*0158*/ 	.word	index@(.nv.constant0._ZN4mmha33masked_multihead_attention_kernelItLi48ELi64ELi4ELi8ELi64ELb1ELb0EEEv26Multihead_attention_paramsIT_XT5_EE)
        /*015c*/ 	.short	0x0380
        /*015e*/ 	.short	0x0128


	//----- nvinfo : EIATTR_SW_WAR
	.align		4
.L_297:
        /*0160*/ 	.byte	0x04, 0x36
        /*0162*/ 	.short	(.L_299 - .L_298)
.L_298:
        /*0164*/ 	.word	0x00000008
.L_299:


//--------------------- .nv.info._ZN4mmha33masked_multihead_attention_kernelIfLi48ELi64ELi1ELi16ELi256ELb1ELb1EEEv26Multihead_attention_paramsIT_XT5_EE --------------------------
	.section	.nv.info._ZN4mmha33masked_multihead_attention_kernelIfLi48ELi64ELi1ELi16ELi256ELb1ELb1EEEv26Multihead_attention_paramsIT_XT5_EE,"",@"SHT_CUDA_INFO"
	.sectionflags	@""
	.align	4


	//----- nvinfo : EIATTR_CUDA_API_VERSION
	.align		4
        /*0000*/ 	.byte	0x04, 0x37
        /*0002*/ 	.short	(.L_301 - .L_300)
.L_300:
        /*0004*/ 	.word	0x00000082


	//----- nvinfo : EIATTR_KPARAM_INFO
	.align		4
.L_301:
        /*0008*/ 	.byte	0x04, 0x17
        /*000a*/ 	.short	(.L_303 - .L_302)
.L_302:
        /*000c*/ 	.word	0x00000000
        /*0010*/ 	.short	0x0000
        /*0012*/ 	.short	0x0000
        /*0014*/ 	.byte	0x00, 0xf0, 0xa1, 0x04


	//----- nvinfo : EIATTR_SPARSE_MMA_MASK
	.align		4
.L_303:
        /*0018*/ 	.byte	0x03, 0x50
        /*001a*/ 	.short	0x0000


	//----- nvinfo : EIATTR_MAXREG_COUNT
	.align		4
        /*001c*/ 	.byte	0x03, 0x1b
        /*001e*/ 	.short	0x00ff


	//----- nvinfo : EIATTR_NUM_BARRIERS
	.align		4
        /*0020*/ 	.byte	0x02, 0x4c
        /*0022*/ 	.byte	0x01
	.zero		1


	//----- nvinfo : EIATTR_EXTERNS
	.align		4
        /*0024*/ 	.byte	0x04, 0x0f
        /*0026*/ 	.short	(.L_305 - .L_304)


	//   ....[0]....
	.align		4
.L_304:
        /*0028*/ 	.word	index@(__assertfail)


	//----- nvinfo : EIATTR_MERCURY_ISA_VERSION
	.align		4
.L_305:
        /*002c*/ 	.byte	0x03, 0x5f
        /*002e*/ 	.short	0x0101


	//----- nvinfo : EIATTR_COOP_GROUP_MASK_REGIDS
	.align		4
        /*0030*/ 	.byte	0x04, 0x29
        /*0032*/ 	.short	(.L_307 - .L_306)


	//   ....[0]....
.L_306:
        /*0034*/ 	.word	0xffffffff


	//   ....[1]....
        /*0038*/ 	.word	0xffffffff


	//   ....[2]....
        /*003c*/ 	.word	0xffffffff


	//   ....[3]....
        /*0040*/ 	.word	0xffffffff


	//   ....[4]....
        /*0044*/ 	.word	0xffffffff


	//   ....[5]....
        /*0048*/ 	.word	0xffffffff


	//   ....[6]....
        /*004c*/ 	.word	0xffffffff


	//   ....[7]....
        /*0050*/ 	.word	0xffffffff


	//   ....[8]....
        /*0054*/ 	.word	0xffffffff


	//   ....[9]....
        /*0058*/ 	.word	0xffffffff


	//   ....[10]....
        /*005c*/ 	.word	0xffffffff


	//   ....[11]....
        /*0060*/ 	.word	0xffffffff


	//   ....[12]....
        /*0064*/ 	.word	0xffffffff


	//   ....[13]....
        /*0068*/ 	.word	0xffffffff


	//   ....[14]....
        /*006c*/ 	.word	0xffffffff


	//   ....[15]....
        /*0070*/ 	.word	0xffffffff


	//   ....[16]....
        /*0074*/ 	.word	0xffffffff


	//   ....[17]....
        /*0078*/ 	.word	0xffffffff


	//   ....[18]....
        /*007c*/ 	.word	0xffffffff


	//   ....[19]....
        /*0080*/ 	.word	0xffffffff


	//   ....[20]....
        /*0084*/ 	.word	0xffffffff


	//   ....[21]....
        /*0088*/ 	.word	0xffffffff


	//   ....[22]....
        /*008c*/ 	.word	0xffffffff


	//   ....[23]....
        /*0090*/ 	.word	0x0500000f


	//   ....[24]....
        /*0094*/ 	.word	0x0500000f


	//   ....[25]....
        /*0098*/ 	.word	0x0500000f


	//   ....[26]....
        /*009c*/ 	.word	0x0500000f


	//   ....[27]....
        /*00a0*/ 	.word	0x0500000f


	//----- nvinfo : EIATTR_COOP_GROUP_INSTR_OFFSETS
	.align		4
.L_307:
        /*00a4*/ 	.byte	0x04, 0x28
        /*00a6*/ 	.short	(.L_309 - .L_308)


	//   ....[0]....
.L_308:
        /*00a8*/ 	.word	0x00001890


	//   ....[1]....
        /*00ac*/ 	.word	0x000018b0


	//   ....[2]....
        /*00b0*/ 	.word	0x000018d0


	//   ....[3]....
        /*00b4*/ 	.word	0x000018f0


	//   ....[4]....
        /*00b8*/ 	.word	0x00001910


	//   ....[5]....
        /*00bc*/ 	.word	0x00005c40


	//   ....[6]....
        /*00c0*/ 	.word	0x00005ca0


	//   ....[7]....
        /*00c4*/ 	.word	0x00005cd0


	//   ....[8]....
        /*00c8*/ 	.word	0x00005d00


	//   ....[9]....
        /*00cc*/ 	.word	0x00005d40


	//   ....[10]....
        /*00d0*/ 	.word	0x00005dd0


	//   ....[11]....
        /*00d4*/ 	.word	0x00005df0


	//   ....[12]....
        /*00d8*/ 	.word	0x00005e20


	//   ....[13]....
        /*00dc*/ 	.word	0x00005e40


	//   ....[14]....
        /*00e0*/ 	.word	0x000072c0


	//   ....[15]....
        /*00e4*/ 	.word	0x00007320


	//   ....[16]....
        /*00e8*/ 	.word	0x00007340


	//   ....[17]....
        /*00ec*/ 	.word	0x00007360


	//   ....[18]....
        /*00f0*/ 	.word	0x00007380


	//   ....[19]....
        /*00f4*/ 	.word	0x000073e0


	//   ....[20]....
        /*00f8*/ 	.word	0x00007400


	//   ....[21]....
        /*00fc*/ 	.word	0x00007420


	//   ....[22]....
        /*0100*/ 	.word	0x00007450


	//   ....[23]....
        /*0104*/ 	.word	0x0000aaa0


	//   ....[24]....
        /*0108*/ 	.word	0x0000ab00


	//   ....[25]....
        /*010c*/ 	.word	0x0000ab60


	//   ....[26]....
        /*0110*/ 	.word	0x0000abc0


	//   ....[27]....
        /*0114*/ 	.word	0x0000ac20


	//----- nvinfo : EIATTR_VRC_CTA_INIT_COUNT
	.align		4
.L_309:
        /*0118*/ 	.byte	0x02, 0x4a
	.zero		1
	.zero		1


	//----- nvinfo : EIATTR_SYSCALL_OFFSETS
	.align		4
        /*011c*/ 	.byte	0x04, 0x46
        /*011e*/ 	.short	(.L_311 - .L_310)


	//   ....[0]....
.L_310:
        /*0120*/ 	.word	0x00001050


	//----- nvinfo : EIATTR_EXIT_INSTR_OFFSETS
	.align		4
.L_311:
        /*0124*/ 	.byte	0x04, 0x1c
        /*0126*/ 	.short	(.L_313 - .L_312)


	//   ....[0]....
.L_312:
        /*0128*/ 	.word	0x000000b0


	//   ....[1]....
        /*012c*/ 	.word	0x0000a7e0


	//   ....[2]....
        /*0130*/ 	.word	0x0000aa00


	//   ....[3]....
        /*0134*/ 	.word	0x0000aa50


	//----- nvinfo : EIATTR_CRS_STACK_SIZE
	.align		4
.L_313:
        /*0138*/ 	.byte	0x04, 0x1e
        /*013a*/ 	.short	(.L_315 - .L_314)
.L_314:
        /*013c*/ 	.word	0x00000000


	//----- nvinfo : EIATTR_CBANK_PARAM_SIZE
	.align		4
.L_315:
        /*0140*/ 	.byte	0x03, 0x19
        /*0142*/ 	.short	0x0128


	//----- nvinfo : EIATTR_PARAM_CBANK
	.align		4
        /*0144*/ 	.byte	0x04, 0x0a
        /*0146*/ 	.short	(.L_317 - .L_316)
	.align		4
.L_316:
        /*0148*/ 	.word	index@(.nv.constant0._ZN4mmha33masked_multihead_attention_kernelIfLi48ELi64ELi1ELi16ELi256ELb1ELb1EEEv26Multihead_attention_paramsIT_XT5_EE)
        /*014c*/ 	.short	0x0380
        /*014e*/ 	.short	0x0128


	//----- nvinfo : EIATTR_SW_WAR
	.align		4
.L_317:
        /*0150*/ 	.byte	0x04, 0x36
        /*0152*/ 	.short	(.L_319 - .L_318)
.L_318:
        /*0154*/ 	.word	0x00000008
.L_319:


//--------------------- .nv.info._ZN4mmha33masked_multihead_attention_kernelIfLi48ELi64ELi2ELi16ELi128ELb1ELb1EEEv26Multihead_attention_paramsIT_XT5_EE --------------------------
	.section	.nv.info._ZN4mmha33masked_multihead_attention_kernelIfLi48ELi64ELi2ELi16ELi128ELb1ELb1EEEv26Multihead_attention_paramsIT_XT5_EE,"",@"SHT_CUDA_INFO"
	.sectionflags	@""
	.align	4


	//----- nvinfo : EIATTR_CUDA_API_VERSION
	.align		4
        /*0000*/ 	.byte	0x04, 0x37
        /*0002*/ 	.short	(.L_321 - .L_320)
.L_320:
        /*0004*/ 	.word	0x00000082


	//----- nvinfo : EIATTR_KPARAM_INFO
	.align		4
.L_321:
        /*0008*/ 	.byte	0x04, 0x17
        /*000a*/ 	.short	(.L_323 - .L_322)
.L_322:
        /*000c*/ 	.word	0x00000000
        /*0010*/ 	.short	0x0000
        /*0012*/ 	.short	0x0000
        /*0014*/ 	.byte	0x00, 0xf0, 0xa1, 0x04


	//----- nvinfo : EIATTR_SPARSE_MMA_MASK
	.align		4
.L_323:
        /*0018*/ 	.byte	0x03, 0x50
        /*001a*/ 	.short	0x0000


	//----- nvinfo : EIATTR_MAXREG_COUNT
	.align		4
        /*001c*/ 	.byte	0x03, 0x1b
        /*001e*/ 	.short	0x00ff


	//----- nvinfo : EIATTR_NUM_BARRIERS
	.align		4
        /*0020*/ 	.byte	0x02, 0x4c
        /*0022*/ 	.byte	0x01
	.zero		1


	//----- nvinfo : EIATTR_EXTERNS
	.align		4
        /*0024*/ 	.byte	0x04, 0x0f
        /*0026*/ 	.short	(.L_325 - .L_324)


	//   ....[0]....
	.align		4
.L_324:
        /*0028*/ 	.word	index@(__assertfail)


	//----- nvinfo : EIATTR_MERCURY_ISA_VERSION
	.align		4
.L_325:
        /*002c*/ 	.byte	0x03, 0x5f
        /*002e*/ 	.short	0x0101


	//----- nvinfo : EIATTR_COOP_GROUP_MASK_REGIDS
	.align		4
        /*0030*/ 	.byte	0x04, 0x29
        /*0032*/ 	.short	(.L_327 - .L_326)


	//   ....[0]....
.L_326:
        /*0034*/ 	.word	0xffffffff


	//   ....[1]....
        /*0038*/ 	.word	0xffffffff


	//   ....[2]....
        /*003c*/ 	.word	0xffffffff


	//   ....[3]....
        /*0040*/ 	.word	0xffffffff


	//   ....[4]....
        /*0044*/ 	.word	0xffffffff


	//   ....[5]....
        /*0048*/ 	.word	0xffffffff


	//   ....[6]....
        /*004c*/ 	.word	0xffffffff


	//   ....[7]....
        /*0050*/ 	.word	0xffffffff


	//   ....[8]....
        /*0054*/ 	.word	0xffffffff


	//   ....[9]....
        /*0058*/ 	.word	0xffffffff


	//   ....[10]....
        /*005c*/ 	.word	0xffffffff


	//   ....[11]....
        /*0060*/ 	.word	0xffffffff


	//   ....[12]....
        /*0064*/ 	.word	0xffffffff


	//   ....[13]....
        /*0068*/ 	.word	0xffffffff


	//   ....[14]....
        /*006c*/ 	.word	0xffffffff


	//   ....[15]....
        /*0070*/ 	.word	0xffffffff


	//   ....[16]....
        /*0074*/ 	.word	0xffffffff


	//   ....[17]....
        /*0078*/ 	.word	0xffffffff


	//   ....[18]....
        /*007c*/ 	.word	0xffffffff


	//   ....[19]....
        /*0080*/ 	.word	0xffffffff


	//   ....[20]....
        /*0084*/ 	.word	0xffffffff


	//   ....[21]....
        /*0088*/ 	.word	0x0500000f


	//   ....[22]....
        /*008c*/ 	.word	0x0500000f


	//   ....[23]....
        /*0090*/ 	.word	0x0500000f


	//   ....[24]....
        /*0094*/ 	.word	0x0500000f


	//   ....[25]....
        /*0098*/ 	.word	0x0500000f


	//   ....[26]....
        /*009c*/ 	.word	0x0500000f


	//   ....[27]....
        /*00a0*/ 	.word	0x0500000f


	//   ....[28]....
        /*00a4*/ 	.word	0x0500000f


	//   ....[29]....
        /*00a8*/ 	.word	0x0500000f


	//   ....[30]....
        /*00ac*/ 	.word	0x0500000f


	//----- nvinfo : EIATTR_COOP_GROUP_INSTR_OFFSETS
	.align		4
.L_327:
        /*00b0*/ 	.byte	0x04, 0x28
        /*00b2*/ 	.short	(.L_329 - .L_328)


	//   ....[0]....
.L_328:
        /*00b4*/ 	.word	0x00001a50


	//   ....[1]....
        /*00b8*/ 	.word	0x00001a70


	//   ....[2]....
        /*00bc*/ 	.word	0x00001a90


	//   ....[3]....
        /*00c0*/ 	.word	0x00001ab0


	//   ....[4]....
        /*00c4*/ 	.word	0x00001ad0


	//   ....[5]....
        /*00c8*/ 	.word	0x000076a0


	//   ....[6]....
        /*00cc*/ 	.word	0x00007900


	//   ....[7]....
        /*00d0*/ 	.word	0x00007920


	//   ....[8]....
        /*00d4*/ 	.word	0x00007940


	//   ....[9]....
        /*00d8*/ 	.word	0x00007960


	//   ....[10]....
        /*00dc*/ 	.word	0x00007ac0


	//   ....[11]....
        /*00e0*/ 	.word	0x00007af0


	//   ....[12]....
        /*00e4*/ 	.word	0x00007b10


	//   ....[13]....
        /*00e8*/ 	.word	0x00008fe0


	//   ....[14]....
        /*00ec*/ 	.word	0x00009040


	//   ....[15]....
        /*00f0*/ 	.word	0x00009060


	//   ....[16]....
        /*00f4*/ 	.word	0x00009080


	//   ....[17]....
        /*00f8*/ 	.word	0x000090a0


	//   ....[18]....
        /*00fc*/ 	.word	0x00009100


	//   ....[19]....
        /*0100*/ 	.word	0x00009130


	//   ....[20]....
        /*0104*/ 	.word	0x00009160


	//   ....[21]....
        /*0108*/ 	.word	0x0000ca30


	//   ....[22]....
        /*010c*/ 	.word	0x0000ca90


	//   ....[23]....
        /*0110*/ 	.word	0x0000caf0


	//   ....[24]....
        /*0114*/ 	.word	0x0000cb50


	//   ....[25]....
        /*0118*/ 	.word	0x0000cbb0


	//   ....[26]....
        /*011c*/ 	.word	0x0000cc30


	//   ....[27]....
        /*0120*/ 	.word	0x0000ccd0


	//   ....[28]....
        /*0124*/ 	.word	0x0000cd50


	//   ....[29]....
        /*0128*/ 	.word	0x0000cdb0


	//   ....[30]....
        /*012c*/ 	.word	0x0000ce10


	//----- nvinfo : EIATTR_VRC_CTA_INIT_COUNT
	.align		4
.L_329:
        /*0130*/ 	.byte	0x02, 0x4a
	.zero		1
	.zero		1


	//----- nvinfo : EIATTR_SYSCALL_OFFSETS
	.align		4
        /*0134*/ 	.byte	0x04, 0x46
        /*0136*/ 	.short	(.L_331 - .L_330)


	//   ....[0]....
.L_330:
        /*0138*/ 	.word	0x00001200


	//----- nvinfo : EIATTR_EXIT_INSTR_OFFSETS
	.align		4
.L_331:
        /*013c*/ 	.byte	0x04, 0x1c
        /*013e*/ 	.short	(.L_333 - .L_332)


	//   ....[0]....
.L_332:
        /*0140*/ 	.word	0x000000c0


	//   ....[1]....
        /*0144*/ 	.word	0x0000c770


	//   ....[2]....
        /*0148*/ 	.word	0x0000c990


	//   ....[3]....
        /*014c*/ 	.word	0x0000c9e0


	//----- nvinfo : EIATTR_CRS_STACK_SIZE
	.align		4
.L_333:
        /*0150*/ 	.byte	0x04, 0x1e
        /*0152*/ 	.short	(.L_335 - .L_334)
.L_334:
        /*0154*/ 	.word	0x00000000


	//----- nvinfo : EIATTR_CBANK_PARAM_SIZE
	.align		4
.L_335:
        /*0158*/ 	.byte	0x03, 0x19
        /*015a*/ 	.short	0x0128


	//----- nvinfo : EIATTR_PARAM_CBANK
	.align		4
        /*015c*/ 	.byte	0x04, 0x0a
        /*015e*/ 	.short	(.L_337 - .L_336)
	.align		4
.L_336:
        /*0160*/ 	.word	index@(.nv.constant0._ZN4mmha33masked_multihead_attention_kernelIfLi48ELi64ELi2ELi16ELi128ELb1ELb1EEEv26Multihead_attention_paramsIT_XT5_EE)
        /*0164*/ 	.short	0x0380
        /*0166*/ 	.short	0x0128


	//----- nvinfo : EIATTR_SW_WAR
	.align		4
.L_337:
        /*0168*/ 	.byte	0x04, 0x36
        /*016a*/ 	.short	(.L_339 - .L_338)
.L_338:
        /*016c*/ 	.word	0x00000008
.L_339:


//--------------------- .nv.info._ZN4mmha33masked_multihead_attention_kernelIfLi48ELi64ELi4ELi16ELi64ELb1ELb1EEEv26Multihead_attention_paramsIT_XT5_EE --------------------------
	.section	.nv.info._ZN4mmha33masked_multihead_attention_kernelIfLi48ELi64ELi4ELi16ELi64ELb1ELb1EEEv26Multihead_attention_paramsIT_XT5_EE,"",@"SHT_CUDA_INFO"
	.sectionflags	@""
	.align	4


	//----- nvinfo : EIATTR_CUDA_API_VERSION
	.align		4
        /*0000*/ 	.byte	0x04, 0x37
        /*0002*/ 	.short	(.L_341 - .L_340)
.L_340:
        /*0004*/ 	.word	0x00000082


	//----- nvinfo : EIATTR_KPARAM_INFO
	.align		4
.L_341:
        /*0008*/ 	.byte	0x04, 0x17
        /*000a*/ 	.short	(.L_343 - .L_342)
.L_342:
        /*000c*/ 	.word	0x00000000
        /*0010*/ 	.short	0x0000
        /*0012*/ 	.short	0x0000
        /*0014*/ 	.byte	0x00, 0xf0, 0xa1, 0x04


	//----- nvinfo : EIATTR_SPARSE_MMA_MASK
	.align		4
.L_343:
        /*0018*/ 	.byte	0x03, 0x50
        /*001a*/ 	.short	0x0000


	//----- nvinfo : EIATTR_MAXREG_COUNT
	.align		4
        /*001c*/ 	.byte	0x03, 0x1b
        /*001e*/ 	.short	0x00ff


	//----- nvinfo : EIATTR_NUM_BARRIERS
	.align		4
        /*0020*/ 	.byte	0x02, 0x4c
        /*0022*/ 	.byte	0x01
	.zero		1


	//----- nvinfo : EIATTR_EXTERNS
	.align		4
        /*0024*/ 	.byte	0x04, 0x0f
        /*0026*/ 	.short	(.L_345 - .L_344)


	//   ....[0]....
	.align		4
.L_344:
        /*0028*/ 	.word	index@(__assertfail)


	//----- nvinfo : EIATTR_MERCURY_ISA_VERSION
	.align		4
.L_345:
        /*002c*/ 	.byte	0x03, 0x5f
        /*002e*/ 	.short	0x0101


	//----- nvinfo : EIATTR_COOP_GROUP_MASK_REGIDS
	.align		4
        /*0030*/ 	.byte	0x04, 0x29
        /*0032*/ 	.short	(.L_347 - .L_346)


	//   ....[0]....
.L_346:
        /*0034*/ 	.word	0xffffffff


	//   ....[1]....
        /*0038*/ 	.word	0xffffffff


	//   ....[2]....
        /*003c*/ 	.word	0xffffffff


	//   ....[3]....
        /*0040*/ 	.word	0xffffffff


	//   ....[4]....
        /*0044*/ 	.word	0xffffffff


	//   ....[5]....
        /*0048*/ 	.word	0xffffffff


	//   ....[6]....
        /*004c*/ 	.word	0xffffffff


	//   ....[7]....
        /*0050*/ 	.word	0xffffffff


	//   ....[8]....
        /*0054*/ 	.word	0xffffffff


	//   ....[9]....
        /*0058*/ 	.word	0xffffffff


	//   ....[10]....
        /*005c*/ 	.word	0xffffffff


	//   ....[11]....
        /*0060*/ 	.word	0xffffffff


	//   ....[12]....
        /*0064*/ 	.word	0xffffffff


	//   ....[13]....
        /*0068*/ 	.word	0xffffffff


	//   ....[14]....
        /*006c*/ 	.word	0xffffffff


	//   ....[15]....
        /*0070*/ 	.word	0xffffffff


	//   ....[16]....
        /*0074*/ 	.word	0xffffffff


	//   ....[17]....
        /*0078*/ 	.word	0xffffffff


	//   ....[18]....
        /*007c*/ 	.word	0xffffffff


	//   ....[19]....
        /*0080*/ 	.word	0x0500000f


	//   ....[20]....
        /*0084*/ 	.word	0x0500000f


	//   ....[21]....
        /*0088*/ 	.word	0x0500000f


	//   ....[22]....
        /*008c*/ 	.word	0x0500000f


	//   ....[23]....
        /*0090*/ 	.word	0x0500000f


	//   ....[24]....
        /*0094*/ 	.word	0x0500000f


	//   ....[25]....
        /*0098*/ 	.word	0x0500000f


	//   ....[26]....
        /*009c*/ 	.word	0x0500000f


	//   ....[27]....
        /*00a0*/ 	.word	0x0500000f


	//   ....[28]....
        /*00a4*/ 	.word	0x0500000f


	//----- nvinfo : EIATTR_COOP_GROUP_INSTR_OFFSETS
	.align		4
.L_347:
        /*00a8*/ 	.byte	0x04, 0x28
        /*00aa*/ 	.short	(.L_349 - .L_348)


	//   ....[0]....
.L_348:
        /*00ac*/ 	.word	0x00001a40


	//   ....[1]....
        /*00b0*/ 	.word	0x00001a60


	//   ....[2]....
        /*00b4*/ 	.word	0x00001a80


	//   ....[3]....
        /*00b8*/ 	.word	0x00001aa0


	//   ....[4]....
        /*00bc*/ 	.word	0x00001ac0


	//   ....[5]....
        /*00c0*/ 	.word	0x00007c20


	//   ....[6]....
        /*00c4*/ 	.word	0x00007c40


	//   ....[7]....
        /*00c8*/ 	.word	0x00007e90


	//   ....[8]....
        /*00cc*/ 	.word	0x00007eb0


	//   ....[9]....
        /*00d0*/ 	.word	0x00007ed0


	//   ....[10]....
        /*00d4*/ 	.word	0x00008040


	//   ....[11]....
        /*00d8*/ 	.word	0x00008060


	//   ....[12]....
        /*00dc*/ 	.word	0x00009530


	//   ....[13]....
        /*00e0*/ 	.word	0x000095a0


	//   ....[14]....
        /*00e4*/ 	.word	0x000095c0


	//   ....[15]....
        /*00e8*/ 	.word	0x000095f0


	//   ....[16]....
        /*00ec*/ 	.word	0x00009610


	//   ....[17]....
        /*00f0*/ 	.word	0x00009670


	//   ....[18]....
        /*00f4*/ 	.word	0x00009690


	//   ....[19]....
        /*00f8*/ 	.word	0x0000ceb0


	//   ....[20]....
        /*00fc*/ 	.word	0x0000cf10


	//   ....[21]....
        /*0100*/ 	.word	0x0000cf70


	//   ....[22]....
        /*0104*/ 	.word	0x0000cfd0


	//   ....[23]....
        /*0108*/ 	.word	0x0000d030


	//   ....[24]....
        /*010c*/ 	.word	0x0000d0b0


	//   ....[25]....
        /*0110*/ 	.word	0x0000d130


	//   ....[26]....
        /*0114*/ 	.word	0x0000d1c0


	//   ....[27]....
        /*0118*/ 	.word	0x0000d240


	//   ....[28]....
        /*011c*/ 	.word	0x0000d2a0


	//----- nvinfo : EIATTR_VRC_CTA_INIT_COUNT
	.align		4
.L_349:
        /*0120*/ 	.byte	0x02, 0x4a
	.zero		1
	.zero		1


	//----- nvinfo : EIATTR_SYSCALL_OFFSETS
	.align		4
        /*0124*/ 	.byte	0x04, 0x46
        /*0126*/ 	.short	(.L_351 - .L_350)


	//   ....[0]....
.L_350:
        /*0128*/ 	.word	0x000011e0


	//----- nvinfo : EIATTR_EXIT_INSTR_OFFSETS
	.align		4
.L_351:
        /*012c*/ 	.byte	0x04, 0x1c
        /*012e*/ 	.short	(.L_353 - .L_352)


	//   ....[0]....
.L_352:
        /*0130*/ 	.word	0x000000c0


	//   ....[1]....
        /*0134*/ 	.word	0x0000cbf0


	//   ....[2]....
        /*0138*/ 	.word	0x0000ce10


	//   ....[3]....
        /*013c*/ 	.word	0x0000ce60


	//----- nvinfo : EIATTR_CRS_STACK_SIZE
	.align		4
.L_353:
        /*0140*/ 	.byte	0x04, 0x1e
        /*0142*/ 	.short	(.L_355 - .L_354)
.L_354:
        /*0144*/ 	.word	0x00000000


	//----- nvinfo : EIATTR_CBANK_PARAM_SIZE
	.align		4
.L_355:
        /*0148*/ 	.byte	0x03, 0x19
        /*014a*/ 	.short	0x0128


	//----- nvinfo : EIATTR_PARAM_CBANK
	.align		4
        /*014c*/ 	.byte	0x04, 0x0a
        /*014e*/ 	.short	(.L_357 - .L_356)
	.align		4
.L_356:
        /*0150*/ 	.word	index@(.nv.constant0._ZN4mmha33masked_multihead_attention_kernelIfLi48ELi64ELi4ELi16ELi64ELb1ELb1EEEv26Multihead_attention_paramsIT_XT5_EE)
        /*0154*/ 	.short	0x0380
        /*0156*/ 	.short	0x0128


	//----- nvinfo : EIATTR_SW_WAR
	.align		4
.L_357:
        /*0158*/ 	.byte	0x04, 0x36
        /*015a*/ 	.short	(.L_359 - .L_358)
.L_358:
        /*015c*/ 	.word	0x00000008
.L_359:


//--------------------- .nv.info._ZN4mmha33masked_multihead_attention_kernelIfLi48ELi64ELi1ELi16ELi256ELb1ELb0EEEv26Multihead_attention_paramsIT_XT5_EE --------------------------
	.section	.nv.info._ZN4mmha33masked_multihead_attention_kernelIfLi48ELi64ELi1ELi16ELi256ELb1ELb0EEEv26Multihead_attention_paramsIT_XT5_EE,"",@"SHT_CUDA_INFO"
	.sectionflags	@""
	.align	4


	//----- nvinfo : EIATTR_CUDA_API_VERSION
	.align		4
        /*0000*/ 	.byte	0x04, 0x37
        /*0002*/ 	.short	(.L_361 - .L_360)
.L_360:
        /*0004*/ 	.word	0x00000082


	//----- nvinfo : EIATTR_KPARAM_INFO
	.align		4
.L_361:
        /*0008*/ 	.byte	0x04, 0x17
        /*000a*/ 	.short	(.L_363 - .L_362)
.L_362:
        /*000c*/ 	.word	0x00000000
        /*0010*/ 	.short	0x0000
        /*0012*/ 	.short	0x0000
        /*0014*/ 	.byte	0x00, 0xf0, 0xa1, 0x04


	//----- nvinfo : EIATTR_SPARSE_MMA_MASK
	.align		4
.L_363:
        /*0018*/ 	.byte	0x03, 0x50
        /*001a*/ 	.short	0x0000


	//----- nvinfo : EIATTR_MAXREG_COUNT
	.align		4
        /*001c*/ 	.byte	0x03, 0x1b
        /*001e*/ 	.short	0x00ff


	//----- nvinfo : EIATTR_NUM_BARRIERS
	.align		4
        /*0020*/ 	.byte	0x02, 0x4c
        /*0022*/ 	.byte	0x01
	.zero		1


	//----- nvinfo : EIATTR_EXTERNS
	.align		4
        /*0024*/ 	.byte	0x04, 0x0f
        /*0026*/ 	.short	(.L_365 - .L_364)


	//   ....[0]....
	.align		4
.L_364:
        /*0028*/ 	.word	index@(__assertfail)


	//----- nvinfo : EIATTR_MERCURY_ISA_VERSION
	.align		4
.L_365:
        /*002c*/ 	.byte	0x03, 0x5f
        /*002e*/ 	.short	0x0101


	//----- nvinfo : EIATTR_COOP_GROUP_MASK_REGIDS
	.align		4
        /*0030*/ 	.byte	0x04, 0x29
        /*0032*/ 	.short	(.L_367 - .L_366)


	//   ....[0]....
.L_366:
        /*0034*/ 	.word	0xffffffff


	//   ....[1]....
        /*0038*/ 	.word	0xffffffff


	//   ....[2]....
        /*003c*/ 	.word	0xffffffff


	//   ....[3]....
        /*0040*/ 	.word	0xffffffff


	//   ....[4]....
        /*0044*/ 	.word	0xffffffff


	//   ....[5]....
        /*0048*/ 	.word	0xffffffff


	//   ....[6]....
        /*004c*/ 	.word	0xffffffff


	//   ....[7]....
        /*0050*/ 	.word	0xffffffff


	//   ....[8]....
        /*0054*/ 	.word	0xffffffff


	//   ....[9]....
        /*0058*/ 	.word	0xffffffff


	//   ....[10]....
        /*005c*/ 	.word	0xffffffff


	//   ....[11]....
        /*0060*/ 	.word	0xffffffff


	//   ....[12]....
        /*0064*/ 	.word	0xffffffff


	//   ....[13]....
        /*0068*/ 	.word	0xffffffff


	//   ....[14]....
        /*006c*/ 	.word	0xffffffff


	//   ....[15]....
        /*0070*/ 	.word	0xffffffff


	//   ....[16]....
        /*0074*/ 	.word	0xffffffff


	//   ....[17]....
        /*0078*/ 	.word	0xffffffff


	//   ....[18]....
        /*007c*/ 	.word	0xffffffff


	//   ....[19]....
        /*0080*/ 	.word	0xffffffff


	//   ....[20]....
        /*0084*/ 	.word	0xffffffff


	//   ....[21]....
        /*0088*/ 	.word	0xffffffff


	//   ....[22]....
        /*008c*/ 	.word	0xffffffff


	//   ....[23]....
        /*0090*/ 	.word	0x0500000f


	//   ....[24]....
        /*0094*/ 	.word	0x0500000f


	//   ....[25]....
        /*0098*/ 	.word	0x0500000f


	//   ....[26]....
        /*009c*/ 	.word	0x0500000f


	//   ....[27]....
        /*00a0*/ 	.word	0x0500000f


	//----- nvinfo : EIATTR_COOP_GROUP_INSTR_OFFSETS
	.align		4
.L_367:
        /*00a4*/ 	.byte	0x04, 0x28
        /*00a6*/ 	.short	(.L_369 - .L_368)


	//   ....[0]....
.L_368:
        /*00a8*/ 	.word	0x00001870


	//   ....[1]....
        /*00ac*/ 	.word	0x00001890


	//   ....[2]....
        /*00b0*/ 	.word	0x000018b0


	//   ....[3]....
        /*00b4*/ 	.word	0x000018d0


	//   ....[4]....
        /*00b8*/ 	.word	0x000018f0


	//   ....[5]....
        /*00bc*/ 	.word	0x00006870


	//   ....[6]....
        /*00c0*/ 	.word	0x000068c0


	//   ....[7]....
        /*00c4*/ 	.word	0x000068f0


	//   ....[8]....
        /*00c8*/ 	.word	0x00006920


	//   ....[9]....
        /*00cc*/ 	.word	0x00006960


	//   ....[10]....
        /*00d0*/ 	.word	0x000069f0


	//   ....[11]....
        /*00d4*/ 	.word	0x00006a10


	//   ....[12]....
        /*00d8*/ 	.word	0x00006a40


	//   ....[13]....
        /*00dc*/ 	.word	0x00006a70


	//   ....[14]....
        /*00e0*/ 	.word	0x00007f30


	//   ....[15]....
        /*00e4*/ 	.word	0x00007fa0


	//   ....[16]....
        /*00e8*/ 	.word	0x00007fc0


	//   ....[17]....
        /*00ec*/ 	.word	0x00007fe0


	//   ....[18]....
        /*00f0*/ 	.word	0x00008000


	//   ....[19]....
        /*00f4*/ 	.word	0x00008060


	//   ....[20]....
        /*00f8*/ 	.word	0x00008080


	//   ....[21]....
        /*00fc*/ 	.word	0x000080a0


	//   ....[22]....
        /*0100*/ 	.word	0x000080d0


	//   ....[23]....
        /*0104*/ 	.word	0x0000b960


	//   ....[24]....
        /*0108*/ 	.word	0x0000b9c0


	//   ....[25]....
        /*010c*/ 	.word	0x0000ba20


	//   ....[26]....
        /*0110*/ 	.word	0x0000ba80


	//   ....[27]....
        /*0114*/ 	.word	0x0000bae0


	//----- nvinfo : EIATTR_VRC_CTA_INIT_COUNT
	.align		4
.L_369:
        /*0118*/ 	.byte	0x02, 0x4a
	.zero		1
	.zero		1


	//----- nvinfo : EIATTR_SYSCALL_OFFSETS
	.align		4
        /*011c*/ 	.byte	0x04, 0x46
        /*011e*/ 	.short	(.L_371 - .L_370)


	//   ....[0]....
.L_370:
        /*0120*/ 	.word	0x00001030


	//----- nvinfo : EIATTR_EXIT_INSTR_OFFSETS
	.align		4
.L_371:
        /*0124*/ 	.byte	0x04, 0x1c
        /*0126*/ 	.short	(.L_373 - .L_372)


	//   ....[0]....
.L_372:
        /*0128*/ 	.word	0x000000b0


	//   ....[1]....
        /*012c*/ 	.word	0x0000b6a0


	//   ....[2]....
        /*0130*/ 	.word	0x0000b8c0


	//   ....[3]....
        /*0134*/ 	.word	0x0000b910


	//----- nvinfo : EIATTR_CRS_STACK_SIZE
	.align		4
.L_373:
        /*0138*/ 	.byte	0x04, 0x1e
        /*013a*/ 	.short	(.L_375 - .L_374)
.L_374:
        /*013c*/ 	.word	0x00000000


	//----- nvinfo : EIATTR_CBANK_PARAM_SIZE
	.align		4
.L_375:
        /*0140*/ 	.byte	0x03, 0x19
        /*0142*/ 	.short	0x0128


	//----- nvinfo : EIATTR_PARAM_CBANK
	.align		4
        /*0144*/ 	.byte	0x04, 0x0a
        /*0146*/ 	.short	(.L_377 - .L_376)
	.align		4
.L_376:
        /*0148*/ 	.word	index@(.nv.constant0._ZN4mmha33masked_multihead_attention_kernelIfLi48ELi64ELi1ELi16ELi256ELb1ELb0EEEv26Multihead_attention_paramsIT_XT5_EE)
        /*014c*/ 	.short	0x0380
        /*014e*/ 	.short	0x0128


	//----- nvinfo : EIATTR_SW_WAR
	.align		4
.L_377:
        /*0150*/ 	.byte	0x04, 0x36
        /*0152*/ 	.short	(.L_379 - .L_378)
.L_378:
        /*0154*/ 	.word	0x00000008
.L_379:


//--------------------- .nv.info._ZN4mmha33masked_multihead_attention_kernelIfLi48ELi64ELi2ELi16ELi128ELb1ELb0EEEv26Multihead_attention_paramsIT_XT5_EE --------------------------
	.section	.nv.info._ZN4mmha33masked_multihead_attention_kernelIfLi48ELi64ELi2ELi16ELi128ELb1ELb0EEEv26Multihead_attention_paramsIT_XT5_EE,"",@"SHT_CUDA_INFO"
	.sectionflags	@""
	.align	4


	//----- nvinfo : EIATTR_CUDA_API_VERSION
	.align		4
        /*0000*/ 	.byte	0x04, 0x37
        /*0002*/ 	.short	(.L_381 - .L_380)
.L_380:
        /*0004*/ 	.word	0x00000082


	//----- nvinfo : EIATTR_KPARAM_INFO
	.align		4
.L_381:
        /*0008*/ 	.byte	0x04, 0x17
        /*000a*/ 	.short	(.L_383 - .L_382)
.L_382:
        /*000c*/ 	.word	0x00000000
        /*0010*/ 	.short	0x0000
        /*0012*/ 	.short	0x0000
        /*0014*/ 	.byte	0x00, 0xf0, 0xa1, 0x04


	//----- nvinfo : EIATTR_SPARSE_MMA_MASK
	.align		4
.L_383:
        /*0018*/ 	.byte	0x03, 0x50
        /*001a*/ 	.short	0x0000


	//----- nvinfo : EIATTR_MAXREG_COUNT
	.align		4
        /*001c*/ 	.byte	0x03, 0x1b
        /*001e*/ 	.short	0x00ff


	//----- nvinfo : EIATTR_NUM_BARRIERS
	.align		4
        /*0020*/ 	.byte	0x02, 0x4c
        /*0022*/ 	.byte	0x01
	.zero		1


	//----- nvinfo : EIATTR_EXTERNS
	.align		4
        /*0024*/ 	.byte	0x04, 0x0f
        /*0026*/ 	.short	(.L_385 - .L_384)


	//   ....[0]....
	.align		4
.L_384:
        /*0028*/ 	.word	index@(__assertfail)


	//----- nvinfo : EIATTR_MERCURY_ISA_VERSION
	.align		4
.L_385:
        /*002c*/ 	.byte	0x03, 0x5f
        /*002e*/ 	.short	0x0101


	//----- nvinfo : EIATTR_INT_WARP_WIDE_INSTR_OFFSETS
	.align		4
        /*0030*/ 	.byte	0x04, 0x31
        /*0032*/ 	.short	(.L_387 - .L_386)


	//   ....[0]....
.L_386:
        /*0034*/ 	.word	0x00000a20


	//----- nvinfo : EIATTR_COOP_GROUP_MASK_REGIDS
	.align		4
.L_387:
        /*0038*/ 	.byte	0x04, 0x29
        /*003a*/ 	.short	(.L_389 - .L_388)


	//   ....[0]....
.L_388:
        /*003c*/ 	.word	0xffffffff


	//   ....[1]....
        /*0040*/ 	.word	0xffffffff


	//   ....[2]....
        /*0044*/ 	.word	0xffffffff


	//   ....[3]....
        /*0048*/ 	.word	0xffffffff


	//   ....[4]....
        /*004c*/ 	.word	0xffffffff


	//   ....[5]....
        /*0050*/ 	.word	0xffffffff


	//   ....[6]....
        /*0054*/ 	.word	0xffffffff


	//   ....[7]....
        /*0058*/ 	.word	0xffffffff


	//   ....[8]....
        /*005c*/ 	.word	0xffffffff


	//   ....[9]....
        /*0060*/ 	.word	0xffffffff


	//   ....[10]....
        /*0064*/ 	.word	0xffffffff


	//   ....[11]....
        /*0068*/ 	.word	0xffffffff


	//   ....[12]....
        /*006c*/ 	.word	0xffffffff


	//   ....[13]....
        /*0070*/ 	.word	0xffffffff


	//   ....[14]....
        /*0074*/ 	.word	0xffffffff


	//   ....[15]....
        /*0078*/ 	.word	0xffffffff


	//   ....[16]....
        /*007c*/ 	.word	0xffffffff


	//   ....[17]....
        /*0080*/ 	.word	0xffffffff


	//   ....[18]....
        /*0084*/ 	.word	0xffffffff


	//   ....[19]....
        /*0088*/ 	.word	0xffffffff


	//   ....[20]....
        /*008c*/ 	.word	0xffffffff


	//   ....[21]....
        /*0090*/ 	.word	0x0500000f


	//   ....[22]....
        /*0094*/ 	.word	0x0500000f


	//   ....[23]....
        /*0098*/ 	.word	0x0500000f


	//   ....[24]....
        /*009c*/ 	.word	0x0500000f


	//   ....[25]....
        /*00a0*/ 	.word	0x0500000f


	//   ....[26]....
        /*00a4*/ 	.word	0x0500000f


	//   ....[27]....
        /*00a8*/ 	.word	0x0500000f


	//   ....[28]....
        /*00ac*/ 	.word	0x0500000f


	//   ....[29]....
        /*00b0*/ 	.word	0x0500000f


	//   ....[30]....
        /*00b4*/ 	.word	0x0500000f


	//----- nvinfo : EIATTR_COOP_GROUP_INSTR_OFFSETS
	.align		4
.L_389:
        /*00b8*/ 	.byte	0x04, 0x28
        /*00ba*/ 	.short	(.L_391 - .L_390)


	//   ....[0]....
.L_390:
        /*00bc*/ 	.word	0x00001ac0


	//   ....[1]....
        /*00c0*/ 	.word	0x00001ae0


	//   ....[2]....
        /*00c4*/ 	.word	0x00001b00


	//   ....[3]....
        /*00c8*/ 	.word	0x00001b20


	//   ....[4]....
        /*00cc*/ 	.word	0x00001b40


	//   ....[5]....
        /*00d0*/ 	.word	0x00005f90


	//   ....[6]....
        /*00d4*/ 	.word	0x000061f0


	//   ....[7]....
        /*00d8*/ 	.word	0x00006210


	//   ....[8]....
        /*00dc*/ 	.word	0x00006230


	//   ....[9]....
        /*00e0*/ 	.word	0x00006250


	//   ....[10]....
        /*00e4*/ 	.word	0x00006360


	//   ....[11]....
        /*00e8*/ 	.word	0x00006390


	//   ....[12]....
        /*00ec*/ 	.word	0x000063c0


	//   ....[13]....
        /*00f0*/ 	.word	0x000078a0


	//   ....[14]....
        /*00f4*/ 	.word	0x00007930


	//   ....[15]....
        /*00f8*/ 	.word	0x00007950


	//   ....[16]....
        /*00fc*/ 	.word	0x00007970


	//   ....[17]....
        /*0100*/ 	.word	0x00007990


	//   ....[18]....
        /*0104*/ 	.word	0x000079f0


	//   ....[19]....
        /*0108*/ 	.word	0x00007a10


	//   ....[20]....
        /*010c*/ 	.word	0x00007a30


	//   ....[21]....
        /*0110*/ 	.word	0x0000b610


	//   ....[22]....
        /*0114*/ 	.word	0x0000b670


	//   ....[23]....
        /*0118*/ 	.word	0x0000b6d0


	//   ....[24]....
        /*011c*/ 	.word	0x0000b730


	//   ....[25]....
        /*0120*/ 	.word	0x0000b790


	//   ....[26]....
        /*0124*/ 	.word	0x0000b810


	//   ....[27]....
        /*0128*/ 	.word	0x0000b8b0


	//   ....[28]....
        /*012c*/ 	.word	0x0000b930


	//   ....[29]....
        /*0130*/ 	.word	0x0000b990


	//   ....[30]....
        /*0134*/ 	.word	0x0000b9f0


	//----- nvinfo : EIATTR_VRC_CTA_INIT_COUNT
	.align		4
.L_391:
        /*0138*/ 	.byte	0x02, 0x4a
	.zero		1
	.zero		1


	//----- nvinfo : EIATTR_SYSCALL_OFFSETS
	.align		4
        /*013c*/ 	.byte	0x04, 0x46
        /*013e*/ 	.short	(.L_393 - .L_392)


	//   ....[0]....
.L_392:
        /*0140*/ 	.word	0x00001270


	//----- nvinfo : EIATTR_EXIT_INSTR_OFFSETS
	.align		4
.L_393:
        /*0144*/ 	.byte	0x04, 0x1c
        /*0146*/ 	.short	(.L_395 - .L_394)


	//   ....[0]....
.L_394:
        /*0148*/ 	.word	0x000000d0


	//   ....[1]....
        /*014c*/ 	.word	0x0000b350


	//   ....[2]....
        /*0150*/ 	.word	0x0000b570


	//   ....[3]....
        /*0154*/ 	.word	0x0000b5c0


	//----- nvinfo : EIATTR_CRS_STACK_SIZE
	.align		4
.L_395:
        /*0158*/ 	.byte	0x04, 0x1e
        /*015a*/ 	.short	(.L_397 - .L_396)
.L_396:
        /*015c*/ 	.word	0x00000000


	//----- nvinfo : EIATTR_CBANK_PARAM_SIZE
	.align		4
.L_397:
        /*0160*/ 	.byte	0x03, 0x19
        /*0162*/ 	.short	0x0128


	//----- nvinfo : EIATTR_PARAM_CBANK
	.align		4
        /*0164*/ 	.byte	0x04, 0x0a
        /*0166*/ 	.short	(.L_399 - .L_398)
	.align		4
.L_398:
        /*0168*/ 	.word	index@(.nv.constant0._ZN4mmha33masked_multihead_attention_kernelIfLi48ELi64ELi2ELi16ELi128ELb1ELb0EEEv26Multihead_attention_paramsIT_XT5_EE)
        /*016c*/ 	.short	0x0380
        /*016e*/ 	.short	0x0128


	//----- nvinfo : EIATTR_SW_WAR
	.align		4
.L_399:
        /*0170*/ 	.byte	0x04, 0x36
        /*0172*/ 	.short	(.L_401 - .L_400)
.L_400:
        /*0174*/ 	.word	0x00000008
.L_401:


//--------------------- .nv.info._ZN4mmha33masked_multihead_attention_kernelIfLi48ELi64ELi4ELi16ELi64ELb1ELb0EEEv26Multihead_attention_paramsIT_XT5_EE --------------------------
	.section	.nv.info._ZN4mmha33masked_multihead_attention_kernelIfLi48ELi64ELi4ELi16ELi64ELb1ELb0EEEv26Multihead_attention_paramsIT_XT5_EE,"",@"SHT_CUDA_INFO"
	.sectionflags	@""
	.align	4


	//----- nvinfo : EIATTR_CUDA_API_VERSION
	.align		4
        /*0000*/ 	.byte	0x04, 0x37
        /*0002*/ 	.short	(.L_403 - .L_402)
.L_402:
        /*0004*/ 	.word	0x00000082


	//----- nvinfo : EIATTR_KPARAM_INFO
	.align		4
.L_403:
        /*0008*/ 	.byte	0x04, 0x17
        /*000a*/ 	.short	(.L_405 - .L_404)
.L_404:
        /*000c*/ 	.word	0x00000000
        /*0010*/ 	.short	0x0000
        /*0012*/ 	.short	0x0000
        /*0014*/ 	.byte	0x00, 0xf0, 0xa1, 0x04


	//----- nvinfo : EIATTR_SPARSE_MMA_MASK
	.align		4
.L_405:
        /*0018*/ 	.byte	0x03, 0x50
        /*001a*/ 	.short	0x0000


	//----- nvinfo : EIATTR_MAXREG_COUNT
	.align		4
        /*001c*/ 	.byte	0x03, 0x1b
        /*001e*/ 	.short	0x00ff


	//----- nvinfo : EIATTR_NUM_BARRIERS
	.align		4
        /*0020*/ 	.byte	0x02, 0x4c
        /*0022*/ 	.byte	0x01
	.zero		1


	//----- nvinfo : EIATTR_EXTERNS
	.align		4
        /*0024*/ 	.byte	0x04, 0x0f
        /*0026*/ 	.short	(.L_407 - .L_406)


	//   ....[0]....
	.align		4
.L_406:
        /*0028*/ 	.word	index@(__assertfail)


	//----- nvinfo : EIATTR_MERCURY_ISA_VERSION
	.align		4
.L_407:
        /*002c*/ 	.byte	0x03, 0x5f
        /*002e*/ 	.short	0x0101


	//----- nvinfo : EIATTR_COOP_GROUP_MASK_REGIDS
	.align		4
        /*0030*/ 	.byte	0x04, 0x29
        /*0032*/ 	.short	(.L_409 - .L_408)


	//   ....[0]....
.L_408:
        /*0034*/ 	.word	0xffffffff


	//   ....[1]....
        /*0038*/ 	.word	0xffffffff


	//   ....[2]....
        /*003c*/ 	.word	0xffffffff


	//   ....[3]....
        /*0040*/ 	.word	0xffffffff


	//   ....[4]....
        /*0044*/ 	.word	0xffffffff


	//   ....[5]....
        /*0048*/ 	.word	0xffffffff


	//   ....[6]....
        /*004c*/ 	.word	0xffffffff


	//   ....[7]....
        /*0050*/ 	.word	0xffffffff


	//   ....[8]....
        /*0054*/ 	.word	0xffffffff


	//   ....[9]....
        /*0058*/ 	.word	0xffffffff


	//   ....[10]....
        /*005c*/ 	.word	0xffffffff


	//   ....[11]....
        /*0060*/ 	.word	0xffffffff


	//   ....[12]....
        /*0064*/ 	.word	0xffffffff


	//   ....[13]....
        /*0068*/ 	.word	0xffffffff


	//   ....[14]....
        /*006c*/ 	.word	0xffffffff


	//   ....[15]....
        /*0070*/ 	.word	0xffffffff


	//   ....[16]....
        /*0074*/ 	.word	0xffffffff


	//   ....[17]....
        /*0078*/ 	.word	0xffffffff


	//   ....[18]....
        /*007c*/ 	.word	0xffffffff


	//   ....[19]....
        /*0080*/ 	.word	0x0500000f


	//   ....[20]....
        /*0084*/ 	.word	0x0500000f


	//   ....[21]....
        /*0088*/ 	.word	0x0500000f


	//   ....[22]....
        /*008c*/ 	.word	0x0500000f


	//   ....[23]....
        /*0090*/ 	.word	0x0500000f


	//   ....[24]....
        /*0094*/ 	.word	0x0500000f


	//   ....[25]....
        /*0098*/ 	.word	0x0500000f


	//   ....[26]....
        /*009c*/ 	.word	0x0500000f


	//   ....[27]....
        /*00a0*/ 	.word	0x0500000f


	//   ....[28]....
        /*00a4*/ 	.word	0x0500000f


	//----- nvinfo : EIATTR_COOP_GROUP_INSTR_OFFSETS
	.align		4
.L_409:
        /*00a8*/ 	.byte	0x04, 0x28
        /*00aa*/ 	.short	(.L_411 - .L_410)


	//   ....[0]....
.L_410:
        /*00ac*/ 	.word	0x00001910


	//   ....[1]....
        /*00b0*/ 	.word	0x00001930


	//   ....[2]....
        /*00b4*/ 	.word	0x00001950


	//   ....[3]....
        /*00b8*/ 	.word	0x00001970


	//   ....[4]....
        /*00bc*/ 	.word	0x00001990


	//   ....[5]....
        /*00c0*/ 	.word	0x000068e0


	//   ....[6]....
        /*00c4*/ 	.word	0x00006900


	//   ....[7]....
        /*00c8*/ 	.word	0x00006b50


	//   ....[8]....
        /*00cc*/ 	.word	0x00006b70


	//   ....[9]....
        /*00d0*/ 	.word	0x00006b90


	//   ....[10]....
        /*00d4*/ 	.word	0x00006cc0


	//   ....[11]....
        /*00d8*/ 	.word	0x00006ce0


	//   ....[12]....
        /*00dc*/ 	.word	0x000081e0


	//   ....[13]....
        /*00e0*/ 	.word	0x00008270


	//   ....[14]....
        /*00e4*/ 	.word	0x00008290


	//   ....[15]....
        /*00e8*/ 	.word	0x000082b0


	//   ....[16]....
        /*00ec*/ 	.word	0x000082d0


	//   ....[17]....
        /*00f0*/ 	.word	0x00008330


	//   ....[18]....
        /*00f4*/ 	.word	0x00008350


	//   ....[19]....
        /*00f8*/ 	.word	0x0000c5b0


	//   ....[20]....
        /*00fc*/ 	.word	0x0000c610


	//   ....[21]....
        /*0100*/ 	.word	0x0000c670


	//   ....[22]....
        /*0104*/ 	.word	0x0000c6d0


	//   ....[23]....
        /*0108*/ 	.word	0x0000c730


	//   ....[24]....
        /*010c*/ 	.word	0x0000c7b0


	//   ....[25]....
        /*0110*/ 	.word	0x0000c830


	//   ....[26]....
        /*0114*/ 	.word	0x0000c8c0


	//   ....[27]....
        /*0118*/ 	.word	0x0000c940


	//   ....[28]....
        /*011c*/ 	.word	0x0000c9a0


	//----- nvinfo : EIATTR_VRC_CTA_INIT_COUNT
	.align		4
.L_411:
        /*0120*/ 	.byte	0x02, 0x4a
	.zero		1
	.zero		1


	//----- nvinfo : EIATTR_SYSCALL_OFFSETS
	.align		4
        /*0124*/ 	.byte	0x04, 0x46
        /*0126*/ 	.short	(.L_413 - .L_412)


	//   ....[0]....
.L_412:
        /*0128*/ 	.word	0x000010b0


	//----- nvinfo : EIATTR_EXIT_INSTR_OFFSETS
	.align		4
.L_413:
        /*012c*/ 	.byte	0x04, 0x1c
        /*012e*/ 	.short	(.L_415 - .L_414)


	//   ....[0]....
.L_414:
        /*0130*/ 	.word	0x000000b0


	//   ....[1]....
        /*0134*/ 	.word	0x0000c2f0


	//   ....[2]....
        /*0138*/ 	.word	0x0000c510


	//   ....[3]....
        /*013c*/ 	.word	0x0000c560


	//----- nvinfo : EIATTR_CRS_STACK_SIZE
	.align		4
.L_415:
        /*0140*/ 	.byte	0x04, 0x1e
        /*0142*/ 	.short	(.L_417 - .L_416)
.L_416:
        /*0144*/ 	.word	0x00000000


	//----- nvinfo : EIATTR_CBANK_PARAM_SIZE
	.align		4
.L_417:
        /*0148*/ 	.byte	0x03, 0x19
        /*014a*/ 	.short	0x0128


	//----- nvinfo : EIATTR_PARAM_CBANK
	.align		4
        /*014c*/ 	.byte	0x04, 0x0a
        /*014e*/ 	.short	(.L_419 - .L_418)
	.align		4
.L_418:
        /*0150*/ 	.word	index@(.nv.constant0._ZN4mmha33masked_multihead_attention_kernelIfLi48ELi64ELi4ELi16ELi64ELb1ELb0EEEv26Multihead_attention_paramsIT_XT5_EE)
        /*0154*/ 	.short	0x0380
        /*0156*/ 	.short	0x0128


	//----- nvinfo : EIATTR_SW_WAR
	.align		4
.L_419:
        /*0158*/ 	.byte	0x04, 0x36
        /*015a*/ 	.short	(.L_421 - .L_420)
.L_420:
        /*015c*/ 	.word	0x00000008
.L_421:


//--------------------- .nv.info._ZN4mmha33masked_multihead_attention_kernelItLi48ELi64ELi1ELi8ELi256ELb0ELb1EEEv26Multihead_attention_paramsIT_XT5_EE --------------------------
	.section	.nv.info._ZN4mmha33masked_multihead_attention_kernelItLi48ELi64ELi1ELi8ELi256ELb0ELb1EEEv26Multihead_attention_paramsIT_XT5_EE,"",@"SHT_CUDA_INFO"
	.sectionflags	@""
	.align	4


	//----- nvinfo : EIATTR_CUDA_API_VERSION
	.align		4
        /*0000*/ 	.byte	0x04, 0x37
        /*0002*/ 	.short	(.L_423 - .L_422)
.L_422:
        /*0004*/ 	.word	0x00000082


	//----- nvinfo : EIATTR_KPARAM_INFO
	.align		4
.L_423:
        /*0008*/ 	.byte	0x04, 0x17
        /*000a*/ 	.short	(.L_425 - .L_424)
.L_424:
        /*000c*/ 	.word	0x00000000
        /*0010*/ 	.short	0x0000
        /*0012*/ 	.short	0x0000
        /*0014*/ 	.byte	0x00, 0xf0, 0xa1, 0x04


	//----- nvinfo : EIATTR_SPARSE_MMA_MASK
	.align		4
.L_425:
        /*0018*/ 	.byte	0x03, 0x50
        /*001a*/ 	.short	0x0000


	//----- nvinfo : EIATTR_MAXREG_COUNT
	.align		4
        /*001c*/ 	.byte	0x03, 0x1b
        /*001e*/ 	.short	0x00ff


	//----- nvinfo : EIATTR_NUM_BARRIERS
	.align		4
        /*0020*/ 	.byte	0x02, 0x4c
        /*0022*/ 	.byte	0x01
	.zero		1


	//----- nvinfo : EIATTR_EXTERNS
	.align		4
        /*0024*/ 	.byte	0x04, 0x0f
        /*0026*/ 	.short	(.L_427 - .L_426)


	//   ....[0]....
	.align		4
.L_426:
        /*0028*/ 	.word	index@(__assertfail)


	//----- nvinfo : EIATTR_MERCURY_ISA_VERSION
	.align		4
.L_427:
        /*002c*/ 	.byte	0x03, 0x5f
        /*002e*/ 	.short	0x0101


	//----- nvinfo : EIATTR_COOP_GROUP_MASK_REGIDS
	.align		4
        /*0030*/ 	.byte	0x04, 0x29
        /*0032*/ 	.short	(.L_429 - .L_428)


	//   ....[0]....
.L_428:
        /*0034*/ 	.word	0xffffffff


	//   ....[1]....
        /*0038*/ 	.word	0xffffffff


	//   ....[2]....
        /*003c*/ 	.word	0xffffffff


	//   ....[3]....
        /*0040*/ 	.word	0xffffffff


	//   ....[4]....
        /*0044*/ 	.word	0xffffffff


	//   ....[5]....
        /*0048*/ 	.word	0xffffffff


	//   ....[6]....
        /*004c*/ 	.word	0xffffffff


	//   ....[7]....
        /*0050*/ 	.word	0xffffffff


	//   ....[8]....
        /*0054*/ 	.word	0xffffffff


	//   ....[9]....
        /*0058*/ 	.word	0xffffffff


	//   ....[10]....
        /*005c*/ 	.word	0xffffffff


	//   ....[11]....
        /*0060*/ 	.word	0xffffffff


	//   ....[12]....
        /*0064*/ 	.word	0xffffffff


	//   ....[13]....
        /*0068*/ 	.word	0xffffffff


	//   ....[14]....
        /*006c*/ 	.word	0xffffffff


	//   ....[15]....
        /*0070*/ 	.word	0xffffffff


	//   ....[16]....
        /*0074*/ 	.word	0xffffffff


	//   ....[17]....
        /*0078*/ 	.word	0xffffffff


	//   ....[18]....
        /*007c*/ 	.word	0xffffffff


	//   ....[19]....
        /*0080*/ 	.word	0xffffffff


	//   ....[20]....
        /*0084*/ 	.word	0xffffffff


	//   ....[21]....
        /*0088*/ 	.word	0xffffffff


	//   ....[22]....
        /*008c*/ 	.word	0xffffffff


	//   ....[23]....
        /*0090*/ 	.word	0x0500000f


	//   ....[24]....
        /*0094*/ 	.word	0x0500000f


	//   ....[25]....
        /*0098*/ 	.word	0x0500000f


	//   ....[26]....
        /*009c*/ 	.word	0x0500000f


	//   ....[27]....
        /*00a0*/ 	.word	0x0500000f


	//----- nvinfo : EIATTR_COOP_GROUP_INSTR_OFFSETS
	.align		4
.L_429:
        /*00a4*/ 	.byte	0x04, 0x28
        /*00a6*/ 	.short	(.L_431 - .L_430)


	//   ....[0]....
.L_430:
        /*00a8*/ 	.word	0x000016f0


	//   ....[1]....
        /*00ac*/ 	.word	0x00001710


	//   ....[2]....
        /*00b0*/ 	.word	0x00001730


	//   ....[3]....
        /*00b4*/ 	.word	0x00001750


	//   ....[4]....
        /*00b8*/ 	.word	0x00001770


	//   ....[5]....
        /*00bc*/ 	.word	0x00002f50


	//   ....[6]....
        /*00c0*/ 	.word	0x00002fe0


	//   ....[7]....
        /*00c4*/ 	.word	0x00003060


	//   ....[8]....
        /*00c8*/ 	.word	0x00003080


	//   ....[9]....
        /*00cc*/ 	.word	0x000030b0


	//   ....[10]....
        /*00d0*/ 	.word	0x00003100


	//   ....[11]....
        /*00d4*/ 	.word	0x00003130


	//   ....[12]....
        /*00d8*/ 	.word	0x00003170


	//   ....[13]....
        /*00dc*/ 	.word	0x000031a0


	//   ....[14]....
        /*00e0*/ 	.word	0x000047f0


	//   ....[15]....
        /*00e4*/ 	.word	0x00004870


	//   ....[16]....
        /*00e8*/ 	.word	0x000048f0


	//   ....[17]....
        /*00ec*/ 	.word	0x00004910


	//   ....[18]....
        /*00f0*/ 	.word	0x00004930


	//   ....[19]....
        /*00f4*/ 	.word	0x000049d0


	//   ....[20]....
        /*00f8*/ 	.word	0x000049f0


	//   ....[21]....
        /*00fc*/ 	.word	0x00004a20


	//   ....[22]....
        /*0100*/ 	.word	0x00004a40


	//   ....[23]....
        /*0104*/ 	.word	0x00008c10


	//   ....[24]....
        /*0108*/ 	.word	0x00008c70


	//   ....[25]....
        /*010c*/ 	.word	0x00008cd0


	//   ....[26]....
        /*0110*/ 	.word	0x00008d30


	//   ....[27]....
        /*0114*/ 	.word	0x00008d90


	//----- nvinfo : EIATTR_VRC_CTA_INIT_COUNT
	.align		4
.L_431:
        /*0118*/ 	.byte	0x02, 0x4a
	.zero		1
	.zero		1


	//----- nvinfo : EIATTR_SYSCALL_OFFSETS
	.align		4
        /*011c*/ 	.byte	0x04, 0x46
        /*011e*/ 	.short	(.L_433 - .L_432)


	//   ....[0]....
.L_432:
        /*0120*/ 	.word	0x00001030


	//----- nvinfo : EIATTR_EXIT_INSTR_OFFSETS
	.align		4
.L_433:
        /*0124*/ 	.byte	0x04, 0x1c
        /*0126*/ 	.short	(.L_435 - .L_434)


	//   ....[0]....
.L_434:
        /*0128*/ 	.word	0x000000b0


	//   ....[1]....
        /*012c*/ 	.word	0x00008750


	//   ....[2]....
        /*0130*/ 	.word	0x00008b00


	//   ....[3]....
        /*0134*/ 	.word	0x00008bc0


	//----- nvinfo : EIATTR_CRS_STACK_SIZE
	.align		4
.L_435:
        /*0138*/ 	.byte	0x04, 0x1e
        /*013a*/ 	.short	(.L_437 - .L_436)
.L_436:
        /*013c*/ 	.word	0x00000000


	//----- nvinfo : EIATTR_CBANK_PARAM_SIZE
	.align		4
.L_437:
        /*0140*/ 	.byte	0x03, 0x19
        /*0142*/ 	.short	0x0128


	//----- nvinfo : EIATTR_PARAM_CBANK
	.align		4
        /*0144*/ 	.byte	0x04, 0x0a
        /*0146*/ 	.short	(.L_439 - .L_438)
	.align		4
.L_438:
        /*0148*/ 	.word	index@(.nv.constant0._ZN4mmha33masked_multihead_attention_kernelItLi48ELi64ELi1ELi8ELi256ELb0ELb1EEEv26Multihead_attention_paramsIT_XT5_EE)
        /*014c*/ 	.short	0x0380
        /*014e*/ 	.short	0x0128


	//----- nvinfo : EIATTR_SW_WAR
	.align		4
.L_439:
        /*0150*/ 	.byte	0x04, 0x36
        /*0152*/ 	.short	(.L_441 - .L_440)
.L_440:
        /*0154*/ 	.word	0x00000008
.L_441:


//--------------------- .nv.info._ZN4mmha33masked_multihead_attention_kernelItLi48ELi64ELi2ELi8ELi128ELb0ELb1EEEv26Multihead_attention_paramsIT_XT5_EE --------------------------
	.section	.nv.info._ZN4mmha33masked_multihead_attention_kernelItLi48ELi64ELi2ELi8ELi128ELb0ELb1EEEv26Multihead_attention_paramsIT_XT5_EE,"",@"SHT_CUDA_INFO"
	.sectionflags	@""
	.align	4


	//----- nvinfo : EIATTR_CUDA_API_VERSION
	.align		4
        /*0000*/ 	.byte	0x04, 0x37
        /*0002*/ 	.short	(.L_443 - .L_442)
.L_442:
        /*0004*/ 	.word	0x00000082


	//----- nvinfo : EIATTR_KPARAM_INFO
	.align		4
.L_443:
        /*0008*/ 	.byte	0x04, 0x17
        /*000a*/ 	.short	(.L_445 - .L_444)
.L_444:
        /*000c*/ 	.word	0x00000000
        /*0010*/ 	.short	0x0000
        /*0012*/ 	.short	0x0000
        /*0014*/ 	.byte	0x00, 0xf0, 0xa1, 0x04


	//----- nvinfo : EIATTR_SPARSE_MMA_MASK
	.align		4
.L_445:
        /*0018*/ 	.byte	0x03, 0x50
        /*001a*/ 	.short	0x0000


	//----- nvinfo : EIATTR_MAXREG_COUNT
	.align		4
        /*001c*/ 	.byte	0x03, 0x1b
        /*001e*/ 	.short	0x00ff


	//----- nvinfo : EIATTR_NUM_BARRIERS
	.align		4
        /*0020*/ 	.byte	0x02, 0x4c
        /*0022*/ 	.byte	0x01
	.zero		1


	//----- nvinfo : EIATTR_EXTERNS
	.align		4
        /*0024*/ 	.byte	0x04, 0x0f
        /*0026*/ 	.short	(.L_447 - .L_446)


	//   ....[0]....
	.align		4
.L_446:
        /*0028*/ 	.word	index@(__assertfail)


	//----- nvinfo : EIATTR_MERCURY_ISA_VERSION
	.align		4
.L_447:
        /*002c*/ 	.byte	0x03, 0x5f
        /*002e*/ 	.short	0x0101


	//----- nvinfo : EIATTR_INT_WARP_WIDE_INSTR_OFFSETS
	.align		4
        /*0030*/ 	.byte	0x04, 0x31
        /*0032*/ 	.short	(.L_449 - .L_448)


	//   ....[0]....
.L_448:
        /*0034*/ 	.word	0x00000ad0


	//----- nvinfo : EIATTR_COOP_GROUP_MASK_REGIDS
	.align		4
.L_449:
        /*0038*/ 	.byte	0x04, 0x29
        /*003a*/ 	.short	(.L_451 - .L_450)


	//   ....[0]....
.L_450:
        /*003c*/ 	.word	0xffffffff


	//   ....[1]....
        /*0040*/ 	.word	0xffffffff


	//   ....[2]....
        /*0044*/ 	.word	0xffffffff


	//   ....[3]....
        /*0048*/ 	.word	0xffffffff


	//   ....[4]....
        /*004c*/ 	.word	0xffffffff


	//   ....[5]....
        /*0050*/ 	.word	0xffffffff


	//   ....[6]....
        /*0054*/ 	.word	0xffffffff


	//   ....[7]....
        /*0058*/ 	.word	0xffffffff


	//   ....[8]....
        /*005c*/ 	.word	0xffffffff


	//   ....[9]....
        /*0060*/ 	.word	0xffffffff


	//   ....[10]....
        /*0064*/ 	.word	0xffffffff


	//   ....[11]....
        /*0068*/ 	.word	0xffffffff


	//   ....[12]....
        /*006c*/ 	.word	0xffffffff


	//   ....[13]....
        /*0070*/ 	.word	0xffffffff


	//   ....[14]....
        /*0074*/ 	.word	0xffffffff


	//   ....[15]....
        /*0078*/ 	.word	0xffffffff


	//   ....[16]....
        /*007c*/ 	.word	0xffffffff


	//   ....[17]....
        /*0080*/ 	.word	0xffffffff


	//   ....[18]....
        /*0084*/ 	.word	0xffffffff


	//   ....[19]....
        /*0088*/ 	.word	0xffffffff


	//   ....[20]....
        /*008c*/ 	.word	0xffffffff


	//   ....[21]....
        /*0090*/ 	.word	0x0500000f


	//   ....[22]....
        /*0094*/ 	.word	0x0500000f


	//   ....[23]....
        /*0098*/ 	.word	0x0500000f


	//   ....[24]....
        /*009c*/ 	.word	0x0500000f


	//   ....[25]....
        /*00a0*/ 	.word	0x0500000f


	//   ....[26]....
        /*00a4*/ 	.word	0x0500000f


	//   ....[27]....
        /*00a8*/ 	.word	0x0500000f


	//   ....[28]....
        /*00ac*/ 	.word	0x0500000f


	//   ....[29]....
        /*00b0*/ 	.word	0x0500000f


	//   ....[30]....
        /*00b4*/ 	.word	0x0500000f


	//----- nvinfo : EIATTR_COOP_GROUP_INSTR_OFFSETS
	.align		4
.L_451:
        /*00b8*/ 	.byte	0x04, 0x28
        /*00ba*/ 	.short	(.L_453 - .L_452)


	//   ....[0]....
.L_452:
        /*00bc*/ 	.word	0x00001890


	//   ....[1]....
        /*00c0*/ 	.word	0x000018b0


	//   ....[2]....
        /*00c4*/ 	.word	0x000018d0


	//   ....[3]....
        /*00c8*/ 	.word	0x000018f0


	//   ....[4]....
        /*00cc*/ 	.word	0x00001910


	//   ....[5]....
        /*00d0*/ 	.word	0x00002810


	//   ....[6]....
        /*00d4*/ 	.word	0x00002b60


	//   ....[7]....
        /*00d8*/ 	.word	0x00002b80


	//   ....[8]....
        /*00dc*/ 	.word	0x00002ba0


	//   ....[9]....
        /*00e0*/ 	.word	0x00002bc0


	//   ....[10]....
        /*00e4*/ 	.word	0x00002cd0


	//   ....[11]....
        /*00e8*/ 	.word	0x00002cf0


	//   ....[12]....
        /*00ec*/ 	.word	0x00002d30


	//   ....[13]....
        /*00f0*/ 	.word	0x000043a0


	//   ....[14]....
        /*00f4*/ 	.word	0x00004420


	//   ....[15]....
        /*00f8*/ 	.word	0x000044c0


	//   ....[16]....
        /*00fc*/ 	.word	0x000044e0


	//   ....[17]....
        /*0100*/ 	.word	0x00004500


	//   ....[18]....
        /*0104*/ 	.word	0x00004570


	//   ....[19]....
        /*0108*/ 	.word	0x00004590


	//   ....[20]....
        /*010c*/ 	.word	0x000045b0


	//   ....[21]....
        /*0110*/ 	.word	0x00008580


	//   ....[22]....
        /*0114*/ 	.word	0x000085e0


	//   ....[23]....
        /*0118*/ 	.word	0x00008640


	//   ....[24]....
        /*011c*/ 	.word	0x000086a0


	//   ....[25]....
        /*0120*/ 	.word	0x00008700


	//   ....[26]....
        /*0124*/ 	.word	0x00008780


	//   ....[27]....
        /*0128*/ 	.word	0x00008820


	//   ....[28]....
        /*012c*/ 	.word	0x000088a0


	//   ....[29]....
        /*0130*/ 	.word	0x00008900


	//   ....[30]....
        /*0134*/ 	.word	0x00008960


	//----- nvinfo : EIATTR_VRC_CTA_INIT_COUNT
	.align		4
.L_453:
        /*0138*/ 	.byte	0x02, 0x4a
	.zero		1
	.zero		1


	//----- nvinfo : EIATTR_SYSCALL_OFFSETS
	.align		4
        /*013c*/ 	.byte	0x04, 0x46
        /*013e*/ 	.short	(.L_455 - .L_454)


	//   ....[0]....
.L_454:
        /*0140*/ 	.word	0x000011b0


	//----- nvinfo : EIATTR_EXIT_INSTR_OFFSETS
	.align		4
.L_455:
        /*0144*/ 	.byte	0x04, 0x1c
        /*0146*/ 	.short	(.L_457 - .L_456)


	//   ....[0]....
.L_456:
        /*0148*/ 	.word	0x000000d0


	//   ....[1]....
        /*014c*/ 	.word	0x000080c0


	//   ....[2]....
        /*0150*/ 	.word	0x00008470


	//   ....[3]....
        /*0154*/ 	.word	0x00008530


	//----- nvinfo : EIATTR_CRS_STACK_SIZE
	.align		4
.L_457:
        /*0158*/ 	.byte	0x04, 0x1e
        /*015a*/ 	.short	(.L_459 - .L_458)
.L_458:
        /*015c*/ 	.word	0x00000000


	//----- nvinfo : EIATTR_CBANK_PARAM_SIZE
	.align		4
.L_459:
        /*0160*/ 	.byte	0x03, 0x19
        /*0162*/ 	.short	0x0128


	//----- nvinfo : EIATTR_PARAM_CBANK
	.align		4
        /*0164*/ 	.byte	0x04, 0x0a
        /*0166*/ 	.short	(.L_461 - .L_460)
	.align		4
.L_460:
        /*0168*/ 	.word	index@(.nv.constant0._ZN4mmha33masked_multihead_attention_kernelItLi48ELi64ELi2ELi8ELi128ELb0ELb1EEEv26Multihead_attention_paramsIT_XT5_EE)
        /*016c*/ 	.short	0x0380
        /*016e*/ 	.short	0x0128


	//----- nvinfo : EIATTR_SW_WAR
	.align		4
.L_461:
        /*0170*/ 	.byte	0x04, 0x36
        /*0172*/ 	.short	(.L_463 - .L_462)
.L_462:
        /*0174*/ 	.word	0x00000008
.L_463:


//--------------------- .nv.info._ZN4mmha33masked_multihead_attention_kernelItLi48ELi64ELi4ELi8ELi64ELb0ELb1EEEv26Multihead_attention_paramsIT_XT5_EE --------------------------
	.section	.nv.info._ZN4mmha33masked_multihead_attention_kernelItLi48ELi64ELi4ELi8ELi64ELb0ELb1EEEv26Multihead_attention_paramsIT_XT5_EE,"",@"SHT_CUDA_INFO"
	.sectionflags	@""
	.align	4


	//----- nvinfo : EIATTR_CUDA_API_VERSION
	.align		4
        /*0000*/ 	.byte	0x04, 0x37
        /*0002*/ 	.short	(.L_465 - .L_464)
.L_464:
        /*0004*/ 	.word	0x00000082


	//----- nvinfo : EIATTR_KPARAM_INFO
	.align		4
.L_465:
        /*0008*/ 	.byte	0x04, 0x17
        /*000a*/ 	.short	(.L_467 - .L_466)
.L_466:
        /*000c*/ 	.word	0x00000000
        /*0010*/ 	.short	0x0000
        /*0012*/ 	.short	0x0000
        /*0014*/ 	.byte	0x00, 0xf0, 0xa1, 0x04


	//----- nvinfo : EIATTR_SPARSE_MMA_MASK
	.align		4
.L_467:
        /*0018*/ 	.byte	0x03, 0x50
        /*001a*/ 	.short	0x0000


	//----- nvinfo : EIATTR_MAXREG_COUNT
	.align		4
        /*001c*/ 	.byte	0x03, 0x1b
        /*001e*/ 	.short	0x00ff


	//----- nvinfo : EIATTR_NUM_BARRIERS
	.align		4
        /*0020*/ 	.byte	0x02, 0x4c
        /*0022*/ 	.byte	0x01
	.zero		1


	//----- nvinfo : EIATTR_EXTERNS
	.align		4
        /*0024*/ 	.byte	0x04, 0x0f
        /*0026*/ 	.short	(.L_469 - .L_468)


	//   ....[0]....
	.align		4
.L_468:
        /*0028*/ 	.word	index@(__assertfail)


	//----- nvinfo : EIATTR_MERCURY_ISA_VERSION
	.align		4
.L_469:
        /*002c*/ 	.byte	0x03, 0x5f
        /*002e*/ 	.short	0x0101


	//----- nvinfo : EIATTR_COOP_GROUP_MASK_REGIDS
	.align		4
        /*0030*/ 	.byte	0x04, 0x29
        /*0032*/ 	.short	(.L_471 - .L_470)


	//   ....[0]....
.L_470:
        /*0034*/ 	.word	0xffffffff


	//   ....[1]....
        /*0038*/ 	.word	0xffffffff


	//   ....[2]....
        /*003c*/ 	.word	0xffffffff


	//   ....[3]....
        /*0040*/ 	.word	0xffffffff


	//   ....[4]....
        /*0044*/ 	.word	0xffffffff


	//   ....[5]....
        /*0048*/ 	.word	0xffffffff


	//   ....[6]....
        /*004c*/ 	.word	0xffffffff


	//   ....[7]....
        /*0050*/ 	.word	0xffffffff


	//   ....[8]....
        /*0054*/ 	.word	0xffffffff


	//   ....[9]....
        /*0058*/ 	.word	0xffffffff


	//   ....[10]....
        /*005c*/ 	.word	0xffffffff


	//   ....[11]....
        /*0060*/ 	.word	0xffffffff


	//   ....[12]....
        /*0064*/ 	.word	0xffffffff


	//   ....[13]....
        /*0068*/ 	.word	0xffffffff


	//   ....[14]....
        /*006c*/ 	.word	0xffffffff


	//   ....[15]....
        /*0070*/ 	.word	0xffffffff


	//   ....[16]....
        /*0074*/ 	.word	0xffffffff


	//   ....[17]....
        /*0078*/ 	.word	0xffffffff


	//   ....[18]....
        /*007c*/ 	.word	0xffffffff


	//   ....[19]....
        /*0080*/ 	.word	0x0500000f


	//   ....[20]....
        /*0084*/ 	.word	0x0500000f


	//   ....[21]....
        /*0088*/ 	.word	0x0500000f


	//   ....[22]....
        /*008c*/ 	.word	0x0500000f


	//   ....[23]....
        /*0090*/ 	.word	0x0500000f


	//   ....[24]....
        /*0094*/ 	.word	0x0500000f


	//   ....[25]....
        /*0098*/ 	.word	0x0500000f


	//   ....[26]....
        /*009c*/ 	.word	0x0500000f


	//   ....[27]....
        /*00a0*/ 	.word	0x0500000f


	//   ....[28]....
        /*00a4*/ 	.word	0x0500000f


	//----- nvinfo : EIATTR_COOP_GROUP_INSTR_OFFSETS
	.align		4
.L_471:
        /*00a8*/ 	.byte	0x04, 0x28
        /*00aa*/ 	.short	(.L_473 - .L_472)


	//   ....[0]....
.L_472:
        /*00ac*/ 	.word	0x000016d0


	//   ....[1]....
        /*00b0*/ 	.word	0x000016f0


	//   ....[2]....
        /*00b4*/ 	.word	0x00001710


	//   ....[3]....
        /*00b8*/ 	.word	0x00001730


	//   ....[4]....
        /*00bc*/ 	.word	0x00001750


	//   ....[5]....
        /*00c0*/ 	.word	0x000024c0


	//   ....[6]....
        /*00c4*/ 	.word	0x000024e0


	//   ....[7]....
        /*00c8*/ 	.word	0x00002840


	//   ....[8]....
        /*00cc*/ 	.word	0x00002860


	//   ....[9]....
        /*00d0*/ 	.word	0x00002880


	//   ....[10]....
        /*00d4*/ 	.word	0x00002990


	//   ....[11]....
        /*00d8*/ 	.word	0x000029d0


	//   ....[12]....
        /*00dc*/ 	.word	0x00004020


	//   ....[13]....
        /*00e0*/ 	.word	0x000040a0


	//   ....[14]....
        /*00e4*/ 	.word	0x00004120


	//   ....[15]....
        /*00e8*/ 	.word	0x00004140


	//   ....[16]....
        /*00ec*/ 	.word	0x00004160


	//   ....[17]....
        /*00f0*/ 	.word	0x000041d0


	//   ....[18]....
        /*00f4*/ 	.word	0x000041f0


	//   ....[19]....
        /*00f8*/ 	.word	0x00007ef0


	//   ....[20]....
        /*00fc*/ 	.word	0x00007f50


	//   ....[21]....
        /*0100*/ 	.word	0x00007fb0


	//   ....[22]....
        /*0104*/ 	.word	0x00008010


	//   ....[23]....
        /*0108*/ 	.word	0x00008070


	//   ....[24]....
        /*010c*/ 	.word	0x000080f0


	//   ....[25]....
        /*0110*/ 	.word	0x00008170


	//   ....[26]....
        /*0114*/ 	.word	0x00008200


	//   ....[27]....
        /*0118*/ 	.word	0x00008280


	//   ....[28]....
        /*011c*/ 	.word	0x000082e0


	//----- nvinfo : EIATTR_VRC_CTA_INIT_COUNT
	.align		4
.L_473:
        /*0120*/ 	.byte	0x02, 0x4a
	.zero		1
	.zero		1


	//----- nvinfo : EIATTR_SYSCALL_OFFSETS
	.align		4
        /*0124*/ 	.byte	0x04, 0x46
        /*0126*/ 	.short	(.L_475 - .L_474)


	//   ....[0]....
.L_474:
        /*0128*/ 	.word	0x00001010


	//----- nvinfo : EIATTR_EXIT_INSTR_OFFSETS
	.align		4
.L_475:
        /*012c*/ 	.byte	0x04, 0x1c
        /*012e*/ 	.short	(.L_477 - .L_476)


	//   ....[0]....
.L_476:
        /*0130*/ 	.word	0x000000b0


	//   ....[1]....
        /*0134*/ 	.word	0x00007a30


	//   ....[2]....
        /*0138*/ 	.word	0x00007de0


	//   ....[3]....
        /*013c*/ 	.word	0x00007ea0


	//----- nvinfo : EIATTR_CRS_STACK_SIZE
	.align		4
.L_477:
        /*0140*/ 	.byte	0x04, 0x1e
        /*0142*/ 	.short	(.L_479 - .L_478)
.L_478:
        /*0144*/ 	.word	0x00000000


	//----- nvinfo : EIATTR_CBANK_PARAM_SIZE
	.align		4
.L_479:
        /*0148*/ 	.byte	0x03, 0x19
        /*014a*/ 	.short	0x0128


	//----- nvinfo : EIATTR_PARAM_CBANK
	.align		4
        /*014c*/ 	.byte	0x04, 0x0a
        /*014e*/ 	.short	(.L_481 - .L_480)
	.align		4
.L_480:
        /*0150*/ 	.word	index@(.nv.constant0._ZN4mmha33masked_multihead_attention_kernelItLi48ELi64ELi4ELi8ELi64ELb0ELb1EEEv26Multihead_attention_paramsIT_XT5_EE)
        /*0154*/ 	.short	0x0380
        /*0156*/ 	.short	0x0128


	//----- nvinfo : EIATTR_SW_WAR
	.align		4
.L_481:
        /*0158*/ 	.byte	0x04, 0x36
        /*015a*/ 	.short	(.L_483 - .L_482)
.L_482:
        /*015c*/ 	.word	0x00000008
.L_483:


//--------------------- .nv.info._ZN4mmha33masked_multihead_attention_kernelItLi48ELi64ELi1ELi8ELi256ELb0ELb0EEEv26Multihead_attention_paramsIT_XT5_EE --------------------------
	.section	.nv.info._ZN4mmha33masked_multihead_attention_kernelItLi48ELi64ELi1ELi8ELi256ELb0ELb0EEEv26Multihead_attention_paramsIT_XT5_EE,"",@"SHT_CUDA_INFO"
	.sectionflags	@""
	.align	4


	//----- nvinfo : EIATTR_CUDA_API_VERSION
	.align		4
        /*0000*/ 	.byte	0x04, 0x37
        /*0002*/ 	.short	(.L_485 - .L_484)
.L_484:
        /*0004*/ 	.word	0x00000082


	//----- nvinfo : EIATTR_KPARAM_INFO
	.align		4
.L_485:
        /*0008*/ 	.byte	0x04, 0x17
        /*000a*/ 	.short	(.L_487 - .L_486)
.L_486:
        /*000c*/ 	.word	0x00000000
        /*0010*/ 	.short	0x0000
        /*0012*/ 	.short	0x0000
        /*0014*/ 	.byte	0x00, 0xf0, 0xa1, 0x04


	//----- nvinfo : EIATTR_SPARSE_MMA_MASK
	.align		4
.L_487:
        /*0018*/ 	.byte	0x03, 0x50
        /*001a*/ 	.short	0x0000


	//----- nvinfo : EIATTR_MAXREG_COUNT
	.align		4
        /*001c*/ 	.byte	0x03, 0x1b
        /*001e*/ 	.short	0x00ff


	//----- nvinfo : EIATTR_NUM_BARRIERS
	.align		4
        /*0020*/ 	.byte	0x02, 0x4c
        /*0022*/ 	.byte	0x01
	.zero		1


	//----- nvinfo : EIATTR_EXTERNS
	.align		4
        /*0024*/ 	.byte	0x04, 0x0f
        /*0026*/ 	.short	(.L_489 - .L_488)


	//   ....[0]....
	.align		4
.L_488:
        /*0028*/ 	.word	index@(__assertfail)


	//----- nvinfo : EIATTR_MERCURY_ISA_VERSION
	.align		4
.L_489:
        /*002c*/ 	.byte	0x03, 0x5f
        /*002e*/ 	.short	0x0101


	//----- nvinfo : EIATTR_COOP_GROUP_MASK_REGIDS
	.align		4
        /*0030*/ 	.byte	0x04, 0x29
        /*0032*/ 	.short	(.L_491 - .L_490)


	//   ....[0]....
.L_490:
        /*0034*/ 	.word	0xffffffff


	//   ....[1]....
        /*0038*/ 	.word	0xffffffff


	//   ....[2]....
        /*003c*/ 	.word	0xffffffff


	//   ....[3]....
        /*0040*/ 	.word	0xffffffff


	//   ....[4]....
        /*0044*/ 	.word	0xffffffff


	//   ....[5]....
        /*0048*/ 	.word	0xffffffff


	//   ....[6]....
        /*004c*/ 	.word	0xffffffff


	//   ....[7]....
        /*0050*/ 	.word	0xffffffff


	//   ....[8]....
        /*0054*/ 	.word	0xffffffff


	//   ....[9]....
        /*0058*/ 	.word	0xffffffff


	//   ....[10]....
        /*005c*/ 	.word	0xffffffff


	//   ....[11]....
        /*0060*/ 	.word	0xffffffff


	//   ....[12]....
        /*0064*/ 	.word	0xffffffff


	//   ....[13]....
        /*0068*/ 	.word	0xffffffff


	//   ....[14]....
        /*006c*/ 	.word	0xffffffff


	//   ....[15]....
        /*0070*/ 	.word	0xffffffff


	//   ....[16]....
        /*0074*/ 	.word	0xffffffff


	//   ....[17]....
        /*0078*/ 	.word	0xffffffff


	//   ....[18]....
        /*007c*/ 	.word	0xffffffff


	//   ....[19]....
        /*0080*/ 	.word	0xffffffff


	//   ....[20]....
        /*0084*/ 	.word	0xffffffff


	//   ....[21]....
        /*0088*/ 	.word	0xffffffff


	//   ....[22]....
        /*008c*/ 	.word	0xffffffff


	//   ....[23]....
        /*0090*/ 	.word	0x0500000f


	//   ....[24]....
        /*0094*/ 	.word	0x0500000f


	//   ....[25]....
        /*0098*/ 	.word	0x0500000f


	//   ....[26]....
        /*009c*/ 	.word	0x0500000f


	//   ....[27]....
        /*00a0*/ 	.word	0x0500000f


	//----- nvinfo : EIATTR_COOP_GROUP_INSTR_OFFSETS
	.align		4
.L_491:
        /*00a4*/ 	.byte	0x04, 0x28
        /*00a6*/ 	.short	(.L_493 - .L_492)


	//   ....[0]....
.L_492:
        /*00a8*/ 	.word	0x000016d0


	//   ....[1]....
        /*00ac*/ 	.word	0x000016f0


	//   ....[2]....
        /*00b0*/ 	.word	0x00001710


	//   ....[3]....
        /*00b4*/ 	.word	0x00001730


	//   ....[4]....
        /*00b8*/ 	.word	0x00001750


	//   ....[5]....
        /*00bc*/ 	.word	0x000029c0


	//   ....[6]....
        /*00c0*/ 	.word	0x00002a30


	//   ....[7]....
        /*00c4*/ 	.word	0x00002a90


	//   ....[8]....
        /*00c8*/ 	.word	0x00002ab0


	//   ....[9]....
        /*00cc*/ 	.word	0x00002ad0


	//   ....[10]....
        /*00d0*/ 	.word	0x00002b40


	//   ....[11]....
        /*00d4*/ 	.word	0x00002b60


	//   ....[12]....
        /*00d8*/ 	.word	0x00002b90


	//   ....[13]....
        /*00dc*/ 	.word	0x00002bd0


	//   ....[14]....
        /*00e0*/ 	.word	0x00004240


	//   ....[15]....
        /*00e4*/ 	.word	0x000042d0


	//   ....[16]....
        /*00e8*/ 	.word	0x00004350


	//   ....[17]....
        /*00ec*/ 	.word	0x00004370


	//   ....[18]....
        /*00f0*/ 	.word	0x00004390


	//   ....[19]....
        /*00f4*/ 	.word	0x00004430


	//   ....[20]....
        /*00f8*/ 	.word	0x00004450


	//   ....[21]....
        /*00fc*/ 	.word	0x00004480


	//   ....[22]....
        /*0100*/ 	.word	0x000044a0


	//   ....[23]....
        /*0104*/ 	.word	0x00008160


	//   ....[24]....
        /*0108*/ 	.word	0x000081c0


	//   ....[25]....
        /*010c*/ 	.word	0x00008220


	//   ....[26]....
        /*0110*/ 	.word	0x00008280


	//   ....[27]....
        /*0114*/ 	.word	0x000082e0


	//----- nvinfo : EIATTR_VRC_CTA_INIT_COUNT
	.align		4
.L_493:
        /*0118*/ 	.byte	0x02, 0x4a
	.zero		1
	.zero		1


	//----- nvinfo : EIATTR_SYSCALL_OFFSETS
	.align		4
        /*011c*/ 	.byte	0x04, 0x46
        /*011e*/ 	.short	(.L_495 - .L_494)


	//   ....[0]....
.L_494:
        /*0120*/ 	.word	0x00001010


	//----- nvinfo : EIATTR_EXIT_INSTR_OFFSETS
	.align		4
.L_495:
        /*0124*/ 	.byte	0x04, 0x1c
        /*0126*/ 	.short	(.L_497 - .L_496)


	//   ....[0]....
.L_496:
        /*0128*/ 	.word	0x000000b0


	//   ....[1]....
        /*012c*/ 	.word	0x00007ca0


	//   ....[2]....
        /*0130*/ 	.word	0x00008050


	//   ....[3]....
        /*0134*/ 	.word	0x00008110


	//----- nvinfo : EIATTR_CRS_STACK_SIZE
	.align		4
.L_497:
        /*0138*/ 	.byte	0x04, 0x1e
        /*013a*/ 	.short	(.L_499 - .L_498)
.L_498:
        /*013c*/ 	.word	0x00000000


	//----- nvinfo : EIATTR_CBANK_PARAM_SIZE
	.align		4
.L_499:
        /*0140*/ 	.byte	0x03, 0x19
        /*0142*/ 	.short	0x0128


	//----- nvinfo : EIATTR_PARAM_CBANK
	.align		4
        /*0144*/ 	.byte	0x04, 0x0a
        /*0146*/ 	.short	(.L_501 - .L_500)
	.align		4
.L_500:
        /*0148*/ 	.word	index@(.nv.constant0._ZN4mmha33masked_multihead_attention_kernelItLi48ELi64ELi1ELi8ELi256ELb0ELb0EEEv26Multihead_attention_paramsIT_XT5_EE)
        /*014c*/ 	.short	0x0380
        /*014e*/ 	.short	0x0128


	//----- nvinfo : EIATTR_SW_WAR
	.align		4
.L_501:
        /*0150*/ 	.byte	0x04, 0x36
        /*0152*/ 	.short	(.L_503 - .L_502)
.L_502:
        /*0154*/ 	.word	0x00000008
.L_503:


//--------------------- .nv.info._ZN4mmha33masked_multihead_attention_kernelItLi48ELi64ELi2ELi8ELi128ELb0ELb0EEEv26Multihead_attention_paramsIT_XT5_EE --------------------------
	.section	.nv.info._ZN4mmha33masked_multihead_attention_kernelItLi48ELi64ELi2ELi8ELi128ELb0ELb0EEEv26Multihead_attention_paramsIT_XT5_EE,"",@"SHT_CUDA_INFO"
	.sectionflags	@""
	.align	4


	//----- nvinfo : EIATTR_CUDA_API_VERSION
	.align		4
        /*0000*/ 	.byte	0x04, 0x37
        /*0002*/ 	.short	(.L_505 - .L_504)
.L_504:
        /*0004*/ 	.word	0x00000082


	//----- nvinfo : EIATTR_KPARAM_INFO
	.align		4
.L_505:
        /*0008*/ 	.byte	0x04, 0x17
        /*000a*/ 	.short	(.L_507 - .L_506)
.L_506:
        /*000c*/ 	.word	0x00000000
        /*0010*/ 	.short	0x0000
        /*0012*/ 	.short	0x0000
        /*0014*/ 	.byte	0x00, 0xf0, 0xa1, 0x04


	//----- nvinfo : EIATTR_SPARSE_MMA_MASK
	.align		4
.L_507:
        /*0018*/ 	.byte	0x03, 0x50
        /*001a*/ 	.short	0x0000


	//----- nvinfo : EIATTR_MAXREG_COUNT
	.align		4
        /*001c*/ 	.byte	0x03, 0x1b
        /*001e*/ 	.short	0x00ff


	//----- nvinfo : EIATTR_NUM_BARRIERS
	.align		4
        /*0020*/ 	.byte	0x02, 0x4c
        /*0022*/ 	.byte	0x01
	.zero		1


	//----- nvinfo : EIATTR_EXTERNS
	.align		4
        /*0024*/ 	.byte	0x04, 0x0f
        /*0026*/ 	.short	(.L_509 - .L_508)


	//   ....[0]....
	.align		4
.L_508:
        /*0028*/ 	.word	index@(__assertfail)


	//----- nvinfo : EIATTR_MERCURY_ISA_VERSION
	.align		4
.L_509:
        /*002c*/ 	.byte	0x03, 0x5f
        /*002e*/ 	.short	0x0101


	//----- nvinfo : EIATTR_COOP_GROUP_MASK_REGIDS
	.align		4
        /*0030*/ 	.byte	0x04, 0x29
        /*0032*/ 	.short	(.L_511 - .L_510)


	//   ....[0]....
.L_510:
        /*0034*/ 	.word	0xffffffff


	//   ....[1]....
        /*0038*/ 	.word	0xffffffff


	//   ....[2]....
        /*003c*/ 	.word	0xffffffff


	//   ....[3]....
        /*0040*/ 	.word	0xffffffff


	//   ....[4]....
        /*0044*/ 	.word	0xffffffff


	//   ....[5]....
        /*0048*/ 	.word	0xffffffff


	//   ....[6]....
        /*004c*/ 	.word	0xffffffff


	//   ....[7]....
        /*0050*/ 	.word	0xffffffff


	//   ....[8]....
        /*0054*/ 	.word	0xffffffff


	//   ....[9]....
        /*0058*/ 	.word	0xffffffff


	//   ....[10]....
        /*005c*/ 	.word	0xffffffff


	//   ....[11]....
        /*0060*/ 	.word	0xffffffff


	//   ....[12]....
        /*0064*/ 	.word	0xffffffff


	//   ....[13]....
        /*0068*/ 	.word	0xffffffff


	//   ....[14]....
        /*006c*/ 	.word	0xffffffff


	//   ....[15]....
        /*0070*/ 	.word	0xffffffff


	//   ....[16]....
        /*0074*/ 	.word	0xffffffff


	//   ....[17]....
        /*0078*/ 	.word	0xffffffff


	//   ....[18]....
        /*007c*/ 	.word	0xffffffff


	//   ....[19]....
        /*0080*/ 	.word	0xffffffff


	//   ....[20]....
        /*0084*/ 	.word	0xffffffff


	//   ....[21]....
        /*0088*/ 	.word	0x0500000f


	//   ....[22]....
        /*008c*/ 	.word	0x0500000f


	//   ....[23]....
        /*0090*/ 	.word	0x0500000f


	//   ....[24]....
        /*0094*/ 	.word	0x0500000f


	//   ....[25]....
        /*0098*/ 	.word	0x0500000f


	//   ....[26]....
        /*009c*/ 	.word	0x0500000f


	//   ....[27]....
        /*00a0*/ 	.word	0x0500000f


	//   ....[28]....
        /*00a4*/ 	.word	0x0500000f


	//   ....[29]....
        /*00a8*/ 	.word	0x0500000f


	//   ....[30]....
        /*00ac*/ 	.word	0x0500000f


	//----- nvinfo : EIATTR_COOP_GROUP_INSTR_OFFSETS
	.align		4
.L_511:
        /*00b0*/ 	.byte	0x04, 0x28
        /*00b2*/ 	.short	(.L_513 - .L_512)


	//   ....[0]....
.L_512:
        /*00b4*/ 	.word	0x000016e0


	//   ....[1]....
        /*00b8*/ 	.word	0x00001700


	//   ....[2]....
        /*00bc*/ 	.word	0x00001720


	//   ....[3]....
        /*00c0*/ 	.word	0x00001740


	//   ....[4]....
        /*00c4*/ 	.word	0x00001760


	//   ....[5]....
        /*00c8*/ 	.word	0x00002480


	//   ....[6]....
        /*00cc*/ 	.word	0x00002790


	//   ....[7]....
        /*00d0*/ 	.word	0x000027b0


	//   ....[8]....
        /*00d4*/ 	.word	0x000027d0


	//   ....[9]....
        /*00d8*/ 	.word	0x000027f0


	//   ....[10]....
        /*00dc*/ 	.word	0x000028f0


	//   ....[11]....
        /*00e0*/ 	.word	0x00002920


	//   ....[12]....
        /*00e4*/ 	.word	0x00002960


	//   ....[13]....
        /*00e8*/ 	.word	0x00003fb0


	//   ....[14]....
        /*00ec*/ 	.word	0x00004030


	//   ....[15]....
        /*00f0*/ 	.word	0x000040b0


	//   ....[16]....
        /*00f4*/ 	.word	0x000040d0


	//   ....[17]....
        /*00f8*/ 	.word	0x000040f0


	//   ....[18]....
        /*00fc*/ 	.word	0x00004160


	//   ....[19]....
        /*0100*/ 	.word	0x00004180


	//   ....[20]....
        /*0104*/ 	.word	0x000041a0


	//   ....[21]....
        /*0108*/ 	.word	0x00007c50


	//   ....[22]....
        /*010c*/ 	.word	0x00007cb0


	//   ....[23]....
        /*0110*/ 	.word	0x00007d10


	//   ....[24]....
        /*0114*/ 	.word	0x00007d70


	//   ....[25]....
        /*0118*/ 	.word	0x00007dd0


	//   ....[26]....
        /*011c*/ 	.word	0x00007e50


	//   ....[27]....
        /*0120*/ 	.word	0x00007ef0


	//   ....[28]....
        /*0124*/ 	.word	0x00007f70


	//   ....[29]....
        /*0128*/ 	.word	0x00007fd0


	//   ....[30]....
        /*012c*/ 	.word	0x00008030


	//----- nvinfo : EIATTR_VRC_CTA_INIT_COUNT
	.align		4
.L_513:
        /*0130*/ 	.byte	0x02, 0x4a
	.zero		1
	.zero		1


	//----- nvinfo : EIATTR_SYSCALL_OFFSETS
	.align		4
        /*0134*/ 	.byte	0x04, 0x46
        /*0136*/ 	.short	(.L_515 - .L_514)


	//   ....[0]....
.L_514:
        /*0138*/ 	.word	0x00001020


	//----- nvinfo : EIATTR_EXIT_INSTR_OFFSETS
	.align		4
.L_515:
        /*013c*/ 	.byte	0x04, 0x1c
        /*013e*/ 	.short	(.L_517 - .L_516)


	//   ....[0]....
.L_516:
        /*0140*/ 	.word	0x000000b0


	//   ....[1]....
        /*0144*/ 	.word	0x00007790


	//   ....[2]....
        /*0148*/ 	.word	0x00007b40


	//   ....[3]....
        /*014c*/ 	.word	0x00007c00


	//----- nvinfo : EIATTR_CRS_STACK_SIZE
	.align		4
.L_517:
        /*0150*/ 	.byte	0x04, 0x1e
        /*0152*/ 	.short	(.L_519 - .L_518)
.L_518:
        /*0154*/ 	.word	0x00000000


	//----- nvinfo : EIATTR_CBANK_PARAM_SIZE
	.align		4
.L_519:
        /*0158*/ 	.byte	0x03, 0x19
        /*015a*/ 	.short	0x0128


	//----- nvinfo : EIATTR_PARAM_CBANK
	.align		4
        /*015c*/ 	.byte	0x04, 0x0a
        /*015e*/ 	.short	(.L_521 - .L_520)
	.align		4
.L_520:
        /*0160*/ 	.word	index@(.nv.constant0._ZN4mmha33masked_multihead_attention_kernelItLi48ELi64ELi2ELi8ELi128ELb0ELb0EEEv26Multihead_attention_paramsIT_XT5_EE)
        /*0164*/ 	.short	0x0380
        /*0166*/ 	.short	0x0128


	//----- nvinfo : EIATTR_SW_WAR
	.align		4
.L_521:
        /*0168*/ 	.byte	0x04, 0x36
        /*016a*/ 	.short	(.L_523 - .L_522)
.L_522:
        /*016c*/ 	.word	0x00000008
.L_523:


//--------------------- .nv.info._ZN4mmha33masked_multihead_attention_kernelItLi48ELi64ELi4ELi8ELi64ELb0ELb0EEEv26Multihead_attention_paramsIT_XT5_EE --------------------------
	.section	.nv.info._ZN4mmha33masked_multihead_attention_kernelItLi48ELi64ELi4ELi8ELi64ELb0ELb0EEEv26Multihead_attention_paramsIT_XT5_EE,"",@"SHT_CUDA_INFO"
	.sectionflags	@""
	.align	4


	//----- nvinfo : EIATTR_CUDA_API_VERSION
	.align		4
        /*0000*/ 	.byte	0x04, 0x37
        /*0002*/ 	.short	(.L_525 - .L_524)
.L_524:
        /*0004*/ 	.word	0x00000082


	//----- nvinfo : EIATTR_KPARAM_INFO
	.align		4
.L_525:
        /*0008*/ 	.byte	0x04, 0x17
        /*000a*/ 	.short	(.L_527 - .L_526)
.L_526:
        /*000c*/ 	.word	0x00000000
        /*0010*/ 	.short	0x0000
        /*0012*/ 	.short	0x0000
        /*0014*/ 	.byte	0x00, 0xf0, 0xa1, 0x04


	//----- nvinfo : EIATTR_SPARSE_MMA_MASK
	.align		4
.L_527:
        /*0018*/ 	.byte	0x03, 0x50
        /*001a*/ 	.short	0x0000


	//----- nvinfo : EIATTR_MAXREG_COUNT
	.align		4
        /*001c*/ 	.byte	0x03, 0x1b
        /*001e*/ 	.short	0x00ff


	//----- nvinfo : EIATTR_NUM_BARRIERS
	.align		4
        /*0020*/ 	.byte	0x02, 0x4c
        /*0022*/ 	.byte	0x01
	.zero		1


	//----- nvinfo : EIATTR_EXTERNS
	.align		4
        /*0024*/ 	.byte	0x04, 0x0f
        /*0026*/ 	.short	(.L_529 - .L_528)


	//   ....[0]....
	.align		4
.L_528:
        /*0028*/ 	.word	index@(__assertfail)


	//----- nvinfo : EIATTR_MERCURY_ISA_VERSION
	.align		4
.L_529:
        /*002c*/ 	.byte	0x03, 0x5f
        /*002e*/ 	.short	0x0101


	//----- nvinfo : EIATTR_INT_WARP_WIDE_INSTR_OFFSETS
	.align		4
        /*0030*/ 	.byte	0x04, 0x31
        /*0032*/ 	.short	(.L_531 - .L_530)


	//   ....[0]....
.L_530:
        /*0034*/ 	.word	0x00000ac0


	//----- nvinfo : EIATTR_COOP_GROUP_MASK_REGIDS
	.align		4
.L_531:
        /*0038*/ 	.byte	0x04, 0x29
        /*003a*/ 	.short	(.L_533 - .L_532)


	//   ....[0]....
.L_532:
        /*003c*/ 	.word	0xffffffff


	//   ....[1]....
        /*0040*/ 	.word	0xffffffff


	//   ....[2]....
        /*0044*/ 	.word	0xffffffff


	//   ....[3]....
        /*0048*/ 	.word	0xffffffff


	//   ....[4]....
        /*004c*/ 	.word	0xffffffff


	//   ....[5]....
        /*0050*/ 	.word	0xffffffff


	//   ....[6]....
        /*0054*/ 	.word	0xffffffff


	//   ....[7]....
        /*0058*/ 	.word	0xffffffff


	//   ....[8]....
        /*005c*/ 	.word	0xffffffff


	//   ....[9]....
        /*0060*/ 	.word	0xffffffff


	//   ....[10]....
        /*0064*/ 	.word	0xffffffff


	//   ....[11]....
        /*0068*/ 	.word	0xffffffff


	//   ....[12]....
        /*006c*/ 	.word	0xffffffff


	//   ....[13]....
        /*0070*/ 	.word	0xffffffff


	//   ....[14]....
        /*0074*/ 	.word	0xffffffff


	//   ....[15]....
        /*0078*/ 	.word	0xffffffff


	//   ....[16]....
        /*007c*/ 	.word	0xffffffff


	//   ....[17]....
        /*0080*/ 	.word	0xffffffff


	//   ....[18]....
        /*0084*/ 	.word	0xffffffff


	//   ....[19]....
        /*0088*/ 	.word	0x0500000f


	//   ....[20]....
        /*008c*/ 	.word	0x0500000f


	//   ....[21]....
        /*0090*/ 	.word	0x0500000f


	//   ....[22]....
        /*0094*/ 	.word	0x0500000f


	//   ....[23]....
        /*0098*/ 	.word	0x0500000f


	//   ....[24]....
        /*009c*/ 	.word	0x0500000f


	//   ....[25]....
        /*00a0*/ 	.word	0x0500000f


	//   ....[26]....
        /*00a4*/ 	.word	0x0500000f


	//   ....[27]....
        /*00a8*/ 	.word	0x0500000f


	//   ....[28]....
        /*00ac*/ 	.word	0x0500000f


	//----- nvinfo : EIATTR_COOP_GROUP_INSTR_OFFSETS
	.align		4
.L_533:
        /*00b0*/ 	.byte	0x04, 0x28
        /*00b2*/ 	.short	(.L_535 - .L_534)


	//   ....[0]....
.L_534:
        /*00b4*/ 	.word	0x00001880


	//   ....[1]....
        /*00b8*/ 	.word	0x000018a0


	//   ....[2]....
        /*00bc*/ 	.word	0x000018c0


	//   ....[3]....
        /*00c0*/ 	.word	0x000018e0


	//   ....[4]....
        /*00c4*/ 	.word	0x00001900


	//   ....[5]....
        /*00c8*/ 	.word	0x00002580


	//   ....[6]....
        /*00cc*/ 	.word	0x000025a0


	//   ....[7]....
        /*00d0*/ 	.word	0x00002890


	//   ....[8]....
        /*00d4*/ 	.word	0x000028b0


	//   ....[9]....
        /*00d8*/ 	.word	0x000028d0


	//   ....[10]....
        /*00dc*/ 	.word	0x000029e0


	//   ....[11]....
        /*00e0*/ 	.word	0x00002a20


	//   ....[12]....
        /*00e4*/ 	.word	0x00004090


	//   ....[13]....
        /*00e8*/ 	.word	0x00004110


	//   ....[14]....
        /*00ec*/ 	.word	0x000041b0


	//   ....[15]....
        /*00f0*/ 	.word	0x000041d0


	//   ....[16]....
        /*00f4*/ 	.word	0x000041f0


	//   ....[17]....
        /*00f8*/ 	.word	0x00004260


	//   ....[18]....
        /*00fc*/ 	.word	0x00004280


	//   ....[19]....
        /*0100*/ 	.word	0x00007b30


	//   ....[20]....
        /*0104*/ 	.word	0x00007b90


	//   ....[21]....
        /*0108*/ 	.word	0x00007bf0


	//   ....[22]....
        /*010c*/ 	.word	0x00007c50


	//   ....[23]....
        /*0110*/ 	.word	0x00007cb0


	//   ....[24]....
        /*0114*/ 	.word	0x00007d30


	//   ....[25]....
        /*0118*/ 	.word	0x00007db0


	//   ....[26]....
        /*011c*/ 	.word	0x00007e40


	//   ....[27]....
        /*0120*/ 	.word	0x00007ec0


	//   ....[28]....
        /*0124*/ 	.word	0x00007f20


	//----- nvinfo : EIATTR_VRC_CTA_INIT_COUNT
	.align		4
.L_535:
        /*0128*/ 	.byte	0x02, 0x4a
	.zero		1
	.zero		1


	//----- nvinfo : EIATTR_SYSCALL_OFFSETS
	.align		4
        /*012c*/ 	.byte	0x04, 0x46
        /*012e*/ 	.short	(.L_537 - .L_536)


	//   ....[0]....
.L_536:
        /*0130*/ 	.word	0x000011a0


	//----- nvinfo : EIATTR_EXIT_INSTR_OFFSETS
	.align		4
.L_537:
        /*0134*/ 	.byte	0x04, 0x1c
        /*0136*/ 	.short	(.L_539 - .L_538)


	//   ....[0]....
.L_538:
        /*0138*/ 	.word	0x000000d0


	//   ....[1]....
        /*013c*/ 	.word	0x00007670


	//   ....[2]....
        /*0140*/ 	.word	0x00007a20


	//   ....[3]....
        /*0144*/ 	.word	0x00007ae0


	//----- nvinfo : EIATTR_CRS_STACK_SIZE
	.align		4
.L_539:
        /*0148*/ 	.byte	0x04, 0x1e
        /*014a*/ 	.short	(.L_541 - .L_540)
.L_540:
        /*014c*/ 	.word	0x00000000


	//----- nvinfo : EIATTR_CBANK_PARAM_SIZE
	.align		4
.L_541:
        /*0150*/ 	.byte	0x03, 0x19
        /*0152*/ 	.short	0x0128


	//----- nvinfo : EIATTR_PARAM_CBANK
	.align		4
        /*0154*/ 	.byte	0x04, 0x0a
        /*0156*/ 	.short	(.L_543 - .L_542)
	.align		4
.L_542:
        /*0158*/ 	.word	index@(.nv.constant0._ZN4mmha33masked_multihead_attention_kernelItLi48ELi64ELi4ELi8ELi64ELb0ELb0EEEv26Multihead_attention_paramsIT_XT5_EE)
        /*015c*/ 	.short	0x0380
        /*015e*/ 	.short	0x0128


	//----- nvinfo : EIATTR_SW_WAR
	.align		4
.L_543:
        /*0160*/ 	.byte	0x04, 0x36
        /*0162*/ 	.short	(.L_545 - .L_544)
.L_544:
        /*0164*/ 	.word	0x00000008
.L_545:


//--------------------- .nv.info._ZN4mmha33masked_multihead_attention_kernelIfLi48ELi64ELi1ELi16ELi256ELb0ELb1EEEv26Multihead_attention_paramsIT_XT5_EE --------------------------
	.section	.nv.info._ZN4mmha33masked_multihead_attention_kernelIfLi48ELi64ELi1ELi16ELi256ELb0ELb1EEEv26Multihead_attention_paramsIT_XT5_EE,"",@"SHT_CUDA_INFO"
	.sectionflags	@""
	.align	4


	//----- nvinfo : EIATTR_CUDA_API_VERSION
	.align		4
        /*0000*/ 	.byte	0x04, 0x37
        /*0002*/ 	.short	(.L_547 - .L_546)
.L_546:
        /*0004*/ 	.word	0x00000082


	//----- nvinfo : EIATTR_KPARAM_INFO
	.align		4
.L_547:
        /*0008*/ 	.byte	0x04, 0x17
        /*000a*/ 	.short	(.L_549 - .L_548)
.L_548:
        /*000c*/ 	.word	0x00000000
        /*0010*/ 	.short	0x0000
        /*0012*/ 	.short	0x0000
        /*0014*/ 	.byte	0x00, 0xf0, 0xa1, 0x04


	//----- nvinfo : EIATTR_SPARSE_MMA_MASK
	.align		4
.L_549:
        /*0018*/ 	.byte	0x03, 0x50
        /*001a*/ 	.short	0x0000


	//----- nvinfo : EIATTR_MAXREG_COUNT
	.align		4
        /*001c*/ 	.byte	0x03, 0x1b
        /*001e*/ 	.short	0x00ff


	//----- nvinfo : EIATTR_NUM_BARRIERS
	.align		4
        /*0020*/ 	.byte	0x02, 0x4c
        /*0022*/ 	.byte	0x01
	.zero		1


	//----- nvinfo : EIATTR_EXTERNS
	.align		4
        /*0024*/ 	.byte	0x04, 0x0f
        /*0026*/ 	.short	(.L_551 - .L_550)


	//   ....[0]....
	.align		4
.L_550:
        /*0028*/ 	.word	index@(__assertfail)


	//----- nvinfo : EIATTR_MERCURY_ISA_VERSION
	.align		4
.L_551:
        /*002c*/ 	.byte	0x03, 0x5f
        /*002e*/ 	.short	0x0101


	//----- nvinfo : EIATTR_COOP_GROUP_MASK_REGIDS
	.align		4
        /*0030*/ 	.byte	0x04, 0x29
        /*0032*/ 	.short	(.L_553 - .L_552)


	//   ....[0]....
.L_552:
        /*0034*/ 	.word	0xffffffff


	//   ....[1]....
        /*0038*/ 	.word	0xffffffff


	//   ....[2]....
        /*003c*/ 	.word	0xffffffff


	//   ....[3]....
        /*0040*/ 	.word	0xffffffff


	//   ....[4]....
        /*0044*/ 	.word	0xffffffff


	//   ....[5]....
        /*0048*/ 	.word	0xffffffff


	//   ....[6]....
        /*004c*/ 	.word	0xffffffff


	//   ....[7]....
        /*0050*/ 	.word	0xffffffff


	//   ....[8]....
        /*0054*/ 	.word	0xffffffff


	//   ....[9]....
        /*0058*/ 	.word	0xffffffff


	//   ....[10]....
        /*005c*/ 	.word	0xffffffff


	//   ....[11]....
        /*0060*/ 	.word	0xffffffff


	//   ....[12]....
        /*0064*/ 	.word	0xffffffff


	//   ....[13]....
        /*0068*/ 	.word	0xffffffff


	//   ....[14]....
        /*006c*/ 	.word	0xffffffff


	//   ....[15]....
        /*0070*/ 	.word	0xffffffff


	//   ....[16]....
        /*0074*/ 	.word	0xffffffff


	//   ....[17]....
        /*0078*/ 	.word	0xffffffff


	//   ....[18]....
        /*007c*/ 	.word	0xffffffff


	//   ....[19]....
        /*0080*/ 	.word	0xffffffff


	//   ....[20]....
        /*0084*/ 	.word	0xffffffff


	//   ....[21]....
        /*0088*/ 	.word	0xffffffff


	//   ....[22]....
        /*008c*/ 	.word	0xffffffff


	//   ....[23]....
        /*0090*/ 	.word	0x0500000f


	//   ....[24]....
        /*0094*/ 	.word	0x0500000f


	//   ....[25]....
        /*0098*/ 	.word	0x0500000f


	//   ....[26]....
        /*009c*/ 	.word	0x0500000f


	//   ....[27]....
        /*00a0*/ 	.word	0x0500000f


	//----- nvinfo : EIATTR_COOP_GROUP_INSTR_OFFSETS
	.align		4
.L_553:
        /*00a4*/ 	.byte	0x04, 0x28
        /*00a6*/ 	.short	(.L_555 - .L_554)


	//   ....[0]....
.L_554:
        /*00a8*/ 	.word	0x00001620


	//   ....[1]....
        /*00ac*/ 	.word	0x00001640


	//   ....[2]....
        /*00b0*/ 	.word	0x00001660


	//   ....[3]....
        /*00b4*/ 	.word	0x00001680


	//   ....[4]....
        /*00b8*/ 	.word	0x000016a0


	//   ....[5]....
        /*00bc*/ 	.word	0x00003dd0


	//   ....[6]....
        /*00c0*/ 	.word	0x00003e60


	//   ....[7]....
        /*00c4*/ 	.word	0x00003e80


	//   ....[8]....
        /*00c8*/ 	.word	0x00003eb0


	//   ....[9]....
        /*00cc*/ 	.word	0x00003ee0


	//   ....[10]....
        /*00d0*/ 	.word	0x00003f80


	//   ....[11]....
        /*00d4*/ 	.word	0x00003fb0


	//   ....[12]....
        /*00d8*/ 	.word	0x00003fe0


	//   ....[13]....
        /*00dc*/ 	.word	0x00004020


	//   ....[14]....
        /*00e0*/ 	.word	0x00005660


	//   ....[15]....
        /*00e4*/ 	.word	0x000056d0


	//   ....[16]....
        /*00e8*/ 	.word	0x000056f0


	//   ....[17]....
        /*00ec*/ 	.word	0x00005710


	//   ....[18]....
        /*00f0*/ 	.word	0x00005730


	//   ....[19]....
        /*00f4*/ 	.word	0x000057b0


	//   ....[20]....
        /*00f8*/ 	.word	0x000057d0


	//   ....[21]....
        /*00fc*/ 	.word	0x00005800


	//   ....[22]....
        /*0100*/ 	.word	0x00005820


	//   ....[23]....
        /*0104*/ 	.word	0x000098d0


	//   ....[24]....
        /*0108*/ 	.word	0x00009930


	//   ....[25]....
        /*010c*/ 	.word	0x00009990


	//   ....[26]....
        /*0110*/ 	.word	0x000099f0


	//   ....[27]....
        /*0114*/ 	.word	0x00009a50


	//----- nvinfo : EIATTR_VRC_CTA_INIT_COUNT
	.align		4
.L_555:
        /*0118*/ 	.byte	0x02, 0x4a
	.zero		1
	.zero		1


	//----- nvinfo : EIATTR_SYSCALL_OFFSETS
	.align		4
        /*011c*/ 	.byte	0x04, 0x46
        /*011e*/ 	.short	(.L_557 - .L_556)


	//   ....[0]....
.L_556:
        /*0120*/ 	.word	0x00000fe0


	//----- nvinfo : EIATTR_EXIT_INSTR_OFFSETS
	.align		4
.L_557:
        /*0124*/ 	.byte	0x04, 0x1c
        /*0126*/ 	.short	(.L_559 - .L_558)


	//   ....[0]....
.L_558:
        /*0128*/ 	.word	0x000000b0


	//   ....[1]....
        /*012c*/ 	.word	0x00009610


	//   ....[2]....
        /*0130*/ 	.word	0x00009830


	//   ....[3]....
        /*0134*/ 	.word	0x00009880


	//----- nvinfo : EIATTR_CRS_STACK_SIZE
	.align		4
.L_559:
        /*0138*/ 	.byte	0x04, 0x1e
        /*013a*/ 	.short	(.L_561 - .L_560)
.L_560:
        /*013c*/ 	.word	0x00000000


	//----- nvinfo : EIATTR_CBANK_PARAM_SIZE
	.align		4
.L_561:
        /*0140*/ 	.byte	0x03, 0x19
        /*0142*/ 	.short	0x0128


	//----- nvinfo : EIATTR_PARAM_CBANK
	.align		4
        /*0144*/ 	.byte	0x04, 0x0a
        /*0146*/ 	.short	(.L_563 - .L_562)
	.align		4
.L_562:
        /*0148*/ 	.word	index@(.nv.constant0._ZN4mmha33masked_multihead_attention_kernelIfLi48ELi64ELi1ELi16ELi256ELb0ELb1EEEv26Multihead_attention_paramsIT_XT5_EE)
        /*014c*/ 	.short	0x0380
        /*014e*/ 	.short	0x0128


	//----- nvinfo : EIATTR_SW_WAR
	.align		4
.L_563:
        /*0150*/ 	.byte	0x04, 0x36
        /*0152*/ 	.short	(.L_565 - .L_564)
.L_564:
        /*0154*/ 	.word	0x00000008
.L_565:


//--------------------- .nv.info._ZN4mmha33masked_multihead_attention_kernelIfLi48ELi64ELi2ELi16ELi128ELb0ELb1EEEv26Multihead_attention_paramsIT_XT5_EE --------------------------
	.section	.nv.info._ZN4mmha33masked_multihead_attention_kernelIfLi48ELi64ELi2ELi16ELi128ELb0ELb1EEEv26Multihead_attention_paramsIT_XT5_EE,"",@"SHT_CUDA_INFO"
	.sectionflags	@""
	.align	4


	//----- nvinfo : EIATTR_CUDA_API_VERSION
	.align		4
        /*0000*/ 	.byte	0x04, 0x37
        /*0002*/ 	.short	(.L_567 - .L_566)
.L_566:
        /*0004*/ 	.word	0x00000082


	//----- nvinfo : EIATTR_KPARAM_INFO
	.align		4
.L_567:
        /*0008*/ 	.byte	0x04, 0x17
        /*000a*/ 	.short	(.L_569 - .L_568)
.L_568:
        /*000c*/ 	.word	0x00000000
        /*0010*/ 	.short	0x0000
        /*0012*/ 	.short	0x0000
        /*0014*/ 	.byte	0x00, 0xf0, 0xa1, 0x04


	//----- nvinfo : EIATTR_SPARSE_MMA_MASK
	.align		4
.L_569:
        /*0018*/ 	.byte	0x03, 0x50
        /*001a*/ 	.short	0x0000


	//----- nvinfo : EIATTR_MAXREG_COUNT
	.align		4
        /*001c*/ 	.byte	0x03, 0x1b
        /*001e*/ 	.short	0x00ff


	//----- nvinfo : EIATTR_NUM_BARRIERS
	.align		4
        /*0020*/ 	.byte	0x02, 0x4c
        /*0022*/ 	.byte	0x01
	.zero		1


	//----- nvinfo : EIATTR_EXTERNS
	.align		4
        /*0024*/ 	.byte	0x04, 0x0f
        /*0026*/ 	.short	(.L_571 - .L_570)


	//   ....[0]....
	.align		4
.L_570:
        /*0028*/ 	.word	index@(__assertfail)


	//----- nvinfo : EIATTR_MERCURY_ISA_VERSION
	.align		4
.L_571:
        /*002c*/ 	.byte	0x03, 0x5f
        /*002e*/ 	.short	0x0101


	//----- nvinfo : EIATTR_COOP_GROUP_MASK_REGIDS
	.align		4
        /*0030*/ 	.byte	0x04, 0x29
        /*0032*/ 	.short	(.L_573 - .L_572)


	//   ....[0]....
.L_572:
        /*0034*/ 	.word	0xffffffff


	//   ....[1]....
        /*0038*/ 	.word	0xffffffff


	//   ....[2]....
        /*003c*/ 	.word	0xffffffff


	//   ....[3]....
        /*0040*/ 	.word	0xffffffff


	//   ....[4]....
        /*0044*/ 	.word	0xffffffff


	//   ....[5]....
        /*0048*/ 	.word	0xffffffff


	//   ....[6]....
        /*004c*/ 	.word	0xffffffff


	//   ....[7]....
        /*0050*/ 	.word	0xffffffff


	//   ....[8]....
        /*0054*/ 	.word	0xffffffff


	//   ....[9]....
        /*0058*/ 	.word	0xffffffff


	//   ....[10]....
        /*005c*/ 	.word	0xffffffff


	//   ....[11]....
        /*0060*/ 	.word	0xffffffff


	//   ....[12]....
        /*0064*/ 	.word	0xffffffff


	//   ....[13]....
        /*0068*/ 	.word	0xffffffff


	//   ....[14]....
        /*006c*/ 	.word	0xffffffff


	//   ....[15]....
        /*0070*/ 	.word	0xffffffff


	//   ....[16]....
        /*0074*/ 	.word	0xffffffff


	//   ....[17]....
        /*0078*/ 	.word	0xffffffff


	//   ....[18]....
        /*007c*/ 	.word	0xffffffff


	//   ....[19]....
        /*0080*/ 	.word	0xffffffff


	//   ....[20]....
        /*0084*/ 	.word	0xffffffff


	//   ....[21]....
        /*0088*/ 	.word	0x0500000f


	//   ....[22]....
        /*008c*/ 	.word	0x0500000f


	//   ....[23]....
        /*0090*/ 	.word	0x0500000f


	//   ....[24]....
        /*0094*/ 	.word	0x0500000f


	//   ....[25]....
        /*0098*/ 	.word	0x0500000f


	//   ....[26]....
        /*009c*/ 	.word	0x0500000f


	//   ....[27]....
        /*00a0*/ 	.word	0x0500000f


	//   ....[28]....
        /*00a4*/ 	.word	0x0500000f


	//   ....[29]....
        /*00a8*/ 	.word	0x0500000f


	//   ....[30]....
        /*00ac*/ 	.word	0x0500000f


	//----- nvinfo : EIATTR_COOP_GROUP_INSTR_OFFSETS
	.align		4
.L_573:
        /*00b0*/ 	.byte	0x04, 0x28
        /*00b2*/ 	.short	(.L_575 - .L_574)


	//   ....[0]....
.L_574:
        /*00b4*/ 	.word	0x00001770


	//   ....[1]....
        /*00b8*/ 	.word	0x00001790


	//   ....[2]....
        /*00bc*/ 	.word	0x000017b0


	//   ....[3]....
        /*00c0*/ 	.word	0x000017d0


	//   ....[4]....
        /*00c4*/ 	.word	0x000017f0


	//   ....[5]....
        /*00c8*/ 	.word	0x00003d80


	//   ....[6]....
        /*00cc*/ 	.word	0x00003ff0


	//   ....[7]....
        /*00d0*/ 	.word	0x00004010


	//   ....[8]....
        /*00d4*/ 	.word	0x00004030


	//   ....[9]....
        /*00d8*/ 	.word	0x00004050


	//   ....[10]....
        /*00dc*/ 	.word	0x000041a0


	//   ....[11]....
        /*00e0*/ 	.word	0x000041e0


	//   ....[12]....
        /*00e4*/ 	.word	0x00004210


	//   ....[13]....
        /*00e8*/ 	.word	0x00005890


	//   ....[14]....
        /*00ec*/ 	.word	0x00005900


	//   ....[15]....
        /*00f0*/ 	.word	0x00005920


	//   ....[16]....
        /*00f4*/ 	.word	0x00005940


	//   ....[17]....
        /*00f8*/ 	.word	0x00005960


	//   ....[18]....
        /*00fc*/ 	.word	0x000059d0


	//   ....[19]....
        /*0100*/ 	.word	0x000059f0


	//   ....[20]....
        /*0104*/ 	.word	0x00005a20


	//   ....[21]....
        /*0108*/ 	.word	0x00009a60


	//   ....[22]....
        /*010c*/ 	.word	0x00009ac0


	//   ....[23]....
        /*0110*/ 	.word	0x00009b20


	//   ....[24]....
        /*0114*/ 	.word	0x00009b80


	//   ....[25]....
        /*0118*/ 	.word	0x00009be0


	//   ....[26]....
        /*011c*/ 	.word	0x00009c60


	//   ....[27]....
        /*0120*/ 	.word	0x00009d00


	//   ....[28]....
        /*0124*/ 	.word	0x00009d80


	//   ....[29]....
        /*0128*/ 	.word	0x00009de0


	//   ....[30]....
        /*012c*/ 	.word	0x00009e40


	//----- nvinfo : EIATTR_VRC_CTA_INIT_COUNT
	.align		4
.L_575:
        /*0130*/ 	.byte	0x02, 0x4a
	.zero		1
	.zero		1


	//----- nvinfo : EIATTR_SYSCALL_OFFSETS
	.align		4
        /*0134*/ 	.byte	0x04, 0x46
        /*0136*/ 	.short	(.L_577 - .L_576)


	//   ....[0]....
.L_576:
        /*0138*/ 	.word	0x00001110


	//----- nvinfo : EIATTR_EXIT_INSTR_OFFSETS
	.align		4
.L_577:
        /*013c*/ 	.byte	0x04, 0x1c
        /*013e*/ 	.short	(.L_579 - .L_578)


	//   ....[0]....
.L_578:
        /*0140*/ 	.word	0x000000d0


	//   ....[1]....
        /*0144*/ 	.word	0x000097a0


	//   ....[2]....
        /*0148*/ 	.word	0x000099c0


	//   ....[3]....
        /*014c*/ 	.word	0x00009a10


	//----- nvinfo : EIATTR_CRS_STACK_SIZE
	.align		4
.L_579:
        /*0150*/ 	.byte	0x04, 0x1e
        /*0152*/ 	.short	(.L_581 - .L_580)
.L_580:
        /*0154*/ 	.word	0x00000000


	//----- nvinfo : EIATTR_CBANK_PARAM_SIZE
	.align		4
.L_581:
        /*0158*/ 	.byte	0x03, 0x19
        /*015a*/ 	.short	0x0128


	//----- nvinfo : EIATTR_PARAM_CBANK
	.align		4
        /*015c*/ 	.byte	0x04, 0x0a
        /*015e*/ 	.short	(.L_583 - .L_582)
	.align		4
.L_582:
        /*0160*/ 	.word	index@(.nv.constant0._ZN4mmha33masked_multihead_attention_kernelIfLi48ELi64ELi2ELi16ELi128ELb0ELb1EEEv26Multihead_attention_paramsIT_XT5_EE)
        /*0164*/ 	.short	0x0380
        /*0166*/ 	.short	0x0128


	//----- nvinfo : EIATTR_SW_WAR
	.align		4
.L_583:
        /*0168*/ 	.byte	0x04, 0x36
        /*016a*/ 	.short	(.L_585 - .L_584)
.L_584:
        /*016c*/ 	.word	0x00000008
.L_585:


//--------------------- .nv.info._ZN4mmha33masked_multihead_attention_kernelIfLi48ELi64ELi4ELi16ELi64ELb0ELb1EEEv26Multihead_attention_paramsIT_XT5_EE --------------------------
	.section	.nv.info._ZN4mmha33masked_multihead_attention_kernelIfLi48ELi64ELi4ELi16ELi64ELb0ELb1EEEv26Multihead_attention_paramsIT_XT5_EE,"",@"SHT_CUDA_INFO"
	.sectionflags	@""
	.align	4


	//----- nvinfo : EIATTR_CUDA_API_VERSION
	.align		4
        /*0000*/ 	.byte	0x04, 0x37
        /*0002*/ 	.short	(.L_587 - .L_586)
.L_586:
        /*0004*/ 	.word	0x00000082


	//----- nvinfo : EIATTR_KPARAM_INFO
	.align		4
.L_587:
        /*0008*/ 	.byte	0x04, 0x17
        /*000a*/ 	.short	(.L_589 - .L_588)
.L_588:
        /*000c*/ 	.word	0x00000000
        /*0010*/ 	.short	0x0000
        /*0012*/ 	.short	0x0000
        /*0014*/ 	.byte	0x00, 0xf0, 0xa1, 0x04


	//----- nvinfo : EIATTR_SPARSE_MMA_MASK
	.align		4
.L_589:
        /*0018*/ 	.byte	0x03, 0x50
        /*001a*/ 	.short	0x0000


	//----- nvinfo : EIATTR_MAXREG_COUNT
	.align		4
        /*001c*/ 	.byte	0x03, 0x1b
        /*001e*/ 	.short	0x00ff


	//----- nvinfo : EIATTR_NUM_BARRIERS
	.align		4
        /*0020*/ 	.byte	0x02, 0x4c
        /*0022*/ 	.byte	0x01
	.zero		1


	//----- nvinfo : EIATTR_EXTERNS
	.align		4
        /*0024*/ 	.byte	0x04, 0x0f
        /*0026*/ 	.short	(.L_591 - .L_590)


	//   ....[0]....
	.align		4
.L_590:
        /*0028*/ 	.word	index@(__assertfail)


	//----- nvinfo : EIATTR_MERCURY_ISA_VERSION
	.align		4
.L_591:
        /*002c*/ 	.byte	0x03, 0x5f
        /*002e*/ 	.short	0x0101


	//----- nvinfo : EIATTR_INT_WARP_WIDE_INSTR_OFFSETS
	.align		4
        /*0030*/ 	.byte	0x04, 0x31
        /*0032*/ 	.short	(.L_593 - .L_592)


	//   ....[0]....
.L_592:
        /*0034*/ 	.word	0x000009f0


	//----- nvinfo : EIATTR_COOP_GROUP_MASK_REGIDS
	.align		4
.L_593:
        /*0038*/ 	.byte	0x04, 0x29
        /*003a*/ 	.short	(.L_595 - .L_594)


	//   ....[0]....
.L_594:
        /*003c*/ 	.word	0xffffffff


	//   ....[1]....
        /*0040*/ 	.word	0xffffffff


	//   ....[2]....
        /*0044*/ 	.word	0xffffffff


	//   ....[3]....
        /*0048*/ 	.word	0xffffffff


	//   ....[4]....
        /*004c*/ 	.word	0xffffffff


	//   ....[5]....
        /*0050*/ 	.word	0xffffffff


	//   ....[6]....
        /*0054*/ 	.word	0xffffffff


	//   ....[7]....
        /*0058*/ 	.word	0xffffffff


	//   ....[8]....
        /*005c*/ 	.word	0xffffffff


	//   ....[9]....
        /*0060*/ 	.word	0xffffffff


	//   ....[10]....
        /*0064*/ 	.word	0xffffffff


	//   ....[11]....
        /*0068*/ 	.word	0xffffffff


	//   ....[12]....
        /*006c*/ 	.word	0xffffffff


	//   ....[13]....
        /*0070*/ 	.word	0xffffffff


	//   ....[14]....
        /*0074*/ 	.word	0xffffffff


	//   ....[15]....
        /*0078*/ 	.word	0xffffffff


	//   ....[16]....
        /*007c*/ 	.word	0xffffffff


	//   ....[17]....
        /*0080*/ 	.word	0xffffffff


	//   ....[18]....
        /*0084*/ 	.word	0xffffffff


	//   ....[19]....
        /*0088*/ 	.word	0x0500000f


	//   ....[20]....
        /*008c*/ 	.word	0x0500000f


	//   ....[21]....
        /*0090*/ 	.word	0x0500000f


	//   ....[22]....
        /*0094*/ 	.word	0x0500000f


	//   ....[23]....
        /*0098*/ 	.word	0x0500000f


	//   ....[24]....
        /*009c*/ 	.word	0x0500000f


	//   ....[25]....
        /*00a0*/ 	.word	0x0500000f


	//   ....[26]....
        /*00a4*/ 	.word	0x0500000f


	//   ....[27]....
        /*00a8*/ 	.word	0x0500000f


	//   ....[28]....
        /*00ac*/ 	.word	0x0500000f


	//----- nvinfo : EIATTR_COOP_GROUP_INSTR_OFFSETS
	.align		4
.L_595:
        /*00b0*/ 	.byte	0x04, 0x28
        /*00b2*/ 	.short	(.L_597 - .L_596)


	//   ....[0]....
.L_596:
        /*00b4*/ 	.word	0x000017a0


	//   ....[1]....
        /*00b8*/ 	.word	0x000017c0


	//   ....[2]....
        /*00bc*/ 	.word	0x000017e0


	//   ....[3]....
        /*00c0*/ 	.word	0x00001800


	//   ....[4]....
        /*00c4*/ 	.word	0x00001820


	//   ....[5]....
        /*00c8*/ 	.word	0x00002c20


	//   ....[6]....
        /*00cc*/ 	.word	0x00002c40


	//   ....[7]....
        /*00d0*/ 	.word	0x00002fb0


	//   ....[8]....
        /*00d4*/ 	.word	0x00002fd0


	//   ....[9]....
        /*00d8*/ 	.word	0x00002ff0


	//   ....[10]....
        /*00dc*/ 	.word	0x000030f0


	//   ....[11]....
        /*00e0*/ 	.word	0x00003130


	//   ....[12]....
        /*00e4*/ 	.word	0x000047b0


	//   ....[13]....
        /*00e8*/ 	.word	0x00004830


	//   ....[14]....
        /*00ec*/ 	.word	0x00004850


	//   ....[15]....
        /*00f0*/ 	.word	0x00004870


	//   ....[16]....
        /*00f4*/ 	.word	0x00004890


	//   ....[17]....
        /*00f8*/ 	.word	0x000048f0


	//   ....[18]....
        /*00fc*/ 	.word	0x00004910


	//   ....[19]....
        /*0100*/ 	.word	0x00008970


	//   ....[20]....
        /*0104*/ 	.word	0x000089d0


	//   ....[21]....
        /*0108*/ 	.word	0x00008a30


	//   ....[22]....
        /*010c*/ 	.word	0x00008a90


	//   ....[23]....
        /*0110*/ 	.word	0x00008af0


	//   ....[24]....
        /*0114*/ 	.word	0x00008b70


	//   ....[25]....
        /*0118*/ 	.word	0x00008bf0


	//   ....[26]....
        /*011c*/ 	.word	0x00008c80


	//   ....[27]....
        /*0120*/ 	.word	0x00008d00


	//   ....[28]....
        /*0124*/ 	.word	0x00008d60


	//----- nvinfo : EIATTR_VRC_CTA_INIT_COUNT
	.align		4
.L_597:
        /*0128*/ 	.byte	0x02, 0x4a
	.zero		1
	.zero		1


	//----- nvinfo : EIATTR_SYSCALL_OFFSETS
	.align		4
        /*012c*/ 	.byte	0x04, 0x46
        /*012e*/ 	.short	(.L_599 - .L_598)


	//   ....[0]....
.L_598:
        /*0130*/ 	.word	0x00001140


	//----- nvinfo : EIATTR_EXIT_INSTR_OFFSETS
	.align		4
.L_599:
        /*0134*/ 	.byte	0x04, 0x1c
        /*0136*/ 	.short	(.L_601 - .L_600)


	//   ....[0]....
.L_600:
        /*0138*/ 	.word	0x000000d0


	//   ....[1]....
        /*013c*/ 	.word	0x000086b0


	//   ....[2]....
        /*0140*/ 	.word	0x000088d0


	//   ....[3]....
        /*0144*/ 	.word	0x00008920


	//----- nvinfo : EIATTR_CRS_STACK_SIZE
	.align		4
.L_601:
        /*0148*/ 	.byte	0x04, 0x1e
        /*014a*/ 	.short	(.L_603 - .L_602)
.L_602:
        /*014c*/ 	.word	0x00000000


	//----- nvinfo : EIATTR_CBANK_PARAM_SIZE
	.align		4
.L_603:
        /*0150*/ 	.byte	0x03, 0x19
        /*0152*/ 	.short	0x0128


	//----- nvinfo : EIATTR_PARAM_CBANK
	.align		4
        /*0154*/ 	.byte	0x04, 0x0a
        /*0156*/ 	.short	(.L_605 - .L_604)
	.align		4
.L_604:
        /*0158*/ 	.word	index@(.nv.constant0._ZN4mmha33masked_multihead_attention_kernelIfLi48ELi64ELi4ELi16ELi64ELb0ELb1EEEv26Multihead_attention_paramsIT_XT5_EE)
        /*015c*/ 	.short	0x0380
        /*015e*/ 	.short	0x0128


	//----- nvinfo : EIATTR_SW_WAR
	.align		4
.L_605:
        /*0160*/ 	.byte	0x04, 0x36
        /*0162*/ 	.short	(.L_607 - .L_606)
.L_606:
        /*0164*/ 	.word	0x00000008
.L_607:


//--------------------- .nv.info._ZN4mmha33masked_multihead_attention_kernelIfLi48ELi64ELi1ELi16ELi256ELb0ELb0EEEv26Multihead_attention_paramsIT_XT5_EE --------------------------
	.section	.nv.info._ZN4mmha33masked_multihead_attention_kernelIfLi48ELi64ELi1ELi16ELi256ELb0ELb0EEEv26Multihead_attention_paramsIT_XT5_EE,"",@"SHT_CUDA_INFO"
	.sectionflags	@""
	.align	4


	//----- nvinfo : EIATTR_CUDA_API_VERSION
	.align		4
        /*0000*/ 	.byte	0x04, 0x37
        /*0002*/ 	.short	(.L_609 - .L_608)
.L_608:
        /*0004*/ 	.word	0x00000082


	//----- nvinfo : EIATTR_KPARAM_INFO
	.align		4
.L_609:
        /*0008*/ 	.byte	0x04, 0x17
        /*000a*/ 	.short	(.L_611 - .L_610)
.L_610:
        /*000c*/ 	.word	0x00000000
        /*0010*/ 	.short	0x0000
        /*0012*/ 	.short	0x0000
        /*0014*/ 	.byte	0x00, 0xf0, 0xa1, 0x04


	//----- nvinfo : EIATTR_SPARSE_MMA_MASK
	.align		4
.L_611:
        /*0018*/ 	.byte	0x03, 0x50
        /*001a*/ 	.short	0x0000


	//----- nvinfo : EIATTR_MAXREG_COUNT
	.align		4
        /*001c*/ 	.byte	0x03, 0x1b
        /*001e*/ 	.short	0x00ff


	//----- nvinfo : EIATTR_NUM_BARRIERS
	.align		4
        /*0020*/ 	.byte	0x02, 0x4c
        /*0022*/ 	.byte	0x01
	.zero		1


	//----- nvinfo : EIATTR_EXTERNS
	.align		4
        /*0024*/ 	.byte	0x04, 0x0f
        /*0026*/ 	.short	(.L_613 - .L_612)


	//   ....[0]....
	.align		4
.L_612:
        /*0028*/ 	.word	index@(__assertfail)


	//----- nvinfo : EIATTR_MERCURY_ISA_VERSION
	.align		4
.L_613:
        /*002c*/ 	.byte	0x03, 0x5f
        /*002e*/ 	.short	0x0101


	//----- nvinfo : EIATTR_COOP_GROUP_MASK_REGIDS
	.align		4
        /*0030*/ 	.byte	0x04, 0x29
        /*0032*/ 	.short	(.L_615 - .L_614)


	//   ....[0]....
.L_614:
        /*0034*/ 	.word	0xffffffff


	//   ....[1]....
        /*0038*/ 	.word	0xffffffff


	//   ....[2]....
        /*003c*/ 	.word	0xffffffff


	//   ....[3]....
        /*0040*/ 	.word	0xffffffff


	//   ....[4]....
        /*0044*/ 	.word	0xffffffff


	//   ....[5]....
        /*0048*/ 	.word	0xffffffff


	//   ....[6]....
        /*004c*/ 	.word	0xffffffff


	//   ....[7]....
        /*0050*/ 	.word	0xffffffff


	//   ....[8]....
        /*0054*/ 	.word	0xffffffff


	//   ....[9]....
        /*0058*/ 	.word	0xffffffff


	//   ....[10]....
        /*005c*/ 	.word	0xffffffff


	//   ....[11]....
        /*0060*/ 	.word	0xffffffff


	//   ....[12]....
        /*0064*/ 	.word	0xffffffff


	//   ....[13]....
        /*0068*/ 	.word	0xffffffff


	//   ....[14]....
        /*006c*/ 	.word	0xffffffff


	//   ....[15]....
        /*0070*/ 	.word	0xffffffff


	//   ....[16]....
        /*0074*/ 	.word	0xffffffff


	//   ....[17]....
        /*0078*/ 	.word	0xffffffff


	//   ....[18]....
        /*007c*/ 	.word	0xffffffff


	//   ....[19]....
        /*0080*/ 	.word	0xffffffff


	//   ....[20]....
        /*0084*/ 	.word	0xffffffff


	//   ....[21]....
        /*0088*/ 	.word	0xffffffff


	//   ....[22]....
        /*008c*/ 	.word	0xffffffff


	//   ....[23]....
        /*0090*/ 	.word	0x0500000f


	//   ....[24]....
        /*0094*/ 	.word	0x0500000f


	//   ....[25]....
        /*0098*/ 	.word	0x0500000f


	//   ....[26]....
        /*009c*/ 	.word	0x0500000f


	//   ....[27]....
        /*00a0*/ 	.word	0x0500000f


	//----- nvinfo : EIATTR_COOP_GROUP_INSTR_OFFSETS
	.align		4
.L_615:
        /*00a4*/ 	.byte	0x04, 0x28
        /*00a6*/ 	.short	(.L_617 - .L_616)


	//   ....[0]....
.L_616:
        /*00a8*/ 	.word	0x00001620


	//   ....[1]....
        /*00ac*/ 	.word	0x00001640


	//   ....[2]....
        /*00b0*/ 	.word	0x00001660


	//   ....[3]....
        /*00b4*/ 	.word	0x00001680


	//   ....[4]....
        /*00b8*/ 	.word	0x000016a0


	//   ....[5]....
        /*00bc*/ 	.word	0x00003250


	//   ....[6]....
        /*00c0*/ 	.word	0x000032c0


	//   ....[7]....
        /*00c4*/ 	.word	0x000032f0


	//   ....[8]....
        /*00c8*/ 	.word	0x00003320


	//   ....[9]....
        /*00cc*/ 	.word	0x00003350


	//   ....[10]....
        /*00d0*/ 	.word	0x000033d0


	//   ....[11]....
        /*00d4*/ 	.word	0x000033f0


	//   ....[12]....
        /*00d8*/ 	.word	0x00003420


	//   ....[13]....
        /*00dc*/ 	.word	0x00003460


	//   ....[14]....
        /*00e0*/ 	.word	0x00004ae0


	//   ....[15]....
        /*00e4*/ 	.word	0x00004b50


	//   ....[16]....
        /*00e8*/ 	.word	0x00004b70


	//   ....[17]....
        /*00ec*/ 	.word	0x00004b90


	//   ....[18]....
        /*00f0*/ 	.word	0x00004bb0


	//   ....[19]....
        /*00f4*/ 	.word	0x00004c40


	//   ....[20]....
        /*00f8*/ 	.word	0x00004c70


	//   ....[21]....
        /*00fc*/ 	.word	0x00004c90


	//   ....[22]....
        /*0100*/ 	.word	0x00004cb0


	//   ....[23]....
        /*0104*/ 	.word	0x00008ce0


	//   ....[24]....
        /*0108*/ 	.word	0x00008d40


	//   ....[25]....
        /*010c*/ 	.word	0x00008da0


	//   ....[26]....
        /*0110*/ 	.word	0x00008e00


	//   ....[27]....
        /*0114*/ 	.word	0x00008e60


	//----- nvinfo : EIATTR_VRC_CTA_INIT_COUNT
	.align		4
.L_617:
        /*0118*/ 	.byte	0x02, 0x4a
	.zero		1
	.zero		1


	//----- nvinfo : EIATTR_SYSCALL_OFFSETS
	.align		4
        /*011c*/ 	.byte	0x04, 0x46
        /*011e*/ 	.short	(.L_619 - .L_618)


	//   ....[0]....
.L_618:
        /*0120*/ 	.word	0x00000fe0


	//----- nvinfo : EIATTR_EXIT_INSTR_OFFSETS
	.align		4
.L_619:
        /*0124*/ 	.byte	0x04, 0x1c
        /*0126*/ 	.short	(.L_621 - .L_620)


	//   ....[0]....
.L_620:
        /*0128*/ 	.word	0x000000b0


	//   ....[1]....
        /*012c*/ 	.word	0x00008a20


	//   ....[2]....
        /*0130*/ 	.word	0x00008c40


	//   ....[3]....
        /*0134*/ 	.word	0x00008c90


	//----- nvinfo : EIATTR_CRS_STACK_SIZE
	.align		4
.L_621:
        /*0138*/ 	.byte	0x04, 0x1e
        /*013a*/ 	.short	(.L_623 - .L_622)
.L_622:
        /*013c*/ 	.word	0x00000000


	//----- nvinfo : EIATTR_CBANK_PARAM_SIZE
	.align		4
.L_623:
        /*0140*/ 	.byte	0x03, 0x19
        /*0142*/ 	.short	0x0128


	//----- nvinfo : EIATTR_PARAM_CBANK
	.align		4
        /*0144*/ 	.byte	0x04, 0x0a
        /*0146*/ 	.short	(.L_625 - .L_624)
	.align		4
.L_624:
        /*0148*/ 	.word	index@(.nv.constant0._ZN4mmha33masked_multihead_attention_kernelIfLi48ELi64ELi1ELi16ELi256ELb0ELb0EEEv26Multihead_attention_paramsIT_XT5_EE)
        /*014c*/ 	.short	0x0380
        /*014e*/ 	.short	0x0128


	//----- nvinfo : EIATTR_SW_WAR
	.align		4
.L_625:
        /*0150*/ 	.byte	0x04, 0x36
        /*0152*/ 	.short	(.L_627 - .L_626)
.L_626:
        /*0154*/ 	.word	0x00000008
.L_627:


//--------------------- .nv.info._ZN4mmha33masked_multihead_attention_kernelIfLi48ELi64ELi2ELi16ELi128ELb0ELb0EEEv26Multihead_attention_paramsIT_XT5_EE --------------------------
	.section	.nv.info._ZN4mmha33masked_multihead_attention_kernelIfLi48ELi64ELi2ELi16ELi128ELb0ELb0EEEv26Multihead_attention_paramsIT_XT5_EE,"",@"SHT_CUDA_INFO"
	.sectionflags	@""
	.align	4


	//----- nvinfo : EIATTR_CUDA_API_VERSION
	.align		4
        /*0000*/ 	.byte	0x04, 0x37
        /*0002*/ 	.short	(.L_629 - .L_628)
.L_628:
        /*0004*/ 	.word	0x00000082


	//----- nvinfo : EIATTR_KPARAM_INFO
	.align		4
.L_629:
        /*0008*/ 	.byte	0x04, 0x17
        /*000a*/ 	.short	(.L_631 - .L_630)
.L_630:
        /*000c*/ 	.word	0x00000000
        /*0010*/ 	.short	0x0000
        /*0012*/ 	.short	0x0000
        /*0014*/ 	.byte	0x00, 0xf0, 0xa1, 0x04


	//----- nvinfo : EIATTR_SPARSE_MMA_MASK
	.align		4
.L_631:
        /*0018*/ 	.byte	0x03, 0x50
        /*001a*/ 	.short	0x0000


	//----- nvinfo : EIATTR_MAXREG_COUNT
	.align		4
        /*001c*/ 	.byte	0x03, 0x1b
        /*001e*/ 	.short	0x00ff


	//----- nvinfo : EIATTR_NUM_BARRIERS
	.align		4
        /*0020*/ 	.byte	0x02, 0x4c
        /*0022*/ 	.byte	0x01
	.zero		1


	//----- nvinfo : EIATTR_EXTERNS
	.align		4
        /*0024*/ 	.byte	0x04, 0x0f
        /*0026*/ 	.short	(.L_633 - .L_632)


	//   ....[0]....
	.align		4
.L_632:
        /*0028*/ 	.word	index@(__assertfail)


	//----- nvinfo : EIATTR_MERCURY_ISA_VERSION
	.align		4
.L_633:
        /*002c*/ 	.byte	0x03, 0x5f
        /*002e*/ 	.short	0x0101


	//----- nvinfo : EIATTR_COOP_GROUP_MASK_REGIDS
	.align		4
        /*0030*/ 	.byte	0x04, 0x29
        /*0032*/ 	.short	(.L_635 - .L_634)


	//   ....[0]....
.L_634:
        /*0034*/ 	.word	0xffffffff


	//   ....[1]....
        /*0038*/ 	.word	0xffffffff


	//   ....[2]....
        /*003c*/ 	.word	0xffffffff


	//   ....[3]....
        /*0040*/ 	.word	0xffffffff


	//   ....[4]....
        /*0044*/ 	.word	0xffffffff


	//   ....[5]....
        /*0048*/ 	.word	0xffffffff


	//   ....[6]....
        /*004c*/ 	.word	0xffffffff


	//   ....[7]....
        /*0050*/ 	.word	0xffffffff


	//   ....[8]....
        /*0054*/ 	.word	0xffffffff


	//   ....[9]....
        /*0058*/ 	.word	0xffffffff


	//   ....[10]....
        /*005c*/ 	.word	0xffffffff


	//   ....[11]....
        /*0060*/ 	.word	0xffffffff


	//   ....[12]....
        /*0064*/ 	.word	0xffffffff


	//   ....[13]....
        /*0068*/ 	.word	0xffffffff


	//   ....[14]....
        /*006c*/ 	.word	0xffffffff


	//   ....[15]....
        /*0070*/ 	.word	0xffffffff


	//   ....[16]....
        /*0074*/ 	.word	0xffffffff


	//   ....[17]....
        /*0078*/ 	.word	0xffffffff


	//   ....[18]....
        /*007c*/ 	.word	0xffffffff


	//   ....[19]....
        /*0080*/ 	.word	0xffffffff


	//   ....[20]....
        /*0084*/ 	.word	0xffffffff


	//   ....[21]....
        /*0088*/ 	.word	0x0500000f


	//   ....[22]....
        /*008c*/ 	.word	0x0500000f


	//   ....[23]....
        /*0090*/ 	.word	0x0500000f


	//   ....[24]....
        /*0094*/ 	.word	0x0500000f


	//   ....[25]....
        /*0098*/ 	.word	0x0500000f


	//   ....[26]....
        /*009c*/ 	.word	0x0500000f


	//   ....[27]....
        /*00a0*/ 	.word	0x0500000f


	//   ....[28]....
        /*00a4*/ 	.word	0x0500000f


	//   ....[29]....
        /*00a8*/ 	.word	0x0500000f


	//   ....[30]....
        /*00ac*/ 	.word	0x0500000f


	//----- nvinfo : EIATTR_COOP_GROUP_INSTR_OFFSETS
	.align		4
.L_635:
        /*00b0*/ 	.byte	0x04, 0x28
        /*00b2*/ 	.short	(.L_637 - .L_636)


	//   ....[0]....
.L_636:
        /*00b4*/ 	.word	0x00001650


	//   ....[1]....
        /*00b8*/ 	.word	0x00001670


	//   ....[2]....
        /*00bc*/ 	.word	0x00001690


	//   ....[3]....
        /*00c0*/ 	.word	0x000016b0


	//   ....[4]....
        /*00c4*/ 	.word	0x000016d0


	//   ....[5]....
        /*00c8*/ 	.word	0x00002e90


	//   ....[6]....
        /*00cc*/ 	.word	0x00003100


	//   ....[7]....
        /*00d0*/ 	.word	0x00003120


	//   ....[8]....
        /*00d4*/ 	.word	0x00003140


	//   ....[9]....
        /*00d8*/ 	.word	0x00003160


	//   ....[10]....
        /*00dc*/ 	.word	0x00003270


	//   ....[11]....
        /*00e0*/ 	.word	0x000032a0


	//   ....[12]....
        /*00e4*/ 	.word	0x000032f0


	//   ....[13]....
        /*00e8*/ 	.word	0x00004990


	//   ....[14]....
        /*00ec*/ 	.word	0x00004a10


	//   ....[15]....
        /*00f0*/ 	.word	0x00004a30


	//   ....[16]....
        /*00f4*/ 	.word	0x00004a60


	//   ....[17]....
        /*00f8*/ 	.word	0x00004a90


	//   ....[18]....
        /*00fc*/ 	.word	0x00004b00


	//   ....[19]....
        /*0100*/ 	.word	0x00004b20


	//   ....[20]....
        /*0104*/ 	.word	0x00004b40


	//   ....[21]....
        /*0108*/ 	.word	0x00008ba0


	//   ....[22]....
        /*010c*/ 	.word	0x00008c00


	//   ....[23]....
        /*0110*/ 	.word	0x00008c60


	//   ....[24]....
        /*0114*/ 	.word	0x00008cc0


	//   ....[25]....
        /*0118*/ 	.word	0x00008d20


	//   ....[26]....
        /*011c*/ 	.word	0x00008da0


	//   ....[27]....
        /*0120*/ 	.word	0x00008e40


	//   ....[28]....
        /*0124*/ 	.word	0x00008ec0


	//   ....[29]....
        /*0128*/ 	.word	0x00008f20


	//   ....[30]....
        /*012c*/ 	.word	0x00008f80


	//----- nvinfo : EIATTR_VRC_CTA_INIT_COUNT
	.align		4
.L_637:
        /*0130*/ 	.byte	0x02, 0x4a
	.zero		1
	.zero		1


	//----- nvinfo : EIATTR_SYSCALL_OFFSETS
	.align		4
        /*0134*/ 	.byte	0x04, 0x46
        /*0136*/ 	.short	(.L_639 - .L_638)


	//   ....[0]....
.L_638:
        /*0138*/ 	.word	0x00001000


	//----- nvinfo : EIATTR_EXIT_INSTR_OFFSETS
	.align		4
.L_639:
        /*013c*/ 	.byte	0x04, 0x1c
        /*013e*/ 	.short	(.L_641 - .L_640)


	//   ....[0]....
.L_640:
        /*0140*/ 	.word	0x000000b0


	//   ....[1]....
        /*0144*/ 	.word	0x000088e0


	//   ....[2]....
        /*0148*/ 	.word	0x00008b00


	//   ....[3]....
        /*014c*/ 	.word	0x00008b50


	//----- nvinfo : EIATTR_CRS_STACK_SIZE
	.align		4
.L_641:
        /*0150*/ 	.byte	0x04, 0x1e
        /*0152*/ 	.short	(.L_643 - .L_642)
.L_642:
        /*0154*/ 	.word	0x00000000


	//----- nvinfo : EIATTR_CBANK_PARAM_SIZE
	.align		4
.L_643:
        /*0158*/ 	.byte	0x03, 0x19
        /*015a*/ 	.short	0x0128


	//----- nvinfo : EIATTR_PARAM_CBANK
	.align		4
        /*015c*/ 	.byte	0x04, 0x0a
        /*015e*/ 	.short	(.L_645 - .L_644)
	.align		4
.L_644:
        /*0160*/ 	.word	index@(.nv.constant0._ZN4mmha33masked_multihead_attention_kernelIfLi48ELi64ELi2ELi16ELi128ELb0ELb0EEEv26Multihead_attention_paramsIT_XT5_EE)
        /*0164*/ 	.short	0x0380
        /*0166*/ 	.short	0x0128


	//----- nvinfo : EIATTR_SW_WAR
	.align		4
.L_645:
        /*0168*/ 	.byte	0x04, 0x36
        /*016a*/ 	.short	(.L_647 - .L_646)
.L_646:
        /*016c*/ 	.word	0x00000008
.L_647:


//--------------------- .nv.info._ZN4mmha33masked_multihead_attention_kernelIfLi48ELi64ELi4ELi16ELi64ELb0ELb0EEEv26Multihead_attention_paramsIT_XT5_EE --------------------------
	.section	.nv.info._ZN4mmha33masked_multihead_attention_kernelIfLi48ELi64ELi4ELi16ELi64ELb0ELb0EEEv26Multihead_attention_paramsIT_XT5_EE,"",@"SHT_CUDA_INFO"
	.sectionflags	@""
	.align	4


	//----- nvinfo : EIATTR_CUDA_API_VERSION
	.align		4
        /*0000*/ 	.byte	0x04, 0x37
        /*0002*/ 	.short	(.L_649 - .L_648)
.L_648:
        /*0004*/ 	.word	0x00000082


	//----- nvinfo : EIATTR_KPARAM_INFO
	.align		4
.L_649:
        /*0008*/ 	.byte	0x04, 0x17
        /*000a*/ 	.short	(.L_651 - .L_650)
.L_650:
        /*000c*/ 	.word	0x00000000
        /*0010*/ 	.short	0x0000
        /*0012*/ 	.short	0x0000
        /*0014*/ 	.byte	0x00, 0xf0, 0xa1, 0x04


	//----- nvinfo : EIATTR_SPARSE_MMA_MASK
	.align		4
.L_651:
        /*0018*/ 	.byte	0x03, 0x50
        /*001a*/ 	.short	0x0000


	//----- nvinfo : EIATTR_MAXREG_COUNT
	.align		4
        /*001c*/ 	.byte	0x03, 0x1b
        /*001e*/ 	.short	0x00ff


	//----- nvinfo : EIATTR_NUM_BARRIERS
	.align		4
        /*0020*/ 	.byte	0x02, 0x4c
        /*0022*/ 	.byte	0x01
	.zero		1


	//----- nvinfo : EIATTR_EXTERNS
	.align		4
        /*0024*/ 	.byte	0x04, 0x0f
        /*0026*/ 	.short	(.L_653 - .L_652)


	//   ....[0]....
	.align		4
.L_652:
        /*0028*/ 	.word	index@(__assertfail)


	//----- nvinfo : EIATTR_MERCURY_ISA_VERSION
	.align		4
.L_653:
        /*002c*/ 	.byte	0x03, 0x5f
        /*002e*/ 	.short	0x0101


	//----- nvinfo : EIATTR_INT_WARP_WIDE_INSTR_OFFSETS
	.align		4
        /*0030*/ 	.byte	0x04, 0x31
        /*0032*/ 	.short	(.L_655 - .L_654)


	//   ....[0]....
.L_654:
        /*0034*/ 	.word	0x000009b0


	//----- nvinfo : EIATTR_COOP_GROUP_MASK_REGIDS
	.align		4
.L_655:
        /*0038*/ 	.byte	0x04, 0x29
        /*003a*/ 	.short	(.L_657 - .L_656)


	//   ....[0]....
.L_656:
        /*003c*/ 	.word	0xffffffff


	//   ....[1]....
        /*0040*/ 	.word	0xffffffff


	//   ....[2]....
        /*0044*/ 	.word	0xffffffff


	//   ....[3]....
        /*0048*/ 	.word	0xffffffff


	//   ....[4]....
        /*004c*/ 	.word	0xffffffff


	//   ....[5]....
        /*0050*/ 	.word	0xffffffff


	//   ....[6]....
        /*0054*/ 	.word	0xffffffff


	//   ....[7]....
        /*0058*/ 	.word	0xffffffff


	//   ....[8]....
        /*005c*/ 	.word	0xffffffff


	//   ....[9]....
        /*0060*/ 	.word	0xffffffff


	//   ....[10]....
        /*0064*/ 	.word	0xffffffff


	//   ....[11]....
        /*0068*/ 	.word	0xffffffff


	//   ....[12]....
        /*006c*/ 	.word	0xffffffff


	//   ....[13]....
        /*0070*/ 	.word	0xffffffff


	//   ....[14]....
        /*0074*/ 	.word	0xffffffff


	//   ....[15]....
        /*0078*/ 	.word	0xffffffff


	//   ....[16]....
        /*007c*/ 	.word	0xffffffff


	//   ....[17]....
        /*0080*/ 	.word	0xffffffff


	//   ....[18]....
        /*0084*/ 	.word	0xffffffff


	//   ....[19]....
        /*0088*/ 	.word	0x0500000f


	//   ....[20]....
        /*008c*/ 	.word	0x0500000f


	//   ....[21]....
        /*0090*/ 	.word	0x0500000f


	//   ....[22]....
        /*0094*/ 	.word	0x0500000f


	//   ....[23]....
        /*0098*/ 	.word	0x0500000f


	//   ....[24]....
        /*009c*/ 	.word	0x0500000f


	//   ....[25]....
        /*00a0*/ 	.word	0x0500000f


	//   ....[26]....
        /*00a4*/ 	.word	0x0500000f


	//   ....[27]....
        /*00a8*/ 	.word	0x0500000f


	//   ....[28]....
        /*00ac*/ 	.word	0x0500000f


	//----- nvinfo : EIATTR_COOP_GROUP_INSTR_OFFSETS
	.align		4
.L_657:
        /*00b0*/ 	.byte	0x04, 0x28
        /*00b2*/ 	.short	(.L_659 - .L_658)


	//   ....[0]....
.L_658:
        /*00b4*/ 	.word	0x00001770


	//   ....[1]....
        /*00b8*/ 	.word	0x00001790


	//   ....[2]....
        /*00bc*/ 	.word	0x000017b0


	//   ....[3]....
        /*00c0*/ 	.word	0x000017d0


	//   ....[4]....
        /*00c4*/ 	.word	0x000017f0


	//   ....[5]....
        /*00c8*/ 	.word	0x00002980


	//   ....[6]....
        /*00cc*/ 	.word	0x000029a0


	//   ....[7]....
        /*00d0*/ 	.word	0x00002c50


	//   ....[8]....
        /*00d4*/ 	.word	0x00002c70


	//   ....[9]....
        /*00d8*/ 	.word	0x00002c90


	//   ....[10]....
        /*00dc*/ 	.word	0x00002d90


	//   ....[11]....
        /*00e0*/ 	.word	0x00002dd0


	//   ....[12]....
        /*00e4*/ 	.word	0x00004450


	//   ....[13]....
        /*00e8*/ 	.word	0x000044d0


	//   ....[14]....
        /*00ec*/ 	.word	0x000044f0


	//   ....[15]....
        /*00f0*/ 	.word	0x00004510


	//   ....[16]....
        /*00f4*/ 	.word	0x00004530


	//   ....[17]....
        /*00f8*/ 	.word	0x00004590


	//   ....[18]....
        /*00fc*/ 	.word	0x000045b0


	//   ....[19]....
        /*0100*/ 	.word	0x00008570


	//   ....[20]....
        /*0104*/ 	.word	0x000085d0


	//   ....[21]....
        /*0108*/ 	.word	0x00008630


	//   ....[22]....
        /*010c*/ 	.word	0x00008690


	//   ....[23]....
        /*0110*/ 	.word	0x000086f0


	//   ....[24]....
        /*0114*/ 	.word	0x00008770


	//   ....[25]....
        /*0118*/ 	.word	0x000087f0


	//   ....[26]....
        /*011c*/ 	.word	0x00008880


	//   ....[27]....
        /*0120*/ 	.word	0x00008900


	//   ....[28]....
        /*0124*/ 	.word	0x00008960


	//----- nvinfo : EIATTR_VRC_CTA_INIT_COUNT
	.align		4
.L_659:
        /*0128*/ 	.byte	0x02, 0x4a
	.zero		1
	.zero		1


	//----- nvinfo : EIATTR_SYSCALL_OFFSETS
	.align		4
        /*012c*/ 	.byte	0x04, 0x46
        /*012e*/ 	.short	(.L_661 - .L_660)


	//   ....[0]....
.L_660:
        /*0130*/ 	.word	0x00001110


	//----- nvinfo : EIATTR_EXIT_INSTR_OFFSETS
	.align		4
.L_661:
        /*0134*/ 	.byte	0x04, 0x1c
        /*0136*/ 	.short	(.L_663 - .L_662)


	//   ....[0]....
.L_662:
        /*0138*/ 	.word	0x000000d0


	//   ....[1]....
        /*013c*/ 	.word	0x000082b0


	//   ....[2]....
        /*0140*/ 	.word	0x000084d0


	//   ....[3]....
        /*0144*/ 	.word	0x00008520


	//----- nvinfo : EIATTR_CRS_STACK_SIZE
	.align		4
.L_663:
        /*0148*/ 	.byte	0x04, 0x1e
        /*014a*/ 	.short	(.L_665 - .L_664)
.L_664:
        /*014c*/ 	.word	0x00000000


	//----- nvinfo : EIATTR_CBANK_PARAM_SIZE
	.align		4
.L_665:
        /*0150*/ 	.byte	0x03, 0x19
        /*0152*/ 	.short	0x0128


	//----- nvinfo : EIATTR_PARAM_CBANK
	.align		4
        /*0154*/ 	.byte	0x04, 0x0a
        /*0156*/ 	.short	(.L_667 - .L_666)
	.align		4
.L_666:
        /*0158*/ 	.word	index@(.nv.constant0._ZN4mmha33masked_multihead_attention_kernelIfLi48ELi64ELi4ELi16ELi64ELb0ELb0EEEv26Multihead_attention_paramsIT_XT5_EE)
        /*015c*/ 	.short	0x0380
        /*015e*/ 	.short	0x0128


	//----- nvinfo : EIATTR_SW_WAR
	.align		4
.L_667:
        /*0160*/ 	.byte	0x04, 0x36
        /*0162*/ 	.short	(.L_669 - .L_668)
.L_668:
        /*0164*/ 	.word	0x00000008
.L_669:


//--------------------- .nv.callgraph             --------------------------
	.section	.nv.callgraph,"",@"SHT_CUDA_CALLGRAPH"
	.align	4
	.sectionentsize	8
	.align		4
        /*0000*/ 	.word	0x00000000
	.align		4
        /*0004*/ 	.word	0xffffffff
	.align		4
        /*0008*/ 	.word	index@(_ZN4mmha33masked_multihead_attention_kernelItLi48ELi64ELi1ELi8ELi256ELb1ELb1EEEv26Multihead_attention_paramsIT_XT5_EE)
	.align		4
        /*000c*/ 	.word	index@(__assertfail)
	.align		4
        /*0010*/ 	.word	index@(_ZN4mmha33masked_multihead_attention_kernelItLi48ELi64ELi2ELi8ELi128ELb1ELb1EEEv26Multihead_attention_paramsIT_XT5_EE)
	.align		4
        /*0014*/ 	.word	index@(__assertfail)
	.align		4
        /*0018*/ 	.word	index@(_ZN4mmha33masked_multihead_attention_kernelItLi48ELi64ELi4ELi8ELi64ELb1ELb1EEEv26Multihead_attention_paramsIT_XT5_EE)
	.align		4
        /*001c*/ 	.word	index@(__assertfail)
	.align		4
        /*0020*/ 	.word	index@(_ZN4mmha33masked_multihead_attention_kernelItLi48ELi64ELi1ELi8ELi256ELb1ELb0EEEv26Multihead_attention_paramsIT_XT5_EE)
	.align		4
        /*0024*/ 	.word	index@(__assertfail)
	.align		4
        /*0028*/ 	.word	index@(_ZN4mmha33masked_multihead_attention_kernelItLi48ELi64ELi2ELi8ELi128ELb1ELb0EEEv26Multihead_attention_paramsIT_XT5_EE)
	.align		4
        /*002c*/ 	.word	index@(__assertfail)
	.align		4
        /*0030*/ 	.word	index@(_ZN4mmha33masked_multihead_attention_kernelItLi48ELi64ELi4ELi8ELi64ELb1ELb0EEEv26Multihead_attention_paramsIT_XT5_EE)
	.align		4
        /*0034*/ 	.word	index@(__assertfail)
	.align		4
        /*0038*/ 	.word	index@(_ZN4mmha33masked_multihead_attention_kernelIfLi48ELi64ELi1ELi16ELi256ELb1ELb1EEEv26Multihead_attention_paramsIT_XT5_EE)
	.align		4
        /*003c*/ 	.word	index@(__assertfail)
	.align		4
        /*0040*/ 	.word	index@(_ZN4mmha33masked_multihead_attention_kernelIfLi48ELi64ELi2ELi16ELi128ELb1ELb1EEEv26Multihead_attention_paramsIT_XT5_EE)
	.align		4
        /*0044*/ 	.word	index@(__assertfail)
	.align		4
        /*0048*/ 	.word	index@(_ZN4mmha33masked_multihead_attention_kernelIfLi48ELi64ELi4ELi16ELi64ELb1ELb1EEEv26Multihead_attention_paramsIT_XT5_EE)
	.align		4
        /*004c*/ 	.word	index@(__assertfail)
	.align		4
        /*0050*/ 	.word	index@(_ZN4mmha33masked_multihead_attention_kernelIfLi48ELi64ELi1ELi16ELi256ELb1ELb0EEEv26Multihead_attention_paramsIT_XT5_EE)
	.align		4
        /*0054*/ 	.word	index@(__assertfail)
	.align		4
        /*0058*/ 	.word	index@(_ZN4mmha33masked_multihead_attention_kernelIfLi48ELi64ELi2ELi16ELi128ELb1ELb0EEEv26Multihead_attention_paramsIT_XT5_EE)
	.align		4
        /*005c*/ 	.word	index@(__assertfail)
	.align		4
        /*0060*/ 	.word	index@(_ZN4mmha33masked_multihead_attention_kernelIfLi48ELi64ELi4ELi16ELi64ELb1ELb0EEEv26Multihead_attention_paramsIT_XT5_EE)
	.align		4
        /*0064*/ 	.word	index@(__assertfail)
	.align		4
        /*0068*/ 	.word	index@(_ZN4mmha33masked_multihead_attention_kernelItLi48ELi64ELi1ELi8ELi256ELb0ELb1EEEv26Multihead_attention_paramsIT_XT5_EE)
	.align		4
        /*006c*/ 	.word	index@(__assertfail)
	.align		4
        /*0070*/ 	.word	index@(_ZN4mmha33masked_multihead_attention_kernelItLi48ELi64ELi2ELi8ELi128ELb0ELb1EEEv26Multihead_attention_paramsIT_XT5_EE)
	.align		4
        /*0074*/ 	.word	index@(__assertfail)
	.align		4
        /*0078*/ 	.word	index@(_ZN4mmha33masked_multihead_attention_kernelItLi48ELi64ELi4ELi8ELi64ELb0ELb1EEEv26Multihead_attention_paramsIT_XT5_EE)
	.align		4
        /*007c*/ 	.word	index@(__assertfail)
	.align		4
        /*0080*/ 	.word	index@(_ZN4mmha33masked_multihead_attention_kernelItLi48ELi64ELi1ELi8ELi256ELb0ELb0EEEv26Multihead_attention_paramsIT_XT5_EE)
	.align		4
        /*0084*/ 	.word	index@(__assertfail)
	.align		4
        /*0088*/ 	.word	index@(_ZN4mmha33masked_multihead_attention_kernelItLi48ELi64ELi2ELi8ELi128ELb0ELb0EEEv26Multihead_attention_paramsIT_XT5_EE)
	.align		4
        /*008c*/ 	.word	index@(__assertfail)
	.align		4
        /*0090*/ 	.word	index@(_ZN4mmha33masked_multihead_attention_kernelItLi48ELi64ELi4ELi8ELi64ELb0ELb0EEEv26Multihead_attention_paramsIT_XT5_EE)
	.align		4
        /*0094*/ 	.word	index@(__assertfail)
	.align		4
        /*0098*/ 	.word	index@(_ZN4mmha33masked_multihead_attention_kernelIfLi48ELi64ELi1ELi16ELi256ELb0ELb1EEEv26Multihead_attention_paramsIT_XT5_EE)
	.align		4
        /*009c*/ 	.word	index@(__assertfail)
	.align		4
        /*00a0*/ 	.word	index@(_ZN4mmha33masked_multihead_attention_kernelIfLi48ELi64ELi2ELi16ELi128ELb0ELb1EEEv26Multihead_attention_paramsIT_XT5_EE)
	.align		4
        /*00a4*/ 	.word	index@(__assertfail)
	.align		4
        /*00a8*/ 	.word	index@(_ZN4mmha33masked_multihead_attention_kernelIfLi48ELi64ELi4ELi16ELi64ELb0ELb1EEEv26Multihead_attention_paramsIT_XT5_EE)
	.align		4
        /*00ac*/ 	.word	index@(__assertfail)
	.align		4
        /*00b0*/ 	.word	index@(_ZN4mmha33masked_multihead_attention_kernelIfLi48ELi64ELi1ELi16ELi256ELb0ELb0EEEv26Multihead_attention_paramsIT_XT5_EE)
	.align		4
        /*00b4*/ 	.word	index@(__assertfail)
	.align		4
        /*00b8*/ 	.word	index@(_ZN4mmha33masked_multihead_attention_kernelIfLi48ELi64ELi2ELi16ELi128ELb0ELb0EEEv26Multihead_attention_paramsIT_XT5_EE)
	.align		4
        /*00bc*/ 	.word	index@(__assertfail)
	.align		4
        /*00c0*/ 	.word	index@(_ZN4mmha33masked_multihead_attention_kernelIfLi48ELi64ELi4ELi16ELi64ELb0ELb0EEEv26Multihead_attention_paramsIT_XT5_EE)
	.align		4
        /*00c4*/ 	.word	index@(__assertfail)
	.align		4
        /*00c8*/ 	.word	0x00000000
	.align		4
        /*00cc*/ 	.word	0xfffffffe
	.align		4
        /*00d0*/ 	.word	0x00000000
	.align		4
        /*00d4*/ 	.word	0xfffffffd
	.align		4
        /*00d8*/ 	.word	0x00000000
	.align		4
        /*00dc*/ 	.word	0xfffffffc


//--------------------- .nv.constant4             --------------------------
	.section	.nv.constant4,"a",@progbits
	.align	8
	.align		8
.nv.constant4:
        /*0000*/ 	.dword	__assertfail
	.align		8
        /*0008*/ 	.dword	__unnamed_1
	.align		8
        /*0010*/ 	.dword	__unnamed_2
	.align		8
        /*0018*/ 	.dword	__unnamed_3
	.align		8
        /*0020*/ 	.dword	__unnamed_4
	.align		8
        /*0028*/ 	.dword	__unnamed_5
	.align		8
        /*0030*/ 	.dword	__unnamed_6
	.align		8
        /*0038*/ 	.dword	__unnamed_7
	.align		8
        /*0040*/ 	.dword	__unnamed_8
	.align		8
        /*0048*/ 	.dword	__unnamed_9
	.align		8
        /*0050*/ 	.dword	__unnamed_10
	.align		8
        /*0058*/ 	.dword	__unnamed_11
	.align		8
        /*0060*/ 	.dword	__unnamed_12
	.align		8
        /*0068*/ 	.dword	__unnamed_13
	.align		8
        /*0070*/ 	.dword	__unnamed_14
	.align		8
        /*0078*/ 	.dword	__unnamed_15
	.align		8
        /*0080*/ 	.dword	__unnamed_16
	.align		8
        /*0088*/ 	.dword	__unnamed_17
	.align		8
        /*0090*/ 	.dword	__unnamed_18
	.align		8
        /*0098*/ 	.dword	__unnamed_19
	.align		8
        /*00a0*/ 	.dword	__unnamed_20
	.align		8
        /*00a8*/ 	.dword	__unnamed_21
	.align		8
        /*00b0*/ 	.dword	__unnamed_22
	.align		8
        /*00b8*/ 	.dword	__unnamed_23
	.align		8
        /*00c0*/ 	.dword	__unnamed_24
	.align		8
        /*00c8*/ 	.dword	$str
	.align		8
        /*00d0*/ 	.dword	$str$1


//--------------------- .text._ZN4mmha33masked_multihead_attention_kernelItLi48ELi64ELi1ELi8ELi256ELb1ELb1EEEv26Multihead_attention_paramsIT_XT5_EE --------------------------
	.section	.text._ZN4mmha33masked_multihead_attention_kernelItLi48ELi64ELi1ELi8ELi256ELb1ELb1EEEv26Multihead_attention_paramsIT_XT5_EE,"ax",@progbits
	.align	128
        .global         _ZN4mmha33masked_multihead_attention_kernelItLi48ELi64ELi1ELi8ELi256ELb1ELb1EEEv26Multihead_attention_paramsIT_XT5_EE
        .type           _ZN4mmha33masked_multihead_attention_kernelItLi48ELi64ELi1ELi8ELi256ELb1ELb1EEEv26Multihead_attention_paramsIT_XT5_EE,@function
        .size           _ZN4mmha33masked_multihead_attention_kernelItLi48ELi64ELi1ELi8ELi256ELb1ELb1EEEv26Multihead_attention_paramsIT_XT5_EE,(.L_x_3247 - _ZN4mmha33masked_multihead_attention_kernelItLi48ELi64ELi1ELi8ELi256ELb1ELb1EEEv26Multihead_attention_paramsIT_XT5_EE)
        .other          _ZN4mmha33masked_multihead_attention_kernelItLi48ELi64ELi1ELi8ELi256ELb1ELb1EEEv26Multihead_attention_paramsIT_XT5_EE,@"STO_CUDA_ENTRY STV_DEFAULT"
_ZN4mmha33masked_multihead_attention_kernelItLi48ELi64ELi1ELi8ELi256ELb1ELb1EEEv26Multihead_attention_paramsIT_XT5_EE:
.text._ZN4mmha33masked_multihead_attention_kernelItLi48ELi64ELi1ELi8ELi256ELb1ELb1EEEv26Multihead_attention_paramsIT_XT5_EE:
[----:B------:R-:W0:Y:S01]  /*0000*/  LDC R1, c[0x0][0x37c] ;  /* 0x0000df00ff017b82 */ /* 0x000e220000000800 */
[----:B------:R-:W1:Y:S07]  /*0010*/  LDCU.64 UR4, c[0x0][0x490] ;  /* 0x00009200ff0477ac */ /* 0x000e6e0008000a00 */
[----:B------:R-:W2:Y:S01]  /*0020*/  S2UR UR42, SR_CTAID.Y ;  /* 0x00000000002a79c3 */ /* 0x000ea20000002600 */
[----:B------:R-:W3:Y:S01]  /*0030*/  LDCU.64 UR36, c[0x0][0x358] ;  /* 0x00006b00ff2477ac */ /* 0x000ee20008000a00 */
[----:B-1----:R-:W-:-:S04]  /*0040*/  UISETP.NE.U32.AND UP0, UPT, UR4, URZ, UPT ;  /* 0x000000ff0400728c */ /* 0x002fc8000bf05070 */
[----:B------:R-:W-:-:S09]  /*0050*/  UISETP.NE.AND.EX UP0, UPT, UR5, URZ, UPT, UP0 ;  /* 0x000000ff0500728c */ /* 0x000fd2000bf05300 */
[----:B--23--:R-:W-:Y:S05]  /*0060*/  BRA.U !UP0, `(.L_x_0) ;  /* 0x00000001081c7547 */ /* 0x00cfea000b800000 */
[----:B------:R-:W-:-:S04]  /*0070*/  UIADD3 UR4, UP0, UPT, UR42, UR4, URZ ;  /* 0x000000042a047290 */ /* 0x000fc8000ff1e0ff */
[----:B------:R-:W-:Y:S02]  /*0080*/  UIADD3.X UR5, UPT, UPT, URZ, UR5, URZ, UP0, !UPT ;  /* 0x00000005ff057290 */ /* 0x000fe400087fe4ff */
[----:B------:R-:W-:-:S04]  /*0090*/  MOV R2, UR4 ;  /* 0x0000000400027c02 */ /* 0x000fc80008000f00 */
[----:B------:R-:W-:-:S05]  /*00a0*/  IMAD.U32 R3, RZ, RZ, UR5 ;  /* 0x00000005ff037e24 */ /* 0x000fca000f8e00ff */
[----:B------:R-:W2:Y:S02]  /*00b0*/  LDG.E.U8 R2, desc[UR36][R2.64] ;  /* 0x0000002402027981 */ /* 0x000ea4000c1e1100 */
[----:B--2---:R-:W-:-:S13]  /*00c0*/  ISETP.NE.AND P0, PT, R2, 0x1, PT ;  /* 0x000000010200780c */ /* 0x004fda0003f05270 */
[----:B------:R-:W-:Y:S05]  /*00d0*/  @!P0 EXIT ;  /* 0x000000000000894d */ /* 0x000fea0003800000 */
.L_x_0:
[----:B------:R-:W1:Y:S01]  /*00e0*/  LDCU.64 UR4, c[0x0][0x498] ;  /* 0x00009300ff0477ac */ /* 0x000e620008000a00 */
[----:B------:R-:W2:Y:S01]  /*00f0*/  S2R R6, SR_CTAID.Y ;  /* 0x0000000000067919 */ /* 0x000ea20000002600 */
[----:B------:R-:W3:Y:S01]  /*0100*/  LDCU UR7, c[0x0][0x3f0] ;  /* 0x00007e00ff0777ac */ /* 0x000ee20008000800 */
[----:B------:R-:W4:Y:S01]  /*0110*/  LDCU UR8, c[0x0][0x40c] ;  /* 0x00008180ff0877ac */ /* 0x000f220008000800 */
[----:B------:R-:W0:Y:S01]  /*0120*/  S2R R108, SR_TID.X ;  /* 0x00000000006c7919 */ /* 0x000e220000002100 */
[----:B------:R-:W0:Y:S01]  /*0130*/  S2UR UR47, SR_CTAID.X ;  /* 0x00000000002f79c3 */ /* 0x000e220000002500 */
[----:B-1----:R-:W-:-:S07]  /*0140*/  UIMAD.WIDE.U32 UR4, UR42, 0x4, UR4 ;  /* 0x000000042a0478a5 */ /* 0x002fce000f8e0004 */
[----:B------:R-:W1:Y:S01]  /*0150*/  LDC.64 R16, c[0x0][0x418] ;  /* 0x00010600ff107b82 */ /* 0x000e620000000a00 */
[----:B---3--:R-:W-:Y:S02]  /*0160*/  MOV R0, UR7 ;  /* 0x0000000700007c02 */ /* 0x008fe40008000f00 */
[----:B------:R-:W-:Y:S01]  /*0170*/  MOV R2, UR4 ;  /* 0x0000000400027c02 */ /* 0x000fe20008000f00 */
[----:B------:R-:W-:Y:S01]  /*0180*/  IMAD.U32 R3, RZ, RZ, UR5 ;  /* 0x00000005ff037e24 */ /* 0x000fe2000f8e00ff */
[----:B------:R-:W-:-:S04]  /*0190*/  IABS R7, R0 ;  /* 0x0000000000077213 */ /* 0x000fc80000000000 */
[----:B------:R3:W4:Y:S01]  /*01a0*/  LDG.E R10, desc[UR36][R2.64] ;  /* 0x00000024020a7981 */ /* 0x000722000c1e1900 */
[----:B------:R-:W2:Y:S08]  /*01b0*/  I2F.RP R0, R7 ;  /* 0x0000000700007306 */ /* 0x000eb00000209400 */
[----:B--2---:R-:W2:Y:S02]  /*01c0*/  MUFU.RCP R0, R0 ;  /* 0x0000000000007308 */ /* 0x004ea40000001000 */
[----:B--2---:R-:W-:-:S06]  /*01d0*/  VIADD R4, R0, 0xffffffe ;  /* 0x0ffffffe00047836 */ /* 0x004fcc0000000000 */
[----:B------:R2:W0:Y:S01]  /*01e0*/  F2I.FTZ.U32.TRUNC.NTZ R5, R4 ;  /* 0x0000000400057305 */ /* 0x000422000021f000 */
[----:B------:R-:W-:Y:S01]  /*01f0*/  IABS R0, R6 ;  /* 0x0000000600007213 */ /* 0x000fe20000000000 */
[----:B--2---:R-:W-:Y:S01]  /*0200*/  IMAD.MOV.U32 R4, RZ, RZ, RZ ;  /* 0x000000ffff047224 */ /* 0x004fe200078e00ff */
[----:B0-----:R-:W-:-:S05]  /*0210*/  IADD3 R8, PT, PT, RZ, -R5, RZ ;  /* 0x80000005ff087210 */ /* 0x001fca0007ffe0ff */
[----:B------:R-:W-:-:S04]  /*0220*/  IMAD R9, R8, R7, RZ ;  /* 0x0000000708097224 */ /* 0x000fc800078e02ff */
[----:B------:R-:W-:-:S06]  /*0230*/  IMAD.HI.U32 R5, R5, R9, R4 ;  /* 0x0000000905057227 */ /* 0x000fcc00078e0004 */
[----:B------:R-:W-:-:S05]  /*0240*/  IMAD.HI.U32 R5, R5, R0, RZ ;  /* 0x0000000005057227 */ /* 0x000fca00078e00ff */
[----:B------:R-:W-:-:S13]  /*0250*/  R2UR UR6, R5 ;  /* 0x00000000050672ca */ /* 0x000fda00000e0000 */
[----:B------:R-:W-:-:S05]  /*0260*/  IADD3 R4, PT, PT, RZ, -UR6, RZ ;  /* 0x80000006ff047c10 */ /* 0x000fca000fffe0ff */
[C---:B------:R-:W-:Y:S02]  /*0270*/  IMAD R0, R7.reuse, R4, R0 ;  /* 0x0000000407007224 */ /* 0x040fe400078e0200 */
[----:B---3--:R-:W-:Y:S01]  /*0280*/  IMAD.U32 R2, RZ, RZ, UR6 ;  /* 0x00000006ff027e24 */ /* 0x008fe2000f8e00ff */
[----:B------:R-:W-:Y:S01]  /*0290*/  ULOP3.LUT UR4, UR42, UR7, URZ, 0x3c, !UPT ;  /* 0x000000072a047292 */ /* 0x000fe2000f8e3cff */
[----:B------:R-:W0:Y:S01]  /*02a0*/  LDC.64 R4, c[0x0][0x460] ;  /* 0x00011800ff047b82 */ /* 0x000e220000000a00 */
[----:B------:R-:W-:-:S13]  /*02b0*/  ISETP.GT.U32.AND P0, PT, R7, R0, PT ;  /* 0x000000000700720c */ /* 0x000fda0003f04070 */
[----:B------:R-:W-:Y:S01]  /*02c0*/  @!P0 IADD3 R2, PT, PT, R2, 0x1, RZ ;  /* 0x0000000102028810 */ /* 0x000fe20007ffe0ff */
[----:B------:R-:W-:-:S03]  /*02d0*/  @!P0 IMAD.IADD R0, R0, 0x1, -R7 ;  /* 0x0000000100008824 */ /* 0x000fc600078e0a07 */
[----:B------:R-:W-:Y:S02]  /*02e0*/  @!P0 R2UR UR6, R2 ;  /* 0x00000000020682ca */ /* 0x000fe400000e0000 */
[----:B------:R-:W-:-:S11]  /*02f0*/  ISETP.GE.U32.AND P1, PT, R0, R7, PT ;  /* 0x000000070000720c */ /* 0x000fd60003f26070 */
[----:B------:R-:W-:-:S05]  /*0300*/  MOV R0, UR6 ;  /* 0x0000000600007c02 */ /* 0x000fca0008000f00 */
[----:B------:R-:W-:Y:S01]  /*0310*/  @P1 VIADD R0, R0, 0x1 ;  /* 0x0000000100001836 */ /* 0x000fe20000000000 */
[----:B------:R-:W-:-:S04]  /*0320*/  UISETP.GE.AND UP1, UPT, UR4, URZ, UPT ;  /* 0x000000ff0400728c */ /* 0x000fc8000bf26270 */
[----:B------:R-:W-:Y:S01]  /*0330*/  @P1 R2UR UR6, R0 ;  /* 0x00000000000612ca */ /* 0x000fe200000e0000 */
[----:B------:R-:W-:-:S12]  /*0340*/  UISETP.NE.AND UP0, UPT, UR7, URZ, UPT ;  /* 0x000000ff0700728c */ /* 0x000fd8000bf05270 */
[----:B------:R-:W-:Y:S01]  /*0350*/  UMOV UR41, UR6 ;  /* 0x0000000600297c82 */ /* 0x000fe20008000000 */
[----:B0-----:R-:W-:Y:S01]  /*0360*/  ISETP.NE.U32.AND P0, PT, R4, RZ, PT ;  /* 0x000000ff0400720c */ /* 0x001fe20003f05070 */
[----:B------:R-:W-:Y:S02]  /*0370*/  @!UP1 UIADD3 UR41, UPT, UPT, -UR41, URZ, URZ ;  /* 0x000000ff29299290 */ /* 0x000fe4000fffe1ff */
[----:B------:R-:W-:Y:S01]  /*0380*/  @!UP0 ULOP3.LUT UR41, URZ, UR7, URZ, 0x33, !UPT ;  /* 0x00000007ff298292 */ /* 0x000fe2000f8e33ff */
[----:B------:R-:W0:Y:S01]  /*0390*/  LDCU UR7, c[0x0][0x3f4] ;  /* 0x00007e80ff0777ac */ /* 0x000e220008000800 */
[----:B------:R-:W-:Y:S01]  /*03a0*/  ISETP.NE.AND.EX P0, PT, R5, RZ, PT, P0 ;  /* 0x000000ff0500720c */ /* 0x000fe20003f05300 */
[----:B------:R-:W2:Y:S03]  /*03b0*/  LDCU UR6, c[0x0][0x3f8] ;  /* 0x00007f00ff0677ac */ /* 0x000ea60008000800 */
[----:B----4-:R-:W-:-:S02]  /*03c0*/  ISETP.EQ.AND P4, PT, RZ, UR8, P0 ;  /* 0x00000008ff007c0c */ /* 0x010fc40008782270 */
[----:B0-----:R-:W-:-:S04]  /*03d0*/  MOV R19, UR7 ;  /* 0x0000000700137c02 */ /* 0x001fc80008000f00 */
[----:B------:R-:W-:-:S04]  /*03e0*/  IABS R8, R19 ;  /* 0x0000001300087213 */ /* 0x000fc80000000000 */
[----:B------:R-:W0:Y:S03]  /*03f0*/  I2F.RP R0, R8 ;  /* 0x0000000800007306 */ /* 0x000e260000209400 */
[----:B------:R-:W-:-:S05]  /*0400*/  VOTEU.ANY UP2, P4 ;  /* 0x0000000000ff7886 */ /* 0x000fca0002040100 */
[----:B------:R-:W3:Y:S01]  /*0410*/  @UP2 LDCU.64 UR4, c[0x0][0x460] ;  /* 0x00008c00ff0427ac */ /* 0x000ee20008000a00 */
[----:B0-----:R-:W0:Y:S01]  /*0420*/  MUFU.RCP R0, R0 ;  /* 0x0000000000007308 */ /* 0x001e220000001000 */
[----:B------:R-:W-:Y:S01]  /*0430*/  PLOP3.LUT P0, PT, PT, PT, UP2, 0x80, 0x8 ;  /* 0x000000000008781c */ /* 0x000fe20003f0f028 */
[----:B---3--:R-:W-:Y:S01]  /*0440*/  @UP2 UIMAD.WIDE UR4, UR41, 0x4, UR4 ;  /* 0x00000004290428a5 */ /* 0x008fe2000f8e0204 */
[----:B0-----:R-:W-:-:S05]  /*0450*/  VIADD R6, R0, 0xffffffe ;  /* 0x0ffffffe00067836 */ /* 0x001fca0000000000 */
[----:B------:R0:W3:Y:S01]  /*0460*/  F2I.FTZ.U32.TRUNC.NTZ R7, R6 ;  /* 0x0000000600077305 */ /* 0x0000e2000021f000 */
[----:B------:R-:W-:Y:S01]  /*0470*/  MOV R4, UR4 ;  /* 0x0000000400047c02 */ /* 0x000fe20008000f00 */
[----:B------:R-:W-:-:S03]  /*0480*/  IMAD.U32 R5, RZ, RZ, UR5 ;  /* 0x00000005ff057e24 */ /* 0x000fc6000f8e00ff */
[----:B------:R-:W4:Y:S02]  /*0490*/  LDCU UR4, c[0x0][0x3e8] ;  /* 0x00007d00ff0477ac */ /* 0x000f240008000800 */
[----:B------:R3:W5:Y:S01]  /*04a0*/  @P0 LDG.E R3, desc[UR36][R4.64] ;  /* 0x0000002404030981 */ /* 0x000762000c1e1900 */
[----:B0-----:R-:W-:Y:S01]  /*04b0*/  HFMA2 R6, -RZ, RZ, 0, 0 ;  /* 0x00000000ff067431 */ /* 0x001fe200000001ff */
[----:B---3--:R-:W-:-:S05]  /*04c0*/  IADD3 R5, PT, PT, RZ, -R7, RZ ;  /* 0x80000007ff057210 */ /* 0x008fca0007ffe0ff */
[----:B------:R-:W-:-:S04]  /*04d0*/  IMAD R5, R5, R8, RZ ;  /* 0x0000000805057224 */ /* 0x000fc800078e02ff */
[----:B------:R-:W-:Y:S01]  /*04e0*/  IMAD.HI.U32 R7, R7, R5, R6 ;  /* 0x0000000507077227 */ /* 0x000fe200078e0006 */
[----:B------:R-:W-:-:S13]  /*04f0*/  R2UR UR45, R10 ;  /* 0x000000000a2d72ca */ /* 0x000fda00000e0000 */
[----:B------:R-:W-:-:S06]  /*0500*/  UIADD3 UR46, UPT, UPT, UR45, -0x1, URZ ;  /* 0xffffffff2d2e7890 */ /* 0x000fcc000fffe0ff */
[----:B------:R-:W-:-:S05]  /*0510*/  IMAD.U32 R12, RZ, RZ, UR46 ;  /* 0x0000002eff0c7e24 */ /* 0x000fca000f8e00ff */
[----:B------:R-:W-:-:S05]  /*0520*/  IABS R0, R12 ;  /* 0x0000000c00007213 */ /* 0x000fca0000000000 */
[----:B------:R-:W-:-:S04]  /*0530*/  IMAD.HI.U32 R7, R7, R0, RZ ;  /* 0x0000000007077227 */ /* 0x000fc800078e00ff */
[----:B------:R-:W-:-:S04]  /*0540*/  IMAD.MOV R7, RZ, RZ, -R7 ;  /* 0x000000ffff077224 */ /* 0x000fc800078e0a07 */
[----:B------:R-:W-:-:S05]  /*0550*/  IMAD R7, R8, R7, R0 ;  /* 0x0000000708077224 */ /* 0x000fca00078e0200 */
[----:B------:R-:W-:-:S13]  /*0560*/  R2UR UR40, R7 ;  /* 0x00000000072872ca */ /* 0x000fda00000e0000 */
[----:B------:R-:W-:-:S13]  /*0570*/  ISETP.GT.U32.AND P0, PT, R8, UR40, PT ;  /* 0x0000002808007c0c */ /* 0x000fda000bf04070 */
[----:B------:R-:W-:-:S04]  /*0580*/  @!P0 IADD3 R0, PT, PT, -R8, UR40, RZ ;  /* 0x0000002808008c10 */ /* 0x000fc8000fffe1ff */
[----:B------:R-:W-:-:S13]  /*0590*/  @!P0 R2UR UR40, R0 ;  /* 0x00000000002882ca */ /* 0x000fda00000e0000 */
[----:B------:R-:W-:Y:S01]  /*05a0*/  ISETP.GT.U32.AND P0, PT, R8, UR40, PT ;  /* 0x0000002808007c0c */ /* 0x000fe2000bf04070 */
[----:B----4-:R-:W-:Y:S01]  /*05b0*/  UISETP.NE.AND UP1, UPT, UR4, URZ, UPT ;  /* 0x000000ff0400728c */ /* 0x010fe2000bf25270 */
[----:B------:R-:W-:Y:S01]  /*05c0*/  ISETP.GT.U32.AND P3, PT, R108, 0x17, PT ;  /* 0x000000176c00780c */ /* 0x000fe20003f64070 */
[----:B------:R-:W-:Y:S02]  /*05d0*/  UP2UR UR44, UPR, URZ, 0x4 ;  /* 0x00000004ff2c7883 */ /* 0x000fe40008000000 */
[----:B------:R-:W-:-:S08]  /*05e0*/  UISETP.GE.AND UP2, UPT, UR46, URZ, UPT ;  /* 0x000000ff2e00728c */ /* 0x000fd0000bf46270 */
[----:B------:R-:W-:Y:S01]  /*05f0*/  @!P0 IADD3 R8, PT, PT, -R8, UR40, RZ ;  /* 0x0000002808088c10 */ /* 0x000fe2000fffe1ff */
[----:B------:R-:W-:-:S03]  /*0600*/  UISETP.NE.AND UP0, UPT, UR7, URZ, UPT ;  /* 0x000000ff0700728c */ /* 0x000fc6000bf05270 */
[----:B------:R-:W-:Y:S01]  /*0610*/  @!P0 R2UR UR40, R8 ;  /* 0x00000000082882ca */ /* 0x000fe200000e0000 */
[----:B--2---:R-:W-:Y:S02]  /*0620*/  UIMAD UR43, UR42, UR6, UR47 ;  /* 0x000000062a2b72a4 */ /* 0x004fe4000f8e022f */
[----:B------:R-:W-:Y:S01]  /*0630*/  @UP1 UIMAD UR4, UR42, UR4, URZ ;  /* 0x000000042a0412a4 */ /* 0x000fe2000f8e02ff */
[----:B------:R-:W-:Y:S01]  /*0640*/  BSSY.RECONVERGENT B0, `(.L_x_1) ;  /* 0x000001c000007945 */ /* 0x000fe20003800200 */
[----:B------:R-:W-:Y:S01]  /*0650*/  @!UP1 UIMAD UR5, UR43, 0x30, URZ ;  /* 0x000000302b0598a4 */ /* 0x000fe2000f8e02ff */
[----:B------:R-:W-:Y:S01]  /*0660*/  HFMA2 R22, -RZ, RZ, 0, 0 ;  /* 0x00000000ff167431 */ /* 0x000fe200000001ff */
[----:B------:R-:W-:Y:S01]  /*0670*/  UMOV UR38, URZ ;  /* 0x000000ff00267c82 */ /* 0x000fe20008000000 */
[----:B------:R-:W-:Y:S02]  /*0680*/  @UP1 UIMAD UR5, UR47, 0x30, UR4 ;  /* 0x000000302f0518a4 */ /* 0x000fe4000f8e0204 */
[----:B------:R-:W-:-:S03]  /*0690*/  UIMAD UR41, UR41, UR6, URZ ;  /* 0x00000006292972a4 */ /* 0x000fc6000f8e02ff */
[----:B------:R-:W-:Y:S02]  /*06a0*/  @!UP2 UIADD3 UR40, UPT, UPT, -UR40, URZ, URZ ;  /* 0x000000ff2828a290 */ /* 0x000fe4000fffe1ff */
[----:B------:R-:W-:Y:S01]  /*06b0*/  @!UP0 ULOP3.LUT UR40, URZ, UR7, URZ, 0x33, !UPT ;  /* 0x00000007ff288292 */ /* 0x000fe2000f8e33ff */
[----:B------:R-:W-:Y:S01]  /*06c0*/  P2R R2, PR, RZ, 0x10 ;  /* 0x00000010ff027803 */ /* 0x000fe20000000000 */
[----:B------:R-:W-:Y:S01]  /*06d0*/  IMAD.SHL.U32 R0, R108, 0x2, RZ ;  /* 0x000000026c007824 */ /* 0x000fe200078e00ff */
[----:B-1----:R-:W-:Y:S09]  /*06e0*/  @P3 BRA `(.L_x_2) ;  /* 0x0000000000443947 */ /* 0x002ff20003800000 */
[----:B------:R-:W0:Y:S01]  /*06f0*/  LDC R4, c[0x0][0x478] ;  /* 0x00011e00ff047b82 */ /* 0x000e220000000800 */
[----:B------:R-:W-:Y:S02]  /*0700*/  IADD3 R15, PT, PT, R0, UR5, RZ ;  /* 0x00000005000f7c10 */ /* 0x000fe4000fffe0ff */
[----:B0-----:R-:W-:-:S13]  /*0710*/  ISETP.NE.AND P0, PT, R4, 0x2, PT ;  /* 0x000000020400780c */ /* 0x001fda0003f05270 */
[----:B------:R-:W0:Y:S08]  /*0720*/  @!P0 LDC.64 R8, c[0x0][0x388] ;  /* 0x0000e200ff088b82 */ /* 0x000e300000000a00 */
[----:B------:R-:W1:Y:S08]  /*0730*/  @!P0 LDC.64 R4, c[0x0][0x468] ;  /* 0x00011a00ff048b82 */ /* 0x000e700000000a00 */
[----:B------:R-:W2:Y:S01]  /*0740*/  @P0 LDC.64 R6, c[0x0][0x388] ;  /* 0x0000e200ff060b82 */ /* 0x000ea20000000a00 */
[----:B0-----:R-:W-:-:S04]  /*0750*/  @!P0 IADD3 R8, P1, PT, R15, R8, RZ ;  /* 0x000000080f088210 */ /* 0x001fc80007f3e0ff */
[C---:B------:R-:W-:Y:S01]  /*0760*/  @!P0 LEA.HI.X.SX32 R9, R15.reuse, R9, 0x1, P1 ;  /* 0x000000090f098211 */ /* 0x040fe200008f0eff */
[----:B-1----:R-:W3:Y:S04]  /*0770*/  @!P0 LDG.E R4, desc[UR36][R4.64] ;  /* 0x0000002404048981 */ /* 0x002ee8000c1e1900 */
[----:B------:R-:W4:Y:S01]  /*0780*/  @!P0 LDG.E.U16 R8, desc[UR36][R8.64] ;  /* 0x0000002408088981 */ /* 0x000f22000c1e1500 */
[----:B--2---:R-:W-:Y:S01]  /*0790*/  @P0 IMAD.WIDE R6, R15, 0x2, R6 ;  /* 0x000000020f060825 */ /* 0x004fe200078e0206 */
[----:B----4-:R-:W3:Y:S08]  /*07a0*/  @!P0 I2F.S8 R11, R8 ;  /* 0x00000008000b8306 */ /* 0x010ef00000001400 */
[----:B------:R-:W0:Y:S01]  /*07b0*/  @!P0 I2F.S8 R13, R8.B1 ;  /* 0x10000008000d8306 */ /* 0x000e220000001400 */
[C---:B---3--:R-:W-:Y:S01]  /*07c0*/  @!P0 FMUL.FTZ R11, R4.reuse, R11 ;  /* 0x0000000b040b8220 */ /* 0x048fe20000410000 */
[----:B0-----:R-:W-:-:S05]  /*07d0*/  @!P0 FMUL.FTZ R22, R4, R13 ;  /* 0x0000000d04168220 */ /* 0x001fca0000410000 */
[----:B------:R-:W-:-:S06]  /*07e0*/  @!P0 F2FP.F16.F32.PACK_AB R22, R22, R11 ;  /* 0x0000000b1616823e */ /* 0x000fcc00000000ff */
[----:B------:R0:W5:Y:S02]  /*07f0*/  @P0 LDG.E R22, desc[UR36][R6.64] ;  /* 0x0000002406160981 */ /* 0x000164000c1e1900 */
.L_x_2:
[----:B------:R-:W-:Y:S05]  /*0800*/  BSYNC.RECONVERGENT B0 ;  /* 0x0000000000007941 */ /* 0x000fea0003800200 */
.L_x_1:
[----:B------:R-:W1:Y:S01]  /*0810*/  LDCU.64 UR10, c[0x0][0x3a0] ;  /* 0x00007400ff0a77ac */ /* 0x000e620008000a00 */
[----:B------:R-:W-:Y:S01]  /*0820*/  ISETP.NE.U32.AND P1, PT, R16, RZ, PT ;  /* 0x000000ff1000720c */ /* 0x000fe20003f25070 */
[----:B------:R-:W2:Y:S01]  /*0830*/  S2R R13, SR_CTAID.X ;  /* 0x00000000000d7919 */ /* 0x000ea20000002500 */
[----:B------:R-:W-:Y:S01]  /*0840*/  R2UR UR9, R17 ;  /* 0x00000000110972ca */ /* 0x000fe200000e0000 */
[----:B------:R-:W3:Y:S01]  /*0850*/  LDCU.64 UR4, c[0x0][0x390] ;  /* 0x00007200ff0477ac */ /* 0x000ee20008000a00 */
[----:B------:R-:W4:Y:S01]  /*0860*/  @!P3 LDC.64 R4, c[0x0][0x3b8] ;  /* 0x0000ee00ff04bb82 */ /* 0x000f220000000a00 */
[----:B------:R-:W-:Y:S01]  /*0870*/  LOP3.LUT R16, R0, 0x6, RZ, 0xc0, !PT ;  /* 0x0000000600107812 */ /* 0x000fe200078ec0ff */
[----:B------:R-:W-:Y:S01]  /*0880*/  VOTEU.ANY UP1, P4 ;  /* 0x0000000000ff7886 */ /* 0x000fe20002020100 */
[----:B------:R-:W-:Y:S01]  /*0890*/  PLOP3.LUT P4, PT, PT, PT, UP1, 0x80, 0x8 ;  /* 0x000000000008781c */ /* 0x000fe20003f8f018 */
[----:B------:R-:W-:Y:S01]  /*08a0*/  UIMAD UR43, UR43, 0x30, URZ ;  /* 0x000000302b2b78a4 */ /* 0x000fe2000f8e02ff */
[----:B------:R-:W-:-:S04]  /*08b0*/  SHF.R.U32.HI R17, RZ, 0x2, R108 ;  /* 0x00000002ff117819 */ /* 0x000fc8000001166c */
[----:B------:R-:W-:Y:S01]  /*08c0*/  VOTEU.ANY UP0, P1 ;  /* 0x0000000000ff7886 */ /* 0x000fe20000800100 */
[----:B------:R-:W-:Y:S01]  /*08d0*/  PLOP3.LUT P1, PT, PT, PT, UP1, 0x40, 0x4 ;  /* 0x000000000004781c */ /* 0x000fe20003f2e818 */
[----:B------:R-:W-:Y:S01]  /*08e0*/  UISETP.NE.AND.EX UP0, UPT, UR9, URZ, UPT, UP0 ;  /* 0x000000ff0900728c */ /* 0x000fe2000bf05300 */
[----:B------:R-:W-:Y:S01]  /*08f0*/  @!P3 IMAD R12, R17, UR7, R12 ;  /* 0x00000007110cbc24 */ /* 0x000fe2000f8e020c */
[----:B-1----:R-:W-:Y:S02]  /*0900*/  ISETP.NE.U32.AND P0, PT, RZ, UR10, PT ;  /* 0x0000000aff007c0c */ /* 0x002fe4000bf05070 */
[----:B------:R-:W-:Y:S02]  /*0910*/  ISETP.GT.U32.OR P1, PT, R108, 0x1f, P1 ;  /* 0x0000001f6c00780c */ /* 0x000fe40000f24470 */
[----:B---3--:R-:W-:Y:S02]  /*0920*/  ISETP.NE.U32.AND P2, PT, RZ, UR4, PT ;  /* 0x00000004ff007c0c */ /* 0x008fe4000bf45070 */
[----:B------:R-:W-:-:S02]  /*0930*/  ISETP.NE.AND.EX P0, PT, RZ, UR11, PT, P0 ;  /* 0x0000000bff007c0c */ /* 0x000fc4000bf05300 */
[----:B------:R-:W-:Y:S01]  /*0940*/  ISETP.NE.AND.EX P2, PT, RZ, UR5, PT, P2 ;  /* 0x00000005ff007c0c */ /* 0x000fe2000bf45320 */
[----:B------:R-:W1:Y:S01]  /*0950*/  @UP0 LDCU.64 UR4, c[0x0][0x418] ;  /* 0x00008300ff0407ac */ /* 0x000e620008000a00 */
[C---:B------:R-:W-:Y:S02]  /*0960*/  ISETP.GT.U32.OR P0, PT, R108.reuse, 0x17, !P0 ;  /* 0x000000176c00780c */ /* 0x040fe40004704470 */
[----:B------:R-:W-:Y:S02]  /*0970*/  ISETP.GT.U32.OR P2, PT, R108, 0x17, !P2 ;  /* 0x000000176c00780c */ /* 0x000fe40005744470 */
[----:B------:R-:W-:Y:S01]  /*0980*/  ISETP.NE.OR P0, PT, RZ, UR8, P0 ;  /* 0x00000008ff007c0c */ /* 0x000fe20008705670 */
[----:B------:R-:W3:Y:S01]  /*0990*/  @!P1 LDC.64 R10, c[0x0][0x450] ;  /* 0x00011400ff0a9b82 */ /* 0x000ee20000000a00 */
[----:B-----5:R-:W-:Y:S01]  /*09a0*/  @P4 R2UR UR38, R3 ;  /* 0x00000000032642ca */ /* 0x020fe200000e0000 */
[----:B------:R-:W-:Y:S01]  /*09b0*/  VOTEU.ALL UP1, P1 ;  /* 0x0000000000ff7886 */ /* 0x000fe20000820000 */
[----:B------:R-:W-:Y:S01]  /*09c0*/  @!P3 IMAD R3, R19, UR43, R16 ;  /* 0x0000002b1303bc24 */ /* 0x000fe2000f8e0210 */
[----:B------:R-:W-:-:S02]  /*09d0*/  PLOP3.LUT P4, PT, PT, PT, UP0, 0x80, 0x8 ;  /* 0x000000000008781c */ /* 0x000fc40003f8f008 */
[----:B------:R-:W-:Y:S01]  /*09e0*/  CS2R R18, SRZ ;  /* 0x0000000000127805 */ /* 0x000fe2000001ff00 */
[----:B------:R-:W-:-:S03]  /*09f0*/  @!P3 IMAD R3, R12, 0x8, R3 ;  /* 0x000000080c03b824 */ /* 0x000fc600078e0203 */
[----:B0-----:R-:W0:Y:S01]  /*0a00*/  @!P2 LDC.64 R6, c[0x0][0x390] ;  /* 0x0000e400ff06ab82 */ /* 0x001e220000000a00 */
[----:B----4-:R-:W-:Y:S01]  /*0a10*/  @!P3 IMAD.WIDE R4, R3, 0x2, R4 ;  /* 0x000000020304b825 */ /* 0x010fe200078e0204 */
[----:B-1----:R-:W-:Y:S02]  /*0a20*/  @UP0 UIMAD.WIDE.U32 UR4, UR42, 0x4, UR4 ;  /* 0x000000042a0408a5 */ /* 0x002fe4000f8e0004 */
[----:B------:R-:W-:Y:S01]  /*0a30*/  @!UP1 UIMAD UR6, UR38, UR6, URZ ;  /* 0x00000006260692a4 */ /* 0x000fe2000f8e02ff */
[----:B--2---:R-:W-:Y:S01]  /*0a40*/  IMAD R3, R13, 0x30, R0 ;  /* 0x000000300d037824 */ /* 0x004fe200078e0200 */
[----:B------:R-:W2:Y:S02]  /*0a50*/  @!P3 LDG.E R19, desc[UR36][R4.64] ;  /* 0x000000240413b981 */ /* 0x000ea4000c1e1900 */
[----:B------:R-:W1:Y:S02]  /*0a60*/  @!P0 LDC.64 R8, c[0x0][0x3a0] ;  /* 0x0000e800ff088b82 */ /* 0x000e640000000a00 */
[----:B------:R-:W-:Y:S01]  /*0a70*/  MOV R14, UR6 ;  /* 0x00000006000e7c02 */ /* 0x000fe20008000f00 */
[----:B------:R-:W-:Y:S01]  /*0a80*/  IMAD.U32 R12, RZ, RZ, UR4 ;  /* 0x00000004ff0c7e24 */ /* 0x000fe2000f8e00ff */
[----:B------:R-:W-:Y:S01]  /*0a90*/  MOV R13, UR5 ;  /* 0x00000005000d7c02 */ /* 0x000fe20008000f00 */
[----:B------:R-:W4:Y:S02]  /*0aa0*/  LDCU.U8 UR4, c[0x0][0x404] ;  /* 0x00008080ff0477ac */ /* 0x000f240008000000 */
[----:B------:R-:W-:-:S02]  /*0ab0*/  @!P1 IMAD R15, R14, 0x30, R3 ;  /* 0x000000300e0f9824 */ /* 0x000fc400078e0203 */
[----:B------:R-:W2:Y:S02]  /*0ac0*/  @P4 LDG.E R12, desc[UR36][R12.64] ;  /* 0x000000240c0c4981 */ /* 0x000ea4000c1e1900 */
[----:B---3--:R-:W-:Y:S02]  /*0ad0*/  @!P1 IMAD.WIDE R10, R15, 0x2, R10 ;  /* 0x000000020f0a9825 */ /* 0x008fe400078e020a */
[----:B------:R-:W3:Y:S02]  /*0ae0*/  LDC R15, c[0x0][0x400] ;  /* 0x00010000ff0f7b82 */ /* 0x000ee40000000800 */
[C---:B0-----:R-:W-:Y:S02]  /*0af0*/  @!P2 IMAD.WIDE.U32 R6, R3.reuse, 0x2, R6 ;  /* 0x000000020306a825 */ /* 0x041fe400078e0006 */
[----:B------:R-:W2:Y:S02]  /*0b00*/  @!P1 LDG.E R10, desc[UR36][R10.64] ;  /* 0x000000240a0a9981 */ /* 0x000ea4000c1e1900 */
[----:B-1----:R-:W-:-:S04]  /*0b10*/  @!P0 IMAD.WIDE.U32 R8, R3, 0x2, R8 ;  /* 0x0000000203088825 */ /* 0x002fc800078e0008 */
[----:B------:R-:W-:Y:S01]  /*0b20*/  IMAD.MOV.U32 R3, RZ, RZ, RZ ;  /* 0x000000ffff037224 */ /* 0x000fe200078e00ff */
[----:B------:R-:W2:Y:S05]  /*0b30*/  @!P0 LDG.E R18, desc[UR36][R8.64] ;  /* 0x0000002408128981 */ /* 0x000eaa000c1e1900 */
[----:B------:R-:W2:Y:S01]  /*0b40*/  @!P2 LDG.E R3, desc[UR36][R6.64] ;  /* 0x000000240603a981 */ /* 0x000ea2000c1e1900 */
[----:B----4-:R-:W-:Y:S02]  /*0b50*/  ISETP.NE.AND P0, PT, RZ, UR4, PT ;  /* 0x00000004ff007c0c */ /* 0x010fe4000bf05270 */
[----:B------:R-:W-:Y:S02]  /*0b60*/  ISETP.NE.AND P2, PT, RZ, UR8, PT ;  /* 0x00000008ff007c0c */ /* 0x000fe4000bf45270 */
[----:B---3--:R-:W-:Y:S01]  /*0b70*/  ISETP.LT.OR P0, PT, R15, 0x1, P0 ;  /* 0x000000010f00780c */ /* 0x008fe20000701670 */
[----:B------:R-:W-:Y:S01]  /*0b80*/  UIMAD UR42, UR42, UR7, URZ ;  /* 0x000000072a2a72a4 */ /* 0x000fe2000f8e02ff */
[----:B------:R-:W-:Y:S01]  /*0b90*/  BSSY.RECONVERGENT B6, `(.L_x_3) ;  /* 0x00000e2000067945 */ /* 0x000fe20003800200 */
[----:B------:R-:W-:-:S04]  /*0ba0*/  UMOV UR39, URZ ;  /* 0x000000ff00277c82 */ /* 0x000fc80008000000 */
[----:B------:R-:W-:-:S04]  /*0bb0*/  MOV R76, UR42 ;  /* 0x0000002a004c7c02 */ /* 0x000fc80008000f00 */
[----:B------:R-:W-:Y:S02]  /*0bc0*/  SHF.R.S32.HI R76, RZ, 0x1f, R76 ;  /* 0x0000001fff4c7819 */ /* 0x000fe4000001144c */
[----:B--2---:R-:W-:Y:S01]  /*0bd0*/  @P4 R2UR UR39, R12 ;  /* 0x000000000c2742ca */ /* 0x004fe200000e0000 */
[----:B------:R-:W-:Y:S02]  /*0be0*/  @!P2 HADD2 R19, R19, R18 ;  /* 0x000000121313a230 */ /* 0x000fe40000000000 */
[----:B------:R-:W-:Y:S02]  /*0bf0*/  HFMA2 R22, R22, 1, 1, R3 ;  /* 0x3c003c0016167831 */ /* 0x000fe40000000003 */
[----:B------:R-:W-:Y:S01]  /*0c00*/  @!P1 HMUL2 R19, R19, R10 ;  /* 0x0000000a13139232 */ /* 0x000fe20000000000 */
[----:B------:R-:W-:Y:S09]  /*0c10*/  @P0 BRA `(.L_x_4) ;  /* 0x0000000000d00947 */ /* 0x000ff20003800000 */
[----:B------:R-:W-:Y:S05]  /*0c20*/  @P2 BRA `(.L_x_5) ;  /* 0x0000000000742947 */ /* 0x000fea0003800000 */
[----:B------:R-:W-:-:S13]  /*0c30*/  ISETP.GE.AND P0, PT, R0, R15, PT ;  /* 0x0000000f0000720c */ /* 0x000fda0003f06270 */
[----:B------:R-:W-:Y:S05]  /*0c40*/  @P0 BRA `(.L_x_6) ;  /* 0x0000000c00580947 */ /* 0x000fea0003800000 */
[----:B------:R-:W-:Y:S01]  /*0c50*/  I2FP.F32.U32 R3, R15 ;  /* 0x0000000f00037245 */ /* 0x000fe20000201000 */
[----:B------:R-:W-:Y:S01]  /*0c60*/  UIADD3 UR4, UPT, UPT, -UR39, UR8, URZ ;  /* 0x0000000827047290 */ /* 0x000fe2000fffe1ff */
[----:B------:R-:W-:Y:S01]  /*0c70*/  I2FP.F32.U32 R0, R0 ;  /* 0x0000000000007245 */ /* 0x000fe20000201000 */
[--C-:B------:R-:W-:Y:S02]  /*0c80*/  HADD2.F32 R6, -RZ, R19.reuse.H1_H1 ;  /* 0x30000013ff067230 */ /* 0x100fe40000004100 */
[----:B------:R-:W-:Y:S01]  /*0c90*/  HADD2.F32 R19, -RZ, R19.H0_H0 ;  /* 0x20000013ff137230 */ /* 0x000fe20000004100 */
[----:B------:R-:W0:Y:S02]  /*0ca0*/  MUFU.RCP R3, R3 ;  /* 0x0000000300037308 */ /* 0x000e240000001000 */
[----:B0-----:R-:W-:Y:S01]  /*0cb0*/  FMUL.FTZ R0, R0, R3 ;  /* 0x0000000300007220 */ /* 0x001fe20000410000 */
[--C-:B------:R-:W-:Y:S02]  /*0cc0*/  HADD2.F32 R3, -RZ, R22.reuse.H1_H1 ;  /* 0x30000016ff037230 */ /* 0x100fe40000004100 */
[----:B------:R-:W-:-:S02]  /*0cd0*/  HADD2.F32 R22, -RZ, R22.H0_H0 ;  /* 0x20000016ff167230 */ /* 0x000fc40000004100 */
[----:B------:R-:W-:Y:S01]  /*0ce0*/  FMUL.FTZ R4, R0, 13.28771209716796875 ;  /* 0x41549a7800047820 */ /* 0x000fe20000410000 */
[----:B------:R-:W-:-:S03]  /*0cf0*/  I2FP.F32.S32 R0, UR4 ;  /* 0x0000000400007c45 */ /* 0x000fc60008201400 */
[----:B------:R-:W0:Y:S02]  /*0d00*/  MUFU.EX2 R5, -R4 ;  /* 0x8000000400057308 */ /* 0x000e240000000800 */
[----:B0-----:R-:W-:-:S04]  /*0d10*/  FMUL.FTZ R0, R0, R5 ;  /* 0x0000000500007220 */ /* 0x001fc80000410000 */
[----:B------:R-:W-:-:S04]  /*0d20*/  FMUL.RZ R9, R0, 0.15915493667125701904 ;  /* 0x3e22f98300097820 */ /* 0x000fc8000040c000 */
[----:B------:R-:W0:Y:S08]  /*0d30*/  MUFU.SIN R5, R9 ;  /* 0x0000000900057308 */ /* 0x000e300000000400 */
[----:B------:R-:W1:Y:S01]  /*0d40*/  MUFU.COS R0, R9 ;  /* 0x0000000900007308 */ /* 0x000e620000000000 */
[CC--:B0-----:R-:W-:Y:S01]  /*0d50*/  FMUL.FTZ R7, R5.reuse, R3.reuse ;  /* 0x0000000305077220 */ /* 0x0c1fe20000410000 */
[CC--:B------:R-:W-:Y:S01]  /*0d60*/  FMUL.FTZ R8, R5.reuse, R6.reuse ;  /* 0x0000000605087220 */ /* 0x0c0fe20000410000 */
[C---:B-1----:R-:W-:Y:S01]  /*0d70*/  FMUL.FTZ R4, R0.reuse, R3 ;  /* 0x0000000300047220 */ /* 0x042fe20000410000 */
[C---:B------:R-:W-:Y:S01]  /*0d80*/  FMUL.FTZ R6, R0.reuse, R6 ;  /* 0x0000000600067220 */ /* 0x040fe20000410000 */
[CC--:B------:R-:W-:Y:S01]  /*0d90*/  FFMA.FTZ R7, R0.reuse, R22.reuse, -R7 ;  /* 0x0000001600077223 */ /* 0x0c0fe20000010807 */
[-C--:B------:R-:W-:Y:S01]  /*0da0*/  FFMA.FTZ R8, R0, R19.reuse, -R8 ;  /* 0x0000001300087223 */ /* 0x080fe20000010808 */
[C---:B------:R-:W-:Y:S01]  /*0db0*/  FFMA.FTZ R22, R5.reuse, R22, R4 ;  /* 0x0000001605167223 */ /* 0x040fe20000010004 */
[----:B------:R-:W-:-:S04]  /*0dc0*/  FFMA.FTZ R19, R5, R19, R6 ;  /* 0x0000001305137223 */ /* 0x000fc80000010006 */
[----:B------:R-:W-:Y:S02]  /*0dd0*/  F2FP.F16.F32.PACK_AB R22, R22, R7 ;  /* 0x000000071616723e */ /* 0x000fe400000000ff */
[----:B------:R-:W-:Y:S01]  /*0de0*/  F2FP.F16.F32.PACK_AB R19, R19, R8 ;  /* 0x000000081313723e */ /* 0x000fe200000000ff */
[----:B------:R-:W-:Y:S06]  /*0df0*/  BRA `(.L_x_6) ;  /* 0x0000000800ec7947 */ /* 0x000fec0003800000 */
.L_x_5:
        /* <DEDUP_REMOVED lines=8> */
[----:B0-----:R-:W-:-:S04]  /*0e80*/  FMUL.FTZ R0, R0, R15 ;  /* 0x0000000f00007220 */ /* 0x001fc80000410000 */
[----:B------:R-:W-:Y:S01]  /*0e90*/  FMUL.FTZ R3, R0, 13.28771209716796875 ;  /* 0x41549a7800037820 */ /* 0x000fe20000410000 */
[----:B------:R-:W-:-:S05]  /*0ea0*/  I2FP.F32.S32 R0, UR4 ;  /* 0x0000000400007c45 */ /* 0x000fca0008201400 */
[----:B------:R-:W0:Y:S02]  /*0eb0*/  MUFU.EX2 R3, -R3 ;  /* 0x8000000300037308 */ /* 0x000e240000000800 */
[----:B0-----:R-:W-:-:S04]  /*0ec0*/  FMUL.FTZ R0, R0, R3 ;  /* 0x0000000300007220 */ /* 0x001fc80000410000 */
[----:B------:R-:W-:-:S04]  /*0ed0*/  FMUL.RZ R0, R0, 0.15915493667125701904 ;  /* 0x3e22f98300007820 */ /* 0x000fc8000040c000 */
[----:B------:R-:W0:Y:S08]  /*0ee0*/  MUFU.SIN R5, R0 ;  /* 0x0000000000057308 */ /* 0x000e300000000400 */
[----:B------:R-:W1:Y:S01]  /*0ef0*/  MUFU.COS R4, R0 ;  /* 0x0000000000047308 */ /* 0x000e620000000000 */
[-C--:B0-----:R-:W-:Y:S01]  /*0f00*/  FMUL.FTZ R7, R5, R6.reuse ;  /* 0x0000000605077220 */ /* 0x081fe20000410000 */
[----:B-1----:R-:W-:-:S03]  /*0f10*/  FMUL.FTZ R6, R4, R6 ;  /* 0x0000000604067220 */ /* 0x002fc60000410000 */
[-C--:B------:R-:W-:Y:S01]  /*0f20*/  FFMA.FTZ R7, R4, R22.reuse, -R7 ;  /* 0x0000001604077223 */ /* 0x080fe20000010807 */
[----:B------:R-:W-:-:S05]  /*0f30*/  FFMA.FTZ R22, R5, R22, R6 ;  /* 0x0000001605167223 */ /* 0x000fca0000010006 */
[----:B------:R-:W-:Y:S01]  /*0f40*/  F2FP.F16.F32.PACK_AB R22, R22, R7 ;  /* 0x000000071616723e */ /* 0x000fe200000000ff */
[----:B------:R-:W-:Y:S06]  /*0f50*/  BRA `(.L_x_6) ;  /* 0x0000000800947947 */ /* 0x000fec0003800000 */
.L_x_4:
[----:B------:R-:W-:-:S04]  /*0f60*/  ISETP.NE.AND P0, PT, RZ, UR4, PT ;  /* 0x00000004ff007c0c */ /* 0x000fc8000bf05270 */
[----:B------:R-:W-:-:S13]  /*0f70*/  ISETP.LT.OR P0, PT, R15, 0x1, !P0 ;  /* 0x000000010f00780c */ /* 0x000fda0004701670 */
[----:B------:R-:W-:Y:S05]  /*0f80*/  @P0 BRA `(.L_x_6) ;  /* 0x0000000800880947 */ /* 0x000fea0003800000 */
[----:B------:R-:W-:Y:S02]  /*0f90*/  LEA.HI R3, R15, R15, RZ, 0x1 ;  /* 0x0000000f0f037211 */ /* 0x000fe400078f08ff */
[----:B------:R-:W-:Y:S02]  /*0fa0*/  IABS R8, R0 ;  /* 0x0000000000087213 */ /* 0x000fe40000000000 */
[----:B------:R-:W-:-:S04]  /*0fb0*/  SHF.R.S32.HI R23, RZ, 0x1, R3 ;  /* 0x00000001ff177819 */ /* 0x000fc80000011403 */
[-C--:B------:R-:W-:Y:S02]  /*0fc0*/  IABS R6, R23.reuse ;  /* 0x0000001700067213 */ /* 0x080fe40000000000 */
[----:B------:R-:W-:Y:S02]  /*0fd0*/  IABS R9, R23 ;  /* 0x0000001700097213 */ /* 0x000fe40000000000 */
[----:B------:R-:W0:Y:S08]  /*0fe0*/  I2F.RP R3, R6 ;  /* 0x0000000600037306 */ /* 0x000e300000209400 */
[----:B0-----:R-:W0:Y:S02]  /*0ff0*/  MUFU.RCP R3, R3 ;  /* 0x0000000300037308 */ /* 0x001e240000001000 */
[----:B0-----:R-:W-:Y:S01]  /*1000*/  VIADD R4, R3, 0xffffffe ;  /* 0x0ffffffe03047836 */ /* 0x001fe20000000000 */
[----:B------:R-:W-:-:S05]  /*1010*/  IADD3 R3, PT, PT, RZ, -R9, RZ ;  /* 0x80000009ff037210 */ /* 0x000fca0007ffe0ff */
[----:B------:R0:W1:Y:S02]  /*1020*/  F2I.FTZ.U32.TRUNC.NTZ R5, R4 ;  /* 0x0000000400057305 */ /* 0x000064000021f000 */
[----:B0-----:R-:W-:Y:S01]  /*1030*/  IMAD.MOV.U32 R4, RZ, RZ, RZ ;  /* 0x000000ffff047224 */ /* 0x001fe200078e00ff */
[----:B-1----:R-:W-:-:S05]  /*1040*/  IADD3 R7, PT, PT, RZ, -R5, RZ ;  /* 0x80000005ff077210 */ /* 0x002fca0007ffe0ff */
[----:B------:R-:W-:-:S04]  /*1050*/  IMAD R7, R7, R6, RZ ;  /* 0x0000000607077224 */ /* 0x000fc800078e02ff */
[----:B------:R-:W-:-:S06]  /*1060*/  IMAD.HI.U32 R5, R5, R7, R4 ;  /* 0x0000000705057227 */ /* 0x000fcc00078e0004 */
[----:B------:R-:W-:-:S04]  /*1070*/  IMAD.HI.U32 R5, R5, R8, RZ ;  /* 0x0000000805057227 */ /* 0x000fc800078e00ff */
[----:B------:R-:W-:-:S05]  /*1080*/  IMAD R3, R5, R3, R8 ;  /* 0x0000000305037224 */ /* 0x000fca00078e0208 */
[----:B------:R-:W-:-:S13]  /*1090*/  ISETP.GT.U32.AND P1, PT, R6, R3, PT ;  /* 0x000000030600720c */ /* 0x000fda0003f24070 */
[----:B------:R-:W-:Y:S01]  /*10a0*/  @!P1 IMAD.IADD R3, R3, 0x1, -R6 ;  /* 0x0000000103039824 */ /* 0x000fe200078e0a06 */
[----:B------:R-:W-:Y:S02]  /*10b0*/  @!P1 IADD3 R5, PT, PT, R5, 0x1, RZ ;  /* 0x0000000105059810 */ /* 0x000fe40007ffe0ff */
[----:B------:R-:W-:Y:S02]  /*10c0*/  ISETP.NE.AND P1, PT, R23, RZ, PT ;  /* 0x000000ff1700720c */ /* 0x000fe40003f25270 */
[----:B------:R-:W-:Y:S02]  /*10d0*/  ISETP.GE.U32.AND P0, PT, R3, R6, PT ;  /* 0x000000060300720c */ /* 0x000fe40003f06070 */
[----:B------:R-:W-:-:S04]  /*10e0*/  LOP3.LUT R3, R0, R23, RZ, 0x3c, !PT ;  /* 0x0000001700037212 */ /* 0x000fc800078e3cff */
[----:B------:R-:W-:Y:S02]  /*10f0*/  ISETP.GE.AND P2, PT, R3, RZ, PT ;  /* 0x000000ff0300720c */ /* 0x000fe40003f46270 */
[----:B------:R-:W-:-:S05]  /*1100*/  LOP3.LUT R3, R23, 0x1, RZ, 0xc0, !PT ;  /* 0x0000000117037812 */ /* 0x000fca00078ec0ff */
[----:B------:R-:W-:Y:S01]  /*1110*/  @P0 VIADD R5, R5, 0x1 ;  /* 0x0000000105050836 */ /* 0x000fe20000000000 */
[----:B------:R-:W-:-:S04]  /*1120*/  ISETP.GE.AND P0, PT, R0, R15, PT ;  /* 0x0000000f0000720c */ /* 0x000fc80003f06270 */
[----:B------:R-:W-:-:S05]  /*1130*/  MOV R24, R5 ;  /* 0x0000000500187202 */ /* 0x000fca0000000f00 */
[----:B------:R-:W-:Y:S01]  /*1140*/  @!P2 IMAD.MOV R24, RZ, RZ, -R24 ;  /* 0x000000ffff18a224 */ /* 0x000fe200078e0a18 */
[----:B------:R-:W-:Y:S02]  /*1150*/  @!P1 LOP3.LUT R24, RZ, R23, RZ, 0x33, !PT ;  /* 0x00000017ff189212 */ /* 0x000fe400078e33ff */
[----:B------:R-:W-:Y:S02]  /*1160*/  ISETP.LT.U32.AND P1, PT, R108, 0x20, !P0 ;  /* 0x000000206c00780c */ /* 0x000fe40004721070 */
[----:B------:R-:W-:Y:S02]  /*1170*/  ISETP.NE.U32.AND P0, PT, R3, 0x1, PT ;  /* 0x000000010300780c */ /* 0x000fe40003f05070 */
[----:B------:R-:W-:Y:S02]  /*1180*/  IADD3 R3, PT, PT, -R24, RZ, RZ ;  /* 0x000000ff18037210 */ /* 0x000fe40007ffe1ff */
[----:B------:R-:W-:-:S03]  /*1190*/  P2R R26, PR, RZ, 0x2 ;  /* 0x00000002ff1a7803 */ /* 0x000fc60000000000 */
[----:B------:R-:W-:-:S06]  /*11a0*/  IMAD R25, R23, R3, R0 ;  /* 0x0000000317197224 */ /* 0x000fcc00078e0200 */
[----:B------:R-:W-:Y:S05]  /*11b0*/  @P0 BRA `(.L_x_7) ;  /* 0x0000000000400947 */ /* 0x000fea0003800000 */
[----:B------:R-:W-:Y:S01]  /*11c0*/  MOV R0, 0x0 ;  /* 0x0000000000007802 */ /* 0x000fe20000000f00 */
[----:B------:R-:W0:Y:S01]  /*11d0*/  LDCU.64 UR4, c[0x4][0xc8] ;  /* 0x01001900ff0477ac */ /* 0x000e220008000a00 */
[----:B------:R-:W-:Y:S02]  /*11e0*/  HFMA2 R12, -RZ, RZ, 0, 5.9604644775390625e-08 ;  /* 0x00000001ff0c7431 */ /* 0x000fe400000001ff */
[----:B------:R-:W-:Y:S01]  /*11f0*/  IMAD.MOV.U32 R8, RZ, RZ, 0x53f ;  /* 0x0000053fff087424 */ /* 0x000fe200078e00ff */
[----:B------:R1:W2:Y:S01]  /*1200*/  LDC.64 R14, c[0x4][R0] ;  /* 0x01000000000e7b82 */ /* 0x0002a20000000a00 */
[----:B------:R-:W3:Y:S01]  /*1210*/  LDCU.64 UR6, c[0x4][0xd0] ;  /* 0x01001a00ff0677ac */ /* 0x000ee20008000a00 */
[----:B------:R-:W-:Y:S01]  /*1220*/  IMAD.MOV.U32 R13, RZ, RZ, RZ ;  /* 0x000000ffff0d7224 */ /* 0x000fe200078e00ff */
[----:B------:R-:W4:Y:S01]  /*1230*/  LDCU.64 UR8, c[0x4][0xc0] ;  /* 0x01001800ff0877ac */ /* 0x000f220008000a00 */
[----:B0-----:R-:W-:Y:S01]  /*1240*/  IMAD.U32 R4, RZ, RZ, UR4 ;  /* 0x00000004ff047e24 */ /* 0x001fe2000f8e00ff */
[----:B------:R-:W-:Y:S01]  /*1250*/  MOV R5, UR5 ;  /* 0x0000000500057c02 */ /* 0x000fe20008000f00 */
[----:B---3--:R-:W-:Y:S01]  /*1260*/  IMAD.U32 R6, RZ, RZ, UR6 ;  /* 0x00000006ff067e24 */ /* 0x008fe2000f8e00ff */
[----:B------:R-:W-:Y:S01]  /*1270*/  MOV R7, UR7 ;  /* 0x0000000700077c02 */ /* 0x000fe20008000f00 */
[----:B----4-:R-:W-:Y:S01]  /*1280*/  IMAD.U32 R10, RZ, RZ, UR8 ;  /* 0x00000008ff0a7e24 */ /* 0x010fe2000f8e00ff */
[----:B-1----:R-:W-:-:S07]  /*1290*/  MOV R11, UR9 ;  /* 0x00000009000b7c02 */ /* 0x002fce0008000f00 */
[----:B------:R-:W-:-:S07]  /*12a0*/  LEPC R20, `(.L_x_7) ;  /* 0x000000001014794e */ /* 0x000fce0000000000 */
[----:B--2---:R-:W-:Y:S05]  /*12b0*/  CALL.ABS.NOINC R14 ;  /* 0x000000000e007343 */ /* 0x004fea0003c00000 */
.L_x_7:
[----:B------:R-:W0:Y:S01]  /*12c0*/  S2R R3, SR_CgaCtaId ;  /* 0x0000000000037919 */ /* 0x000e220000008800 */
[----:B------:R-:W1:Y:S01]  /*12d0*/  LDC R7, c[0x0][0x400] ;  /* 0x00010000ff077b82 */ /* 0x000e620000000800 */
[----:B------:R-:W-:Y:S02]  /*12e0*/  ISETP.NE.AND P6, PT, R26, RZ, PT ;  /* 0x000000ff1a00720c */ /* 0x000fe40003fc5270 */
[----:B------:R-:W-:-:S04]  /*12f0*/  MOV R0, 0x400 ;  /* 0x0000040000007802 */ /* 0x000fc80000000f00 */
[----:B------:R-:W-:-:S04]  /*1300*/  IADD3 R0, PT, PT, R0, 0x140, RZ ;  /* 0x0000014000007810 */ /* 0x000fc80007ffe0ff */
[----:B0-----:R-:W-:-:S05]  /*1310*/  LEA R0, R3, R0, 0x18 ;  /* 0x0000000003007211 */ /* 0x001fca00078ec0ff */
[----:B-1----:R-:W-:Y:S01]  /*1320*/  IMAD R3, R7, 0x2, R0 ;  /* 0x0000000207037824 */ /* 0x002fe200078e0200 */
[----:B------:R-:W-:Y:S06]  /*1330*/  @!P6 BRA `(.L_x_8) ;  /* 0x00000000001ce947 */ /* 0x000fec0003800000 */
[----:B------:R-:W0:Y:S01]  /*1340*/  LDCU UR4, c[0x0][0x40c] ;  /* 0x00008180ff0477ac */ /* 0x000e220008000800 */
[----:B------:R-:W-:-:S05]  /*1350*/  IMAD R4, R23, R24, R25 ;  /* 0x0000001817047224 */ /* 0x000fca00078e0219 */
[----:B------:R-:W-:-:S05]  /*1360*/  LEA R5, R4, R0, 0x1 ;  /* 0x0000000004057211 */ /* 0x000fca00078e08ff */
[----:B------:R1:W-:Y:S01]  /*1370*/  STS [R5], R22 ;  /* 0x0000001605007388 */ /* 0x0003e20000000800 */
[----:B0-----:R-:W-:-:S13]  /*1380*/  ISETP.NE.AND P0, PT, RZ, UR4, PT ;  /* 0x00000004ff007c0c */ /* 0x001fda000bf05270 */
[----:B------:R-:W-:-:S05]  /*1390*/  @!P0 IMAD R4, R4, 0x2, R3 ;  /* 0x0000000204048824 */ /* 0x000fca00078e0203 */
[----:B------:R1:W-:Y:S02]  /*13a0*/  @!P0 STS [R4], R19 ;  /* 0x0000001304008388 */ /* 0x0003e40000000800 */
.L_x_8:
[----:B------:R-:W-:Y:S05]  /*13b0*/  WARPSYNC.ALL ;  /* 0x0000000000007948 */ /* 0x000fea0003800000 */
[----:B------:R-:W-:Y:S06]  /*13c0*/  BAR.SYNC.DEFER_BLOCKING 0x0 ;  /* 0x0000000000007b1d */ /* 0x000fec0000010000 */
[----:B------:R-:W-:Y:S05]  /*13d0*/  @!P6 BRA.U `(.L_x_9) ;  /* 0x000000050044e947 */ /* 0x000fea0003800000 */
[----:B-1----:R-:W-:Y:S01]  /*13e0*/  SHF.R.S32.HI R4, RZ, 0x1f, R7 ;  /* 0x0000001fff047819 */ /* 0x002fe20000011407 */
[----:B------:R-:W-:Y:S01]  /*13f0*/  BSSY.RECONVERGENT B0, `(.L_x_9) ;  /* 0x000004f000007945 */ /* 0x000fe20003800200 */
[----:B------:R-:W-:Y:S02]  /*1400*/  SHF.R.U32.HI R5, RZ, 0x1, R25 ;  /* 0x00000001ff057819 */ /* 0x000fe40000011619 */
[----:B------:R-:W-:-:S04]  /*1410*/  LEA.HI R4, R4, R7, RZ, 0x2 ;  /* 0x0000000704047211 */ /* 0x000fc800078f10ff */
[----:B------:R-:W-:-:S05]  /*1420*/  SHF.R.S32.HI R4, RZ, 0x2, R4 ;  /* 0x00000002ff047819 */ /* 0x000fca0000011404 */
[----:B------:R-:W-:Y:S01]  /*1430*/  IMAD R4, R24, R4, R5 ;  /* 0x0000000418047224 */ /* 0x000fe200078e0205 */
[----:B------:R-:W-:Y:S06]  /*1440*/  @!P6 BRA `(.L_x_10) ;  /* 0x000000040024e947 */ /* 0x000fec0003800000 */
[----:B------:R-:W-:Y:S01]  /*1450*/  SHF.L.U32 R6, R4, 0x1, RZ ;  /* 0x0000000104067819 */ /* 0x000fe200000006ff */
[----:B------:R-:W0:Y:S01]  /*1460*/  LDC R8, c[0x0][0x40c] ;  /* 0x00010300ff087b82 */ /* 0x000e220000000800 */
[----:B------:R-:W-:Y:S03]  /*1470*/  BSSY.RECONVERGENT B1, `(.L_x_11) ;  /* 0x0000043000017945 */ /* 0x000fe60003800200 */
[----:B------:R-:W-:-:S05]  /*1480*/  IMAD.IADD R11, R0, 0x1, R6 ;  /* 0x00000001000b7824 */ /* 0x000fca00078e0206 */
[----:B------:R-:W-:Y:S01]  /*1490*/  LEA R12, R23, R11, 0x1 ;  /* 0x0000000b170c7211 */ /* 0x000fe200078e08ff */
[----:B------:R-:W-:Y:S04]  /*14a0*/  LDS.U16 R22, [R11] ;  /* 0x000000000b167984 */ /* 0x000fe80000000400 */
[----:B------:R-:W1:Y:S01]  /*14b0*/  LDS.U16 R5, [R12] ;  /* 0x000000000c057984 */ /* 0x000e620000000400 */
[----:B0-----:R-:W-:Y:S02]  /*14c0*/  ISETP.NE.AND P0, PT, R8, RZ, PT ;  /* 0x000000ff0800720c */ /* 0x001fe40003f05270 */
[----:B-1----:R-:W-:-:S11]  /*14d0*/  PRMT R22, R22, 0x5410, R5 ;  /* 0x0000541016167816 */ /* 0x002fd60000000005 */
[----:B------:R-:W-:Y:S05]  /*14e0*/  @P0 BRA `(.L_x_12) ;  /* 0x00000000009c0947 */ /* 0x000fea0003800000 */
[----:B------:R-:W-:Y:S01]  /*14f0*/  IMAD.IADD R14, R3, 0x1, R6 ;  /* 0x00000001030e7824 */ /* 0x000fe200078e0206 */
[----:B------:R-:W-:Y:S01]  /*1500*/  ISETP.GE.AND P0, PT, R6, R7, PT ;  /* 0x000000070600720c */ /* 0x000fe20003f06270 */
[----:B------:R-:W-:Y:S03]  /*1510*/  BSSY.RECONVERGENT B2, `(.L_x_13) ;  /* 0x0000020000027945 */ /* 0x000fe60003800200 */
[----:B------:R-:W-:Y:S01]  /*1520*/  LEA R13, R23, R14, 0x1 ;  /* 0x0000000e170d7211 */ /* 0x000fe200078e08ff */
[----:B------:R-:W-:Y:S04]  /*1530*/  LDS.U16 R19, [R14] ;  /* 0x000000000e137984 */ /* 0x000fe80000000400 */
[----:B------:R-:W0:Y:S02]  /*1540*/  LDS.U16 R4, [R13] ;  /* 0x000000000d047984 */ /* 0x000e240000000400 */
[----:B0-----:R-:W-:-:S02]  /*1550*/  PRMT R19, R19, 0x5410, R4 ;  /* 0x0000541013137816 */ /* 0x001fc40000000004 */
[----:B------:R-:W-:Y:S05]  /*1560*/  @P0 BRA `(.L_x_14) ;  /* 0x0000000000680947 */ /* 0x000fea0003800000 */
[----:B------:R-:W-:Y:S01]  /*1570*/  I2FP.F32.S32 R5, R7 ;  /* 0x0000000700057245 */ /* 0x000fe20000201400 */
[----:B------:R-:W-:Y:S01]  /*1580*/  VIADD R8, R8, -UR39 ;  /* 0x8000002708087c36 */ /* 0x000fe20008000000 */
[----:B------:R-:W-:Y:S01]  /*1590*/  I2FP.F32.S32 R4, R6 ;  /* 0x0000000600047245 */ /* 0x000fe20000201400 */
[--C-:B------:R-:W-:Y:S02]  /*15a0*/  HADD2.F32 R15, -RZ, R19.reuse.H1_H1 ;  /* 0x30000013ff0f7230 */ /* 0x100fe40000004100 */
[----:B------:R-:W-:Y:S01]  /*15b0*/  HADD2.F32 R20, -RZ, R19.H0_H0 ;  /* 0x20000013ff147230 */ /* 0x000fe20000004100 */
[----:B------:R-:W0:Y:S01]  /*15c0*/  MUFU.RCP R5, R5 ;  /* 0x0000000500057308 */ /* 0x000e220000001000 */
[----:B------:R-:W-:Y:S01]  /*15d0*/  I2FP.F32.S32 R7, R8 ;  /* 0x0000000800077245 */ /* 0x000fe20000201400 */
[--C-:B------:R-:W-:Y:S02]  /*15e0*/  HADD2.F32 R8, -RZ, R22.reuse.H1_H1 ;  /* 0x30000016ff087230 */ /* 0x100fe40000004100 */
[----:B------:R-:W-:-:S02]  /*15f0*/  HADD2.F32 R22, -RZ, R22.H0_H0 ;  /* 0x20000016ff167230 */ /* 0x000fc40000004100 */
[----:B0-----:R-:W-:-:S04]  /*1600*/  FMUL.FTZ R4, R4, R5 ;  /* 0x0000000504047220 */ /* 0x001fc80000410000 */
[----:B------:R-:W-:-:S06]  /*1610*/  FMUL.FTZ R4, R4, 13.28771209716796875 ;  /* 0x41549a7804047820 */ /* 0x000fcc0000410000 */
[----:B------:R-:W0:Y:S02]  /*1620*/  MUFU.EX2 R4, -R4 ;  /* 0x8000000400047308 */ /* 0x000e240000000800 */
[----:B0-----:R-:W-:-:S04]  /*1630*/  FMUL.FTZ R6, R7, R4 ;  /* 0x0000000407067220 */ /* 0x001fc80000410000 */
[----:B------:R-:W-:-:S04]  /*1640*/  FMUL.RZ R10, R6, 0.15915493667125701904 ;  /* 0x3e22f983060a7820 */ /* 0x000fc8000040c000 */
[----:B------:R-:W0:Y:S08]  /*1650*/  MUFU.SIN R7, R10 ;  /* 0x0000000a00077308 */ /* 0x000e300000000400 */
[----:B------:R-:W1:Y:S01]  /*1660*/  MUFU.COS R6, R10 ;  /* 0x0000000a00067308 */ /* 0x000e620000000000 */
[CC--:B0-----:R-:W-:Y:S01]  /*1670*/  FMUL.FTZ R5, R8.reuse, R7.reuse ;  /* 0x0000000708057220 */ /* 0x0c1fe20000410000 */
[CC--:B------:R-:W-:Y:S01]  /*1680*/  FMUL.FTZ R9, R15.reuse, R7.reuse ;  /* 0x000000070f097220 */ /* 0x0c0fe20000410000 */
[-C--:B-1----:R-:W-:Y:S01]  /*1690*/  FMUL.FTZ R4, R8, R6.reuse ;  /* 0x0000000608047220 */ /* 0x082fe20000410000 */
[-C--:B------:R-:W-:Y:S01]  /*16a0*/  FMUL.FTZ R8, R15, R6.reuse ;  /* 0x000000060f087220 */ /* 0x080fe20000410000 */
[-C--:B------:R-:W-:Y:S01]  /*16b0*/  FFMA.FTZ R5, R22, R6.reuse, -R5 ;  /* 0x0000000616057223 */ /* 0x080fe20000010805 */
[----:B------:R-:W-:Y:S01]  /*16c0*/  FFMA.FTZ R9, R20, R6, -R9 ;  /* 0x0000000614097223 */ /* 0x000fe20000010809 */
[-C--:B------:R-:W-:Y:S01]  /*16d0*/  FFMA.FTZ R4, R22, R7.reuse, R4 ;  /* 0x0000000716047223 */ /* 0x080fe20000010004 */
[----:B------:R-:W-:-:S04]  /*16e0*/  FFMA.FTZ R8, R20, R7, R8 ;  /* 0x0000000714087223 */ /* 0x000fc80000010008 */
[----:B------:R-:W-:Y:S02]  /*16f0*/  F2FP.F16.F32.PACK_AB R22, R4, R5 ;  /* 0x000000050416723e */ /* 0x000fe400000000ff */
[----:B------:R-:W-:-:S07]  /*1700*/  F2FP.F16.F32.PACK_AB R19, R8, R9 ;  /* 0x000000090813723e */ /* 0x000fce00000000ff */
.L_x_14:
[----:B------:R-:W-:Y:S05]  /*1710*/  BSYNC.RECONVERGENT B2 ;  /* 0x0000000000027941 */ /* 0x000fea0003800200 */
.L_x_13:
[----:B------:R-:W-:Y:S01]  /*1720*/  PRMT R4, R19, 0x7632, R4 ;  /* 0x0000763213047816 */ /* 0x000fe20000000004 */
[----:B------:R0:W-:Y:S04]  /*1730*/  STS.U16 [R14], R19 ;  /* 0x000000130e007388 */ /* 0x0001e80000000400 */
[----:B------:R0:W-:Y:S01]  /*1740*/  STS.U16 [R13], R4 ;  /* 0x000000040d007388 */ /* 0x0001e20000000400 */
[----:B------:R-:W-:Y:S05]  /*1750*/  BRA `(.L_x_15) ;  /* 0x0000000000507947 */ /* 0x000fea0003800000 */
.L_x_12:
[----:B------:R-:W-:-:S13]  /*1760*/  ISETP.GE.AND P0, PT, R6, R7, PT ;  /* 0x000000070600720c */ /* 0x000fda0003f06270 */
[----:B------:R-:W-:Y:S05]  /*1770*/  @P0 BRA `(.L_x_15) ;  /* 0x0000000000480947 */ /* 0x000fea0003800000 */
[----:B------:R-:W-:Y:S02]  /*1780*/  I2FP.F32.S32 R7, R7 ;  /* 0x0000000700077245 */ /* 0x000fe40000201400 */
[----:B------:R-:W-:Y:S02]  /*1790*/  I2FP.F32.S32 R6, R6 ;  /* 0x0000000600067245 */ /* 0x000fe40000201400 */
[----:B------:R-:W-:Y:S02]  /*17a0*/  I2FP.F32.S32 R4, R8 ;  /* 0x0000000800047245 */ /* 0x000fe40000201400 */
[----:B------:R-:W0:Y:S02]  /*17b0*/  MUFU.RCP R7, R7 ;  /* 0x0000000700077308 */ /* 0x000e240000001000 */
[----:B0-----:R-:W-:-:S04]  /*17c0*/  FMUL.FTZ R6, R6, R7 ;  /* 0x0000000706067220 */ /* 0x001fc80000410000 */
[----:B------:R-:W-:Y:S01]  /*17d0*/  FMUL.FTZ R9, R6, 13.28771209716796875 ;  /* 0x41549a7806097820 */ /* 0x000fe20000410000 */
[--C-:B------:R-:W-:Y:S02]  /*17e0*/  HADD2.F32 R6, -RZ, R22.reuse.H1_H1 ;  /* 0x30000016ff067230 */ /* 0x100fe40000004100 */
[----:B------:R-:W-:-:S03]  /*17f0*/  HADD2.F32 R22, -RZ, R22.H0_H0 ;  /* 0x20000016ff167230 */ /* 0x000fc60000004100 */
[----:B------:R-:W0:Y:S02]  /*1800*/  MUFU.EX2 R9, -R9 ;  /* 0x8000000900097308 */ /* 0x000e240000000800 */
[----:B0-----:R-:W-:-:S04]  /*1810*/  FMUL.FTZ R4, R4, R9 ;  /* 0x0000000904047220 */ /* 0x001fc80000410000 */
[----:B------:R-:W-:-:S04]  /*1820*/  FMUL.RZ R8, R4, 0.15915493667125701904 ;  /* 0x3e22f98304087820 */ /* 0x000fc8000040c000 */
[----:B------:R-:W0:Y:S08]  /*1830*/  MUFU.SIN R5, R8 ;  /* 0x0000000800057308 */ /* 0x000e300000000400 */
[----:B------:R-:W1:Y:S01]  /*1840*/  MUFU.COS R4, R8 ;  /* 0x0000000800047308 */ /* 0x000e620000000000 */
[C---:B0-----:R-:W-:Y:S01]  /*1850*/  FMUL.FTZ R7, R6.reuse, R5 ;  /* 0x0000000506077220 */ /* 0x041fe20000410000 */
[----:B-1----:R-:W-:-:S03]  /*1860*/  FMUL.FTZ R6, R6, R4 ;  /* 0x0000000406067220 */ /* 0x002fc60000410000 */
[C---:B------:R-:W-:Y:S01]  /*1870*/  FFMA.FTZ R7, R22.reuse, R4, -R7 ;  /* 0x0000000416077223 */ /* 0x040fe20000010807 */
[----:B------:R-:W-:-:S05]  /*1880*/  FFMA.FTZ R6, R22, R5, R6 ;  /* 0x0000000516067223 */ /* 0x000fca0000010006 */
[----:B------:R-:W-:-:S07]  /*1890*/  F2FP.F16.F32.PACK_AB R22, R6, R7 ;  /* 0x000000070616723e */ /* 0x000fce00000000ff */
.L_x_15:
[----:B------:R-:W-:Y:S05]  /*18a0*/  BSYNC.RECONVERGENT B1 ;  /* 0x0000000000017941 */ /* 0x000fea0003800200 */
.L_x_11:
[----:B------:R-:W-:Y:S01]  /*18b0*/  PRMT R6, R22, 0x7632, R6 ;  /* 0x0000763216067816 */ /* 0x000fe20000000006 */
[----:B------:R1:W-:Y:S04]  /*18c0*/  STS.U16 [R11], R22 ;  /* 0x000000160b007388 */ /* 0x0003e80000000400 */
[----:B------:R1:W-:Y:S02]  /*18d0*/  STS.U16 [R12], R6 ;  /* 0x000000060c007388 */ /* 0x0003e40000000400 */
.L_x_10:
[----:B------:R-:W-:Y:S05]  /*18e0*/  BSYNC.RECONVERGENT B0 ;  /* 0x0000000000007941 */ /* 0x000fea0003800200 */
.L_x_9:
[----:B------:R-:W-:Y:S06]  /*18f0*/  BAR.SYNC.DEFER_BLOCKING 0x0 ;  /* 0x0000000000007b1d */ /* 0x000fec0000010000 */
[----:B------:R-:W-:Y:S04]  /*1900*/  BSSY.RECONVERGENT B0, `(.L_x_16) ;  /* 0x0000009000007945 */ /* 0x000fe80003800200 */
[----:B------:R-:W-:Y:S05]  /*1910*/  @!P6 BRA `(.L_x_17) ;  /* 0x00000000001ce947 */ /* 0x000fea0003800000 */
[----:B------:R-:W2:Y:S01]  /*1920*/  LDCU UR4, c[0x0][0x40c] ;  /* 0x00008180ff0477ac */ /* 0x000ea20008000800 */
[----:B------:R-:W-:-:S05]  /*1930*/  IMAD R23, R23, R24, R25 ;  /* 0x0000001817177224 */ /* 0x000fca00078e0219 */
[----:B------:R-:W-:-:S05]  /*1940*/  LEA R0, R23, R0, 0x1 ;  /* 0x0000000017007211 */ /* 0x000fca00078e08ff */
[----:B-1----:R3:W4:Y:S01]  /*1950*/  LDS R22, [R0] ;  /* 0x0000000000167984 */ /* 0x0027220000000800 */
[----:B--2---:R-:W-:-:S13]  /*1960*/  ISETP.NE.AND P0, PT, RZ, UR4, PT ;  /* 0x00000004ff007c0c */ /* 0x004fda000bf05270 */
[----:B------:R-:W-:-:S05]  /*1970*/  @!P0 IMAD R3, R23, 0x2, R3 ;  /* 0x0000000217038824 */ /* 0x000fca00078e0203 */
[----:B0-----:R3:W2:Y:S02]  /*1980*/  @!P0 LDS R19, [R3] ;  /* 0x0000000003138984 */ /* 0x0016a40000000800 */
.L_x_17:
[----:B------:R-:W-:Y:S05]  /*1990*/  BSYNC.RECONVERGENT B0 ;  /* 0x0000000000007941 */ /* 0x000fea0003800200 */
.L_x_16:
[----:B------:R-:W-:Y:S06]  /*19a0*/  BAR.SYNC.DEFER_BLOCKING 0x0 ;  /* 0x0000000000007b1d */ /* 0x000fec0000010000 */
.L_x_6:
[----:B------:R-:W-:Y:S05]  /*19b0*/  BSYNC.RECONVERGENT B6 ;  /* 0x0000000000067941 */ /* 0x000fea0003800200 */
.L_x_3:
[----:B------:R-:W3:Y:S01]  /*19c0*/  LDC R8, c[0x0][0x3f4] ;  /* 0x0000fd00ff087b82 */ /* 0x000ee20000000800 */
[----:B------:R-:W-:Y:S02]  /*19d0*/  ISETP.GT.U32.AND P0, PT, R108, 0x1f, PT ;  /* 0x0000001f6c00780c */ /* 0x000fe40003f04070 */
[----:B---3--:R-:W-:-:S04]  /*19e0*/  IADD3 R0, PT, PT, RZ, -R8, RZ ;  /* 0x80000008ff007210 */ /* 0x008fc80007ffe0ff */
[----:B------:R-:W-:-:S04]  /*19f0*/  VIADDMNMX R0, R0, UR45, RZ, !PT ;  /* 0x0000002d00007c46 */ /* 0x000fc8000f8001ff */
[----:B------:R-:W-:Y:S01]  /*1a00*/  R2UR UR16, R0 ;  /* 0x00000000001072ca */ /* 0x000fe200000e0000 */
[----:B------:R-:W-:Y:S02]  /*1a10*/  IMAD.MOV.U32 R0, RZ, RZ, -0x800001 ;  /* 0xff7fffffff007424 */ /* 0x000fe400078e00ff */
[----:B------:R-:W-:-:S12]  /*1a20*/  @P0 BRA `(.L_x_18) ;  /* 0x0000000000f40947 */ /* 0x000fd80003800000 */
[----:B------:R-:W3:Y:S01]  /*1a30*/  LDCU UR4, c[0x0][0x40c] ;  /* 0x00008180ff0477ac */ /* 0x000ee20008000800 */
[----:B------:R-:W5:Y:S01]  /*1a40*/  S2R R7, SR_CgaCtaId ;  /* 0x0000000000077919 */ /* 0x000f620000008800 */
[----:B------:R-:W-:Y:S01]  /*1a50*/  MOV R9, 0x400 ;  /* 0x0000040000097802 */ /* 0x000fe20000000f00 */
[----:B------:R-:W-:Y:S02]  /*1a60*/  IMAD R17, R17, R8, UR40 ;  /* 0x0000002811117e24 */ /* 0x000fe4000f8e0208 */
[----:B------:R-:W-:Y:S01]  /*1a70*/  IMAD R16, R8, UR43, R16 ;  /* 0x0000002b08107c24 */ /* 0x000fe2000f8e0210 */
[----:B------:R-:W-:-:S04]  /*1a80*/  IADD3 R3, PT, PT, R9, 0x40, RZ ;  /* 0x0000004009037810 */ /* 0x000fc80007ffe0ff */
[----:B------:R-:W-:Y:S02]  /*1a90*/  LEA R17, R17, R16, 0x3 ;  /* 0x0000001011117211 */ /* 0x000fe400078e18ff */
[----:B---3--:R-:W-:Y:S01]  /*1aa0*/  ISETP.NE.AND P1, PT, RZ, UR4, PT ;  /* 0x00000004ff007c0c */ /* 0x008fe2000bf25270 */
[----:B------:R-:W-:-:S03]  /*1ab0*/  UMOV UR4, 0xffffffff ;  /* 0xffffffff00047882 */ /* 0x000fc60000000000 */
[----:B------:R-:W-:-:S09]  /*1ac0*/  ISETP.GT.U32.OR P0, PT, R108, 0x17, P1 ;  /* 0x000000176c00780c */ /* 0x000fd20000f04470 */
[----:B-1----:R-:W-:Y:S01]  /*1ad0*/  @!P1 VIADD R6, R9, 0xc0 ;  /* 0x000000c009069836 */ /* 0x002fe20000000000 */
[----:B-----5:R-:W-:-:S03]  /*1ae0*/  LEA R3, R7, R3, 0x18 ;  /* 0x0000000307037211 */ /* 0x020fc600078ec0ff */
[----:B0-----:R-:W0:Y:S01]  /*1af0*/  @!P0 LDC.64 R4, c[0x0][0x3b8] ;  /* 0x0000ee00ff048b82 */ /* 0x001e220000000a00 */
[----:B------:R-:W-:Y:S01]  /*1b00*/  @!P1 LEA R7, R7, R6, 0x18 ;  /* 0x0000000607079211 */ /* 0x000fe200078ec0ff */
[----:B------:R-:W-:-:S03]  /*1b10*/  IMAD R3, R108, 0x4, R3 ;  /* 0x000000046c037824 */ /* 0x000fc600078e0203 */
[----:B------:R-:W-:Y:S02]  /*1b20*/  @!P1 LEA R7, R108, R7, 0x2 ;  /* 0x000000076c079211 */ /* 0x000fe400078e10ff */
[----:B----4-:R-:W-:Y:S04]  /*1b30*/  STS [R3], R22 ;  /* 0x0000001603007388 */ /* 0x010fe80000000800 */
[----:B------:R-:W-:Y:S01]  /*1b40*/  @!P1 STS [R7], R18 ;  /* 0x0000001207009388 */ /* 0x000fe20000000800 */
[----:B0-----:R-:W-:-:S05]  /*1b50*/  @!P0 IMAD.WIDE R4, R17, 0x2, R4 ;  /* 0x0000000211048825 */ /* 0x001fca00078e0204 */
[----:B--2---:R0:W-:Y:S02]  /*1b60*/  @!P0 STG.E desc[UR36][R4.64], R19 ;  /* 0x0000001304008986 */ /* 0x0041e4000c101924 */
[----:B0-----:R-:W-:-:S05]  /*1b70*/  HMUL2 R5, R22, R19 ;  /* 0x0000001316057232 */ /* 0x001fca0000000000 */
[--C-:B------:R-:W-:Y:S02]  /*1b80*/  HADD2.F32 R13, -RZ, R5.reuse.H0_H0 ;  /* 0x20000005ff0d7230 */ /* 0x100fe40000004100 */
[----:B------:R-:W-:-:S05]  /*1b90*/  HADD2.F32 R6, -RZ, R5.H1_H1 ;  /* 0x30000005ff067230 */ /* 0x000fca0000004100 */
[----:B------:R-:W-:Y:S01]  /*1ba0*/  FADD.FTZ R13, R13, R6 ;  /* 0x000000060d0d7221 */ /* 0x000fe20000010000 */
[----:B------:R-:W-:Y:S06]  /*1bb0*/  BRA.DIV UR4, `(.L_x_19) ;  /* 0x0000007e04b07947 */ /* 0x000fec000b800000 */
[----:B------:R-:W0:Y:S02]  /*1bc0*/  SHFL.BFLY PT, R14, R13, 0x10, 0x1f ;  /* 0x0e001f000d0e7f89 */ /* 0x000e2400000e0000 */
[----:B0-----:R-:W-:-:S05]  /*1bd0*/  FADD.FTZ R3, R13, R14 ;  /* 0x0000000e0d037221 */ /* 0x001fca0000010000 */
[----:B------:R-:W0:Y:S02]  /*1be0*/  SHFL.BFLY PT, R14, R3, 0x8, 0x1f ;  /* 0x0d001f00030e7f89 */ /* 0x000e2400000e0000 */
[----:B0-----:R-:W-:-:S05]  /*1bf0*/  FADD.FTZ R4, R3, R14 ;  /* 0x0000000e03047221 */ /* 0x001fca0000010000 */
[----:B------:R-:W0:Y:S02]  /*1c00*/  SHFL.BFLY PT, R14, R4, 0x4, 0x1f ;  /* 0x0c801f00040e7f89 */ /* 0x000e2400000e0000 */
[----:B0-----:R-:W-:-:S05]  /*1c10*/  FADD.FTZ R5, R4, R14 ;  /* 0x0000000e04057221 */ /* 0x001fca0000010000 */
[----:B------:R-:W0:Y:S02]  /*1c20*/  SHFL.BFLY PT, R14, R5, 0x2, 0x1f ;  /* 0x0c401f00050e7f89 */ /* 0x000e2400000e0000 */
[----:B0-----:R-:W-:-:S05]  /*1c30*/  FADD.FTZ R6, R5, R14 ;  /* 0x0000000e05067221 */ /* 0x001fca0000010000 */
[----:B------:R0:W1:Y:S02]  /*1c40*/  SHFL.BFLY PT, R14, R6, 0x1, 0x1f ;  /* 0x0c201f00060e7f89 */ /* 0x00006400000e0000 */
.L_x_120:
[----:B------:R-:W-:Y:S01]  /*1c50*/  ISETP.NE.AND P0, PT, R108, RZ, PT ;  /* 0x000000ff6c00720c */ /* 0x000fe20003f05270 */
[----:B-1----:R-:W-:-:S12]  /*1c60*/  FADD.FTZ R14, R6, R14 ;  /* 0x0000000e060e7221 */ /* 0x002fd80000010000 */
[----:B------:R-:W-:Y:S05]  /*1c70*/  @P0 BRA `(.L_x_18) ;  /* 0x0000000000600947 */ /* 0x000fea0003800000 */
[----:B------:R-:W1:Y:S02]  /*1c80*/  LDCU.64 UR4, c[0x0][0x438] ;  /* 0x00008700ff0477ac */ /* 0x000e640008000a00 */
[----:B-1----:R-:W-:-:S04]  /*1c90*/  UISETP.NE.U32.AND UP0, UPT, UR4, URZ, UPT ;  /* 0x000000ff0400728c */ /* 0x002fc8000bf05070 */
[----:B------:R-:W-:-:S06]  /*1ca0*/  UISETP.NE.AND.EX UP0, UPT, UR5, URZ, UPT, UP0 ;  /* 0x000000ff0500728c */ /* 0x000fcc000bf05300 */
[----:B------:R-:W-:-:S05]  /*1cb0*/  PLOP3.LUT P0, PT, PT, PT, UP0, 0x80, 0x8 ;  /* 0x000000000008781c */ /* 0x000fca0003f0f008 */
[----:B------:R-:W1:Y:S01]  /*1cc0*/  @UP0 LDCU UR8, c[0x0][0x440] ;  /* 0x00008800ff0807ac */ /* 0x000e620008000800 */
[----:B------:R-:W2:Y:S01]  /*1cd0*/  @UP0 LDCU.64 UR4, c[0x0][0x438] ;  /* 0x00008700ff0407ac */ /* 0x000ea20008000a00 */
[----:B------:R-:W-:-:S04]  /*1ce0*/  @UP0 UIADD3 UR6, UPT, UPT, UR46, -UR39, URZ ;  /* 0x800000272e060290 */ /* 0x000fc8000fffe0ff */
[----:B-1----:R-:W-:-:S04]  /*1cf0*/  @UP0 UIMAD UR7, UR47, UR8, UR6 ;  /* 0x000000082f0702a4 */ /* 0x002fc8000f8e0206 */
[----:B------:R-:W-:-:S04]  /*1d00*/  @UP0 UIMAD UR7, UR7, UR8, UR6 ;  /* 0x00000008070702a4 */ /* 0x000fc8000f8e0206 */
[----:B--2---:R-:W-:-:S06]  /*1d10*/  @UP0 UIMAD.WIDE UR4, UR7, 0x2, UR4 ;  /* 0x00000002070408a5 */ /* 0x004fcc000f8e0204 */
[----:B------:R-:W-:Y:S01]  /*1d20*/  IMAD.U32 R4, RZ, RZ, UR4 ;  /* 0x00000004ff047e24 */ /* 0x000fe2000f8e00ff */
[----:B------:R-:W-:Y:S01]  /*1d30*/  MOV R5, UR5 ;  /* 0x0000000500057c02 */ /* 0x000fe20008000f00 */
[----:B------:R-:W1:Y:S01]  /*1d40*/  S2UR UR6, SR_CgaCtaId ;  /* 0x00000000000679c3 */ /* 0x000e620000008800 */
[----:B------:R-:W2:Y:S03]  /*1d50*/  LDCU UR7, c[0x0][0x410] ;  /* 0x00008200ff0777ac */ /* 0x000ea60008000800 */
[----:B------:R-:W3:Y:S01]  /*1d60*/  @P0 LDG.E.U16 R4, desc[UR36][R4.64] ;  /* 0x0000002404040981 */ /* 0x000ee2000c1e1500 */
[----:B------:R-:W-:Y:S01]  /*1d70*/  R2UR UR5, R9 ;  /* 0x00000000090572ca */ /* 0x000fe200000e0000 */
[----:B------:R-:W-:-:S12]  /*1d80*/  UIADD3 UR4, UPT, UPT, UR45, -UR16, URZ ;  /* 0x800000102d047290 */ /* 0x000fd8000fffe0ff */
[----:B------:R-:W-:Y:S01]  /*1d90*/  UIADD3 UR5, UPT, UPT, UR5, 0x140, URZ ;  /* 0x0000014005057890 */ /* 0x000fe2000fffe0ff */
[----:B--2---:R-:W-:-:S03]  /*1da0*/  FMUL.FTZ R0, R14, UR7 ;  /* 0x000000070e007c20 */ /* 0x004fc60008410000 */
[----:B-1----:R-:W-:-:S04]  /*1db0*/  ULEA UR5, UR6, UR5, 0x18 ;  /* 0x0000000506057291 */ /* 0x002fc8000f8ec0ff */
[----:B------:R-:W-:Y:S01]  /*1dc0*/  ULEA UR4, UR4, UR5, 0x2 ;  /* 0x0000000504047291 */ /* 0x000fe2000f8e10ff */
[----:B---3--:R-:W-:-:S05]  /*1dd0*/  @P0 HADD2.F32 R3, -RZ, R4.H0_H0 ;  /* 0x20000004ff030230 */ /* 0x008fca0000004100 */
[----:B------:R-:W-:-:S05]  /*1de0*/  @P0 FADD.FTZ R0, R0, R3 ;  /* 0x0000000300000221 */ /* 0x000fca0000010000 */
[----:B------:R3:W-:Y:S02]  /*1df0*/  STS [UR4+-0x4], R0 ;  /* 0xfffffc00ff007988 */ /* 0x0007e40008000804 */
.L_x_18:
[----:B------:R-:W-:Y:S05]  /*1e00*/  WARPSYNC.ALL ;  /* 0x0000000000007948 */ /* 0x000fea0003800000 */
[----:B------:R-:W5:Y:S08]  /*1e10*/  S2UR UR20, SR_CgaCtaId ;  /* 0x00000000001479c3 */ /* 0x000f700000008800 */
[----:B------:R-:W-:Y:S01]  /*1e20*/  BAR.SYNC.DEFER_BLOCKING 0x0 ;  /* 0x0000000000007b1d */ /* 0x000fe20000010000 */
[----:B------:R-:W-:-:S04]  /*1e30*/  UIADD3 UR4, UPT, UPT, UR46, 0x1f, -UR16 ;  /* 0x0000001f2e047890 */ /* 0x000fc8000fffe810 */
[----:B------:R-:W-:Y:S01]  /*1e40*/  USHF.R.S32.HI UR5, URZ, 0x1f, UR4 ;  /* 0x0000001fff057899 */ /* 0x000fe20008011404 */
[----:B------:R-:W-:Y:S01]  /*1e50*/  UMOV UR17, 0x400 ;  /* 0x0000040000117882 */ /* 0x000fe20000000000 */
[----:B------:R-:W0:Y:S01]  /*1e60*/  LDCU UR18, c[0x0][0x40c] ;  /* 0x00008180ff1277ac */ /* 0x000e220008000800 */
[----:B------:R-:W2:Y:S01]  /*1e70*/  LDCU UR6, c[0x0][0x3f0] ;  /* 0x00007e00ff0677ac */ /* 0x000ea20008000800 */
[----:B------:R-:W-:Y:S01]  /*1e80*/  ULEA.HI UR5, UR5, UR4, URZ, 0x5 ;  /* 0x0000000405057291 */ /* 0x000fe2000f8f28ff */
[----:B------:R-:W1:Y:S03]  /*1e90*/  LDCU UR23, c[0x0][0x40c] ;  /* 0x00008180ff1777ac */ /* 0x000e660008000800 */
[----:B------:R-:W-:Y:S02]  /*1ea0*/  ULOP3.LUT UR5, UR5, 0xffffffe0, URZ, 0xc0, !UPT ;  /* 0xffffffe005057892 */ /* 0x000fe4000f8ec0ff */
[----:B-----5:R-:W-:-:S02]  /*1eb0*/  ULEA UR7, UR20, UR17, 0x18 ;  /* 0x0000001114077291 */ /* 0x020fc4000f8ec0ff */
[----:B0-----:R-:W-:Y:S02]  /*1ec0*/  UISETP.NE.AND UP0, UPT, UR18, URZ, UPT ;  /* 0x000000ff1200728c */ /* 0x001fe4000bf05270 */
[----:B------:R-:W-:Y:S01]  /*1ed0*/  ISETP.GE.AND P0, PT, R108, UR5, PT ;  /* 0x000000056c007c0c */ /* 0x000fe2000bf06270 */
[----:B------:R-:W0:Y:S04]  /*1ee0*/  LDCU UR22, c[0x0][0x3f8] ;  /* 0x00007f00ff1677ac */ /* 0x000e280008000800 */
[----:B-1----:R-:W1:Y:S01]  /*1ef0*/  LDS.128 R12, [UR7+0x40] ;  /* 0x00004007ff0c7984 */ /* 0x002e620008000c00 */
[----:B--2---:R-:W-:Y:S01]  /*1f00*/  UIMAD UR6, UR41, UR6, UR47 ;  /* 0x00000006290672a4 */ /* 0x004fe2000f8e022f */
[----:B------:R-:W2:Y:S02]  /*1f10*/  LDCU UR25, c[0x0][0x3f4] ;  /* 0x00007e80ff1977ac */ /* 0x000ea40008000800 */
[----:B------:R-:W0:Y:S01]  /*1f20*/  LDS.128 R16, [UR7+0x50] ;  /* 0x00005007ff107984 */ /* 0x000e220008000c00 */
[----:B------:R-:W0:Y:S03]  /*1f30*/  LDCU UR24, c[0x0][0x410] ;  /* 0x00008200ff1877ac */ /* 0x000e260008000800 */
[----:B----4-:R-:W4:Y:S01]  /*1f40*/  LDS.128 R20, [UR7+0x60] ;  /* 0x00006007ff147984 */ /* 0x010f220008000c00 */
[----:B------:R-:W0:Y:S03]  /*1f50*/  LDCU.64 UR8, c[0x0][0x3b8] ;  /* 0x00007700ff0877ac */ /* 0x000e260008000a00 */
[----:B------:R-:W0:Y:S01]  /*1f60*/  LDS.128 R24, [UR7+0x70] ;  /* 0x00007007ff187984 */ /* 0x000e220008000c00 */
[----:B------:R-:W0:Y:S03]  /*1f70*/  LDCU.64 UR10, c[0x0][0x3c8] ;  /* 0x00007900ff0a77ac */ /* 0x000e260008000a00 */
[----:B------:R-:W0:Y:S01]  /*1f80*/  LDS.128 R28, [UR7+0x80] ;  /* 0x00008007ff1c7984 */ /* 0x000e220008000c00 */
[----:B------:R-:W0:Y:S03]  /*1f90*/  LDCU.64 UR12, c[0x0][0x438] ;  /* 0x00008700ff0c77ac */ /* 0x000e260008000a00 */
[----:B------:R-:W0:Y:S01]  /*1fa0*/  LDS.128 R32, [UR7+0x90] ;  /* 0x00009007ff207984 */ /* 0x000e220008000c00 */
[----:B------:R-:W0:Y:S03]  /*1fb0*/  LDCU.64 UR14, c[0x0][0x448] ;  /* 0x00008900ff0e77ac */ /* 0x000e260008000a00 */
[----:B------:R-:W0:Y:S01]  /*1fc0*/  LDS.128 R36, [UR7+0xa0] ;  /* 0x0000a007ff247984 */ /* 0x000e220008000c00 */
[----:B------:R-:W-:-:S03]  /*1fd0*/  UIMAD UR6, UR6, 0x30, URZ ;  /* 0x00000030060678a4 */ /* 0x000fc6000f8e02ff */
[----:B------:R-:W0:Y:S01]  /*1fe0*/  LDS.128 R40, [UR7+0xb0] ;  /* 0x0000b007ff287984 */ /* 0x000e220008000c00 */
[----:B--2---:R-:W-:Y:S08]  /*1ff0*/  BRA.U UP0, `(.L_x_20) ;  /* 0x0000000100207547 */ /* 0x004ff0000b800000 */
[----:B------:R-:W2:Y:S04]  /*2000*/  LDS.128 R44, [UR7+0xc0] ;  /* 0x0000c007ff2c7984 */ /* 0x000ea80008000c00 */
[----:B------:R-:W0:Y:S04]  /*2010*/  LDS.128 R48, [UR7+0xd0] ;  /* 0x0000d007ff307984 */ /* 0x000e280008000c00 */
[----:B------:R-:W0:Y:S04]  /*2020*/  LDS.128 R52, [UR7+0xe0] ;  /* 0x0000e007ff347984 */ /* 0x000e280008000c00 */
[----:B------:R-:W0:Y:S04]  /*2030*/  LDS.128 R56, [UR7+0xf0] ;  /* 0x0000f007ff387984 */ /* 0x000e280008000c00 */
[----:B------:R-:W0:Y:S04]  /*2040*/  LDS.128 R60, [UR7+0x100] ;  /* 0x00010007ff3c7984 */ /* 0x000e280008000c00 */
[----:B------:R-:W0:Y:S04]  /*2050*/  LDS.128 R64, [UR7+0x110] ;  /* 0x00011007ff407984 */ /* 0x000e280008000c00 */
[----:B------:R-:W0:Y:S04]  /*2060*/  LDS.128 R68, [UR7+0x120] ;  /* 0x00012007ff447984 */ /* 0x000e280008000c00 */
[----:B------:R-:W0:Y:S02]  /*2070*/  LDS.128 R72, [UR7+0x130] ;  /* 0x00013007ff487984 */ /* 0x000e240008000c00 */
.L_x_20:
[----:B------:R-:W-:Y:S04]  /*2080*/  BSSY.RECONVERGENT B0, `(.L_x_21) ;  /* 0x0000266000007945 */ /* 0x000fe80003800200 */
[----:B------:R-:W-:Y:S05]  /*2090*/  @P0 BRA `(.L_x_22) ;  /* 0x0000002400900947 */ /* 0x000fea0003800000 */
[----:B------:R-:W5:Y:S01]  /*20a0*/  LDCU UR4, c[0x0][0x3f8] ;  /* 0x00007f00ff0477ac */ /* 0x000f620008000800 */
[----:B------:R-:W1:Y:S01]  /*20b0*/  LDC.64 R114, c[0x0][0x450] ;  /* 0x00011400ff727b82 */ /* 0x000e620000000a00 */
[----:B------:R-:W-:Y:S01]  /*20c0*/  VIADD R109, R108, UR16 ;  /* 0x000000106c6d7c36 */ /* 0x000fe20008000000 */
[----:B------:R-:W-:Y:S01]  /*20d0*/  IABS R4, R8 ;  /* 0x0000000800047213 */ /* 0x000fe20000000000 */
[----:B------:R-:W3:Y:S01]  /*20e0*/  LDCU.64 UR18, c[0x0][0x420] ;  /* 0x00008400ff1277ac */ /* 0x000ee20008000a00 */
[----:B------:R-:W2:Y:S01]  /*20f0*/  LDCU UR21, c[0x0][0x440] ;  /* 0x00008800ff1577ac */ /* 0x000ea20008000800 */
[----:B------:R-:W-:-:S04]  /*2100*/  UIADD3 UR5, UPT, UPT, UR17, 0x140, URZ ;  /* 0x0000014011057890 */ /* 0x000fc8000fffe0ff */
[----:B------:R-:W-:Y:S02]  /*2110*/  ULEA UR5, UR20, UR5, 0x18 ;  /* 0x0000000514057291 */ /* 0x000fe4000f8ec0ff */
[----:B-----5:R-:W-:-:S04]  /*2120*/  UIMAD UR4, UR38, UR4, UR47 ;  /* 0x00000004260472a4 */ /* 0x020fc8000f8e022f */
[----:B------:R-:W-:Y:S01]  /*2130*/  UIMAD UR4, UR4, 0x30, URZ ;  /* 0x00000030040478a4 */ /* 0x000fe2000f8e02ff */
[----:B---3--:R-:W-:Y:S02]  /*2140*/  MOV R6, UR18 ;  /* 0x0000001200067c02 */ /* 0x008fe40008000f00 */
[----:B------:R-:W-:Y:S01]  /*2150*/  ISETP.NE.U32.AND P0, PT, RZ, UR18, PT ;  /* 0x00000012ff007c0c */ /* 0x000fe2000bf05070 */
[----:B--2---:R-:W-:Y:S02]  /*2160*/  UIMAD UR7, UR47, UR21, UR46 ;  /* 0x000000152f0772a4 */ /* 0x004fe4000f8e022e */
[----:B------:R-:W-:Y:S01]  /*2170*/  IMAD.U32 R8, RZ, RZ, UR21 ;  /* 0x00000015ff087e24 */ /* 0x000fe2000f8e00ff */
[----:B------:R-:W-:Y:S02]  /*2180*/  MOV R3, UR4 ;  /* 0x0000000400037c02 */ /* 0x000fe40008000f00 */
[--C-:B------:R-:W-:Y:S01]  /*2190*/  IADD3 R6, P1, P2, R6, UR42, R109.reuse ;  /* 0x0000002a06067c10 */ /* 0x100fe2000fa3e06d */
[----:B------:R-:W-:Y:S01]  /*21a0*/  IMAD R7, R8, UR7, R109 ;  /* 0x0000000708077c24 */ /* 0x000fe2000f8e026d */
[----:B------:R-:W-:Y:S01]  /*21b0*/  ISETP.NE.AND.EX P0, PT, RZ, UR19, PT, P0 ;  /* 0x00000013ff007c0c */ /* 0x000fe2000bf05300 */
[----:B-1----:R-:W-:Y:S01]  /*21c0*/  IMAD.WIDE R114, R3, 0x2, R114 ;  /* 0x0000000203727825 */ /* 0x002fe200078e0272 */
[----:B------:R-:W-:-:S02]  /*21d0*/  IADD3.X R3, PT, PT, R76, UR19, RZ, P1, P2 ;  /* 0x000000134c037c10 */ /* 0x000fc40008fe44ff */
[----:B------:R-:W-:Y:S02]  /*21e0*/  IADD3 R109, PT, PT, R109, 0x1, RZ ;  /* 0x000000016d6d7810 */ /* 0x000fe40007ffe0ff */
[----:B------:R-:W-:-:S07]  /*21f0*/  LEA R108, R108, UR5, 0x2 ;  /* 0x000000056c6c7c11 */ /* 0x000fce000f8e10ff */
.L_x_43:
[----:B------:R-:W-:Y:S01]  /*2200*/  @P0 MOV R106, R6 ;  /* 0x00000006006a0202 */ /* 0x000fe20000000f00 */
[----:B------:R-:W-:Y:S01]  /*2210*/  @P0 IMAD.MOV.U32 R107, RZ, RZ, R3 ;  /* 0x000000ffff6b0224 */ /* 0x000fe200078e0003 */
[----:B------:R-:W1:Y:S01]  /*2220*/  I2F.RP R110, R4 ;  /* 0x00000004006e7306 */ /* 0x000e620000209400 */
[----:B------:R-:W2:Y:S03]  /*2230*/  LDC R5, c[0x0][0x3f4] ;  /* 0x0000fd00ff057b82 */ /* 0x000ea60000000800 */
[----:B------:R2:W3:Y:S01]  /*2240*/  @P0 LDG.E.U8 R106, desc[UR36][R106.64] ;  /* 0x000000246a6a0981 */ /* 0x0004e2000c1e1100 */
[----:B------:R-:W-:Y:S01]  /*2250*/  VIADD R111, R109, 0xffffffff ;  /* 0xffffffff6d6f7836 */ /* 0x000fe20000000000 */
[----:B------:R-:W-:Y:S01]  /*2260*/  UIADD3 UR4, UPT, UPT, UR45, -0x1, URZ ;  /* 0xffffffff2d047890 */ /* 0x000fe2000fffe0ff */
[----:B------:R-:W-:Y:S03]  /*2270*/  BSSY.RECONVERGENT B1, `(.L_x_23) ;  /* 0x000004e000017945 */ /* 0x000fe60003800200 */
[----:B------:R-:W-:Y:S01]  /*2280*/  ISETP.GE.AND P2, PT, R111, RZ, PT ;  /* 0x000000ff6f00720c */ /* 0x000fe20003f46270 */
[----:B-1----:R-:W1:Y:S01]  /*2290*/  MUFU.RCP R110, R110 ;  /* 0x0000006e006e7308 */ /* 0x002e620000001000 */
[----:B--2---:R-:W-:-:S02]  /*22a0*/  IABS R107, R5 ;  /* 0x00000005006b7213 */ /* 0x004fc40000000000 */
[----:B------:R-:W-:Y:S02]  /*22b0*/  ISETP.NE.AND P3, PT, R5, RZ, PT ;  /* 0x000000ff0500720c */ /* 0x000fe40003f65270 */
[----:B-1----:R-:W-:Y:S02]  /*22c0*/  IADD3 R104, PT, PT, R110, 0xffffffe, RZ ;  /* 0x0ffffffe6e687810 */ /* 0x002fe40007ffe0ff */
[----:B------:R-:W-:Y:S02]  /*22d0*/  IABS R110, R111 ;  /* 0x0000006f006e7213 */ /* 0x000fe40000000000 */
[----:B------:R1:W2:Y:S02]  /*22e0*/  F2I.FTZ.U32.TRUNC.NTZ R105, R104 ;  /* 0x0000006800697305 */ /* 0x0002a4000021f000 */
[----:B-1----:R-:W-:Y:S01]  /*22f0*/  HFMA2 R104, -RZ, RZ, 0, 0 ;  /* 0x00000000ff687431 */ /* 0x002fe200000001ff */
[----:B--2---:R-:W-:-:S05]  /*2300*/  IADD3 R113, PT, PT, RZ, -R105, RZ ;  /* 0x80000069ff717210 */ /* 0x004fca0007ffe0ff */
[----:B------:R-:W-:-:S04]  /*2310*/  IMAD R113, R113, R4, RZ ;  /* 0x0000000471717224 */ /* 0x000fc800078e02ff */
[----:B------:R-:W-:-:S06]  /*2320*/  IMAD.HI.U32 R113, R105, R113, R104 ;  /* 0x0000007169717227 */ /* 0x000fcc00078e0068 */
[----:B------:R-:W-:-:S05]  /*2330*/  IMAD.HI.U32 R104, R113, R110, RZ ;  /* 0x0000006e71687227 */ /* 0x000fca00078e00ff */
[----:B------:R-:W-:-:S05]  /*2340*/  IADD3 R105, PT, PT, -R104, RZ, RZ ;  /* 0x000000ff68697210 */ /* 0x000fca0007ffe1ff */
[----:B------:R-:W-:-:S05]  /*2350*/  IMAD R110, R107, R105, R110 ;  /* 0x000000696b6e7224 */ /* 0x000fca00078e026e */
[----:B------:R-:W-:-:S13]  /*2360*/  ISETP.GT.U32.AND P1, PT, R4, R110, PT ;  /* 0x0000006e0400720c */ /* 0x000fda0003f24070 */
[----:B------:R-:W-:-:S05]  /*2370*/  @!P1 IMAD.IADD R110, R110, 0x1, -R107 ;  /* 0x000000016e6e9824 */ /* 0x000fca00078e0a6b */
[----:B------:R-:W-:-:S13]  /*2380*/  ISETP.GT.U32.AND P1, PT, R4, R110, PT ;  /* 0x0000006e0400720c */ /* 0x000fda0003f24070 */
[----:B------:R-:W-:Y:S02]  /*2390*/  @!P1 IADD3 R110, PT, PT, R110, -R107, RZ ;  /* 0x8000006b6e6e9210 */ /* 0x000fe40007ffe0ff */
[----:B------:R-:W-:Y:S01]  /*23a0*/  ISETP.GE.AND P1, PT, R111, UR4, PT ;  /* 0x000000046f007c0c */ /* 0x000fe2000bf26270 */
[----:B------:R-:W-:Y:S01]  /*23b0*/  IMAD R111, R5, 0x30, RZ ;  /* 0x00000030056f7824 */ /* 0x000fe200078e02ff */
[----:B------:R-:W-:Y:S02]  /*23c0*/  @!P2 IADD3 R110, PT, PT, -R110, RZ, RZ ;  /* 0x000000ff6e6ea210 */ /* 0x000fe40007ffe1ff */
[----:B------:R-:W-:-:S05]  /*23d0*/  @!P3 LOP3.LUT R110, RZ, R5, RZ, 0x33, !PT ;  /* 0x00000005ff6eb212 */ /* 0x000fca00078e33ff */
[----:B------:R-:W-:Y:S01]  /*23e0*/  IMAD.SHL.U32 R112, R110, 0x8, RZ ;  /* 0x000000086e707824 */ /* 0x000fe200078e00ff */
[----:B---3--:R-:W-:-:S03]  /*23f0*/  ISETP.NE.AND P6, PT, R106, RZ, P0 ;  /* 0x000000ff6a00720c */ /* 0x008fc600007c5270 */
[----:B-----5:R-:W-:Y:S10]  /*2400*/  @P1 BRA `(.L_x_24) ;  /* 0x0000000000d01947 */ /* 0x020ff40003800000 */
[----:B------:R-:W-:Y:S02]  /*2410*/  ISETP.GE.AND P1, PT, R112, R111, PT ;  /* 0x0000006f7000720c */ /* 0x000fe40003f26270 */
[----:B------:R-:W-:-:S04]  /*2420*/  MOV R79, UR42 ;  /* 0x0000002a004f7c02 */ /* 0x000fc80008000f00 */
[----:B------:R-:W-:-:S07]  /*2430*/  SHF.R.S32.HI R79, RZ, 0x1f, R79 ;  /* 0x0000001fff4f7819 */ /* 0x000fce000001144f */
[----:B------:R-:W1:Y:S01]  /*2440*/  @!P1 LDC.64 R76, c[0x0][0x3c8] ;  /* 0x0000f200ff4c9b82 */ /* 0x000e620000000a00 */
[----:B------:R-:W-:-:S04]  /*2450*/  @!P1 IADD3 R78, P2, PT, R110, UR42, RZ ;  /* 0x0000002a6e4e9c10 */ /* 0x000fc8000ff5e0ff */
[----:B------:R-:W-:-:S03]  /*2460*/  @!P1 IADD3.X R79, PT, PT, RZ, R79, RZ, P2, !PT ;  /* 0x0000004fff4f9210 */ /* 0x000fc600017fe4ff */
[----:B------:R-:W2:Y:S01]  /*2470*/  @!P1 LDC.64 R104, c[0x0][0x3b8] ;  /* 0x0000ee00ff689b82 */ /* 0x000ea20000000a00 */
[----:B-1----:R-:W-:-:S04]  /*2480*/  @!P1 LEA R76, P2, R78, R76, 0x2 ;  /* 0x0000004c4e4c9211 */ /* 0x002fc800078410ff */
[----:B------:R-:W-:-:S03]  /*2490*/  @!P1 LEA.HI.X R77, R78, R77, R79, 0x2, P2 ;  /* 0x0000004d4e4d9211 */ /* 0x000fc600010f144f */
[----:B------:R-:W1:Y:S02]  /*24a0*/  @!P1 LDC R78, c[0x0][0x3f8] ;  /* 0x0000fe00ff4e9b82 */ /* 0x000e640000000800 */
[----:B------:R-:W3:Y:S01]  /*24b0*/  @!P1 LDG.E R76, desc[UR36][R76.64] ;  /* 0x000000244c4c9981 */ /* 0x000ee2000c1e1900 */
[----:B-1----:R-:W-:Y:S02]  /*24c0*/  @!P1 IMAD R79, R78, R5, RZ ;  /* 0x000000054e4f9224 */ /* 0x002fe400078e02ff */
[----:B------:R-:W-:-:S05]  /*24d0*/  @!P1 IMAD R78, R5, UR6, RZ ;  /* 0x00000006054e9c24 */ /* 0x000fca000f8e02ff */
[----:B------:R-:W-:Y:S01]  /*24e0*/  @!P1 SHF.R.S32.HI R106, RZ, 0x1f, R78 ;  /* 0x0000001fff6a9819 */ /* 0x000fe2000001144e */
[----:B---3--:R-:W-:Y:S01]  /*24f0*/  @!P1 IMAD R79, R76, R79, RZ ;  /* 0x0000004f4c4f9224 */ /* 0x008fe200078e02ff */
[----:B------:R-:W-:-:S03]  /*2500*/  CS2R R76, SRZ ;  /* 0x00000000004c7805 */ /* 0x000fc6000001ff00 */
[----:B------:R-:W-:-:S05]  /*2510*/  @!P1 IMAD R79, R79, 0x30, R112 ;  /* 0x000000304f4f9824 */ /* 0x000fca00078e0270 */
[----:B------:R-:W-:-:S04]  /*2520*/  @!P1 IADD3 R107, P2, PT, R79, R78, RZ ;  /* 0x0000004e4f6b9210 */ /* 0x000fc80007f5e0ff */
[----:B------:R-:W-:Y:S02]  /*2530*/  @!P1 LEA.HI.X.SX32 R106, R79, R106, 0x1, P2 ;  /* 0x0000006a4f6a9211 */ /* 0x000fe400010f0eff */
[----:B------:R-:W-:Y:S02]  /*2540*/  CS2R R78, SRZ ;  /* 0x00000000004e7805 */ /* 0x000fe4000001ff00 */
[----:B--2---:R-:W-:-:S04]  /*2550*/  @!P1 LEA R104, P2, R107, R104, 0x1 ;  /* 0x000000686b689211 */ /* 0x004fc800078408ff */
[----:B------:R-:W-:-:S05]  /*2560*/  @!P1 LEA.HI.X R105, R107, R105, R106, 0x1, P2 ;  /* 0x000000696b699211 */ /* 0x000fca00010f0c6a */
[----:B------:R1:W5:Y:S01]  /*2570*/  @!P1 LDG.E.128 R76, desc[UR36][R104.64] ;  /* 0x00000024684c9981 */ /* 0x000362000c1e1d00 */
[----:B------:R-:W-:-:S09]  /*2580*/  UISETP.NE.AND UP0, UPT, UR23, URZ, UPT ;  /* 0x000000ff1700728c */ /* 0x000fd2000bf05270 */
[----:B-1----:R-:W-:Y:S05]  /*2590*/  BRA.U UP0, `(.L_x_24) ;  /* 0x00000001006c7547 */ /* 0x002fea000b800000 */
[----:B------:R-:W-:-:S13]  /*25a0*/  ISETP.NE.AND P4, PT, R2, RZ, PT ;  /* 0x000000ff0200720c */ /* 0x000fda0003f85270 */
[----:B------:R-:W-:Y:S01]  /*25b0*/  VOTEU.ANY UP0, P4 ;  /* 0x0000000000ff7886 */ /* 0x000fe20002000100 */
[----:B------:R-:W-:-:S13]  /*25c0*/  PLOP3.LUT P2, PT, PT, PT, UP0, 0x80, 0x8 ;  /* 0x000000000008781c */ /* 0x000fda0003f4f008 */
[----:B------:R-:W2:Y:S01]  /*25d0*/  @P2 LDG.E.128 R104, desc[UR36][R114.64] ;  /* 0x0000002472682981 */ /* 0x000ea2000c1e1d00 */
[----:B------:R-:W-:Y:S01]  /*25e0*/  PLOP3.LUT P3, PT, PT, PT, UP0, 0x80, 0x8 ;  /* 0x000000000008781c */ /* 0x000fe20003f6f008 */
[----:B-----5:R-:W-:Y:S01]  /*25f0*/  HFMA2 R77, R77, 1, 1, R45 ;  /* 0x3c003c004d4d7831 */ /* 0x020fe2000000002d */
[----:B------:R-:W-:Y:S01]  /*2600*/  PLOP3.LUT P5, PT, PT, PT, UP0, 0x80, 0x8 ;  /* 0x000000000008781c */ /* 0x000fe20003faf008 */
[----:B------:R-:W-:Y:S01]  /*2610*/  HFMA2 R79, R79, 1, 1, R47 ;  /* 0x3c003c004f4f7831 */ /* 0x000fe2000000002f */
[----:B------:R-:W-:Y:S01]  /*2620*/  PLOP3.LUT P2, PT, PT, PT, UP0, 0x80, 0x8 ;  /* 0x000000000008781c */ /* 0x000fe20003f4f008 */
[----:B------:R-:W-:Y:S01]  /*2630*/  HADD2 R76, R76, R44 ;  /* 0x0000002c4c4c7230 */ /* 0x000fe20000000000 */
[----:B------:R-:W-:Y:S01]  /*2640*/  PLOP3.LUT P4, PT, PT, PT, UP0, 0x80, 0x8 ;  /* 0x000000000008781c */ /* 0x000fe20003f8f008 */
[----:B------:R-:W-:-:S06]  /*2650*/  HADD2 R78, R78, R46 ;  /* 0x0000002e4e4e7230 */ /* 0x000fcc0000000000 */
[----:B--2---:R-:W-:-:S04]  /*2660*/  @P3 HFMA2 R77, R77, R105, -RZ ;  /* 0x000000694d4d3231 */ /* 0x004fc800001000ff */
[----:B------:R-:W-:Y:S02]  /*2670*/  @P2 HMUL2 R76, R76, R104 ;  /* 0x000000684c4c2232 */ /* 0x000fe40000000000 */
[----:B------:R-:W-:Y:S02]  /*2680*/  @P5 HFMA2 R79, R79, R107, -RZ ;  /* 0x0000006b4f4f5231 */ /* 0x000fe400001000ff */
[----:B------:R-:W-:Y:S01]  /*2690*/  @P4 HMUL2 R78, R78, R106 ;  /* 0x0000006a4e4e4232 */ /* 0x000fe20000000000 */
[----:B------:R-:W-:Y:S06]  /*26a0*/  @P1 BRA `(.L_x_24) ;  /* 0x0000000000281947 */ /* 0x000fec0003800000 */
[----:B------:R-:W-:Y:S08]  /*26b0*/  S2UR UR4, SR_CTAID.Y ;  /* 0x00000000000479c3 */ /* 0x000ff00000002600 */
[----:B------:R-:W0:Y:S02]  /*26c0*/  S2UR UR5, SR_CTAID.X ;  /* 0x00000000000579c3 */ /* 0x000e240000002500 */
[----:B0-----:R-:W-:-:S06]  /*26d0*/  UIMAD UR4, UR4, UR22, UR5 ;  /* 0x00000016040472a4 */ /* 0x001fcc000f8e0205 */
[----:B------:R-:W-:-:S04]  /*26e0*/  IMAD R104, R5, UR4, RZ ;  /* 0x0000000405687c24 */ /* 0x000fc8000f8e02ff */
[----:B------:R-:W-:-:S05]  /*26f0*/  IMAD R105, R104, 0x30, RZ ;  /* 0x0000003068697824 */ /* 0x000fca00078e02ff */
[----:B------:R-:W-:-:S04]  /*2700*/  IADD3 R106, P1, PT, R112, R105, RZ ;  /* 0x00000069706a7210 */ /* 0x000fc80007f3e0ff */
[----:B------:R-:W-:Y:S02]  /*2710*/  LEA.HI.X.SX32 R105, R105, RZ, 0x1, P1 ;  /* 0x000000ff69697211 */ /* 0x000fe400008f0eff */
[----:B------:R-:W-:-:S04]  /*2720*/  LEA R104, P1, R106, UR8, 0x1 ;  /* 0x000000086a687c11 */ /* 0x000fc8000f8208ff */
[----:B------:R-:W-:-:S05]  /*2730*/  LEA.HI.X R105, R106, UR9, R105, 0x1, P1 ;  /* 0x000000096a697c11 */ /* 0x000fca00088f0c69 */
[----:B------:R1:W-:Y:S04]  /*2740*/  STG.E.128 desc[UR36][R104.64], R76 ;  /* 0x0000004c68007986 */ /* 0x0003e8000c101d24 */
.L_x_24:
[----:B0-----:R-:W-:Y:S05]  /*2750*/  BSYNC.RECONVERGENT B1 ;  /* 0x0000000000017941 */ /* 0x001fea0003800200 */
.L_x_23:
[----:B------:R-:W-:Y:S01]  /*2760*/  UIADD3 UR4, UPT, UPT, UR45, -0x1, URZ ;  /* 0xffffffff2d047890 */ /* 0x000fe2000fffe0ff */
[----:B-1----:R-:W-:Y:S01]  /*2770*/  VIADD R104, R109, 0xffffffff ;  /* 0xffffffff6d687836 */ /* 0x002fe20000000000 */
[----:B------:R-:W-:Y:S04]  /*2780*/  BSSY.RECONVERGENT B1, `(.L_x_25) ;  /* 0x0000075000017945 */ /* 0x000fe80003800200 */
[----:B------:R-:W-:Y:S02]  /*2790*/  ISETP.GE.AND P1, PT, R104, UR4, PT ;  /* 0x0000000468007c0c */ /* 0x000fe4000bf26270 */
[----:B------:R-:W-:-:S11]  /*27a0*/  IADD3 R104, PT, PT, R110, R5, RZ ;  /* 0x000000056e687210 */ /* 0x000fd60007ffe0ff */
[----:B------:R-:W-:Y:S05]  /*27b0*/  @P1 BRA `(.L_x_26) ;  /* 0x0000000400c41947 */ /* 0x000fea0003800000 */
[----:B------:R-:W-:Y:S01]  /*27c0*/  SHF.L.U32 R8, R104, 0x3, RZ ;  /* 0x0000000368087819 */ /* 0x000fe200000006ff */
[----:B------:R-:W-:Y:S01]  /*27d0*/  BSSY.RECONVERGENT B2, `(.L_x_27) ;  /* 0x0000017000027945 */ /* 0x000fe20003800200 */
[----:B------:R-:W-:Y:S02]  /*27e0*/  CS2R R82, SRZ ;  /* 0x0000000000527805 */ /* 0x000fe4000001ff00 */
[----:B------:R-:W-:Y:S02]  /*27f0*/  CS2R R80, SRZ ;  /* 0x0000000000507805 */ /* 0x000fe4000001ff00 */
[----:B------:R-:W-:-:S13]  /*2800*/  ISETP.GE.AND P2, PT, R8, R111, PT ;  /* 0x0000006f0800720c */ /* 0x000fda0003f46270 */
[----:B------:R-:W-:Y:S05]  /*2810*/  @P2 BRA `(.L_x_28) ;  /* 0x0000000000482947 */ /* 0x000fea0003800000 */
[----:B------:R-:W-:Y:S01]  /*2820*/  IMAD.U32 R10, RZ, RZ, UR42 ;  /* 0x0000002aff0a7e24 */ /* 0x000fe2000f8e00ff */
[----:B------:R-:W-:-:S04]  /*2830*/  IADD3 R9, P3, PT, R110, UR42, RZ ;  /* 0x0000002a6e097c10 */ /* 0x000fc8000ff7e0ff */
[----:B------:R-:W-:Y:S02]  /*2840*/  SHF.R.S32.HI R10, RZ, 0x1f, R10 ;  /* 0x0000001fff0a7819 */ /* 0x000fe4000001140a */
[----:B------:R-:W-:Y:S02]  /*2850*/  LEA R8, P4, R9, UR10, 0x2 ;  /* 0x0000000a09087c11 */ /* 0x000fe4000f8810ff */
[----:B------:R-:W-:-:S04]  /*2860*/  IADD3.X R10, PT, PT, RZ, R10, RZ, P3, !PT ;  /* 0x0000000aff0a7210 */ /* 0x000fc80001ffe4ff */
[----:B------:R-:W-:-:S05]  /*2870*/  LEA.HI.X R9, R9, UR11, R10, 0x2, P4 ;  /* 0x0000000b09097c11 */ /* 0x000fca000a0f140a */
[----:B------:R-:W2:Y:S01]  /*2880*/  LDG.E R8, desc[UR36][R8.64] ;  /* 0x0000002408087981 */ /* 0x000ea2000c1e1900 */
[C---:B------:R-:W-:Y:S02]  /*2890*/  IMAD R11, R5.reuse, UR22, RZ ;  /* 0x00000016050b7c24 */ /* 0x040fe4000f8e02ff */
[----:B------:R-:W-:Y:S02]  /*28a0*/  IMAD R80, R5, UR6, RZ ;  /* 0x0000000605507c24 */ /* 0x000fe4000f8e02ff */
[----:B--2---:R-:W-:-:S04]  /*28b0*/  IMAD R11, R11, R8, RZ ;  /* 0x000000080b0b7224 */ /* 0x004fc800078e02ff */
[----:B------:R-:W-:-:S05]  /*28c0*/  IMAD R10, R11, 0x6, R104 ;  /* 0x000000060b0a7824 */ /* 0x000fca00078e0268 */
[----:B------:R-:W-:-:S04]  /*28d0*/  SHF.L.U32 R10, R10, 0x3, RZ ;  /* 0x000000030a0a7819 */ /* 0x000fc800000006ff */
[----:B------:R-:W-:Y:S02]  /*28e0*/  SHF.R.S32.HI R11, RZ, 0x1f, R10 ;  /* 0x0000001fff0b7819 */ /* 0x000fe4000001140a */
[----:B------:R-:W-:-:S04]  /*28f0*/  IADD3 R10, P3, PT, R80, R10, RZ ;  /* 0x0000000a500a7210 */ /* 0x000fc80007f7e0ff */
[----:B------:R-:W-:Y:S02]  /*2900*/  LEA.HI.X.SX32 R11, R80, R11, 0x1, P3 ;  /* 0x0000000b500b7211 */ /* 0x000fe400018f0eff */
[----:B------:R-:W-:-:S04]  /*2910*/  LEA R80, P3, R10, UR8, 0x1 ;  /* 0x000000080a507c11 */ /* 0x000fc8000f8608ff */
[----:B------:R-:W-:-:S06]  /*2920*/  LEA.HI.X R81, R10, UR9, R11, 0x1, P3 ;  /* 0x000000090a517c11 */ /* 0x000fcc00098f0c0b */
[----:B------:R-:W5:Y:S03]  /*2930*/  LDG.E.128 R80, desc[UR36][R80.64] ;  /* 0x0000002450507981 */ /* 0x000f66000c1e1d00 */
.L_x_28:
[----:B------:R-:W-:Y:S05]  /*2940*/  BSYNC.RECONVERGENT B2 ;  /* 0x0000000000027941 */ /* 0x000fea0003800200 */
.L_x_27:
[----:B------:R-:W-:Y:S01]  /*2950*/  UISETP.NE.AND UP0, UPT, UR23, URZ, UPT ;  /* 0x000000ff1700728c */ /* 0x000fe2000bf05270 */
[----:B------:R-:W-:-:S08]  /*2960*/  IMAD R116, R5, 0x10, R112 ;  /* 0x0000001005747824 */ /* 0x000fd000078e0270 */
[----:B------:R-:W-:Y:S05]  /*2970*/  BRA.U UP0, `(.L_x_29) ;  /* 0x00000001007c7547 */ /* 0x000fea000b800000 */
        /* <DEDUP_REMOVED lines=10> */
[----:B------:R-:W-:Y:S01]  /*2a20*/  BSSY.RECONVERGENT B2, `(.L_x_29) ;  /* 0x0000014000027945 */ /* 0x000fe20003800200 */
[----:B------:R-:W-:-:S06]  /*2a30*/  HADD2 R83, R83, R51 ;  /* 0x0000003353537230 */ /* 0x000fcc0000000000 */
[----:B--2---:R-:W-:Y:S01]  /*2a40*/  @P5 HMUL2 R80, R80, R8 ;  /* 0x0000000850505232 */ /* 0x004fe20000000000 */
[----:B------:R-:W-:Y:S01]  /*2a50*/  PLOP3.LUT P5, PT, PT, PT, UP0, 0x80, 0x8 ;  /* 0x000000000008781c */ /* 0x000fe20003faf008 */
[----:B------:R-:W-:Y:S02]  /*2a60*/  @P3 HFMA2 R82, R82, R10, -RZ ;  /* 0x0000000a52523231 */ /* 0x000fe400001000ff */
[----:B------:R-:W-:-:S10]  /*2a70*/  @P4 HMUL2 R81, R81, R9 ;  /* 0x0000000951514232 */ /* 0x000fd40000000000 */
[----:B------:R-:W-:Y:S01]  /*2a80*/  @P5 HMUL2 R83, R83, R11 ;  /* 0x0000000b53535232 */ /* 0x000fe20000000000 */
[----:B------:R-:W-:Y:S06]  /*2a90*/  @P2 BRA `(.L_x_30) ;  /* 0x0000000000302947 */ /* 0x000fec0003800000 */
[----:B------:R-:W-:Y:S01]  /*2aa0*/  S2UR UR4, SR_CTAID.Y ;  /* 0x00000000000479c3 */ /* 0x000fe20000002600 */
[----:B------:R-:W-:-:S07]  /*2ab0*/  SHF.L.U32 R104, R104, 0x3, RZ ;  /* 0x0000000368687819 */ /* 0x000fce00000006ff */
[----:B------:R-:W0:Y:S02]  /*2ac0*/  S2UR UR5, SR_CTAID.X ;  /* 0x00000000000579c3 */ /* 0x000e240000002500 */
[----:B0-----:R-:W-:-:S06]  /*2ad0*/  UIMAD UR4, UR4, UR22, UR5 ;  /* 0x00000016040472a4 */ /* 0x001fcc000f8e0205 */
[----:B------:R-:W-:-:S04]  /*2ae0*/  IMAD R8, R5, UR4, RZ ;  /* 0x0000000405087c24 */ /* 0x000fc8000f8e02ff */
[----:B------:R-:W-:Y:S01]  /*2af0*/  IMAD R11, R8, 0x30, RZ ;  /* 0x00000030080b7824 */ /* 0x000fe200078e02ff */
[----:B------:R-:W-:-:S04]  /*2b00*/  SHF.R.S32.HI R8, RZ, 0x1f, R104 ;  /* 0x0000001fff087819 */ /* 0x000fc80000011468 */
[----:B------:R-:W-:-:S04]  /*2b10*/  IADD3 R9, P2, PT, R11, R104, RZ ;  /* 0x000000680b097210 */ /* 0x000fc80007f5e0ff */
[----:B------:R-:W-:Y:S02]  /*2b20*/  LEA.HI.X.SX32 R10, R11, R8, 0x1, P2 ;  /* 0x000000080b0a7211 */ /* 0x000fe400010f0eff */
[----:B------:R-:W-:-:S04]  /*2b30*/  LEA R8, P2, R9, UR8, 0x1 ;  /* 0x0000000809087c11 */ /* 0x000fc8000f8408ff */
[----:B------:R-:W-:-:S05]  /*2b40*/  LEA.HI.X R9, R9, UR9, R10, 0x1, P2 ;  /* 0x0000000909097c11 */ /* 0x000fca00090f0c0a */
[----:B------:R0:W-:Y:S04]  /*2b50*/  STG.E.128 desc[UR36][R8.64], R80 ;  /* 0x0000005008007986 */ /* 0x0001e8000c101d24 */
.L_x_30:
[----:B------:R-:W-:Y:S05]  /*2b60*/  BSYNC.RECONVERGENT B2 ;  /* 0x0000000000027941 */ /* 0x000fea0003800200 */
.L_x_29:
[----:B------:R-:W-:Y:S02]  /*2b70*/  ISETP.GE.AND P2, PT, R116, R111, PT ;  /* 0x0000006f7400720c */ /* 0x000fe40003f46270 */
[----:B------:R-:W-:-:S04]  /*2b80*/  MOV R11, UR42 ;  /* 0x0000002a000b7c02 */ /* 0x000fc80008000f00 */
[----:B------:R-:W-:-:S07]  /*2b90*/  SHF.R.S32.HI R11, RZ, 0x1f, R11 ;  /* 0x0000001fff0b7819 */ /* 0x000fce000001140b */
[----:B0-----:R-:W0:Y:S01]  /*2ba0*/  @!P2 LDC.64 R8, c[0x0][0x3c8] ;  /* 0x0000f200ff08ab82 */ /* 0x001e220000000a00 */
[----:B------:R-:W-:-:S05]  /*2bb0*/  @!P2 IADD3 R10, P3, PT, R110, UR42, RZ ;  /* 0x0000002a6e0aac10 */ /* 0x000fca000ff7e0ff */
[----:B------:R-:W-:Y:S02]  /*2bc0*/  @!P2 IMAD.X R11, RZ, RZ, R11, P3 ;  /* 0x000000ffff0ba224 */ /* 0x000fe400018e060b */
[----:B------:R-:W1:Y:S01]  /*2bd0*/  @!P2 LDC.64 R104, c[0x0][0x3b8] ;  /* 0x0000ee00ff68ab82 */ /* 0x000e620000000a00 */
[----:B0-----:R-:W-:-:S04]  /*2be0*/  @!P2 LEA R8, P3, R10, R8, 0x2 ;  /* 0x000000080a08a211 */ /* 0x001fc800078610ff */
[----:B------:R-:W-:-:S03]  /*2bf0*/  @!P2 LEA.HI.X R9, R10, R9, R11, 0x2, P3 ;  /* 0x000000090a09a211 */ /* 0x000fc600018f140b */
[----:B------:R-:W0:Y:S02]  /*2c00*/  @!P2 LDC R10, c[0x0][0x3f8] ;  /* 0x0000fe00ff0aab82 */ /* 0x000e240000000800 */
[----:B------:R-:W2:Y:S01]  /*2c10*/  @!P2 LDG.E R8, desc[UR36][R8.64] ;  /* 0x000000240808a981 */ /* 0x000ea2000c1e1900 */
[----:B------:R-:W-:Y:S02]  /*2c20*/  @!P2 IMAD R107, R5, UR6, RZ ;  /* 0x00000006056bac24 */ /* 0x000fe4000f8e02ff */
[----:B0-----:R-:W-:-:S04]  /*2c30*/  @!P2 IMAD R11, R10, R5, RZ ;  /* 0x000000050a0ba224 */ /* 0x001fc800078e02ff */
[----:B--2---:R-:W-:Y:S01]  /*2c40*/  @!P2 IMAD R11, R11, R8, RZ ;  /* 0x000000080b0ba224 */ /* 0x004fe200078e02ff */
[----:B------:R-:W-:-:S03]  /*2c50*/  CS2R R8, SRZ ;  /* 0x0000000000087805 */ /* 0x000fc6000001ff00 */
[----:B------:R-:W-:-:S05]  /*2c60*/  @!P2 IMAD R11, R11, 0x30, R116 ;  /* 0x000000300b0ba824 */ /* 0x000fca00078e0274 */
[----:B------:R-:W-:Y:S02]  /*2c70*/  @!P2 SHF.R.S32.HI R10, RZ, 0x1f, R11 ;  /* 0x0000001fff0aa819 */ /* 0x000fe4000001140b */
[----:B------:R-:W-:-:S04]  /*2c80*/  @!P2 IADD3 R106, P3, PT, R107, R11, RZ ;  /* 0x0000000b6b6aa210 */ /* 0x000fc80007f7e0ff */
[----:B------:R-:W-:Y:S02]  /*2c90*/  @!P2 LEA.HI.X.SX32 R107, R107, R10, 0x1, P3 ;  /* 0x0000000a6b6ba211 */ /* 0x000fe400018f0eff */
[----:B------:R-:W-:Y:S02]  /*2ca0*/  CS2R R10, SRZ ;  /* 0x00000000000a7805 */ /* 0x000fe4000001ff00 */
[----:B-1----:R-:W-:-:S04]  /*2cb0*/  @!P2 LEA R104, P3, R106, R104, 0x1 ;  /* 0x000000686a68a211 */ /* 0x002fc800078608ff */
[----:B------:R-:W-:-:S05]  /*2cc0*/  @!P2 LEA.HI.X R105, R106, R105, R107, 0x1, P3 ;  /* 0x000000696a69a211 */ /* 0x000fca00018f0c6b */
[----:B------:R0:W5:Y:S01]  /*2cd0*/  @!P2 LDG.E.128 R8, desc[UR36][R104.64] ;  /* 0x000000246808a981 */ /* 0x000162000c1e1d00 */
[----:B------:R-:W-:-:S09]  /*2ce0*/  UISETP.NE.AND UP0, UPT, UR23, URZ, UPT ;  /* 0x000000ff1700728c */ /* 0x000fd2000bf05270 */
[----:B0-----:R-:W-:Y:S05]  /*2cf0*/  BRA.U UP0, `(.L_x_26) ;  /* 0x0000000100747547 */ /* 0x001fea000b800000 */
[----:B------:R-:W-:-:S13]  /*2d00*/  ISETP.NE.AND P4, PT, R2, RZ, PT ;  /* 0x000000ff0200720c */ /* 0x000fda0003f85270 */
[----:B------:R-:W-:Y:S01]  /*2d10*/  VOTEU.ANY UP0, P4 ;  /* 0x0000000000ff7886 */ /* 0x000fe20002000100 */
[----:B------:R-:W-:-:S13]  /*2d20*/  PLOP3.LUT P2, PT, PT, PT, UP0, 0x80, 0x8 ;  /* 0x000000000008781c */ /* 0x000fda0003f4f008 */
[----:B------:R-:W2:Y:S01]  /*2d30*/  @P2 LDG.E.128 R104, desc[UR36][R114.64+0x20] ;  /* 0x0000202472682981 */ /* 0x000ea2000c1e1d00 */
[----:B------:R-:W-:Y:S01]  /*2d40*/  PLOP3.LUT P5, PT, PT, PT, UP0, 0x80, 0x8 ;  /* 0x000000000008781c */ /* 0x000fe20003faf008 */
[----:B-----5:R-:W-:Y:S01]  /*2d50*/  HADD2 R8, R8, R52 ;  /* 0x0000003408087230 */ /* 0x020fe20000000000 */
[----:B------:R-:W-:Y:S01]  /*2d60*/  PLOP3.LUT P3, PT, PT, PT, UP0, 0x80, 0x8 ;  /* 0x000000000008781c */ /* 0x000fe20003f6f008 */
[----:B------:R-:W-:Y:S01]  /*2d70*/  HFMA2 R10, R10, 1, 1, R54 ;  /* 0x3c003c000a0a7831 */ /* 0x000fe20000000036 */
[----:B------:R-:W-:Y:S01]  /*2d80*/  PLOP3.LUT P4, PT, PT, PT, UP0, 0x80, 0x8 ;  /* 0x000000000008781c */ /* 0x000fe20003f8f008 */
[----:B------:R-:W-:Y:S01]  /*2d90*/  HADD2 R9, R9, R53 ;  /* 0x0000003509097230 */ /* 0x000fe20000000000 */
[----:B------:R-:W-:Y:S01]  /*2da0*/  PLOP3.LUT P2, PT, PT, PT, UP0, 0x80, 0x8 ;  /* 0x000000000008781c */ /* 0x000fe20003f4f008 */
[----:B------:R-:W-:-:S06]  /*2db0*/  HADD2 R11, R11, R55 ;  /* 0x000000370b0b7230 */ /* 0x000fcc0000000000 */
[----:B--2---:R-:W-:Y:S01]  /*2dc0*/  @P5 HFMA2 R8, R8, R104, -RZ ;  /* 0x0000006808085231 */ /* 0x004fe200001000ff */
[----:B------:R-:W-:Y:S01]  /*2dd0*/  ISETP.GE.AND P5, PT, R116, R111, PT ;  /* 0x0000006f7400720c */ /* 0x000fe20003fa6270 */
[----:B------:R-:W-:Y:S02]  /*2de0*/  @P3 HFMA2 R10, R10, R106, -RZ ;  /* 0x0000006a0a0a3231 */ /* 0x000fe400001000ff */
[----:B------:R-:W-:Y:S02]  /*2df0*/  @P4 HMUL2 R9, R9, R105 ;  /* 0x0000006909094232 */ /* 0x000fe40000000000 */
[----:B------:R-:W-:-:S08]  /*2e00*/  @P2 HMUL2 R11, R11, R107 ;  /* 0x0000006b0b0b2232 */ /* 0x000fd00000000000 */
[----:B------:R-:W-:Y:S05]  /*2e10*/  @P5 BRA `(.L_x_26) ;  /* 0x00000000002c5947 */ /* 0x000fea0003800000 */
[----:B------:R-:W-:Y:S08]  /*2e20*/  S2UR UR4, SR_CTAID.Y ;  /* 0x00000000000479c3 */ /* 0x000ff00000002600 */
        /* <DEDUP_REMOVED lines=10> */
.L_x_26:
[----:B------:R-:W-:Y:S05]  /*2ed0*/  BSYNC.RECONVERGENT B1 ;  /* 0x0000000000017941 */ /* 0x000fea0003800200 */
.L_x_25:
[----:B------:R-:W-:Y:S04]  /*2ee0*/  BSSY.RECONVERGENT B1, `(.L_x_31) ;  /* 0x000003b000017945 */ /* 0x000fe80003800200 */
[----:B------:R-:W-:Y:S05]  /*2ef0*/  @P1 BRA `(.L_x_32) ;  /* 0x0000000000e41947 */ /* 0x000fea0003800000 */
[----:B------:R-:W-:Y:S02]  /*2f00*/  IADD3 R116, PT, PT, R110, R5, RZ ;  /* 0x000000056e747210 */ /* 0x000fe40007ffe0ff */
[----:B------:R-:W-:Y:S02]  /*2f10*/  MOV R87, UR42 ;  /* 0x0000002a00577c02 */ /* 0x000fe40008000f00 */
[----:B------:R-:W-:Y:S02]  /*2f20*/  LEA R116, R5, R116, 0x1 ;  /* 0x0000007405747211 */ /* 0x000fe400078e08ff */
[----:B------:R-:W-:-:S03]  /*2f30*/  SHF.R.S32.HI R87, RZ, 0x1f, R87 ;  /* 0x0000001fff577819 */ /* 0x000fc60000011457 */
[----:B------:R-:W-:-:S05]  /*2f40*/  IMAD.SHL.U32 R116, R116, 0x8, RZ ;  /* 0x0000000874747824 */ /* 0x000fca00078e00ff */
[----:B------:R-:W-:-:S13]  /*2f50*/  ISETP.GE.AND P2, PT, R116, R111, PT ;  /* 0x0000006f7400720c */ /* 0x000fda0003f46270 */
[----:B------:R-:W1:Y:S01]  /*2f60*/  @!P2 LDC.64 R84, c[0x0][0x3c8] ;  /* 0x0000f200ff54ab82 */ /* 0x000e620000000a00 */
[----:B------:R-:W-:-:S04]  /*2f70*/  @!P2 IADD3 R86, P3, PT, R110, UR42, RZ ;  /* 0x0000002a6e56ac10 */ /* 0x000fc8000ff7e0ff */
[----:B------:R-:W-:-:S03]  /*2f80*/  @!P2 IADD3.X R87, PT, PT, RZ, R87, RZ, P3, !PT ;  /* 0x00000057ff57a210 */ /* 0x000fc60001ffe4ff */
[----:B0-----:R-:W0:Y:S01]  /*2f90*/  @!P2 LDC.64 R104, c[0x0][0x3b8] ;  /* 0x0000ee00ff68ab82 */ /* 0x001e220000000a00 */
[----:B-1----:R-:W-:-:S04]  /*2fa0*/  @!P2 LEA R84, P3, R86, R84, 0x2 ;  /* 0x000000545654a211 */ /* 0x002fc800078610ff */
[----:B------:R-:W-:-:S03]  /*2fb0*/  @!P2 LEA.HI.X R85, R86, R85, R87, 0x2, P3 ;  /* 0x000000555655a211 */ /* 0x000fc600018f1457 */
[----:B------:R-:W1:Y:S02]  /*2fc0*/  @!P2 LDC R86, c[0x0][0x3f8] ;  /* 0x0000fe00ff56ab82 */ /* 0x000e640000000800 */
[----:B------:R-:W2:Y:S01]  /*2fd0*/  @!P2 LDG.E R84, desc[UR36][R84.64] ;  /* 0x000000245454a981 */ /* 0x000ea2000c1e1900 */
[----:B------:R-:W-:Y:S02]  /*2fe0*/  @!P2 IMAD R107, R5, UR6, RZ ;  /* 0x00000006056bac24 */ /* 0x000fe4000f8e02ff */
[----:B-1----:R-:W-:-:S04]  /*2ff0*/  @!P2 IMAD R87, R86, R5, RZ ;  /* 0x000000055657a224 */ /* 0x002fc800078e02ff */
[----:B--2---:R-:W-:Y:S01]  /*3000*/  @!P2 IMAD R87, R87, R84, RZ ;  /* 0x000000545757a224 */ /* 0x004fe200078e02ff */
[----:B------:R-:W-:-:S03]  /*3010*/  CS2R R84, SRZ ;  /* 0x0000000000547805 */ /* 0x000fc6000001ff00 */
[----:B------:R-:W-:-:S05]  /*3020*/  @!P2 IMAD R87, R87, 0x30, R116 ;  /* 0x000000305757a824 */ /* 0x000fca00078e0274 */
[----:B------:R-:W-:Y:S02]  /*3030*/  @!P2 SHF.R.S32.HI R86, RZ, 0x1f, R87 ;  /* 0x0000001fff56a819 */ /* 0x000fe40000011457 */
[----:B------:R-:W-:-:S04]  /*3040*/  @!P2 IADD3 R106, P3, PT, R107, R87, RZ ;  /* 0x000000576b6aa210 */ /* 0x000fc80007f7e0ff */
[----:B------:R-:W-:Y:S02]  /*3050*/  @!P2 LEA.HI.X.SX32 R107, R107, R86, 0x1, P3 ;  /* 0x000000566b6ba211 */ /* 0x000fe400018f0eff */
[----:B------:R-:W-:Y:S02]  /*3060*/  CS2R R86, SRZ ;  /* 0x0000000000567805 */ /* 0x000fe4000001ff00 */
[----:B0-----:R-:W-:-:S04]  /*3070*/  @!P2 LEA R104, P3, R106, R104, 0x1 ;  /* 0x000000686a68a211 */ /* 0x001fc800078608ff */
        /* <DEDUP_REMOVED lines=33> */
.L_x_32:
[----:B------:R-:W-:Y:S05]  /*3290*/  BSYNC.RECONVERGENT B1 ;  /* 0x0000000000017941 */ /* 0x000fea0003800200 */
.L_x_31:
[----:B------:R-:W-:Y:S01]  /*32a0*/  BSSY.RECONVERGENT B1, `(.L_x_33) ;  /* 0x0000038000017945 */ /* 0x000fe20003800200 */
[----:B------:R-:W-:-:S03]  /*32b0*/  IMAD R112, R5, 0x20, R112 ;  /* 0x0000002005707824 */ /* 0x000fc600078e0270 */
[----:B------:R-:W-:Y:S05]  /*32c0*/  @P1 BRA `(.L_x_34) ;  /* 0x0000000000d41947 */ /* 0x000fea0003800000 */
[----:B------:R-:W-:Y:S02]  /*32d0*/  ISETP.GE.AND P2, PT, R112, R111, PT ;  /* 0x0000006f7000720c */ /* 0x000fe40003f46270 */
[----:B------:R-:W-:-:S04]  /*32e0*/  MOV R91, UR42 ;  /* 0x0000002a005b7c02 */ /* 0x000fc80008000f00 */
[----:B------:R-:W-:-:S07]  /*32f0*/  SHF.R.S32.HI R91, RZ, 0x1f, R91 ;  /* 0x0000001fff5b7819 */ /* 0x000fce000001145b */
[----:B------:R-:W2:Y:S01]  /*3300*/  @!P2 LDC.64 R88, c[0x0][0x3c8] ;  /* 0x0000f200ff58ab82 */ /* 0x000ea20000000a00 */
[----:B------:R-:W-:-:S04]  /*3310*/  @!P2 IADD3 R90, P3, PT, R110, UR42, RZ ;  /* 0x0000002a6e5aac10 */ /* 0x000fc8000ff7e0ff */
[----:B------:R-:W-:-:S03]  /*3320*/  @!P2 IADD3.X R91, PT, PT, RZ, R91, RZ, P3, !PT ;  /* 0x0000005bff5ba210 */ /* 0x000fc60001ffe4ff */
[----:B01----:R-:W0:Y:S01]  /*3330*/  @!P2 LDC.64 R104, c[0x0][0x3b8] ;  /* 0x0000ee00ff68ab82 */ /* 0x003e220000000a00 */
[----:B--2---:R-:W-:-:S04]  /*3340*/  @!P2 LEA R88, P3, R90, R88, 0x2 ;  /* 0x000000585a58a211 */ /* 0x004fc800078610ff */
        /* <DEDUP_REMOVED lines=16> */
[----:B--2---:R-:W-:Y:S05]  /*3450*/  BRA.U UP0, `(.L_x_34) ;  /* 0x0000000100707547 */ /* 0x004fea000b800000 */
        /* <DEDUP_REMOVED lines=9> */
[----:B------:R-:W-:Y:S02]  /*34f0*/  HADD2 R89, R89, R61 ;  /* 0x0000003d59597230 */ /* 0x000fe40000000000 */
[----:B------:R-:W-:-:S06]  /*3500*/  HADD2 R91, R91, R63 ;  /* 0x0000003f5b5b7230 */ /* 0x000fcc0000000000 */
[----:B--2---:R-:W-:Y:S01]  /*3510*/  @P5 HFMA2 R88, R88, R104, -RZ ;  /* 0x0000006858585231 */ /* 0x004fe200001000ff */
[----:B------:R-:W-:Y:S01]  /*3520*/  PLOP3.LUT P5, PT, PT, PT, UP0, 0x80, 0x8 ;  /* 0x000000000008781c */ /* 0x000fe20003faf008 */
[----:B------:R-:W-:Y:S02]  /*3530*/  @P3 HFMA2 R90, R90, R106, -RZ ;  /* 0x0000006a5a5a3231 */ /* 0x000fe400001000ff */
[----:B------:R-:W-:-:S10]  /*3540*/  @P4 HMUL2 R89, R89, R105 ;  /* 0x0000006959594232 */ /* 0x000fd40000000000 */
[----:B------:R-:W-:Y:S01]  /*3550*/  @P5 HMUL2 R91, R91, R107 ;  /* 0x0000006b5b5b5232 */ /* 0x000fe20000000000 */
[----:B------:R-:W-:Y:S06]  /*3560*/  @P2 BRA `(.L_x_34) ;  /* 0x00000000002c2947 */ /* 0x000fec0003800000 */
        /* <DEDUP_REMOVED lines=11> */
.L_x_34:
[----:B------:R-:W-:Y:S05]  /*3620*/  BSYNC.RECONVERGENT B1 ;  /* 0x0000000000017941 */ /* 0x000fea0003800200 */
.L_x_33:
[----:B------:R-:W-:Y:S01]  /*3630*/  IMAD.IADD R112, R110, 0x1, R5 ;  /* 0x000000016e707824 */ /* 0x000fe200078e0205 */
[----:B------:R-:W-:Y:S04]  /*3640*/  BSSY.RECONVERGENT B1, `(.L_x_35) ;  /* 0x000003a000017945 */ /* 0x000fe80003800200 */
[----:B------:R-:W-:Y:S01]  /*3650*/  LEA R116, R5, R112, 0x2 ;  /* 0x0000007005747211 */ /* 0x000fe200078e10ff */
[----:B------:R-:W-:Y:S06]  /*3660*/  @P1 BRA `(.L_x_36) ;  /* 0x0000000000dc1947 */ /* 0x000fec0003800000 */
[----:B------:R-:W-:Y:S01]  /*3670*/  SHF.L.U32 R116, R116, 0x3, RZ ;  /* 0x0000000374747819 */ /* 0x000fe200000006ff */
[----:B------:R-:W-:-:S03]  /*3680*/  IMAD.U32 R95, RZ, RZ, UR42 ;  /* 0x0000002aff5f7e24 */ /* 0x000fc6000f8e00ff */
[----:B------:R-:W-:Y:S02]  /*3690*/  ISETP.GE.AND P2, PT, R116, R111, PT ;  /* 0x0000006f7400720c */ /* 0x000fe40003f46270 */
[----:B------:R-:W-:-:S11]  /*36a0*/  SHF.R.S32.HI R95, RZ, 0x1f, R95 ;  /* 0x0000001fff5f7819 */ /* 0x000fd6000001145f */
[----:B------:R-:W3:Y:S01]  /*36b0*/  @!P2 LDC.64 R92, c[0x0][0x3c8] ;  /* 0x0000f200ff5cab82 */ /* 0x000ee20000000a00 */
[----:B------:R-:W-:-:S04]  /*36c0*/  @!P2 IADD3 R94, P3, PT, R110, UR42, RZ ;  /* 0x0000002a6e5eac10 */ /* 0x000fc8000ff7e0ff */
[----:B------:R-:W-:-:S03]  /*36d0*/  @!P2 IADD3.X R95, PT, PT, RZ, R95, RZ, P3, !PT ;  /* 0x0000005fff5fa210 */ /* 0x000fc60001ffe4ff */
[----:B012---:R-:W0:Y:S01]  /*36e0*/  @!P2 LDC.64 R104, c[0x0][0x3b8] ;  /* 0x0000ee00ff68ab82 */ /* 0x007e220000000a00 */
[----:B---3--:R-:W-:-:S04]  /*36f0*/  @!P2 LEA R92, P3, R94, R92, 0x2 ;  /* 0x0000005c5e5ca211 */ /* 0x008fc800078610ff */
        /* <DEDUP_REMOVED lines=16> */
[----:B---3--:R-:W-:Y:S05]  /*3800*/  BRA.U UP0, `(.L_x_36) ;  /* 0x0000000100747547 */ /* 0x008fea000b800000 */
        /* <DEDUP_REMOVED lines=29> */
.L_x_36:
[----:B------:R-:W-:Y:S05]  /*39e0*/  BSYNC.RECONVERGENT B1 ;  /* 0x0000000000017941 */ /* 0x000fea0003800200 */
.L_x_35:
[----:B------:R-:W-:Y:S01]  /*39f0*/  LEA R116, R5, R112, 0x2 ;  /* 0x0000007005747211 */ /* 0x000fe200078e10ff */
[----:B------:R-:W-:Y:S04]  /*3a00*/  BSSY.RECONVERGENT B1, `(.L_x_37) ;  /* 0x000003a000017945 */ /* 0x000fe80003800200 */
[----:B------:R-:W-:Y:S01]  /*3a10*/  IMAD.IADD R116, R116, 0x1, R5 ;  /* 0x0000000174747824 */ /* 0x000fe200078e0205 */
[----:B------:R-:W-:Y:S06]  /*3a20*/  @P1 BRA `(.L_x_38) ;  /* 0x0000000000dc1947 */ /* 0x000fec0003800000 */
[----:B------:R-:W-:Y:S02]  /*3a30*/  SHF.L.U32 R116, R116, 0x3, RZ ;  /* 0x0000000374747819 */ /* 0x000fe400000006ff */
[----:B------:R-:W-:Y:S02]  /*3a40*/  MOV R99, UR42 ;  /* 0x0000002a00637c02 */ /* 0x000fe40008000f00 */
[----:B------:R-:W-:Y:S02]  /*3a50*/  ISETP.GE.AND P2, PT, R116, R111, PT ;  /* 0x0000006f7400720c */ /* 0x000fe40003f46270 */
[----:B------:R-:W-:-:S11]  /*3a60*/  SHF.R.S32.HI R99, RZ, 0x1f, R99 ;  /* 0x0000001fff637819 */ /* 0x000fd60000011463 */
[----:B------:R-:W4:Y:S01]  /*3a70*/  @!P2 LDC.64 R96, c[0x0][0x3c8] ;  /* 0x0000f200ff60ab82 */ /* 0x000f220000000a00 */
[----:B------:R-:W-:-:S05]  /*3a80*/  @!P2 IADD3 R98, P3, PT, R110, UR42, RZ ;  /* 0x0000002a6e62ac10 */ /* 0x000fca000ff7e0ff */
[----:B------:R-:W-:Y:S02]  /*3a90*/  @!P2 IMAD.X R99, RZ, RZ, R99, P3 ;  /* 0x000000ffff63a224 */ /* 0x000fe400018e0663 */
[----:B0123--:R-:W0:Y:S01]  /*3aa0*/  @!P2 LDC.64 R104, c[0x0][0x3b8] ;  /* 0x0000ee00ff68ab82 */ /* 0x00fe220000000a00 */
[----:B----4-:R-:W-:-:S04]  /*3ab0*/  @!P2 LEA R96, P3, R98, R96, 0x2 ;  /* 0x000000606260a211 */ /* 0x010fc800078610ff */
        /* <DEDUP_REMOVED lines=46> */
.L_x_38:
[----:B------:R-:W-:Y:S05]  /*3da0*/  BSYNC.RECONVERGENT B1 ;  /* 0x0000000000017941 */ /* 0x000fea0003800200 */
.L_x_37:
[----:B------:R-:W-:Y:S04]  /*3db0*/  BSSY.RECONVERGENT B1, `(.L_x_39) ;  /* 0x000003c000017945 */ /* 0x000fe80003800200 */
[----:B------:R-:W-:Y:S05]  /*3dc0*/  @P1 BRA `(.L_x_40) ;  /* 0x0000000000e81947 */ /* 0x000fea0003800000 */
[----:B------:R-:W-:Y:S02]  /*3dd0*/  LEA R112, R5, R112, 0x2 ;  /* 0x0000007005707211 */ /* 0x000fe400078e10ff */
[----:B------:R-:W-:Y:S02]  /*3de0*/  MOV R103, UR42 ;  /* 0x0000002a00677c02 */ /* 0x000fe40008000f00 */
[----:B------:R-:W-:Y:S02]  /*3df0*/  IADD3 R112, PT, PT, R112, R5, RZ ;  /* 0x0000000570707210 */ /* 0x000fe40007ffe0ff */
[----:B------:R-:W-:-:S03]  /*3e00*/  SHF.R.S32.HI R103, RZ, 0x1f, R103 ;  /* 0x0000001fff677819 */ /* 0x000fc60000011467 */
[----:B------:R-:W-:-:S05]  /*3e10*/  IMAD.IADD R112, R112, 0x1, R5 ;  /* 0x0000000170707824 */ /* 0x000fca00078e0205 */
[----:B------:R-:W-:-:S04]  /*3e20*/  SHF.L.U32 R112, R112, 0x3, RZ ;  /* 0x0000000370707819 */ /* 0x000fc800000006ff */
[----:B------:R-:W-:-:S13]  /*3e30*/  ISETP.GE.AND P2, PT, R112, R111, PT ;  /* 0x0000006f7000720c */ /* 0x000fda0003f46270 */
[----:B------:R-:W4:Y:S01]  /*3e40*/  @!P2 LDC.64 R100, c[0x0][0x3c8] ;  /* 0x0000f200ff64ab82 */ /* 0x000f220000000a00 */
[----:B------:R-:W-:-:S05]  /*3e50*/  @!P2 IADD3 R110, P3, PT, R110, UR42, RZ ;  /* 0x0000002a6e6eac10 */ /* 0x000fca000ff7e0ff */
[----:B------:R-:W-:Y:S02]  /*3e60*/  @!P2 IMAD.X R103, RZ, RZ, R103, P3 ;  /* 0x000000ffff67a224 */ /* 0x000fe400018e0667 */
[----:B0123--:R-:W0:Y:S01]  /*3e70*/  @!P2 LDC R104, c[0x0][0x3f8] ;  /* 0x0000fe00ff68ab82 */ /* 0x00fe220000000800 */
[----:B----4-:R-:W-:-:S04]  /*3e80*/  @!P2 LEA R102, P3, R110, R100, 0x2 ;  /* 0x000000646e66a211 */ /* 0x010fc800078610ff */
[----:B------:R-:W-:-:S03]  /*3e90*/  @!P2 LEA.HI.X R103, R110, R101, R103, 0x2, P3 ;  /* 0x000000656e67a211 */ /* 0x000fc600018f1467 */
[----:B------:R-:W1:Y:S02]  /*3ea0*/  @!P2 LDC.64 R100, c[0x0][0x3b8] ;  /* 0x0000ee00ff64ab82 */ /* 0x000e640000000a00 */
[----:B------:R-:W2:Y:S01]  /*3eb0*/  @!P2 LDG.E R102, desc[UR36][R102.64] ;  /* 0x000000246666a981 */ /* 0x000ea2000c1e1900 */
[----:B0-----:R-:W-:Y:S02]  /*3ec0*/  @!P2 IMAD R105, R104, R5, RZ ;  /* 0x000000056869a224 */ /* 0x001fe400078e02ff */
[----:B------:R-:W-:Y:S02]  /*3ed0*/  @!P2 IMAD R106, R5, UR6, RZ ;  /* 0x00000006056aac24 */ /* 0x000fe4000f8e02ff */
[----:B--2---:R-:W-:Y:S01]  /*3ee0*/  @!P2 IMAD R105, R105, R102, RZ ;  /* 0x000000666969a224 */ /* 0x004fe200078e02ff */
[----:B------:R-:W-:-:S03]  /*3ef0*/  CS2R R102, SRZ ;  /* 0x0000000000667805 */ /* 0x000fc6000001ff00 */
[----:B------:R-:W-:-:S05]  /*3f00*/  @!P2 IMAD R105, R105, 0x30, R112 ;  /* 0x000000306969a824 */ /* 0x000fca00078e0270 */
[----:B------:R-:W-:Y:S02]  /*3f10*/  @!P2 SHF.R.S32.HI R104, RZ, 0x1f, R105 ;  /* 0x0000001fff68a819 */ /* 0x000fe40000011469 */
[----:B------:R-:W-:-:S04]  /*3f20*/  @!P2 IADD3 R105, P3, PT, R106, R105, RZ ;  /* 0x000000696a69a210 */ /* 0x000fc80007f7e0ff */
[----:B------:R-:W-:Y:S02]  /*3f30*/  @!P2 LEA.HI.X.SX32 R106, R106, R104, 0x1, P3 ;  /* 0x000000686a6aa211 */ /* 0x000fe400018f0eff */
[----:B-1----:R-:W-:-:S04]  /*3f40*/  @!P2 LEA R104, P3, R105, R100, 0x1 ;  /* 0x000000646968a211 */ /* 0x002fc800078608ff */
[----:B------:R-:W-:Y:S02]  /*3f50*/  @!P2 LEA.HI.X R105, R105, R101, R106, 0x1, P3 ;  /* 0x000000656969a211 */ /* 0x000fe400018f0c6a */
[----:B------:R-:W-:-:S06]  /*3f60*/  CS2R R100, SRZ ;  /* 0x0000000000647805 */ /* 0x000fcc000001ff00 */
[----:B------:R0:W5:Y:S01]  /*3f70*/  @!P2 LDG.E.128 R100, desc[UR36][R104.64] ;  /* 0x000000246864a981 */ /* 0x000162000c1e1d00 */
[----:B------:R-:W-:-:S09]  /*3f80*/  UISETP.NE.AND UP0, UPT, UR23, URZ, UPT ;  /* 0x000000ff1700728c */ /* 0x000fd2000bf05270 */
[----:B0-----:R-:W-:Y:S05]  /*3f90*/  BRA.U UP0, `(.L_x_40) ;  /* 0x0000000100747547 */ /* 0x001fea000b800000 */
[----:B------:R-:W-:Y:S01]  /*3fa0*/  ISETP.NE.AND P4, PT, R2, RZ, PT ;  /* 0x000000ff0200720c */ /* 0x000fe20003f85270 */
[----:B------:R-:W0:Y:S01]  /*3fb0*/  @!P2 S2R R110, SR_CTAID.Y ;  /* 0x00000000006ea919 */ /* 0x000e220000002600 */
[----:B------:R-:W0:Y:S11]  /*3fc0*/  @!P2 LDC R113, c[0x0][0x3f8] ;  /* 0x0000fe00ff71ab82 */ /* 0x000e360000000800 */
[----:B------:R-:W-:Y:S01]  /*3fd0*/  VOTEU.ANY UP0, P4 ;  /* 0x0000000000ff7886 */ /* 0x000fe20002000100 */
[----:B------:R-:W-:-:S13]  /*3fe0*/  PLOP3.LUT P3, PT, PT, PT, UP0, 0x80, 0x8 ;  /* 0x000000000008781c */ /* 0x000fda0003f6f008 */
[----:B------:R-:W2:Y:S01]  /*3ff0*/  @P3 LDG.E.128 R104, desc[UR36][R114.64+0x70] ;  /* 0x0000702472683981 */ /* 0x000ea2000c1e1d00 */
[----:B------:R-:W-:Y:S01]  /*4000*/  PLOP3.LUT P3, PT, PT, PT, UP0, 0x80, 0x8 ;  /* 0x000000000008781c */ /* 0x000fe20003f6f008 */
[----:B-----5:R-:W-:Y:S01]  /*4010*/  HADD2 R100, R100, R72 ;  /* 0x0000004864647230 */ /* 0x020fe20000000000 */
[----:B------:R-:W-:Y:S01]  /*4020*/  PLOP3.LUT P4, PT, PT, PT, UP0, 0x80, 0x8 ;  /* 0x000000000008781c */ /* 0x000fe20003f8f008 */
[----:B------:R-:W0:Y:S01]  /*4030*/  @!P2 S2R R111, SR_CTAID.X ;  /* 0x00000000006fa919 */ /* 0x000e220000002500 */
[----:B------:R-:W-:Y:S02]  /*4040*/  HFMA2 R101, R101, 1, 1, R73 ;  /* 0x3c003c0065657831 */ /* 0x000fe40000000049 */
[----:B------:R-:W-:Y:S02]  /*4050*/  HADD2 R102, R102, R74 ;  /* 0x0000004a66667230 */ /* 0x000fe40000000000 */
[----:B------:R-:W-:Y:S02]  /*4060*/  HFMA2 R103, R103, 1, 1, R75 ;  /* 0x3c003c0067677831 */ /* 0x000fe4000000004b */
[----:B0-----:R-:W-:-:S02]  /*4070*/  @!P2 IMAD R116, R110, R113, R111 ;  /* 0x000000716e74a224 */ /* 0x001fc400078e026f */
[----:B------:R-:W0:Y:S02]  /*4080*/  @!P2 LDC.64 R110, c[0x0][0x3b8] ;  /* 0x0000ee00ff6eab82 */ /* 0x000e240000000a00 */
[----:B------:R-:W-:Y:S01]  /*4090*/  @!P2 IMAD R116, R116, R5, RZ ;  /* 0x000000057474a224 */ /* 0x000fe200078e02ff */
[----:B------:R-:W-:-:S03]  /*40a0*/  @!P2 SHF.R.S32.HI R5, RZ, 0x1f, R112 ;  /* 0x0000001fff05a819 */ /* 0x000fc60000011470 */
[----:B------:R-:W-:-:S05]  /*40b0*/  @!P2 IMAD R116, R116, 0x30, RZ ;  /* 0x000000307474a824 */ /* 0x000fca00078e02ff */
[----:B------:R-:W-:-:S04]  /*40c0*/  @!P2 IADD3 R112, P5, PT, R116, R112, RZ ;  /* 0x000000707470a210 */ /* 0x000fc80007fbe0ff */
[----:B------:R-:W-:Y:S02]  /*40d0*/  @!P2 LEA.HI.X.SX32 R5, R116, R5, 0x1, P5 ;  /* 0x000000057405a211 */ /* 0x000fe400028f0eff */
[----:B0-----:R-:W-:-:S04]  /*40e0*/  @!P2 LEA R110, P5, R112, R110, 0x1 ;  /* 0x0000006e706ea211 */ /* 0x001fc800078a08ff */
[----:B------:R-:W-:Y:S01]  /*40f0*/  @!P2 LEA.HI.X R111, R112, R111, R5, 0x1, P5 ;  /* 0x0000006f706fa211 */ /* 0x000fe200028f0c05 */
[----:B--2---:R-:W-:Y:S02]  /*4100*/  @P3 HMUL2 R100, R100, R104 ;  /* 0x0000006864643232 */ /* 0x004fe40000000000 */
[----:B------:R-:W-:Y:S01]  /*4110*/  @P4 HFMA2 R101, R101, R105, -RZ ;  /* 0x0000006965654231 */ /* 0x000fe200001000ff */
[----:B------:R-:W-:Y:S02]  /*4120*/  PLOP3.LUT P4, PT, PT, PT, UP0, 0x80, 0x8 ;  /* 0x000000000008781c */ /* 0x000fe40003f8f008 */
[----:B------:R-:W-:-:S11]  /*4130*/  PLOP3.LUT P3, PT, PT, PT, UP0, 0x80, 0x8 ;  /* 0x000000000008781c */ /* 0x000fd60003f6f008 */
[----:B------:R-:W-:Y:S02]  /*4140*/  @P4 HMUL2 R102, R102, R106 ;  /* 0x0000006a66664232 */ /* 0x000fe40000000000 */
[----:B------:R-:W-:-:S05]  /*4150*/  @P3 HFMA2 R103, R103, R107, -RZ ;  /* 0x0000006b67673231 */ /* 0x000fca00001000ff */
[----:B------:R0:W-:Y:S02]  /*4160*/  @!P2 STG.E.128 desc[UR36][R110.64], R100 ;  /* 0x000000646e00a986 */ /* 0x0001e4000c101d24 */
.L_x_40:
[----:B------:R-:W-:Y:S05]  /*4170*/  BSYNC.RECONVERGENT B1 ;  /* 0x0000000000017941 */ /* 0x000fea0003800200 */
.L_x_39:
[----:B------:R-:W-:Y:S04]  /*4180*/  BSSY.RECONVERGENT B1, `(.L_x_41) ;  /* 0x0000042000017945 */ /* 0x000fe80003800200 */
[----:B------:R-:W-:Y:S05]  /*4190*/  @P1 BRA `(.L_x_42) ;  /* 0x0000000400001947 */ /* 0x000fea0003800000 */
[----:B------:R-:W-:Y:S02]  /*41a0*/  ISETP.NE.U32.AND P1, PT, RZ, UR14, PT ;  /* 0x0000000eff007c0c */ /* 0x000fe4000bf25070 */
[----:B------:R-:W-:Y:S02]  /*41b0*/  ISETP.NE.U32.AND P2, PT, RZ, UR12, PT ;  /* 0x0000000cff007c0c */ /* 0x000fe4000bf45070 */
[----:B------:R-:W-:Y:S02]  /*41c0*/  ISETP.NE.AND.EX P1, PT, RZ, UR15, PT, P1 ;  /* 0x0000000fff007c0c */ /* 0x000fe4000bf25310 */
[----:B------:R-:W-:-:S11]  /*41d0*/  ISETP.NE.AND.EX P2, PT, RZ, UR13, PT, P2 ;  /* 0x0000000dff007c0c */ /* 0x000fd6000bf45320 */
[----:B------:R-:W4:Y:S01]  /*41e0*/  @P1 S2R R5, SR_CTAID.X ;  /* 0x0000000000051919 */ /* 0x000f220000002500 */
[----:B0123--:R-:W4:Y:S08]  /*41f0*/  @P1 LDC.64 R104, c[0x0][0x448] ;  /* 0x00011200ff681b82 */ /* 0x00ff300000000a00 */
[----:B------:R-:W0:Y:S01]  /*4200*/  @P2 LDC.64 R106, c[0x0][0x438] ;  /* 0x00010e00ff6a2b82 */ /* 0x000e220000000a00 */
[----:B----4-:R-:W-:-:S04]  /*4210*/  @P1 IMAD.WIDE.U32 R104, R5, 0x2, R104 ;  /* 0x0000000205681825 */ /* 0x010fc800078e0068 */
[----:B0-----:R-:W-:Y:S02]  /*4220*/  @P2 IMAD.WIDE R106, R7, 0x2, R106 ;  /* 0x00000002076a2825 */ /* 0x001fe400078e026a */
[----:B------:R0:W2:Y:S04]  /*4230*/  @P1 LDG.E.U16 R104, desc[UR36][R104.64] ;  /* 0x0000002468681981 */ /* 0x0000a8000c1e1500 */
[----:B------:R1:W3:Y:S01]  /*4240*/  @P2 LDG.E.U16 R5, desc[UR36][R106.64] ;  /* 0x000000246a052981 */ /* 0x0002e2000c1e1500 */
[----:B-----5:R-:W-:Y:S02]  /*4250*/  HMUL2 R110, R14, R78 ;  /* 0x0000004e0e6e7232 */ /* 0x020fe40000000000 */
[----:B0-----:R-:W-:Y:S02]  /*4260*/  HMUL2 R105, R12, R76 ;  /* 0x0000004c0c697232 */ /* 0x001fe40000000000 */
[----:B-1----:R-:W-:-:S04]  /*4270*/  HFMA2 R107, R13, R77, -RZ ;  /* 0x0000004d0d6b7231 */ /* 0x002fc800001000ff */
[----:B------:R-:W-:Y:S02]  /*4280*/  HFMA2 R107, R17, R81, R107 ;  /* 0x00000051116b7231 */ /* 0x000fe4000000006b */
[----:B------:R-:W-:Y:S02]  /*4290*/  HFMA2 R111, R16, R80, R105 ;  /* 0x00000050106f7231 */ /* 0x000fe40000000069 */
[----:B------:R-:W-:Y:S02]  /*42a0*/  HMUL2 R105, R15, R79 ;  /* 0x0000004f0f697232 */ /* 0x000fe40000000000 */
[----:B------:R-:W-:Y:S02]  /*42b0*/  HFMA2 R107, R21, R9, R107 ;  /* 0x00000009156b7231 */ /* 0x000fe4000000006b */
[----:B------:R-:W-:Y:S02]  /*42c0*/  HFMA2 R111, R20, R8, R111 ;  /* 0x00000008146f7231 */ /* 0x000fe4000000006f */
[----:B------:R-:W-:-:S02]  /*42d0*/  HFMA2 R110, R18, R82, R110 ;  /* 0x00000052126e7231 */ /* 0x000fc4000000006e */
[----:B------:R-:W-:Y:S02]  /*42e0*/  HFMA2 R105, R19, R83, R105 ;  /* 0x0000005313697231 */ /* 0x000fe40000000069 */
[----:B------:R-:W-:Y:S02]  /*42f0*/  HFMA2 R106, R25, R85, R107 ;  /* 0x00000055196a7231 */ /* 0x000fe4000000006b */
[----:B------:R-:W-:Y:S02]  /*4300*/  HFMA2 R111, R24, R84, R111 ;  /* 0x00000054186f7231 */ /* 0x000fe4000000006f */
[----:B------:R-:W-:Y:S02]  /*4310*/  HFMA2 R110, R22, R10, R110 ;  /* 0x0000000a166e7231 */ /* 0x000fe4000000006e */
[----:B------:R-:W-:Y:S02]  /*4320*/  HFMA2 R107, R23, R11, R105 ;  /* 0x0000000b176b7231 */ /* 0x000fe40000000069 */
[----:B------:R-:W-:Y:S01]  /*4330*/  HFMA2 R112, R29, R89, R106 ;  /* 0x000000591d707231 */ /* 0x000fe2000000006a */
[----:B------:R-:W0:Y:S01]  /*4340*/  @P1 LDC R105, c[0x0][0x408] ;  /* 0x00010200ff691b82 */ /* 0x000e220000000800 */
[----:B------:R-:W-:-:S02]  /*4350*/  HFMA2 R111, R28, R88, R111 ;  /* 0x000000581c6f7231 */ /* 0x000fc4000000006f */
[----:B------:R-:W-:-:S05]  /*4360*/  HFMA2 R110, R26, R86, R110 ;  /* 0x000000561a6e7231 */ /* 0x000fca000000006e */
[----:B------:R-:W0:Y:S01]  /*4370*/  @P1 LDC R106, c[0x0][0x430] ;  /* 0x00010c00ff6a1b82 */ /* 0x000e220000000800 */
[----:B------:R-:W-:Y:S02]  /*4380*/  HFMA2 R111, R32, R92, R111 ;  /* 0x0000005c206f7231 */ /* 0x000fe4000000006f */
[----:B------:R-:W-:Y:S02]  /*4390*/  HFMA2 R112, R33, R93, R112 ;  /* 0x0000005d21707231 */ /* 0x000fe40000000070 */
[----:B------:R-:W-:Y:S02]  /*43a0*/  HFMA2 R110, R30, R90, R110 ;  /* 0x0000005a1e6e7231 */ /* 0x000fe4000000006e */
        /* <DEDUP_REMOVED lines=8> */
[----:B------:R-:W-:-:S02]  /*4430*/  HFMA2 R107, R35, R95, R107 ;  /* 0x0000005f236b7231 */ /* 0x000fc4000000006b */
[----:B------:R-:W-:Y:S02]  /*4440*/  HADD2 R111, R111, R112 ;  /* 0x000000706f6f7230 */ /* 0x000fe40000000000 */
[----:B------:R-:W-:Y:S02]  /*4450*/  HFMA2 R110, R42, R102, R110 ;  /* 0x000000662a6e7231 */ /* 0x000fe4000000006e */
[----:B------:R-:W-:Y:S02]  /*4460*/  HFMA2 R107, R39, R99, R107 ;  /* 0x00000063276b7231 */ /* 0x000fe4000000006b */
[----:B------:R-:W-:Y:S02]  /*4470*/  HADD2 R110, R111, R110 ;  /* 0x0000006e6f6e7230 */ /* 0x000fe40000000000 */
[----:B------:R-:W-:Y:S01]  /*4480*/  HFMA2 R107, R43, R103, R107 ;  /* 0x000000672b6b7231 */ /* 0x000fe2000000006b */
[----:B0-----:R-:W-:-:S03]  /*4490*/  @P1 IADD3 R105, PT, PT, R105, R106, RZ ;  /* 0x0000006a69691210 */ /* 0x001fc60007ffe0ff */
[----:B------:R-:W-:Y:S01]  /*44a0*/  HFMA2 R107, R110, 1, 1, R107 ;  /* 0x3c003c006e6b7831 */ /* 0x000fe2000000006b */
[----:B------:R-:W-:-:S04]  /*44b0*/  IADD3 R106, PT, PT, R109, -0x1, RZ ;  /* 0xffffffff6d6a7810 */ /* 0x000fc80007ffe0ff */
[----:B------:R-:W-:Y:S01]  /*44c0*/  @P1 ISETP.GE.AND P3, PT, R106, R105, PT ;  /* 0x000000696a00120c */ /* 0x000fe20003f66270 */
[--C-:B------:R-:W-:Y:S02]  /*44d0*/  HADD2.F32 R105, -RZ, R107.reuse.H0_H0 ;  /* 0x2000006bff697230 */ /* 0x100fe40000004100 */
[----:B------:R-:W-:Y:S01]  /*44e0*/  HADD2.F32 R106, -RZ, R107.H1_H1 ;  /* 0x3000006bff6a7230 */ /* 0x000fe20000004100 */
[----:B------:R-:W-:-:S04]  /*44f0*/  @P1 SEL R110, RZ, UR39, P3 ;  /* 0x00000027ff6e1c07 */ /* 0x000fc80009800000 */
[----:B------:R-:W-:Y:S01]  /*4500*/  FADD.FTZ R105, R105, R106 ;  /* 0x0000006a69697221 */ /* 0x000fe20000010000 */
[----:B------:R-:W-:-:S03]  /*4510*/  @P1 IADD3 R110, PT, PT, R109, -UR45, R110 ;  /* 0x8000002d6d6e1c10 */ /* 0x000fc6000fffe06e */
[----:B------:R-:W-:Y:S01]  /*4520*/  FMUL.FTZ R105, R105, UR24 ;  /* 0x0000001869697c20 */ /* 0x000fe20008410000 */
[----:B------:R-:W-:Y:S01]  /*4530*/  @P1 I2FP.F32.S32 R110, R110 ;  /* 0x0000006e006e1245 */ /* 0x000fe20000201400 */
[----:B--2---:R-:W-:Y:S02]  /*4540*/  @P1 HADD2.F32 R104, -RZ, R104.H0_H0 ;  /* 0x20000068ff681230 */ /* 0x004fe40000004100 */
[----:B---3--:R-:W-:-:S05]  /*4550*/  @P2 HADD2.F32 R106, -RZ, R5.H0_H0 ;  /* 0x20000005ff6a2230 */ /* 0x008fca0000004100 */
[----:B------:R-:W-:-:S04]  /*4560*/  @P2 FADD.FTZ R105, R105, R106 ;  /* 0x0000006a69692221 */ /* 0x000fc80000010000 */
[----:B------:R-:W-:-:S05]  /*4570*/  @P1 FFMA.FTZ R105, R110, R104, R105 ;  /* 0x000000686e691223 */ /* 0x000fca0000010069 */
[----:B------:R0:W-:Y:S01]  /*4580*/  STS [R108], R105 ;  /* 0x000000696c007388 */ /* 0x0001e20000000800 */
[----:B------:R-:W-:-:S07]  /*4590*/  @!P6 FMNMX.FTZ R0, R0, R105, !PT ;  /* 0x000000690000e209 */ /* 0x000fce0007810000 */
.L_x_42:
[----:B------:R-:W-:Y:S05]  /*45a0*/  BSYNC.RECONVERGENT B1 ;  /* 0x0000000000017941 */ /* 0x000fea0003800200 */
.L_x_41:
[----:B------:R-:W-:Y:S01]  /*45b0*/  IMAD.U32 R5, RZ, RZ, UR25 ;  /* 0x00000019ff057e24 */ /* 0x000fe2000f8e00ff */
[----:B------:R-:W-:Y:S01]  /*45c0*/  UIADD3 UR4, UPT, UPT, UR45, -0x1, URZ ;  /* 0xffffffff2d047890 */ /* 0x000fe2000fffe0ff */
[----:B------:R-:W-:Y:S01]  /*45d0*/  IADD3 R6, P2, PT, R6, 0x100, RZ ;  /* 0x0000010006067810 */ /* 0x000fe20007f5e0ff */
[----:B0-----:R-:W-:Y:S01]  /*45e0*/  VIADD R108, R108, 0x400 ;  /* 0x000004006c6c7836 */ /* 0x001fe20000000000 */
[----:B------:R-:W-:Y:S02]  /*45f0*/  IADD3 R7, PT, PT, R7, 0x100, RZ ;  /* 0x0000010007077810 */ /* 0x000fe40007ffe0ff */
[----:B------:R-:W-:Y:S02]  /*4600*/  IADD3 R5, PT, PT, RZ, -R5, RZ ;  /* 0x80000005ff057210 */ /* 0x000fe40007ffe0ff */
[----:B------:R-:W-:Y:S02]  /*4610*/  IADD3.X R3, PT, PT, RZ, R3, RZ, P2, !PT ;  /* 0x00000003ff037210 */ /* 0x000fe400017fe4ff */
[----:B------:R-:W-:-:S04]  /*4620*/  VIADDMNMX R5, R5, UR45, RZ, !PT ;  /* 0x0000002d05057c46 */ /* 0x000fc8000f8001ff */
[----:B------:R-:W-:Y:S01]  /*4630*/  R2UR UR7, R5 ;  /* 0x00000000050772ca */ /* 0x000fe200000e0000 */
[C---:B------:R-:W-:Y:S01]  /*4640*/  VIADD R5, R109.reuse, 0xff ;  /* 0x000000ff6d057836 */ /* 0x040fe20000000000 */
[----:B------:R-:W-:-:S11]  /*4650*/  IADD3 R109, PT, PT, R109, 0x100, RZ ;  /* 0x000001006d6d7810 */ /* 0x000fd60007ffe0ff */
[----:B------:R-:W-:-:S04]  /*4660*/  UIADD3 UR4, UPT, UPT, UR4, 0x1f, -UR7 ;  /* 0x0000001f04047890 */ /* 0x000fc8000fffe807 */
[----:B------:R-:W-:-:S04]  /*4670*/  USHF.R.S32.HI UR5, URZ, 0x1f, UR4 ;  /* 0x0000001fff057899 */ /* 0x000fc80008011404 */
[----:B------:R-:W-:-:S04]  /*4680*/  ULEA.HI UR5, UR5, UR4, URZ, 0x5 ;  /* 0x0000000405057291 */ /* 0x000fc8000f8f28ff */
[----:B------:R-:W-:-:S06]  /*4690*/  ULOP3.LUT UR5, UR5, 0xffffffe0, URZ, 0xc0, !UPT ;  /* 0xffffffe005057892 */ /* 0x000fcc000f8ec0ff */
[----:B-123--:R-:W-:-:S04]  /*46a0*/  MOV R104, UR5 ;  /* 0x0000000500687c02 */ /* 0x00efc80008000f00 */
[----:B------:R-:W-:-:S04]  /*46b0*/  IADD3 R104, PT, PT, R104, UR7, RZ ;  /* 0x0000000768687c10 */ /* 0x000fc8000fffe0ff */
[----:B------:R-:W-:-:S13]  /*46c0*/  ISETP.GE.AND P1, PT, R5, R104, PT ;  /* 0x000000680500720c */ /* 0x000fda0003f26270 */
[----:B------:R-:W-:Y:S05]  /*46d0*/  @!P1 BRA `(.L_x_43) ;  /* 0xffffffd800c89947 */ /* 0x000fea000383ffff */
.L_x_22:
[----:B0-----:R-:W-:Y:S05]  /*46e0*/  BSYNC.RECONVERGENT B0 ;  /* 0x0000000000007941 */ /* 0x001fea0003800200 */
.L_x_21:
[----:B------:R-:W0:Y:S01]  /*46f0*/  SHFL.BFLY PT, R3, R0, 0x10, 0x1f ;  /* 0x0e001f0000037f89 */ /* 0x000e2200000e0000 */
[----:B------:R-:W2:Y:S01]  /*4700*/  S2UR UR7, SR_CgaCtaId ;  /* 0x00000000000779c3 */ /* 0x000ea20000008800 */
[----:B------:R-:W-:Y:S01]  /*4710*/  UMOV UR5, 0x400 ;  /* 0x0000040000057882 */ /* 0x000fe20000000000 */
[----:B------:R-:W4:Y:S01]  /*4720*/  LDCU UR4, c[0x0][0x3f4] ;  /* 0x00007e80ff0477ac */ /* 0x000f220008000800 */
[----:B-1----:R-:W3:Y:S01]  /*4730*/  S2R R12, SR_TID.X ;  /* 0x00000000000c7919 */ /* 0x002ee20000002100 */
[----:B------:R-:W-:Y:S01]  /*4740*/  MOV R24, UR42 ;  /* 0x0000002a00187c02 */ /* 0x000fe20008000f00 */
[----:B------:R-:W-:Y:S03]  /*4750*/  BSSY.RECONVERGENT B0, `(.L_x_44) ;  /* 0x000016c000007945 */ /* 0x000fe60003800200 */
[----:B------:R-:W-:Y:S02]  /*4760*/  SHF.R.S32.HI R24, RZ, 0x1f, R24 ;  /* 0x0000001fff187819 */ /* 0x000fe40000011418 */
[----:B0-----:R-:W-:Y:S01]  /*4770*/  FMNMX.FTZ R3, R3, R0, !PT ;  /* 0x0000000003037209 */ /* 0x001fe20007810000 */
[----:B--2---:R-:W-:-:S04]  /*4780*/  ULEA UR8, UR7, UR5, 0x18 ;  /* 0x0000000507087291 */ /* 0x004fc8000f8ec0ff */
[----:B------:R-:W0:Y:S01]  /*4790*/  SHFL.BFLY PT, R4, R3, 0x8, 0x1f ;  /* 0x0d001f0003047f89 */ /* 0x000e2200000e0000 */
[----:B---3--:R-:W-:Y:S02]  /*47a0*/  LOP3.LUT P0, R0, R12, 0x1f, RZ, 0xc0, !PT ;  /* 0x0000001f0c007812 */ /* 0x008fe4000780c0ff */
[----:B------:R-:W-:Y:S02]  /*47b0*/  SHF.R.U32.HI R14, RZ, 0x3, R12 ;  /* 0x00000003ff0e7819 */ /* 0x000fe4000001160c */
[----:B------:R-:W-:Y:S02]  /*47c0*/  ISETP.GT.U32.AND P1, PT, R0, 0x7, PT ;  /* 0x000000070000780c */ /* 0x000fe40003f24070 */
[----:B0-----:R-:W-:Y:S01]  /*47d0*/  FMNMX.FTZ R4, R3, R4, !PT ;  /* 0x0000000403047209 */ /* 0x001fe20007810000 */
[----:B------:R-:W-:-:S04]  /*47e0*/  IMAD.MOV.U32 R3, RZ, RZ, -0x800001 ;  /* 0xff7fffffff037424 */ /* 0x000fc800078e00ff */
[----:B------:R-:W0:Y:S02]  /*47f0*/  SHFL.BFLY PT, R5, R4, 0x4, 0x1f ;  /* 0x0c801f0004057f89 */ /* 0x000e2400000e0000 */
[----:B0-----:R-:W-:Y:S02]  /*4800*/  FMNMX.FTZ R5, R4, R5, !PT ;  /* 0x0000000504057209 */ /* 0x001fe40007810000 */
[----:B------:R-:W-:-:S03]  /*4810*/  LEA R4, R0, UR8, 0x2 ;  /* 0x0000000800047c11 */ /* 0x000fc6000f8e10ff */
[----:B------:R-:W0:Y:S02]  /*4820*/  SHFL.BFLY PT, R6, R5, 0x2, 0x1f ;  /* 0x0c401f0005067f89 */ /* 0x000e2400000e0000 */
[----:B0-----:R-:W-:-:S05]  /*4830*/  FMNMX.FTZ R6, R5, R6, !PT ;  /* 0x0000000605067209 */ /* 0x001fca0007810000 */
[----:B------:R-:W0:Y:S02]  /*4840*/  SHFL.BFLY PT, R7, R6, 0x1, 0x1f ;  /* 0x0c201f0006077f89 */ /* 0x000e2400000e0000 */
[----:B0----5:R-:W-:-:S05]  /*4850*/  FMNMX.FTZ R9, R6, R7, !PT ;  /* 0x0000000706097209 */ /* 0x021fca0007810000 */
[----:B------:R-:W-:Y:S01]  /*4860*/  @!P0 STS [R14+UR8], R9 ;  /* 0x000000090e008988 */ /* 0x000fe20008000808 */
[----:B------:R-:W-:Y:S06]  /*4870*/  BAR.SYNC.DEFER_BLOCKING 0x0 ;  /* 0x0000000000007b1d */ /* 0x000fec0000010000 */
[----:B------:R-:W0:Y:S04]  /*4880*/  @!P1 LDS R3, [R4] ;  /* 0x0000000004039984 */ /* 0x000e280000000800 */
[----:B0-----:R-:W0:Y:S02]  /*4890*/  SHFL.BFLY PT, R6, R3, 0x4, 0x1f ;  /* 0x0c801f0003067f89 */ /* 0x001e2400000e0000 */
[----:B0-----:R-:W-:-:S05]  /*48a0*/  FMNMX.FTZ R6, R6, R3, !PT ;  /* 0x0000000306067209 */ /* 0x001fca0007810000 */
[----:B------:R-:W0:Y:S02]  /*48b0*/  SHFL.BFLY PT, R5, R6, 0x2, 0x1f ;  /* 0x0c401f0006057f89 */ /* 0x000e2400000e0000 */
[----:B0-----:R-:W-:Y:S02]  /*48c0*/  FMNMX.FTZ R7, R6, R5, !PT ;  /* 0x0000000506077209 */ /* 0x001fe40007810000 */
[----:B----4-:R-:W-:Y:S02]  /*48d0*/  MOV R5, UR4 ;  /* 0x0000000400057c02 */ /* 0x010fe40008000f00 */
[----:B------:R-:W-:Y:S01]  /*48e0*/  MOV R6, RZ ;  /* 0x000000ff00067202 */ /* 0x000fe20000000f00 */
[----:B------:R-:W0:Y:S01]  /*48f0*/  SHFL.BFLY PT, R8, R7, 0x1, 0x1f ;  /* 0x0c201f0007087f89 */ /* 0x000e2200000e0000 */
[----:B------:R-:W-:-:S04]  /*4900*/  IADD3 R25, PT, PT, RZ, -R5, RZ ;  /* 0x80000005ff197210 */ /* 0x000fc80007ffe0ff */
[----:B------:R-:W-:-:S05]  /*4910*/  VIADDMNMX R25, R25, UR45, RZ, !PT ;  /* 0x0000002d19197c46 */ /* 0x000fca000f8001ff */
[----:B------:R-:W-:-:S05]  /*4920*/  IMAD.IADD R3, R12, 0x1, R25 ;  /* 0x000000010c037824 */ /* 0x000fca00078e0219 */
[----:B------:R-:W-:Y:S02]  /*4930*/  ISETP.GE.AND P0, PT, R3, UR45, PT ;  /* 0x0000002d03007c0c */ /* 0x000fe4000bf06270 */
[----:B0-----:R-:W-:-:S06]  /*4940*/  FMNMX.FTZ R5, R7, R8, !PT ;  /* 0x0000000807057209 */ /* 0x001fcc0007810000 */
[----:B------:R-:W0:Y:S05]  /*4950*/  SHFL.IDX PT, R5, R5, RZ, 0x1f ;  /* 0x00001fff05057589 */ /* 0x000e2a00000e0000 */
[----:B------:R-:W-:Y:S05]  /*4960*/  @P0 BRA `(.L_x_45) ;  /* 0x0000001400280947 */ /* 0x000fea0003800000 */
[----:B------:R-:W1:Y:S02]  /*4970*/  LDC.64 R8, c[0x0][0x420] ;  /* 0x00010800ff087b82 */ /* 0x000e640000000a00 */
[----:B-1----:R-:W-:-:S04]  /*4980*/  ISETP.NE.U32.AND P0, PT, R8, RZ, PT ;  /* 0x000000ff0800720c */ /* 0x002fc80003f05070 */
[----:B------:R-:W-:-:S13]  /*4990*/  ISETP.NE.AND.EX P0, PT, R9, RZ, PT, P0 ;  /* 0x000000ff0900720c */ /* 0x000fda0003f05300 */
[----:B------:R-:W-:Y:S05]  /*49a0*/  @P0 BRA `(.L_x_46) ;  /* 0x0000000c00980947 */ /* 0x000fea0003800000 */
[----:B------:R-:W-:Y:S01]  /*49b0*/  IMAD.MOV.U32 R6, RZ, RZ, 0x100 ;  /* 0x00000100ff067424 */ /* 0x000fe200078e00ff */
[----:B------:R-:W-:Y:S01]  /*49c0*/  LOP3.LUT R7, RZ, R12, RZ, 0x33, !PT ;  /* 0x0000000cff077212 */ /* 0x000fe200078e33ff */
[----:B------:R-:W-:Y:S01]  /*49d0*/  BSSY.RECONVERGENT B1, `(.L_x_47) ;  /* 0x000001c000017945 */ /* 0x000fe20003800200 */
[----:B------:R-:W-:Y:S02]  /*49e0*/  MOV R8, R3 ;  /* 0x0000000300087202 */ /* 0x000fe40000000f00 */
[----:B------:R-:W-:-:S04]  /*49f0*/  VIADDMNMX R6, R3, R6, UR45, !PT ;  /* 0x0000002d03067e46 */ /* 0x000fc8000f800106 */
[----:B------:R-:W-:-:S04]  /*4a00*/  IADD3 R7, PT, PT, -R25, R6, R7 ;  /* 0x0000000619077210 */ /* 0x000fc80007ffe107 */
[C---:B------:R-:W-:Y:S02]  /*4a10*/  LOP3.LUT R6, R7.reuse, 0x300, RZ, 0xc0, !PT ;  /* 0x0000030007067812 */ /* 0x040fe400078ec0ff */
[----:B------:R-:W-:Y:S02]  /*4a20*/  ISETP.GE.U32.AND P1, PT, R7, 0x300, PT ;  /* 0x000003000700780c */ /* 0x000fe40003f26070 */
[----:B------:R-:W-:Y:S01]  /*4a30*/  ISETP.NE.AND P0, PT, R6, 0x300, PT ;  /* 0x000003000600780c */ /* 0x000fe20003f05270 */
[----:B------:R-:W-:-:S12]  /*4a40*/  HFMA2 R6, -RZ, RZ, 0, 0 ;  /* 0x00000000ff067431 */ /* 0x000fd800000001ff */
[----:B------:R-:W-:Y:S05]  /*4a50*/  @!P0 BRA `(.L_x_48) ;  /* 0x00000000004c8947 */ /* 0x000fea0003800000 */
[----:B------:R-:W-:Y:S01]  /*4a60*/  UIADD3 UR4, UPT, UPT, UR5, 0x140, URZ ;  /* 0x0000014005047890 */ /* 0x000fe2000fffe0ff */
[----:B------:R-:W-:Y:S02]  /*4a70*/  LEA.HI R6, R7, 0x1, RZ, 0x18 ;  /* 0x0000000107067811 */ /* 0x000fe400078fc0ff */
[----:B------:R-:W-:Y:S01]  /*4a80*/  MOV R8, R3 ;  /* 0x0000000300087202 */ /* 0x000fe20000000f00 */
[----:B------:R-:W-:Y:S01]  /*4a90*/  ULEA UR4, UR7, UR4, 0x18 ;  /* 0x0000000407047291 */ /* 0x000fe2000f8ec0ff */
[----:B------:R-:W-:Y:S01]  /*4aa0*/  LOP3.LUT R7, R6, 0x3, RZ, 0xc0, !PT ;  /* 0x0000000306077812 */ /* 0x000fe200078ec0ff */
[----:B------:R-:W-:-:S03]  /*4ab0*/  IMAD.MOV.U32 R6, RZ, RZ, RZ ;  /* 0x000000ffff067224 */ /* 0x000fc600078e00ff */
[----:B------:R-:W-:Y:S02]  /*4ac0*/  IADD3 R9, PT, PT, -R7, RZ, RZ ;  /* 0x000000ff07097210 */ /* 0x000fe40007ffe1ff */
[----:B------:R-:W-:-:S07]  /*4ad0*/  LEA R7, R12, UR4, 0x2 ;  /* 0x000000040c077c11 */ /* 0x000fce000f8e10ff */
.L_x_49:
[----:B------:R-:W0:Y:S01]  /*4ae0*/  LDS R10, [R7] ;  /* 0x00000000070a7984 */ /* 0x000e220000000800 */
[----:B------:R-:W-:Y:S01]  /*4af0*/  VIADD R9, R9, 0x1 ;  /* 0x0000000109097836 */ /* 0x000fe20000000000 */
[----:B------:R-:W-:-:S04]  /*4b00*/  IADD3 R8, PT, PT, R8, 0x100, RZ ;  /* 0x0000010008087810 */ /* 0x000fc80007ffe0ff */
[----:B------:R-:W-:Y:S01]  /*4b10*/  ISETP.NE.AND P0, PT, R9, RZ, PT ;  /* 0x000000ff0900720c */ /* 0x000fe20003f05270 */
[----:B0-----:R-:W-:-:S04]  /*4b20*/  FADD.FTZ R10, -R5, R10 ;  /* 0x0000000a050a7221 */ /* 0x001fc80000010100 */
[----:B------:R-:W-:-:S06]  /*4b30*/  FMUL.FTZ R10, R10, 1.4426950216293334961 ;  /* 0x3fb8aa3b0a0a7820 */ /* 0x000fcc0000410000 */
[----:B------:R-:W0:Y:S02]  /*4b40*/  MUFU.EX2 R10, R10 ;  /* 0x0000000a000a7308 */ /* 0x000e240000000800 */
[----:B0-----:R0:W-:Y:S01]  /*4b50*/  STS [R7], R10 ;  /* 0x0000000a07007388 */ /* 0x0011e20000000800 */
[----:B------:R-:W-:Y:S01]  /*4b60*/  FADD.FTZ R6, R10, R6 ;  /* 0x000000060a067221 */ /* 0x000fe20000010000 */
[----:B0-----:R-:W-:Y:S01]  /*4b70*/  IADD3 R7, PT, PT, R7, 0x400, RZ ;  /* 0x0000040007077810 */ /* 0x001fe20007ffe0ff */
[----:B------:R-:W-:Y:S06]  /*4b80*/  @P0 BRA `(.L_x_49) ;  /* 0xfffffffc00d40947 */ /* 0x000fec000383ffff */
.L_x_48:
[----:B------:R-:W-:Y:S05]  /*4b90*/  BSYNC.RECONVERGENT B1 ;  /* 0x0000000000017941 */ /* 0x000fea0003800200 */
.L_x_47:
[----:B------:R-:W-:Y:S05]  /*4ba0*/  @!P1 BRA `(.L_x_45) ;  /* 0x0000001000989947 */ /* 0x000fea0003800000 */
[C---:B------:R-:W-:Y:S01]  /*4bb0*/  IADD3 R9, PT, PT, -R8.reuse, UR45, RZ ;  /* 0x0000002d08097c10 */ /* 0x040fe2000fffe1ff */
[----:B------:R-:W-:Y:S01]  /*4bc0*/  UIADD3 UR4, UPT, UPT, UR5, 0x140, URZ ;  /* 0x0000014005047890 */ /* 0x000fe2000fffe0ff */
[----:B------:R-:W-:Y:S01]  /*4bd0*/  IMAD.SHL.U32 R7, R25, 0x4, RZ ;  /* 0x0000000419077824 */ /* 0x000fe200078e00ff */
[----:B------:R-:W-:Y:S01]  /*4be0*/  BSSY.RECONVERGENT B1, `(.L_x_50) ;  /* 0x000006f000017945 */ /* 0x000fe20003800200 */
[----:B------:R-:W-:Y:S01]  /*4bf0*/  ISETP.GT.AND P1, PT, R9, 0xc00, PT ;  /* 0x00000c000900780c */ /* 0x000fe20003f24270 */
[----:B------:R-:W-:Y:S01]  /*4c00*/  ULEA UR4, UR7, UR4, 0x18 ;  /* 0x0000000407047291 */ /* 0x000fe2000f8ec0ff */
[----:B------:R-:W-:Y:S02]  /*4c10*/  PLOP3.LUT P0, PT, PT, PT, PT, 0x80, 0x8 ;  /* 0x000000000008781c */ /* 0x000fe40003f0f070 */
[----:B------:R-:W-:-:S03]  /*4c20*/  LEA R7, R8, -R7, 0x2 ;  /* 0x8000000708077211 */ /* 0x000fc600078e10ff */
[----:B------:R-:W-:-:S04]  /*4c30*/  MOV R10, UR4 ;  /* 0x00000004000a7c02 */ /* 0x000fc80008000f00 */
[----:B------:R-:W-:Y:S02]  /*4c40*/  IADD3 R7, PT, PT, R7, 0x800, R10 ;  /* 0x0000080007077810 */ /* 0x000fe40007ffe00a */
[----:B------:R-:W-:Y:S05]  /*4c50*/  @!P1 BRA `(.L_x_51) ;  /* 0x00000004009c9947 */ /* 0x000fea0003800000 */
[----:B------:R-:W-:Y:S01]  /*4c60*/  IMAD.U32 R9, RZ, RZ, UR45 ;  /* 0x0000002dff097e24 */ /* 0x000fe2000f8e00ff */
[----:B------:R-:W-:-:S04]  /*4c70*/  PLOP3.LUT P0, PT, PT, PT, PT, 0x8, 0x80 ;  /* 0x000000000080781c */ /* 0x000fc80003f0e170 */
[----:B------:R-:W-:-:S09]  /*4c80*/  IADD3 R9, PT, PT, R9, -0xc00, RZ ;  /* 0xfffff40009097810 */ /* 0x000fd20007ffe0ff */
.L_x_52:
[----:B------:R-:W0:Y:S01]  /*4c90*/  LDS R10, [R7+-0x800] ;  /* 0xfff80000070a7984 */ /* 0x000e220000000800 */
[----:B------:R-:W-:-:S03]  /*4ca0*/  IADD3 R8, PT, PT, R8, 0x1000, RZ ;  /* 0x0000100008087810 */ /* 0x000fc60007ffe0ff */
[----:B------:R-:W1:Y:S01]  /*4cb0*/  LDS R16, [R7+-0x400] ;  /* 0xfffc000007107984 */ /* 0x000e620000000800 */
[----:B------:R-:W-:-:S03]  /*4cc0*/  ISETP.GE.AND P1, PT, R8, R9, PT ;  /* 0x000000090800720c */ /* 0x000fc60003f26270 */
[----:B------:R-:W2:Y:S04]  /*4cd0*/  LDS R18, [R7] ;  /* 0x0000000007127984 */ /* 0x000ea80000000800 */
[----:B------:R-:W3:Y:S04]  /*4ce0*/  LDS R20, [R7+0x400] ;  /* 0x0004000007147984 */ /* 0x000ee80000000800 */
[----:B------:R-:W4:Y:S04]  /*4cf0*/  LDS R22, [R7+0x800] ;  /* 0x0008000007167984 */ /* 0x000f280000000800 */
[----:B------:R-:W5:Y:S04]  /*4d00*/  LDS R26, [R7+0xc00] ;  /* 0x000c0000071a7984 */ /* 0x000f680000000800 */
[----:B------:R-:W5:Y:S04]  /*4d10*/  LDS R28, [R7+0x1000] ;  /* 0x00100000071c7984 */ /* 0x000f680000000800 */
[----:B------:R-:W5:Y:S04]  /*4d20*/  LDS R30, [R7+0x1400] ;  /* 0x00140000071e7984 */ /* 0x000f680000000800 */
[----:B------:R-:W5:Y:S04]  /*4d30*/  LDS R32, [R7+0x1800] ;  /* 0x0018000007207984 */ /* 0x000f680000000800 */
[----:B------:R-:W5:Y:S04]  /*4d40*/  LDS R34, [R7+0x1c00] ;  /* 0x001c000007227984 */ /* 0x000f680000000800 */
[----:B------:R-:W5:Y:S01]  /*4d50*/  LDS R36, [R7+0x2000] ;  /* 0x0020000007247984 */ /* 0x000f620000000800 */
[----:B0-----:R-:W-:-:S03]  /*4d60*/  FADD.FTZ R10, -R5, R10 ;  /* 0x0000000a050a7221 */ /* 0x001fc60000010100 */
[----:B------:R-:W0:Y:S01]  /*4d70*/  LDS R38, [R7+0x2400] ;  /* 0x0024000007267984 */ /* 0x000e220000000800 */
[C---:B-1----:R-:W-:Y:S01]  /*4d80*/  FADD.FTZ R16, -R5.reuse, R16 ;  /* 0x0000001005107221 */ /* 0x042fe20000010100 */
[----:B------:R-:W-:Y:S02]  /*4d90*/  FMUL.FTZ R10, R10, 1.4426950216293334961 ;  /* 0x3fb8aa3b0a0a7820 */ /* 0x000fe40000410000 */
[----:B------:R-:W1:Y:S01]  /*4da0*/  LDS R40, [R7+0x2800] ;  /* 0x0028000007287984 */ /* 0x000e620000000800 */
[C---:B--2---:R-:W-:Y:S01]  /*4db0*/  FADD.FTZ R18, -R5.reuse, R18 ;  /* 0x0000001205127221 */ /* 0x044fe20000010100 */
[----:B------:R-:W-:Y:S02]  /*4dc0*/  FMUL.FTZ R16, R16, 1.4426950216293334961 ;  /* 0x3fb8aa3b10107820 */ /* 0x000fe40000410000 */
[----:B------:R-:W2:Y:S01]  /*4dd0*/  MUFU.EX2 R10, R10 ;  /* 0x0000000a000a7308 */ /* 0x000ea20000000800 */
[----:B------:R-:W1:Y:S01]  /*4de0*/  LDS R42, [R7+0x2c00] ;  /* 0x002c0000072a7984 */ /* 0x000e620000000800 */
[C---:B---3--:R-:W-:Y:S01]  /*4df0*/  FADD.FTZ R20, -R5.reuse, R20 ;  /* 0x0000001405147221 */ /* 0x048fe20000010100 */
[----:B------:R-:W-:Y:S01]  /*4e00*/  FMUL.FTZ R18, R18, 1.4426950216293334961 ;  /* 0x3fb8aa3b12127820 */ /* 0x000fe20000410000 */
[----:B------:R-:W3:Y:S01]  /*4e10*/  MUFU.EX2 R16, R16 ;  /* 0x0000001000107308 */ /* 0x000ee20000000800 */
[----:B------:R-:W1:Y:S01]  /*4e20*/  LDS R44, [R7+0x3000] ;  /* 0x00300000072c7984 */ /* 0x000e620000000800 */
[C---:B----4-:R-:W-:Y:S01]  /*4e30*/  FADD.FTZ R22, -R5.reuse, R22 ;  /* 0x0000001605167221 */ /* 0x050fe20000010100 */
[----:B------:R-:W-:Y:S01]  /*4e40*/  FMUL.FTZ R20, R20, 1.4426950216293334961 ;  /* 0x3fb8aa3b14147820 */ /* 0x000fe20000410000 */
[C---:B-----5:R-:W-:Y:S01]  /*4e50*/  FADD.FTZ R26, -R5.reuse, R26 ;  /* 0x0000001a051a7221 */ /* 0x060fe20000010100 */
[----:B------:R-:W4:Y:S01]  /*4e60*/  MUFU.EX2 R18, R18 ;  /* 0x0000001200127308 */ /* 0x000f220000000800 */
[----:B------:R-:W5:Y:S01]  /*4e70*/  LDS R46, [R7+0x3400] ;  /* 0x00340000072e7984 */ /* 0x000f620000000800 */
[----:B------:R-:W-:Y:S01]  /*4e80*/  FMUL.FTZ R22, R22, 1.4426950216293334961 ;  /* 0x3fb8aa3b16167820 */ /* 0x000fe20000410000 */
[C---:B------:R-:W-:Y:S01]  /*4e90*/  FADD.FTZ R28, -R5.reuse, R28 ;  /* 0x0000001c051c7221 */ /* 0x040fe20000010100 */
[----:B------:R-:W4:Y:S01]  /*4ea0*/  MUFU.EX2 R20, R20 ;  /* 0x0000001400147308 */ /* 0x000f220000000800 */
[----:B------:R-:W-:Y:S01]  /*4eb0*/  FMUL.FTZ R26, R26, 1.4426950216293334961 ;  /* 0x3fb8aa3b1a1a7820 */ /* 0x000fe20000410000 */
[----:B--2---:R-:W-:Y:S01]  /*4ec0*/  FADD.FTZ R6, R10, R6 ;  /* 0x000000060a067221 */ /* 0x004fe20000010000 */
[C---:B------:R-:W-:Y:S01]  /*4ed0*/  FADD.FTZ R30, -R5.reuse, R30 ;  /* 0x0000001e051e7221 */ /* 0x040fe20000010100 */
[----:B------:R-:W2:Y:S01]  /*4ee0*/  MUFU.EX2 R22, R22 ;  /* 0x0000001600167308 */ /* 0x000ea20000000800 */
[----:B------:R-:W-:Y:S01]  /*4ef0*/  FMUL.FTZ R28, R28, 1.4426950216293334961 ;  /* 0x3fb8aa3b1c1c7820 */ /* 0x000fe20000410000 */
[----:B---3--:R-:W-:Y:S01]  /*4f00*/  FADD.FTZ R6, R6, R16 ;  /* 0x0000001006067221 */ /* 0x008fe20000010000 */
[C---:B------:R-:W-:Y:S01]  /*4f10*/  FADD.FTZ R32, -R5.reuse, R32 ;  /* 0x0000002005207221 */ /* 0x040fe20000010100 */
[----:B------:R-:W3:Y:S01]  /*4f20*/  MUFU.EX2 R26, R26 ;  /* 0x0000001a001a7308 */ /* 0x000ee20000000800 */
[----:B------:R-:W-:Y:S01]  /*4f30*/  FMUL.FTZ R30, R30, 1.4426950216293334961 ;  /* 0x3fb8aa3b1e1e7820 */ /* 0x000fe20000410000 */
[----:B----4-:R-:W-:Y:S01]  /*4f40*/  FADD.FTZ R6, R6, R18 ;  /* 0x0000001206067221 */ /* 0x010fe20000010000 */
[C---:B------:R-:W-:Y:S01]  /*4f50*/  FADD.FTZ R34, -R5.reuse, R34 ;  /* 0x0000002205227221 */ /* 0x040fe20000010100 */
[----:B------:R-:W4:Y:S01]  /*4f60*/  MUFU.EX2 R28, R28 ;  /* 0x0000001c001c7308 */ /* 0x000f220000000800 */
[----:B------:R-:W-:Y:S01]  /*4f70*/  FMUL.FTZ R32, R32, 1.4426950216293334961 ;  /* 0x3fb8aa3b20207820 */ /* 0x000fe20000410000 */
[----:B------:R-:W-:Y:S01]  /*4f80*/  FADD.FTZ R6, R6, R20 ;  /* 0x0000001406067221 */ /* 0x000fe20000010000 */
[C---:B------:R-:W-:Y:S01]  /*4f90*/  FADD.FTZ R36, -R5.reuse, R36 ;  /* 0x0000002405247221 */ /* 0x040fe20000010100 */
[----:B------:R-:W4:Y:S01]  /*4fa0*/  MUFU.EX2 R30, R30 ;  /* 0x0000001e001e7308 */ /* 0x000f220000000800 */
[----:B------:R-:W-:Y:S01]  /*4fb0*/  FMUL.FTZ R34, R34, 1.4426950216293334961 ;  /* 0x3fb8aa3b22227820 */ /* 0x000fe20000410000 */
[----:B--2---:R-:W-:Y:S01]  /*4fc0*/  FADD.FTZ R6, R6, R22 ;  /* 0x0000001606067221 */ /* 0x004fe20000010000 */
[C---:B0-----:R-:W-:Y:S01]  /*4fd0*/  FADD.FTZ R38, -R5.reuse, R38 ;  /* 0x0000002605267221 */ /* 0x041fe20000010100 */
[----:B------:R-:W0:Y:S01]  /*4fe0*/  MUFU.EX2 R32, R32 ;  /* 0x0000002000207308 */ /* 0x000e220000000800 */
[----:B------:R-:W-:Y:S01]  /*4ff0*/  FMUL.FTZ R36, R36, 1.4426950216293334961 ;  /* 0x3fb8aa3b24247820 */ /* 0x000fe20000410000 */
[----:B---3--:R-:W-:Y:S01]  /*5000*/  FADD.FTZ R6, R6, R26 ;  /* 0x0000001a06067221 */ /* 0x008fe20000010000 */
[C---:B-1----:R-:W-:Y:S01]  /*5010*/  FADD.FTZ R40, -R5.reuse, R40 ;  /* 0x0000002805287221 */ /* 0x042fe20000010100 */
[----:B------:R-:W1:Y:S01]  /*5020*/  MUFU.EX2 R34, R34 ;  /* 0x0000002200227308 */ /* 0x000e620000000800 */
[----:B------:R-:W-:Y:S01]  /*5030*/  FMUL.FTZ R38, R38, 1.4426950216293334961 ;  /* 0x3fb8aa3b26267820 */ /* 0x000fe20000410000 */
[----:B----4-:R-:W-:Y:S01]  /*5040*/  FADD.FTZ R6, R6, R28 ;  /* 0x0000001c06067221 */ /* 0x010fe20000010000 */
[----:B------:R-:W-:Y:S01]  /*5050*/  FMUL.FTZ R40, R40, 1.4426950216293334961 ;  /* 0x3fb8aa3b28287820 */ /* 0x000fe20000410000 */
[----:B------:R-:W2:Y:S01]  /*5060*/  MUFU.EX2 R36, R36 ;  /* 0x0000002400247308 */ /* 0x000ea20000000800 */
[C---:B------:R-:W-:Y:S01]  /*5070*/  FADD.FTZ R42, -R5.reuse, R42 ;  /* 0x0000002a052a7221 */ /* 0x040fe20000010100 */
[----:B------:R-:W-:Y:S01]  /*5080*/  FADD.FTZ R6, R6, R30 ;  /* 0x0000001e06067221 */ /* 0x000fe20000010000 */
[----:B------:R-:W-:Y:S01]  /*5090*/  STS [R7+-0x800], R10 ;  /* 0xfff8000a07007388 */ /* 0x000fe20000000800 */
[----:B------:R-:W3:Y:S01]  /*50a0*/  MUFU.EX2 R38, R38 ;  /* 0x0000002600267308 */ /* 0x000ee20000000800 */
[C---:B------:R-:W-:Y:S01]  /*50b0*/  FADD.FTZ R44, -R5.reuse, R44 ;  /* 0x0000002c052c7221 */ /* 0x040fe20000010100 */
[----:B------:R-:W-:Y:S01]  /*50c0*/  FMUL.FTZ R42, R42, 1.4426950216293334961 ;  /* 0x3fb8aa3b2a2a7820 */ /* 0x000fe20000410000 */
[----:B0-----:R-:W-:Y:S01]  /*50d0*/  FADD.FTZ R6, R6, R32 ;  /* 0x0000002006067221 */ /* 0x001fe20000010000 */
[----:B------:R-:W0:Y:S01]  /*50e0*/  MUFU.EX2 R40, R40 ;  /* 0x0000002800287308 */ /* 0x000e220000000800 */
[----:B-----5:R-:W-:Y:S01]  /*50f0*/  FADD.FTZ R46, -R5, R46 ;  /* 0x0000002e052e7221 */ /* 0x020fe20000010100 */
[----:B------:R-:W-:Y:S01]  /*5100*/  FMUL.FTZ R44, R44, 1.4426950216293334961 ;  /* 0x3fb8aa3b2c2c7820 */ /* 0x000fe20000410000 */
[----:B-1----:R-:W-:Y:S01]  /*5110*/  FADD.FTZ R6, R6, R34 ;  /* 0x0000002206067221 */ /* 0x002fe20000010000 */
[----:B------:R-:W1:Y:S01]  /*5120*/  MUFU.EX2 R42, R42 ;  /* 0x0000002a002a7308 */ /* 0x000e620000000800 */
[----:B------:R-:W-:Y:S01]  /*5130*/  FMUL.FTZ R46, R46, 1.4426950216293334961 ;  /* 0x3fb8aa3b2e2e7820 */ /* 0x000fe20000410000 */
[----:B------:R-:W-:Y:S01]  /*5140*/  STS [R7+-0x400], R16 ;  /* 0xfffc001007007388 */ /* 0x000fe20000000800 */
[----:B--2---:R-:W-:Y:S01]  /*5150*/  FADD.FTZ R6, R6, R36 ;  /* 0x0000002406067221 */ /* 0x004fe20000010000 */
[----:B------:R-:W2:Y:S02]  /*5160*/  MUFU.EX2 R44, R44 ;  /* 0x0000002c002c7308 */ /* 0x000ea40000000800 */
[----:B------:R-:W-:Y:S01]  /*5170*/  STS [R7], R18 ;  /* 0x0000001207007388 */ /* 0x000fe20000000800 */
[----:B---3--:R-:W-:Y:S01]  /*5180*/  FADD.FTZ R6, R6, R38 ;  /* 0x0000002606067221 */ /* 0x008fe20000010000 */
[----:B------:R-:W3:Y:S02]  /*5190*/  MUFU.EX2 R46, R46 ;  /* 0x0000002e002e7308 */ /* 0x000ee40000000800 */
[----:B------:R-:W-:Y:S01]  /*51a0*/  STS [R7+0x400], R20 ;  /* 0x0004001407007388 */ /* 0x000fe20000000800 */
[----:B0-----:R-:W-:-:S03]  /*51b0*/  FADD.FTZ R6, R6, R40 ;  /* 0x0000002806067221 */ /* 0x001fc60000010000 */
[----:B------:R-:W-:Y:S01]  /*51c0*/  STS [R7+0x800], R22 ;  /* 0x0008001607007388 */ /* 0x000fe20000000800 */
[----:B-1----:R-:W-:-:S03]  /*51d0*/  FADD.FTZ R6, R6, R42 ;  /* 0x0000002a06067221 */ /* 0x002fc60000010000 */
[----:B------:R-:W-:Y:S01]  /*51e0*/  STS [R7+0xc00], R26 ;  /* 0x000c001a07007388 */ /* 0x000fe20000000800 */
[----:B--2---:R-:W-:-:S03]  /*51f0*/  FADD.FTZ R6, R6, R44 ;  /* 0x0000002c06067221 */ /* 0x004fc60000010000 */
[----:B------:R-:W-:Y:S01]  /*5200*/  STS [R7+0x1000], R28 ;  /* 0x0010001c07007388 */ /* 0x000fe20000000800 */
[----:B---3--:R-:W-:-:S03]  /*5210*/  FADD.FTZ R6, R6, R46 ;  /* 0x0000002e06067221 */ /* 0x008fc60000010000 */
[----:B------:R-:W-:Y:S04]  /*5220*/  STS [R7+0x1400], R30 ;  /* 0x0014001e07007388 */ /* 0x000fe80000000800 */
[----:B------:R-:W-:Y:S04]  /*5230*/  STS [R7+0x1800], R32 ;  /* 0x0018002007007388 */ /* 0x000fe80000000800 */
[----:B------:R-:W-:Y:S04]  /*5240*/  STS [R7+0x1c00], R34 ;  /* 0x001c002207007388 */ /* 0x000fe80000000800 */
[----:B------:R-:W-:Y:S04]  /*5250*/  STS [R7+0x2000], R36 ;  /* 0x0020002407007388 */ /* 0x000fe80000000800 */
[----:B------:R-:W-:Y:S04]  /*5260*/  STS [R7+0x2400], R38 ;  /* 0x0024002607007388 */ /* 0x000fe80000000800 */
[----:B------:R-:W-:Y:S04]  /*5270*/  STS [R7+0x2800], R40 ;  /* 0x0028002807007388 */ /* 0x000fe80000000800 */
[----:B------:R-:W-:Y:S04]  /*5280*/  STS [R7+0x2c00], R42 ;  /* 0x002c002a07007388 */ /* 0x000fe80000000800 */
[----:B------:R-:W-:Y:S04]  /*5290*/  STS [R7+0x3000], R44 ;  /* 0x0030002c07007388 */ /* 0x000fe80000000800 */
[----:B------:R0:W-:Y:S02]  /*52a0*/  STS [R7+0x3400], R46 ;  /* 0x0034002e07007388 */ /* 0x0001e40000000800 */
[----:B0-----:R-:W-:Y:S01]  /*52b0*/  VIADD R7, R7, 0x4000 ;  /* 0x0000400007077836 */ /* 0x001fe20000000000 */
[----:B------:R-:W-:Y:S06]  /*52c0*/  @!P1 BRA `(.L_x_52) ;  /* 0xfffffff800709947 */ /* 0x000fec000383ffff */
.L_x_51:
[----:B------:R-:W-:Y:S05]  /*52d0*/  BSYNC.RECONVERGENT B1 ;  /* 0x0000000000017941 */ /* 0x000fea0003800200 */
.L_x_50:
[----:B------:R-:W-:Y:S01]  /*52e0*/  IADD3 R9, PT, PT, -R8, UR45, RZ ;  /* 0x0000002d08097c10 */ /* 0x000fe2000fffe1ff */
[----:B------:R-:W-:Y:S03]  /*52f0*/  BSSY.RECONVERGENT B1, `(.L_x_53) ;  /* 0x0000036000017945 */ /* 0x000fe60003800200 */
[----:B------:R-:W-:-:S13]  /*5300*/  ISETP.GT.AND P1, PT, R9, 0x400, PT ;  /* 0x000004000900780c */ /* 0x000fda0003f24270 */
[----:B------:R-:W-:Y:S05]  /*5310*/  @!P1 BRA `(.L_x_54) ;  /* 0x0000000000cc9947 */ /* 0x000fea0003800000 */
[----:B------:R-:W0:Y:S01]  /*5320*/  LDS R10, [R7+-0x800] ;  /* 0xfff80000070a7984 */ /* 0x000e220000000800 */
[----:B------:R-:W-:Y:S02]  /*5330*/  PLOP3.LUT P0, PT, PT, PT, PT, 0x8, 0x80 ;  /* 0x000000000080781c */ /* 0x000fe40003f0e170 */
[----:B------:R-:W-:Y:S01]  /*5340*/  IADD3 R8, PT, PT, R8, 0x800, RZ ;  /* 0x0000080008087810 */ /* 0x000fe20007ffe0ff */
[----:B------:R-:W1:Y:S04]  /*5350*/  LDS R16, [R7+-0x400] ;  /* 0xfffc000007107984 */ /* 0x000e680000000800 */
[----:B------:R-:W2:Y:S04]  /*5360*/  LDS R18, [R7] ;  /* 0x0000000007127984 */ /* 0x000ea80000000800 */
[----:B------:R-:W3:Y:S04]  /*5370*/  LDS R20, [R7+0x400] ;  /* 0x0004000007147984 */ /* 0x000ee80000000800 */
[----:B------:R-:W4:Y:S04]  /*5380*/  LDS R22, [R7+0x800] ;  /* 0x0008000007167984 */ /* 0x000f280000000800 */
[----:B------:R-:W5:Y:S04]  /*5390*/  LDS R26, [R7+0xc00] ;  /* 0x000c0000071a7984 */ /* 0x000f680000000800 */
[----:B------:R-:W5:Y:S04]  /*53a0*/  LDS R28, [R7+0x1000] ;  /* 0x00100000071c7984 */ /* 0x000f680000000800 */
[----:B------:R-:W5:Y:S01]  /*53b0*/  LDS R30, [R7+0x1400] ;  /* 0x00140000071e7984 */ /* 0x000f620000000800 */
[C---:B0-----:R-:W-:Y:S01]  /*53c0*/  FADD.FTZ R10, -R5.reuse, R10 ;  /* 0x0000000a050a7221 */ /* 0x041fe20000010100 */
[----:B-1----:R-:W-:-:S03]  /*53d0*/  FADD.FTZ R16, -R5, R16 ;  /* 0x0000001005107221 */ /* 0x002fc60000010100 */
[----:B------:R-:W-:Y:S01]  /*53e0*/  FMUL.FTZ R10, R10, 1.4426950216293334961 ;  /* 0x3fb8aa3b0a0a7820 */ /* 0x000fe20000410000 */
[----:B--2---:R-:W-:Y:S01]  /*53f0*/  FADD.FTZ R18, -R5, R18 ;  /* 0x0000001205127221 */ /* 0x004fe20000010100 */
[----:B------:R-:W-:-:S04]  /*5400*/  FMUL.FTZ R16, R16, 1.4426950216293334961 ;  /* 0x3fb8aa3b10107820 */ /* 0x000fc80000410000 */
[----:B------:R-:W0:Y:S01]  /*5410*/  MUFU.EX2 R10, R10 ;  /* 0x0000000a000a7308 */ /* 0x000e220000000800 */
[C---:B---3--:R-:W-:Y:S01]  /*5420*/  FADD.FTZ R20, -R5.reuse, R20 ;  /* 0x0000001405147221 */ /* 0x048fe20000010100 */
[----:B------:R-:W-:Y:S02]  /*5430*/  FMUL.FTZ R18, R18, 1.4426950216293334961 ;  /* 0x3fb8aa3b12127820 */ /* 0x000fe40000410000 */
[----:B------:R-:W1:Y:S01]  /*5440*/  MUFU.EX2 R16, R16 ;  /* 0x0000001000107308 */ /* 0x000e620000000800 */
[C---:B----4-:R-:W-:Y:S01]  /*5450*/  FADD.FTZ R22, -R5.reuse, R22 ;  /* 0x0000001605167221 */ /* 0x050fe20000010100 */
[----:B------:R-:W-:Y:S02]  /*5460*/  FMUL.FTZ R20, R20, 1.4426950216293334961 ;  /* 0x3fb8aa3b14147820 */ /* 0x000fe40000410000 */
[----:B------:R-:W2:Y:S01]  /*5470*/  MUFU.EX2 R18, R18 ;  /* 0x0000001200127308 */ /* 0x000ea20000000800 */
[----:B-----5:R-:W-:Y:S01]  /*5480*/  FADD.FTZ R26, -R5, R26 ;  /* 0x0000001a051a7221 */ /* 0x020fe20000010100 */
[----:B------:R-:W-:-:S02]  /*5490*/  FMUL.FTZ R22, R22, 1.4426950216293334961 ;  /* 0x3fb8aa3b16167820 */ /* 0x000fc40000410000 */
[----:B------:R-:W3:Y:S01]  /*54a0*/  MUFU.EX2 R20, R20 ;  /* 0x0000001400147308 */ /* 0x000ee20000000800 */
[C---:B------:R-:W-:Y:S01]  /*54b0*/  FADD.FTZ R28, -R5.reuse, R28 ;  /* 0x0000001c051c7221 */ /* 0x040fe20000010100 */
[----:B------:R-:W-:Y:S01]  /*54c0*/  FMUL.FTZ R26, R26, 1.4426950216293334961 ;  /* 0x3fb8aa3b1a1a7820 */ /* 0x000fe20000410000 */
[----:B0-----:R-:W-:Y:S01]  /*54d0*/  FADD.FTZ R6, R6, R10 ;  /* 0x0000000a06067221 */ /* 0x001fe20000010000 */
[----:B------:R-:W0:Y:S01]  /*54e0*/  MUFU.EX2 R22, R22 ;  /* 0x0000001600167308 */ /* 0x000e220000000800 */
[----:B------:R-:W-:Y:S01]  /*54f0*/  FADD.FTZ R30, -R5, R30 ;  /* 0x0000001e051e7221 */ /* 0x000fe20000010100 */
[----:B------:R-:W-:Y:S01]  /*5500*/  FMUL.FTZ R28, R28, 1.4426950216293334961 ;  /* 0x3fb8aa3b1c1c7820 */ /* 0x000fe20000410000 */
[----:B-1----:R-:W-:Y:S01]  /*5510*/  FADD.FTZ R6, R6, R16 ;  /* 0x0000001006067221 */ /* 0x002fe20000010000 */
[----:B------:R-:W1:Y:S01]  /*5520*/  MUFU.EX2 R26, R26 ;  /* 0x0000001a001a7308 */ /* 0x000e620000000800 */
[----:B------:R-:W-:Y:S01]  /*5530*/  FMUL.FTZ R30, R30, 1.4426950216293334961 ;  /* 0x3fb8aa3b1e1e7820 */ /* 0x000fe20000410000 */
[----:B------:R-:W-:Y:S01]  /*5540*/  STS [R7+-0x800], R10 ;  /* 0xfff8000a07007388 */ /* 0x000fe20000000800 */
[----:B--2---:R-:W-:Y:S01]  /*5550*/  FADD.FTZ R6, R6, R18 ;  /* 0x0000001206067221 */ /* 0x004fe20000010000 */
[----:B------:R-:W2:Y:S02]  /*5560*/  MUFU.EX2 R28, R28 ;  /* 0x0000001c001c7308 */ /* 0x000ea40000000800 */
[----:B------:R-:W-:Y:S01]  /*5570*/  STS [R7+-0x400], R16 ;  /* 0xfffc001007007388 */ /* 0x000fe20000000800 */
[----:B---3--:R-:W-:Y:S01]  /*5580*/  FADD.FTZ R6, R6, R20 ;  /* 0x0000001406067221 */ /* 0x008fe20000010000 */
[----:B------:R-:W3:Y:S02]  /*5590*/  MUFU.EX2 R30, R30 ;  /* 0x0000001e001e7308 */ /* 0x000ee40000000800 */
[----:B------:R-:W-:Y:S01]  /*55a0*/  STS [R7], R18 ;  /* 0x0000001207007388 */ /* 0x000fe20000000800 */
        /* <DEDUP_REMOVED lines=8> */
[----:B------:R0:W-:Y:S02]  /*5630*/  STS [R7+0x1400], R30 ;  /* 0x0014001e07007388 */ /* 0x0001e40000000800 */
[----:B0-----:R-:W-:-:S07]  /*5640*/  IADD3 R7, PT, PT, R7, 0x2000, RZ ;  /* 0x0000200007077810 */ /* 0x001fce0007ffe0ff */
.L_x_54:
[----:B------:R-:W-:Y:S05]  /*5650*/  BSYNC.RECONVERGENT B1 ;  /* 0x0000000000017941 */ /* 0x000fea0003800200 */
.L_x_53:
[----:B------:R-:W-:-:S13]  /*5660*/  ISETP.LT.OR P0, PT, R8, UR45, P0 ;  /* 0x0000002d08007c0c */ /* 0x000fda0008701670 */
[----:B------:R-:W-:Y:S05]  /*5670*/  @!P0 BRA `(.L_x_45) ;  /* 0x0000000400e48947 */ /* 0x000fea0003800000 */
[----:B------:R-:W0:Y:S04]  /*5680*/  LDS R8, [R7+-0x800] ;  /* 0xfff8000007087984 */ /* 0x000e280000000800 */
[----:B------:R-:W1:Y:S04]  /*5690*/  LDS R10, [R7+-0x400] ;  /* 0xfffc0000070a7984 */ /* 0x000e680000000800 */
[----:B------:R-:W2:Y:S04]  /*56a0*/  LDS R16, [R7] ;  /* 0x0000000007107984 */ /* 0x000ea80000000800 */
[----:B------:R-:W3:Y:S01]  /*56b0*/  LDS R18, [R7+0x400] ;  /* 0x0004000007127984 */ /* 0x000ee20000000800 */
[C---:B0-----:R-:W-:Y:S01]  /*56c0*/  FADD.FTZ R8, -R5.reuse, R8 ;  /* 0x0000000805087221 */ /* 0x041fe20000010100 */
[----:B-1----:R-:W-:-:S03]  /*56d0*/  FADD.FTZ R10, -R5, R10 ;  /* 0x0000000a050a7221 */ /* 0x002fc60000010100 */
[----:B------:R-:W-:Y:S01]  /*56e0*/  FMUL.FTZ R8, R8, 1.4426950216293334961 ;  /* 0x3fb8aa3b08087820 */ /* 0x000fe20000410000 */
[----:B--2---:R-:W-:Y:S01]  /*56f0*/  FADD.FTZ R16, -R5, R16 ;  /* 0x0000001005107221 */ /* 0x004fe20000010100 */
[----:B------:R-:W-:-:S04]  /*5700*/  FMUL.FTZ R10, R10, 1.4426950216293334961 ;  /* 0x3fb8aa3b0a0a7820 */ /* 0x000fc80000410000 */
[----:B------:R-:W0:Y:S01]  /*5710*/  MUFU.EX2 R8, R8 ;  /* 0x0000000800087308 */ /* 0x000e220000000800 */
[----:B---3--:R-:W-:Y:S01]  /*5720*/  FADD.FTZ R18, -R5, R18 ;  /* 0x0000001205127221 */ /* 0x008fe20000010100 */
[----:B------:R-:W-:Y:S02]  /*5730*/  FMUL.FTZ R16, R16, 1.4426950216293334961 ;  /* 0x3fb8aa3b10107820 */ /* 0x000fe40000410000 */
[----:B------:R-:W1:Y:S01]  /*5740*/  MUFU.EX2 R10, R10 ;  /* 0x0000000a000a7308 */ /* 0x000e620000000800 */
[----:B------:R-:W-:-:S03]  /*5750*/  FMUL.FTZ R18, R18, 1.4426950216293334961 ;  /* 0x3fb8aa3b12127820 */ /* 0x000fc60000410000 */
[----:B------:R-:W2:Y:S04]  /*5760*/  MUFU.EX2 R16, R16 ;  /* 0x0000001000107308 */ /* 0x000ea80000000800 */
[----:B------:R-:W3:Y:S01]  /*5770*/  MUFU.EX2 R18, R18 ;  /* 0x0000001200127308 */ /* 0x000ee20000000800 */
[----:B0-----:R4:W-:Y:S01]  /*5780*/  STS [R7+-0x800], R8 ;  /* 0xfff8000807007388 */ /* 0x0019e20000000800 */
[----:B------:R-:W-:-:S03]  /*5790*/  FADD.FTZ R6, R6, R8 ;  /* 0x0000000806067221 */ /* 0x000fc60000010000 */
[----:B-1----:R4:W-:Y:S01]  /*57a0*/  STS [R7+-0x400], R10 ;  /* 0xfffc000a07007388 */ /* 0x0029e20000000800 */
[----:B------:R-:W-:-:S03]  /*57b0*/  FADD.FTZ R6, R6, R10 ;  /* 0x0000000a06067221 */ /* 0x000fc60000010000 */
[----:B--2---:R4:W-:Y:S01]  /*57c0*/  STS [R7], R16 ;  /* 0x0000001007007388 */ /* 0x0049e20000000800 */
[----:B------:R-:W-:-:S03]  /*57d0*/  FADD.FTZ R6, R6, R16 ;  /* 0x0000001006067221 */ /* 0x000fc60000010000 */
[----:B---3--:R4:W-:Y:S01]  /*57e0*/  STS [R7+0x400], R18 ;  /* 0x0004001207007388 */ /* 0x0089e20000000800 */
[----:B------:R-:W-:Y:S01]  /*57f0*/  FADD.FTZ R6, R6, R18 ;  /* 0x0000001206067221 */ /* 0x000fe20000010000 */
[----:B------:R-:W-:Y:S06]  /*5800*/  BRA `(.L_x_45) ;  /* 0x0000000400807947 */ /* 0x000fec0003800000 */
.L_x_46:
[----:B------:R-:W-:Y:S01]  /*5810*/  IMAD.MOV.U32 R6, RZ, RZ, 0x100 ;  /* 0x00000100ff067424 */ /* 0x000fe200078e00ff */
[----:B------:R-:W-:Y:S01]  /*5820*/  LOP3.LUT R7, RZ, R12, RZ, 0x33, !PT ;  /* 0x0000000cff077212 */ /* 0x000fe200078e33ff */
[----:B------:R-:W-:Y:S03]  /*5830*/  BSSY.RECONVERGENT B1, `(.L_x_55) ;  /* 0x0000024000017945 */ /* 0x000fe60003800200 */
[----:B------:R-:W-:-:S04]  /*5840*/  VIADDMNMX R6, R3, R6, UR45, !PT ;  /* 0x0000002d03067e46 */ /* 0x000fc8000f800106 */
[----:B------:R-:W-:Y:S02]  /*5850*/  IADD3 R10, PT, PT, -R25, R6, R7 ;  /* 0x00000006190a7210 */ /* 0x000fe40007ffe107 */
[----:B------:R-:W-:Y:S02]  /*5860*/  MOV R7, R3 ;  /* 0x0000000300077202 */ /* 0x000fe40000000f00 */
[C---:B------:R-:W-:Y:S02]  /*5870*/  LOP3.LUT R6, R10.reuse, 0x300, RZ, 0xc0, !PT ;  /* 0x000003000a067812 */ /* 0x040fe400078ec0ff */
[----:B------:R-:W-:Y:S02]  /*5880*/  ISETP.GE.U32.AND P0, PT, R10, 0x300, PT ;  /* 0x000003000a00780c */ /* 0x000fe40003f06070 */
[----:B------:R-:W-:Y:S01]  /*5890*/  ISETP.NE.AND P1, PT, R6, 0x300, PT ;  /* 0x000003000600780c */ /* 0x000fe20003f25270 */
[----:B------:R-:W-:-:S12]  /*58a0*/  HFMA2 R6, -RZ, RZ, 0, 0 ;  /* 0x00000000ff067431 */ /* 0x000fd800000001ff */
[----:B------:R-:W-:Y:S05]  /*58b0*/  @!P1 BRA `(.L_x_56) ;  /* 0x00000000006c9947 */ /* 0x000fea0003800000 */
[----:B------:R-:W-:Y:S01]  /*58c0*/  UIADD3 UR4, UPT, UPT, UR5, 0x140, URZ ;  /* 0x0000014005047890 */ /* 0x000fe2000fffe0ff */
[----:B------:R-:W-:Y:S02]  /*58d0*/  LEA.HI R6, R10, 0x1, RZ, 0x18 ;  /* 0x000000010a067811 */ /* 0x000fe400078fc0ff */
[----:B------:R-:W-:Y:S01]  /*58e0*/  IADD3 R15, P1, P2, R8, UR42, R3 ;  /* 0x0000002a080f7c10 */ /* 0x000fe2000fa3e003 */
[----:B------:R-:W-:Y:S01]  /*58f0*/  ULEA UR4, UR7, UR4, 0x18 ;  /* 0x0000000407047291 */ /* 0x000fe2000f8ec0ff */
[----:B------:R-:W-:Y:S01]  /*5900*/  LOP3.LUT R8, R6, 0x3, RZ, 0xc0, !PT ;  /* 0x0000000306087812 */ /* 0x000fe200078ec0ff */
[----:B------:R-:W-:Y:S01]  /*5910*/  IMAD.MOV.U32 R6, RZ, RZ, RZ ;  /* 0x000000ffff067224 */ /* 0x000fe200078e00ff */
[----:B------:R-:W-:Y:S02]  /*5920*/  IADD3.X R9, PT, PT, R24, R9, RZ, P1, P2 ;  /* 0x0000000918097210 */ /* 0x000fe40000fe44ff */
[----:B------:R-:W-:Y:S02]  /*5930*/  MOV R7, R3 ;  /* 0x0000000300077202 */ /* 0x000fe40000000f00 */
[----:B------:R-:W-:-:S02]  /*5940*/  IADD3 R11, PT, PT, -R8, RZ, RZ ;  /* 0x000000ff080b7210 */ /* 0x000fc40007ffe1ff */
[----:B------:R-:W-:-:S07]  /*5950*/  LEA R10, R12, UR4, 0x2 ;  /* 0x000000040c0a7c11 */ /* 0x000fce000f8e10ff */
.L_x_57:
[----:B------:R-:W-:-:S06]  /*5960*/  IMAD.MOV.U32 R8, RZ, RZ, R15 ;  /* 0x000000ffff087224 */ /* 0x000fcc00078e000f */
[----:B------:R1:W2:Y:S01]  /*5970*/  LDG.E.U8 R8, desc[UR36][R8.64] ;  /* 0x0000002408087981 */ /* 0x0002a2000c1e1100 */
[----:B------:R-:W-:Y:S01]  /*5980*/  HFMA2 R13, -RZ, RZ, 0, 0 ;  /* 0x00000000ff0d7431 */ /* 0x000fe200000001ff */
[----:B------:R-:W-:Y:S01]  /*5990*/  IADD3 R11, PT, PT, R11, 0x1, RZ ;  /* 0x000000010b0b7810 */ /* 0x000fe20007ffe0ff */
[----:B------:R-:W-:Y:S01]  /*59a0*/  VIADD R7, R7, 0x100 ;  /* 0x0000010007077836 */ /* 0x000fe20000000000 */
[----:B------:R-:W-:-:S04]  /*59b0*/  IADD3 R15, P2, PT, R15, 0x100, RZ ;  /* 0x000001000f0f7810 */ /* 0x000fc80007f5e0ff */
[----:B-1----:R-:W-:Y:S02]  /*59c0*/  IADD3.X R9, PT, PT, RZ, R9, RZ, P2, !PT ;  /* 0x00000009ff097210 */ /* 0x002fe400017fe4ff */
[----:B--2---:R-:W-:-:S13]  /*59d0*/  ISETP.NE.AND P1, PT, R8, RZ, PT ;  /* 0x000000ff0800720c */ /* 0x004fda0003f25270 */
[----:B------:R-:W0:Y:S02]  /*59e0*/  @!P1 LDS R16, [R10] ;  /* 0x000000000a109984 */ /* 0x000e240000000800 */
[----:B0-----:R-:W-:-:S04]  /*59f0*/  @!P1 FADD.FTZ R16, -R5, R16 ;  /* 0x0000001005109221 */ /* 0x001fc80000010100 */
[----:B------:R-:W-:-:S04]  /*5a00*/  @!P1 FMUL.FTZ R16, R16, 1.4426950216293334961 ;  /* 0x3fb8aa3b10109820 */ /* 0x000fc80000410000 */
[----:B------:R-:W0:Y:S01]  /*5a10*/  @!P1 MUFU.EX2 R13, R16 ;  /* 0x00000010000d9308 */ /* 0x000e220000000800 */
[----:B------:R-:W-:Y:S01]  /*5a20*/  ISETP.NE.AND P1, PT, R11, RZ, PT ;  /* 0x000000ff0b00720c */ /* 0x000fe20003f25270 */
[----:B0-----:R0:W-:Y:S01]  /*5a30*/  STS [R10], R13 ;  /* 0x0000000d0a007388 */ /* 0x0011e20000000800 */
[----:B------:R-:W-:Y:S01]  /*5a40*/  FADD.FTZ R6, R13, R6 ;  /* 0x000000060d067221 */ /* 0x000fe20000010000 */
[----:B0-----:R-:W-:-:S10]  /*5a50*/  IADD3 R10, PT, PT, R10, 0x400, RZ ;  /* 0x000004000a0a7810 */ /* 0x001fd40007ffe0ff */
[----:B------:R-:W-:Y:S05]  /*5a60*/  @P1 BRA `(.L_x_57) ;  /* 0xfffffffc00bc1947 */ /* 0x000fea000383ffff */
.L_x_56:
[----:B------:R-:W-:Y:S05]  /*5a70*/  BSYNC.RECONVERGENT B1 ;  /* 0x0000000000017941 */ /* 0x000fea0003800200 */
.L_x_55:
[----:B------:R-:W-:Y:S05]  /*5a80*/  @!P0 BRA `(.L_x_45) ;  /* 0x0000000000e08947 */ /* 0x000fea0003800000 */
[----:B------:R-:W1:Y:S01]  /*5a90*/  S2R R10, SR_CgaCtaId ;  /* 0x00000000000a7919 */ /* 0x000e620000008800 */
[----:B------:R-:W2:Y:S01]  /*5aa0*/  LDCU.64 UR10, c[0x0][0x420] ;  /* 0x00008400ff0a77ac */ /* 0x000ea20008000a00 */
[----:B------:R-:W-:Y:S02]  /*5ab0*/  MOV R9, 0x400 ;  /* 0x0000040000097802 */ /* 0x000fe40000000f00 */
[----:B------:R-:W-:Y:S02]  /*5ac0*/  SHF.L.U32 R8, R25, 0x2, RZ ;  /* 0x0000000219087819 */ /* 0x000fe400000006ff */
[----:B------:R-:W-:-:S03]  /*5ad0*/  IADD3 R9, PT, PT, R9, 0x140, RZ ;  /* 0x0000014009097810 */ /* 0x000fc60007ffe0ff */
[----:B------:R-:W-:Y:S02]  /*5ae0*/  IMAD R8, R7, 0x4, -R8 ;  /* 0x0000000407087824 */ /* 0x000fe400078e0a08 */
[----:B--2---:R-:W-:-:S05]  /*5af0*/  IMAD.U32 R16, RZ, RZ, UR10 ;  /* 0x0000000aff107e24 */ /* 0x004fca000f8e00ff */
[----:B------:R-:W-:-:S04]  /*5b00*/  IADD3 R16, P0, P1, R16, UR42, R7 ;  /* 0x0000002a10107c10 */ /* 0x000fc8000f91e007 */
[----:B------:R-:W-:Y:S02]  /*5b10*/  IADD3 R16, P2, PT, R16, 0x200, RZ ;  /* 0x0000020010107810 */ /* 0x000fe40007f5e0ff */
[----:B-1----:R-:W-:Y:S02]  /*5b20*/  LEA R11, R10, R9, 0x18 ;  /* 0x000000090a0b7211 */ /* 0x002fe400078ec0ff */
[----:B------:R-:W-:Y:S02]  /*5b30*/  IADD3.X R9, PT, PT, R24, UR11, RZ, P0, P1 ;  /* 0x0000000b18097c10 */ /* 0x000fe400087e24ff */
[----:B------:R-:W-:Y:S02]  /*5b40*/  IADD3 R10, PT, PT, R8, 0x800, R11 ;  /* 0x00000800080a7810 */ /* 0x000fe40007ffe00b */
[----:B------:R-:W-:-:S07]  /*5b50*/  IADD3.X R9, PT, PT, RZ, R9, RZ, P2, !PT ;  /* 0x00000009ff097210 */ /* 0x000fce00017fe4ff */
.L_x_58:
[----:B------:R-:W-:-:S05]  /*5b60*/  MOV R8, R16 ;  /* 0x0000001000087202 */ /* 0x000fca0000000f00 */
[----:B------:R-:W2:Y:S04]  /*5b70*/  LDG.E.U8 R16, desc[UR36][R8.64+-0x200] ;  /* 0xfffe002408107981 */ /* 0x000ea8000c1e1100 */
[----:B------:R-:W3:Y:S04]  /*5b80*/  LDG.E.U8 R11, desc[UR36][R8.64+-0x100] ;  /* 0xffff0024080b7981 */ /* 0x000ee8000c1e1100 */
[----:B------:R-:W4:Y:S04]  /*5b90*/  LDG.E.U8 R13, desc[UR36][R8.64] ;  /* 0x00000024080d7981 */ /* 0x000f28000c1e1100 */
[----:B------:R-:W5:Y:S01]  /*5ba0*/  LDG.E.U8 R15, desc[UR36][R8.64+0x100] ;  /* 0x00010024080f7981 */ /* 0x000f62000c1e1100 */
[----:B------:R-:W-:Y:S01]  /*5bb0*/  IMAD.MOV.U32 R17, RZ, RZ, RZ ;  /* 0x000000ffff117224 */ /* 0x000fe200078e00ff */
[----:B------:R-:W-:-:S02]  /*5bc0*/  IADD3 R7, PT, PT, R7, 0x400, RZ ;  /* 0x0000040007077810 */ /* 0x000fc40007ffe0ff */
[----:B--2---:R-:W-:Y:S02]  /*5bd0*/  ISETP.NE.AND P0, PT, R16, RZ, PT ;  /* 0x000000ff1000720c */ /* 0x004fe40003f05270 */
[----:B---3--:R-:W-:Y:S01]  /*5be0*/  ISETP.NE.AND P1, PT, R11, RZ, PT ;  /* 0x000000ff0b00720c */ /* 0x008fe20003f25270 */
[----:B------:R-:W-:Y:S01]  /*5bf0*/  IMAD.MOV.U32 R11, RZ, RZ, RZ ;  /* 0x000000ffff0b7224 */ /* 0x000fe200078e00ff */
[----:B----4-:R-:W-:Y:S01]  /*5c00*/  ISETP.NE.AND P2, PT, R13, RZ, PT ;  /* 0x000000ff0d00720c */ /* 0x010fe20003f45270 */
[----:B------:R-:W-:Y:S01]  /*5c10*/  HFMA2 R13, -RZ, RZ, 0, 0 ;  /* 0x00000000ff0d7431 */ /* 0x000fe200000001ff */
[----:B-----5:R-:W-:-:S07]  /*5c20*/  ISETP.NE.AND P3, PT, R15, RZ, PT ;  /* 0x000000ff0f00720c */ /* 0x020fce0003f65270 */
[----:B------:R-:W0:Y:S01]  /*5c30*/  @!P0 LDS R16, [R10+-0x800] ;  /* 0xfff800000a108984 */ /* 0x000e220000000800 */
[----:B------:R-:W-:-:S03]  /*5c40*/  MOV R15, RZ ;  /* 0x000000ff000f7202 */ /* 0x000fc60000000f00 */
[----:B------:R-:W1:Y:S04]  /*5c50*/  @!P1 LDS R18, [R10+-0x400] ;  /* 0xfffc00000a129984 */ /* 0x000e680000000800 */
[----:B------:R-:W2:Y:S04]  /*5c60*/  @!P2 LDS R20, [R10] ;  /* 0x000000000a14a984 */ /* 0x000ea80000000800 */
[----:B------:R-:W3:Y:S01]  /*5c70*/  @!P3 LDS R22, [R10+0x400] ;  /* 0x000400000a16b984 */ /* 0x000ee20000000800 */
[----:B0-----:R-:W-:-:S04]  /*5c80*/  @!P0 FADD.FTZ R16, -R5, R16 ;  /* 0x0000001005108221 */ /* 0x001fc80000010100 */
[----:B------:R-:W-:Y:S01]  /*5c90*/  @!P0 FMUL.FTZ R16, R16, 1.4426950216293334961 ;  /* 0x3fb8aa3b10108820 */ /* 0x000fe20000410000 */
[----:B-1----:R-:W-:-:S03]  /*5ca0*/  @!P1 FADD.FTZ R18, -R5, R18 ;  /* 0x0000001205129221 */ /* 0x002fc60000010100 */
[----:B------:R0:W1:Y:S01]  /*5cb0*/  @!P0 MUFU.EX2 R11, R16 ;  /* 0x00000010000b8308 */ /* 0x0000620000000800 */
[----:B------:R-:W-:Y:S01]  /*5cc0*/  @!P1 FMUL.FTZ R18, R18, 1.4426950216293334961 ;  /* 0x3fb8aa3b12129820 */ /* 0x000fe20000410000 */
[----:B--2---:R-:W-:Y:S01]  /*5cd0*/  @!P2 FADD.FTZ R20, -R5, R20 ;  /* 0x000000140514a221 */ /* 0x004fe20000010100 */
[----:B------:R-:W-:Y:S01]  /*5ce0*/  ISETP.GE.AND P0, PT, R7, UR45, PT ;  /* 0x0000002d07007c0c */ /* 0x000fe2000bf06270 */
[----:B---3--:R-:W-:Y:S01]  /*5cf0*/  @!P3 FADD.FTZ R22, -R5, R22 ;  /* 0x000000160516b221 */ /* 0x008fe20000010100 */
[----:B------:R-:W2:Y:S01]  /*5d00*/  @!P1 MUFU.EX2 R13, R18 ;  /* 0x00000012000d9308 */ /* 0x000ea20000000800 */
[----:B------:R-:W-:Y:S02]  /*5d10*/  @!P2 FMUL.FTZ R20, R20, 1.4426950216293334961 ;  /* 0x3fb8aa3b1414a820 */ /* 0x000fe40000410000 */
[----:B------:R-:W-:Y:S01]  /*5d20*/  @!P3 FMUL.FTZ R22, R22, 1.4426950216293334961 ;  /* 0x3fb8aa3b1616b820 */ /* 0x000fe20000410000 */
[----:B0-----:R-:W-:Y:S01]  /*5d30*/  IADD3 R16, P1, PT, R8, 0x400, RZ ;  /* 0x0000040008107810 */ /* 0x001fe20007f3e0ff */
[----:B------:R-:W0:Y:S03]  /*5d40*/  @!P2 MUFU.EX2 R15, R20 ;  /* 0x00000014000fa308 */ /* 0x000e260000000800 */
[----:B------:R-:W-:Y:S01]  /*5d50*/  IADD3.X R9, PT, PT, RZ, R9, RZ, P1, !PT ;  /* 0x00000009ff097210 */ /* 0x000fe20000ffe4ff */
[----:B------:R-:W3:Y:S01]  /*5d60*/  @!P3 MUFU.EX2 R17, R22 ;  /* 0x000000160011b308 */ /* 0x000ee20000000800 */
[----:B-1----:R-:W-:Y:S01]  /*5d70*/  FADD.FTZ R6, R11, R6 ;  /* 0x000000060b067221 */ /* 0x002fe20000010000 */
[----:B------:R-:W-:Y:S03]  /*5d80*/  STS [R10+-0x800], R11 ;  /* 0xfff8000b0a007388 */ /* 0x000fe60000000800 */
[----:B--2---:R-:W-:Y:S01]  /*5d90*/  FADD.FTZ R6, R6, R13 ;  /* 0x0000000d06067221 */ /* 0x004fe20000010000 */
[----:B------:R-:W-:Y:S03]  /*5da0*/  STS [R10+-0x400], R13 ;  /* 0xfffc000d0a007388 */ /* 0x000fe60000000800 */
[----:B0-----:R-:W-:Y:S01]  /*5db0*/  FADD.FTZ R6, R6, R15 ;  /* 0x0000000f06067221 */ /* 0x001fe20000010000 */
[----:B------:R-:W-:Y:S03]  /*5dc0*/  STS [R10], R15 ;  /* 0x0000000f0a007388 */ /* 0x000fe60000000800 */
[----:B---3--:R-:W-:Y:S01]  /*5dd0*/  FADD.FTZ R6, R6, R17 ;  /* 0x0000001106067221 */ /* 0x008fe20000010000 */
[----:B------:R0:W-:Y:S02]  /*5de0*/  STS [R10+0x400], R17 ;  /* 0x000400110a007388 */ /* 0x0001e40000000800 */
[----:B0-----:R-:W-:Y:S01]  /*5df0*/  VIADD R10, R10, 0x1000 ;  /* 0x000010000a0a7836 */ /* 0x001fe20000000000 */
[----:B------:R-:W-:Y:S06]  /*5e00*/  @!P0 BRA `(.L_x_58) ;  /* 0xfffffffc00548947 */ /* 0x000fec000383ffff */
.L_x_45:
[----:B------:R-:W-:Y:S05]  /*5e10*/  BSYNC.RECONVERGENT B0 ;  /* 0x0000000000007941 */ /* 0x000fea0003800200 */
.L_x_44:
[----:B0-----:R-:W0:Y:S01]  /*5e20*/  SHFL.BFLY PT, R5, R6, 0x10, 0x1f ;  /* 0x0e001f0006057f89 */ /* 0x001e2200000e0000 */
[C---:B------:R-:W-:Y:S01]  /*5e30*/  ISETP.NE.AND P0, PT, R0.reuse, RZ, PT ;  /* 0x000000ff0000720c */ /* 0x040fe20003f05270 */
[----:B------:R-:W1:Y:S01]  /*5e40*/  LDCU UR4, c[0x0][0x3f4] ;  /* 0x00007e80ff0477ac */ /* 0x000e620008000800 */
[----:B------:R-:W-:Y:S01]  /*5e50*/  ISETP.GT.U32.AND P1, PT, R0, 0x7, PT ;  /* 0x000000070000780c */ /* 0x000fe20003f24070 */
[----:B------:R-:W2:Y:S01]  /*5e60*/  S2UR UR14, SR_CTAID.X ;  /* 0x00000000000e79c3 */ /* 0x000ea20000002500 */
[----:B------:R-:W3:Y:S01]  /*5e70*/  LDCU.U8 UR11, c[0x0][0x48c] ;  /* 0x00009180ff0b77ac */ /* 0x000ee20008000000 */
[----:B-1----:R-:W-:Y:S01]  /*5e80*/  UIADD3 UR4, UPT, UPT, UR4, 0x4, URZ ;  /* 0x0000000404047890 */ /* 0x002fe2000fffe0ff */
[----:B0-----:R-:W-:-:S03]  /*5e90*/  FADD.FTZ R5, R5, R6 ;  /* 0x0000000605057221 */ /* 0x001fc60000010000 */
[----:B------:R-:W-:Y:S02]  /*5ea0*/  USHF.R.S32.HI UR5, URZ, 0x1f, UR4 ;  /* 0x0000001fff057899 */ /* 0x000fe40008011404 */
[----:B----4-:R-:W0:Y:S02]  /*5eb0*/  SHFL.BFLY PT, R8, R5, 0x8, 0x1f ;  /* 0x0d001f0005087f89 */ /* 0x010e2400000e0000 */
[----:B------:R-:W-:-:S03]  /*5ec0*/  ULEA.HI UR5, UR5, UR4, URZ, 0x2 ;  /* 0x0000000405057291 */ /* 0x000fc6000f8f10ff */
[----:B------:R-:W-:Y:S01]  /*5ed0*/  UMOV UR4, URZ ;  /* 0x000000ff00047c82 */ /* 0x000fe20008000000 */
[----:B------:R-:W-:-:S04]  /*5ee0*/  USHF.L.U32 UR5, UR5, 0x2, URZ ;  /* 0x0000000205057899 */ /* 0x000fc800080006ff */
[----:B------:R-:W-:-:S03]  /*5ef0*/  ULOP3.LUT UR7, UR5, 0xfffffff0, URZ, 0xc0, !UPT ;  /* 0xfffffff005077892 */ /* 0x000fc6000f8ec0ff */
[----:B------:R-:W-:Y:S01]  /*5f00*/  UMOV UR5, URZ ;  /* 0x000000ff00057c82 */ /* 0x000fe20008000000 */
[----:B0-----:R-:W-:-:S05]  /*5f10*/  FADD.FTZ R8, R5, R8 ;  /* 0x0000000805087221 */ /* 0x001fca0000010000 */
[----:B------:R-:W0:Y:S02]  /*5f20*/  SHFL.BFLY PT, R7, R8, 0x4, 0x1f ;  /* 0x0c801f0008077f89 */ /* 0x000e2400000e0000 */
[----:B0-----:R-:W-:-:S05]  /*5f30*/  FADD.FTZ R7, R8, R7 ;  /* 0x0000000708077221 */ /* 0x001fca0000010000 */
[----:B------:R-:W0:Y:S02]  /*5f40*/  SHFL.BFLY PT, R10, R7, 0x2, 0x1f ;  /* 0x0c401f00070a7f89 */ /* 0x000e2400000e0000 */
[----:B0-----:R-:W-:-:S05]  /*5f50*/  FADD.FTZ R10, R7, R10 ;  /* 0x0000000a070a7221 */ /* 0x001fca0000010000 */
[----:B------:R-:W0:Y:S02]  /*5f60*/  SHFL.BFLY PT, R9, R10, 0x1, 0x1f ;  /* 0x0c201f000a097f89 */ /* 0x000e2400000e0000 */
[----:B0-----:R-:W-:-:S05]  /*5f70*/  FADD.FTZ R9, R10, R9 ;  /* 0x000000090a097221 */ /* 0x001fca0000010000 */
[----:B------:R-:W-:Y:S01]  /*5f80*/  @!P0 STS [R14+UR8+0x20], R9 ;  /* 0x000020090e008988 */ /* 0x000fe20008000808 */
[----:B------:R-:W-:Y:S01]  /*5f90*/  BAR.SYNC.DEFER_BLOCKING 0x0 ;  /* 0x0000000000007b1d */ /* 0x000fe20000010000 */
[----:B---3--:R-:W-:-:S05]  /*5fa0*/  ISETP.NE.AND P0, PT, RZ, UR11, PT ;  /* 0x0000000bff007c0c */ /* 0x008fca000bf05270 */
[----:B------:R-:W0:Y:S01]  /*5fb0*/  @!P1 LDS R9, [R4+0x20] ;  /* 0x0000200004099984 */ /* 0x000e220000000800 */
[----:B------:R-:W-:-:S03]  /*5fc0*/  ISETP.GE.AND P1, PT, R3, UR45, PT ;  /* 0x0000002d03007c0c */ /* 0x000fc6000bf26270 */
[----:B0-----:R-:W0:Y:S02]  /*5fd0*/  SHFL.BFLY PT, R0, R9, 0x4, 0x1f ;  /* 0x0c801f0009007f89 */ /* 0x001e2400000e0000 */
[----:B0-----:R-:W-:-:S05]  /*5fe0*/  FADD.FTZ R0, R0, R9 ;  /* 0x0000000900007221 */ /* 0x001fca0000010000 */
[----:B------:R-:W0:Y:S02]  /*5ff0*/  SHFL.BFLY PT, R5, R0, 0x2, 0x1f ;  /* 0x0c401f0000057f89 */ /* 0x000e2400000e0000 */
[----:B0-----:R-:W-:-:S05]  /*6000*/  FADD.FTZ R5, R0, R5 ;  /* 0x0000000500057221 */ /* 0x001fca0000010000 */
[----:B------:R-:W0:Y:S02]  /*6010*/  SHFL.BFLY PT, R6, R5, 0x1, 0x1f ;  /* 0x0c201f0005067f89 */ /* 0x000e2400000e0000 */
[----:B0-----:R-:W-:-:S06]  /*6020*/  FADD.FTZ R6, R5, R6 ;  /* 0x0000000605067221 */ /* 0x001fcc0000010000 */
[----:B------:R-:W0:Y:S02]  /*6030*/  SHFL.IDX PT, R6, R6, RZ, 0x1f ;  /* 0x00001fff06067589 */ /* 0x000e2400000e0000 */
[----:B0-----:R-:W-:-:S04]  /*6040*/  FADD.FTZ R4, R6, 9.9999999747524270788e-07 ;  /* 0x358637bd06047421 */ /* 0x001fc80000010000 */
[----:B------:R0:W1:Y:S01]  /*6050*/  MUFU.RCP R11, R4 ;  /* 0x00000004000b7308 */ /* 0x0000620000001000 */
[----:B--2---:R-:W-:Y:S05]  /*6060*/  @!P0 BRA `(.L_x_59) ;  /* 0x0000000000248947 */ /* 0x004fea0003800000 */
[----:B------:R-:W2:Y:S01]  /*6070*/  S2UR UR5, SR_CTAID.Y ;  /* 0x00000000000579c3 */ /* 0x000ea20000002600 */
[----:B------:R-:W2:Y:S01]  /*6080*/  LDCU UR8, c[0x0][0x3f8] ;  /* 0x00007f00ff0877ac */ /* 0x000ea20008000800 */
[----:B------:R-:W3:Y:S01]  /*6090*/  LDCU UR4, c[0x0][0x488] ;  /* 0x00009100ff0477ac */ /* 0x000ee20008000800 */
[----:B------:R-:W3:Y:S01]  /*60a0*/  LDCU UR9, c[0x0][0x40c] ;  /* 0x00008180ff0977ac */ /* 0x000ee20008000800 */
[----:B------:R-:W4:Y:S01]  /*60b0*/  LDCU UR10, c[0x0][0x3f4] ;  /* 0x00007e80ff0a77ac */ /* 0x000f220008000800 */
[----:B--2---:R-:W-:-:S04]  /*60c0*/  UIMAD UR5, UR5, UR8, UR14 ;  /* 0x00000008050572a4 */ /* 0x004fc8000f8e020e */
[----:B---3--:R-:W-:-:S04]  /*60d0*/  UIMAD UR4, UR5, UR4, UR9 ;  /* 0x00000004050472a4 */ /* 0x008fc8000f8e0209 */
[----:B----4-:R-:W-:-:S04]  /*60e0*/  UIMAD UR4, UR4, UR10, URZ ;  /* 0x0000000a040472a4 */ /* 0x010fc8000f8e02ff */
[----:B------:R-:W-:-:S12]  /*60f0*/  USHF.R.S32.HI UR5, URZ, 0x1f, UR4 ;  /* 0x0000001fff057899 */ /* 0x000fd80008011404 */
.L_x_59:
[----:B------:R-:W-:Y:S04]  /*6100*/  BSSY.RECONVERGENT B0, `(.L_x_60) ;  /* 0x0000062000007945 */ /* 0x000fe80003800200 */
[----:B------:R-:W-:Y:S05]  /*6110*/  @P1 BRA `(.L_x_61) ;  /* 0x0000000400801947 */ /* 0x000fea0003800000 */
[----:B------:R-:W-:Y:S01]  /*6120*/  HFMA2 R0, -RZ, RZ, 0, 1.52587890625e-05 ;  /* 0x00000100ff007431 */ /* 0x000fe200000001ff */
[----:B0-----:R-:W-:Y:S01]  /*6130*/  LOP3.LUT R4, RZ, R12, RZ, 0x33, !PT ;  /* 0x0000000cff047212 */ /* 0x001fe200078e33ff */
[----:B------:R-:W-:Y:S03]  /*6140*/  BSSY.RECONVERGENT B1, `(.L_x_62) ;  /* 0x0000028000017945 */ /* 0x000fe60003800200 */
[----:B------:R-:W-:-:S04]  /*6150*/  VIADDMNMX R0, R3, R0, UR45, !PT ;  /* 0x0000002d03007e46 */ /* 0x000fc8000f800100 */
[----:B------:R-:W-:-:S04]  /*6160*/  IADD3 R0, PT, PT, -R25, R0, R4 ;  /* 0x0000000019007210 */ /* 0x000fc80007ffe104 */
[C---:B------:R-:W-:Y:S02]  /*6170*/  LOP3.LUT R4, R0.reuse, 0x300, RZ, 0xc0, !PT ;  /* 0x0000030000047812 */ /* 0x040fe400078ec0ff */
[----:B------:R-:W-:Y:S02]  /*6180*/  ISETP.GE.U32.AND P1, PT, R0, 0x300, PT ;  /* 0x000003000000780c */ /* 0x000fe40003f26070 */
[----:B------:R-:W-:-:S13]  /*6190*/  ISETP.NE.AND P2, PT, R4, 0x300, PT ;  /* 0x000003000400780c */ /* 0x000fda0003f45270 */
[----:B------:R-:W-:Y:S05]  /*61a0*/  @!P2 BRA `(.L_x_63) ;  /* 0x000000000084a947 */ /* 0x000fea0003800000 */
[----:B------:R-:W0:Y:S01]  /*61b0*/  S2UR UR9, SR_CgaCtaId ;  /* 0x00000000000979c3 */ /* 0x000e220000008800 */
[----:B------:R-:W2:Y:S01]  /*61c0*/  LDCU.64 UR12, c[0x0][0x480] ;  /* 0x00009000ff0c77ac */ /* 0x000ea20008000a00 */
[----:B------:R-:W-:Y:S02]  /*61d0*/  LEA.HI R0, R0, 0x1, RZ, 0x18 ;  /* 0x0000000100007811 */ /* 0x000fe400078fc0ff */
[----:B------:R-:W-:Y:S01]  /*61e0*/  IADD3 R9, P2, PT, R3, UR4, RZ ;  /* 0x0000000403097c10 */ /* 0x000fe2000ff5e0ff */
[----:B------:R-:W-:Y:S01]  /*61f0*/  UMOV UR8, 0x400 ;  /* 0x0000040000087882 */ /* 0x000fe20000000000 */
[C---:B------:R-:W-:Y:S01]  /*6200*/  SHF.L.U32 R4, R0.reuse, 0x8, RZ ;  /* 0x0000000800047819 */ /* 0x040fe200000006ff */
[----:B------:R-:W-:Y:S01]  /*6210*/  UIADD3 UR8, UPT, UPT, UR8, 0x140, URZ ;  /* 0x0000014008087890 */ /* 0x000fe2000fffe0ff */
[----:B------:R-:W-:Y:S01]  /*6220*/  LOP3.LUT R0, R0, 0x3, RZ, 0xc0, !PT ;  /* 0x0000000300007812 */ /* 0x000fe200078ec0ff */
[----:B------:R-:W-:Y:S01]  /*6230*/  IMAD.X R10, RZ, RZ, UR5, P2 ;  /* 0x00000005ff0a7e24 */ /* 0x000fe200090e06ff */
[----:B------:R-:W-:-:S02]  /*6240*/  LOP3.LUT R6, R4, 0x300, RZ, 0xc0, !PT ;  /* 0x0000030004067812 */ /* 0x000fc400078ec0ff */
[----:B------:R-:W-:Y:S02]  /*6250*/  LEA R4, R12, UR7, 0x1 ;  /* 0x000000070c047c11 */ /* 0x000fe4000f8e08ff */
[----:B------:R-:W-:Y:S02]  /*6260*/  IADD3 R3, PT, PT, R3, R6, RZ ;  /* 0x0000000603037210 */ /* 0x000fe40007ffe0ff */
[----:B------:R-:W-:Y:S02]  /*6270*/  IADD3 R7, PT, PT, -R0, RZ, RZ ;  /* 0x000000ff00077210 */ /* 0x000fe40007ffe1ff */
[----:B--2---:R-:W-:-:S04]  /*6280*/  LEA R8, P2, R9, UR12, 0x2 ;  /* 0x0000000c09087c11 */ /* 0x004fc8000f8410ff */
[----:B------:R-:W-:Y:S01]  /*6290*/  LEA.HI.X R9, R9, UR13, R10, 0x2, P2 ;  /* 0x0000000d09097c11 */ /* 0x000fe200090f140a */
[----:B0-----:R-:W-:-:S06]  /*62a0*/  ULEA UR8, UR9, UR8, 0x18 ;  /* 0x0000000809087291 */ /* 0x001fcc000f8ec0ff */
[----:B------:R-:W-:Y:S01]  /*62b0*/  VIADD R0, R4, UR8 ;  /* 0x0000000804007c36 */ /* 0x000fe20008000000 */
[----:B------:R-:W-:-:S07]  /*62c0*/  LEA R6, R12, UR8, 0x2 ;  /* 0x000000080c067c11 */ /* 0x000fce000f8e10ff */
.L_x_64:
[----:B--2---:R0:W1:Y:S01]  /*62d0*/  LDS R4, [R6] ;  /* 0x0000000006047984 */ /* 0x0040620000000800 */
[----:B------:R-:W-:Y:S01]  /*62e0*/  @P0 MOV R5, R9 ;  /* 0x0000000900050202 */ /* 0x000fe20000000f00 */
[----:B------:R-:W-:-:S05]  /*62f0*/  VIADD R7, R7, 0x1 ;  /* 0x0000000107077836 */ /* 0x000fca0000000000 */
[----:B------:R-:W-:Y:S02]  /*6300*/  ISETP.NE.AND P3, PT, R7, RZ, PT ;  /* 0x000000ff0700720c */ /* 0x000fe40003f65270 */
[----:B0-----:R-:W-:Y:S01]  /*6310*/  IADD3 R6, PT, PT, R6, 0x400, RZ ;  /* 0x0000040006067810 */ /* 0x001fe20007ffe0ff */
[----:B-1----:R-:W-:-:S05]  /*6320*/  FMUL.FTZ R13, R4, R11 ;  /* 0x0000000b040d7220 */ /* 0x002fca0000410000 */
[----:B------:R-:W-:-:S04]  /*6330*/  F2FP.F16.F32.PACK_AB R4, RZ, R13 ;  /* 0x0000000dff04723e */ /* 0x000fc800000000ff */
[----:B------:R-:W-:Y:S02]  /*6340*/  PRMT R10, R4, 0x7610, R10 ;  /* 0x00007610040a7816 */ /* 0x000fe4000000000a */
[----:B------:R-:W-:Y:S02]  /*6350*/  @P0 MOV R4, R8 ;  /* 0x0000000800040202 */ /* 0x000fe40000000f00 */
[----:B------:R-:W-:Y:S01]  /*6360*/  IADD3 R8, P2, PT, R8, 0x400, RZ ;  /* 0x0000040008087810 */ /* 0x000fe20007f5e0ff */
[----:B------:R0:W-:Y:S03]  /*6370*/  STS.U16 [R0], R10 ;  /* 0x0000000a00007388 */ /* 0x0001e60000000400 */
[----:B------:R-:W-:Y:S01]  /*6380*/  IADD3.X R9, PT, PT, RZ, R9, RZ, P2, !PT ;  /* 0x00000009ff097210 */ /* 0x000fe200017fe4ff */
[----:B------:R2:W-:Y:S01]  /*6390*/  @P0 STG.E desc[UR36][R4.64], R13 ;  /* 0x0000000d04000986 */ /* 0x0005e2000c101924 */
[----:B0-----:R-:W-:Y:S01]  /*63a0*/  VIADD R0, R0, 0x200 ;  /* 0x0000020000007836 */ /* 0x001fe20000000000 */
[----:B------:R-:W-:Y:S06]  /*63b0*/  @P3 BRA `(.L_x_64) ;  /* 0xfffffffc00c43947 */ /* 0x000fec000383ffff */
.L_x_63:
[----:B------:R-:W-:Y:S05]  /*63c0*/  BSYNC.RECONVERGENT B1 ;  /* 0x0000000000017941 */ /* 0x000fea0003800200 */
.L_x_62:
[----:B------:R-:W-:Y:S05]  /*63d0*/  @!P1 BRA `(.L_x_61) ;  /* 0x0000000000d09947 */ /* 0x000fea0003800000 */
[----:B--2---:R-:W0:Y:S01]  /*63e0*/  S2R R5, SR_CgaCtaId ;  /* 0x0000000000057919 */ /* 0x004e220000008800 */
[----:B------:R-:W2:Y:S01]  /*63f0*/  LDCU.64 UR8, c[0x0][0x480] ;  /* 0x00009000ff0877ac */ /* 0x000ea20008000a00 */
[----:B------:R-:W-:Y:S02]  /*6400*/  MOV R0, 0x400 ;  /* 0x0000040000007802 */ /* 0x000fe40000000f00 */
[C---:B------:R-:W-:Y:S01]  /*6410*/  IADD3 R6, P2, PT, R3.reuse, UR4, RZ ;  /* 0x0000000403067c10 */ /* 0x040fe2000ff5e0ff */
[----:B------:R-:W-:Y:S01]  /*6420*/  UISETP.NE.AND UP0, UPT, UR11, URZ, UPT ;  /* 0x000000ff0b00728c */ /* 0x000fe2000bf05270 */
[----:B------:R-:W-:Y:S02]  /*6430*/  IADD3 R0, PT, PT, R0, 0x140, RZ ;  /* 0x0000014000007810 */ /* 0x000fe40007ffe0ff */
[----:B------:R-:W-:Y:S02]  /*6440*/  LEA R4, R3, UR7, 0x1 ;  /* 0x0000000703047c11 */ /* 0x000fe4000f8e08ff */
[----:B------:R-:W-:-:S02]  /*6450*/  IADD3.X R7, PT, PT, RZ, UR5, RZ, P2, !PT ;  /* 0x00000005ff077c10 */ /* 0x000fc400097fe4ff */
[----:B------:R-:W-:Y:S01]  /*6460*/  ISETP.NE.AND P0, PT, RZ, UR11, PT ;  /* 0x0000000bff007c0c */ /* 0x000fe2000bf05270 */
[----:B------:R-:W-:Y:S01]  /*6470*/  IMAD R4, R25, -0x2, R4 ;  /* 0xfffffffe19047824 */ /* 0x000fe200078e0204 */
[----:B------:R-:W-:Y:S02]  /*6480*/  PLOP3.LUT P1, PT, PT, PT, UP0, 0x80, 0x8 ;  /* 0x000000000008781c */ /* 0x000fe40003f2f008 */
[----:B--2---:R-:W-:-:S04]  /*6490*/  LEA R8, P3, R6, UR8, 0x2 ;  /* 0x0000000806087c11 */ /* 0x004fc8000f8610ff */
[----:B------:R-:W-:Y:S02]  /*64a0*/  IADD3 R8, P2, PT, R8, 0x800, RZ ;  /* 0x0000080008087810 */ /* 0x000fe40007f5e0ff */
[----:B------:R-:W-:-:S04]  /*64b0*/  LEA.HI.X R7, R6, UR9, R7, 0x2, P3 ;  /* 0x0000000906077c11 */ /* 0x000fc800098f1407 */
[----:B------:R-:W-:Y:S02]  /*64c0*/  IADD3.X R9, PT, PT, RZ, R7, RZ, P2, !PT ;  /* 0x00000007ff097210 */ /* 0x000fe400017fe4ff */
[----:B0-----:R-:W-:Y:S02]  /*64d0*/  LEA R5, R5, R0, 0x18 ;  /* 0x0000000005057211 */ /* 0x001fe400078ec0ff */
[----:B------:R-:W-:Y:S02]  /*64e0*/  SHF.L.U32 R0, R25, 0x2, RZ ;  /* 0x0000000219007819 */ /* 0x000fe400000006ff */
[----:B------:R-:W-:-:S03]  /*64f0*/  IADD3 R6, PT, PT, R4, 0x400, R5 ;  /* 0x0000040004067810 */ /* 0x000fc60007ffe005 */
[----:B------:R-:W-:-:S05]  /*6500*/  IMAD R0, R3, 0x4, -R0 ;  /* 0x0000000403007824 */ /* 0x000fca00078e0a00 */
[----:B------:R-:W-:-:S07]  /*6510*/  IADD3 R0, PT, PT, R0, 0x800, R5 ;  /* 0x0000080000007810 */ /* 0x000fce0007ffe005 */
.L_x_65:
[----:B------:R-:W1:Y:S01]  /*6520*/  LDS R4, [R0+-0x800] ;  /* 0xfff8000000047984 */ /* 0x000e620000000800 */
[----:B------:R-:W-:-:S04]  /*6530*/  IADD3 R3, PT, PT, R3, 0x400, RZ ;  /* 0x0000040003037810 */ /* 0x000fc80007ffe0ff */
[----:B------:R-:W-:Y:S01]  /*6540*/  ISETP.GE.AND P2, PT, R3, UR45, PT ;  /* 0x0000002d03007c0c */ /* 0x000fe2000bf46270 */
[----:B-1----:R-:W-:-:S05]  /*6550*/  FMUL.FTZ R13, R4, R11 ;  /* 0x0000000b040d7220 */ /* 0x002fca0000410000 */
[----:B------:R-:W-:-:S04]  /*6560*/  F2FP.F16.F32.PACK_AB R4, RZ, R13 ;  /* 0x0000000dff04723e */ /* 0x000fc800000000ff */
[----:B------:R-:W-:-:S05]  /*6570*/  PRMT R5, R4, 0x7610, R5 ;  /* 0x0000761004057816 */ /* 0x000fca0000000005 */
[----:B------:R0:W-:Y:S04]  /*6580*/  STS.U16 [R6+-0x400], R5 ;  /* 0xfffc000506007388 */ /* 0x0001e80000000400 */
[----:B------:R-:W1:Y:S01]  /*6590*/  LDS R4, [R0+-0x400] ;  /* 0xfffc000000047984 */ /* 0x000e620000000800 */
[----:B0-----:R-:W-:Y:S01]  /*65a0*/  MOV R5, R9 ;  /* 0x0000000900057202 */ /* 0x001fe20000000f00 */
[----:B-1----:R-:W-:-:S05]  /*65b0*/  FMUL.FTZ R15, R4, R11 ;  /* 0x0000000b040f7220 */ /* 0x002fca0000410000 */
[----:B------:R-:W-:-:S04]  /*65c0*/  F2FP.F16.F32.PACK_AB R4, RZ, R15 ;  /* 0x0000000fff04723e */ /* 0x000fc800000000ff */
[----:B------:R-:W-:-:S05]  /*65d0*/  PRMT R10, R4, 0x7610, R10 ;  /* 0x00007610040a7816 */ /* 0x000fca000000000a */
[----:B------:R-:W-:Y:S04]  /*65e0*/  STS.U16 [R6+-0x200], R10 ;  /* 0xfffe000a06007388 */ /* 0x000fe80000000400 */
[----:B------:R-:W0:Y:S02]  /*65f0*/  LDS R4, [R0] ;  /* 0x0000000000047984 */ /* 0x000e240000000800 */
[----:B0-----:R-:W-:-:S05]  /*6600*/  FMUL.FTZ R17, R4, R11 ;  /* 0x0000000b04117220 */ /* 0x001fca0000410000 */
[----:B------:R-:W-:-:S05]  /*6610*/  F2FP.F16.F32.PACK_AB R4, RZ, R17 ;  /* 0x00000011ff04723e */ /* 0x000fca00000000ff */
[----:B------:R0:W-:Y:S04]  /*6620*/  STS.U16 [R6], R4 ;  /* 0x0000000406007388 */ /* 0x0001e80000000400 */
[----:B------:R1:W2:Y:S01]  /*6630*/  LDS R7, [R0+0x400] ;  /* 0x0004000000077984 */ /* 0x0002a20000000800 */
[----:B0-----:R-:W-:Y:S01]  /*6640*/  IMAD.MOV.U32 R4, RZ, RZ, R8 ;  /* 0x000000ffff047224 */ /* 0x001fe200078e0008 */
[----:B-1----:R-:W-:-:S04]  /*6650*/  IADD3 R0, PT, PT, R0, 0x1000, RZ ;  /* 0x0000100000007810 */ /* 0x002fc80007ffe0ff */
[----:B------:R-:W-:Y:S01]  /*6660*/  @P1 STG.E desc[UR36][R4.64+-0x800], R13 ;  /* 0xfff8000d04001986 */ /* 0x000fe2000c101924 */
[----:B------:R-:W-:Y:S02]  /*6670*/  PLOP3.LUT P1, PT, P0, PT, PT, 0x80, 0x8 ;  /* 0x000000000008781c */ /* 0x000fe4000072f070 */
[----:B------:R-:W-:-:S05]  /*6680*/  IADD3 R8, P3, PT, R4, 0x1000, RZ ;  /* 0x0000100004087810 */ /* 0x000fca0007f7e0ff */
[----:B------:R-:W-:-:S06]  /*6690*/  IMAD.X R9, RZ, RZ, R5, P3 ;  /* 0x000000ffff097224 */ /* 0x000fcc00018e0605 */
[----:B------:R-:W-:Y:S04]  /*66a0*/  @P1 STG.E desc[UR36][R4.64+-0x400], R15 ;  /* 0xfffc000f04001986 */ /* 0x000fe8000c101924 */
[----:B------:R-:W-:Y:S01]  /*66b0*/  @P1 STG.E desc[UR36][R4.64], R17 ;  /* 0x0000001104001986 */ /* 0x000fe2000c101924 */
[----:B--2---:R-:W-:-:S05]  /*66c0*/  FMUL.FTZ R19, R7, R11 ;  /* 0x0000000b07137220 */ /* 0x004fca0000410000 */
[----:B------:R-:W-:Y:S01]  /*66d0*/  @P1 STG.E desc[UR36][R4.64+0x400], R19 ;  /* 0x0004001304001986 */ /* 0x000fe2000c101924 */
[----:B------:R-:W-:-:S05]  /*66e0*/  F2FP.F16.F32.PACK_AB R7, RZ, R19 ;  /* 0x00000013ff07723e */ /* 0x000fca00000000ff */
[----:B------:R0:W-:Y:S02]  /*66f0*/  STS.U16 [R6+0x200], R7 ;  /* 0x0002000706007388 */ /* 0x0001e40000000400 */
[----:B0-----:R-:W-:Y:S01]  /*6700*/  IADD3 R6, PT, PT, R6, 0x800, RZ ;  /* 0x0000080006067810 */ /* 0x001fe20007ffe0ff */
[----:B------:R-:W-:Y:S06]  /*6710*/  @!P2 BRA `(.L_x_65) ;  /* 0xfffffffc0080a947 */ /* 0x000fec000383ffff */
.L_x_61:
[----:B------:R-:W-:Y:S05]  /*6720*/  BSYNC.RECONVERGENT B0 ;  /* 0x0000000000007941 */ /* 0x000fea0003800200 */
.L_x_60:
[----:B------:R-:W-:Y:S01]  /*6730*/  UIADD3 UR10, UPT, UPT, UR45, -0x1, URZ ;  /* 0xffffffff2d0a7890 */ /* 0x000fe2000fffe0ff */
[----:B------:R-:W3:Y:S01]  /*6740*/  S2R R42, SR_CgaCtaId ;  /* 0x00000000002a7919 */ /* 0x000ee20000008800 */
[----:B------:R-:W4:Y:S01]  /*6750*/  LDCU UR5, c[0x0][0x40c] ;  /* 0x00008180ff0577ac */ /* 0x000f220008000800 */
[C---:B------:R-:W-:Y:S01]  /*6760*/  IMAD.SHL.U32 R27, R12.reuse, 0x8, RZ ;  /* 0x000000080c1b7824 */ /* 0x040fe200078e00ff */
[----:B0-2---:R-:W-:Y:S01]  /*6770*/  MOV R4, 0x400 ;  /* 0x0000040000047802 */ /* 0x005fe20000000f00 */
[----:B------:R-:W-:Y:S01]  /*6780*/  BSSY.RECONVERGENT B0, `(.L_x_66) ;  /* 0x000001d000007945 */ /* 0x000fe20003800200 */
[----:B------:R-:W-:Y:S01]  /*6790*/  USHF.R.S32.HI UR4, URZ, 0x1f, UR10 ;  /* 0x0000001fff047899 */ /* 0x000fe2000801140a */
[----:B------:R-:W-:Y:S02]  /*67a0*/  SHF.L.U32 R0, R12, 0x4, RZ ;  /* 0x000000040c007819 */ /* 0x000fe400000006ff */
[----:B------:R-:W-:Y:S02]  /*67b0*/  CS2R R18, SRZ ;  /* 0x0000000000127805 */ /* 0x000fe4000001ff00 */
[----:B------:R-:W-:Y:S01]  /*67c0*/  LOP3.LUT R27, R27, 0x38, RZ, 0xc0, !PT ;  /* 0x000000381b1b7812 */ /* 0x000fe200078ec0ff */
[----:B------:R-:W-:Y:S01]  /*67d0*/  ULEA.HI UR4, UR4, UR10, URZ, 0x5 ;  /* 0x0000000a04047291 */ /* 0x000fe2000f8f28ff */
[----:B------:R-:W-:Y:S01]  /*67e0*/  VIADD R3, R4, 0xc0 ;  /* 0x000000c004037836 */ /* 0x000fe20000000000 */
[----:B------:R-:W-:-:S02]  /*67f0*/  LOP3.LUT R0, R0, 0x70, RZ, 0xc0, !PT ;  /* 0x0000007000007812 */ /* 0x000fc400078ec0ff */
[----:B------:R-:W-:Y:S01]  /*6800*/  CS2R R16, SRZ ;  /* 0x0000000000107805 */ /* 0x000fe2000001ff00 */
[----:B------:R-:W-:-:S04]  /*6810*/  ULOP3.LUT UR4, UR4, 0xffffffe0, URZ, 0xc0, !UPT ;  /* 0xffffffe004047892 */ /* 0x000fc8000f8ec0ff */
[----:B------:R-:W-:Y:S01]  /*6820*/  UIADD3 UR4, UPT, UPT, UR10, -UR4, URZ ;  /* 0x800000040a047290 */ /* 0x000fe2000fffe0ff */
[----:B----4-:R-:W-:-:S05]  /*6830*/  MOV R36, UR5 ;  /* 0x0000000500247c02 */ /* 0x010fca0008000f00 */
[----:B------:R-:W-:-:S04]  /*6840*/  ISETP.NE.AND P0, PT, R14, UR4, PT ;  /* 0x000000040e007c0c */ /* 0x000fc8000bf05270 */
[----:B------:R-:W-:-:S04]  /*6850*/  ISETP.NE.OR P0, PT, R36, RZ, P0 ;  /* 0x000000ff2400720c */ /* 0x000fc80000705670 */
[----:B------:R-:W-:Y:S02]  /*6860*/  ISETP.GT.U32.OR P0, PT, R27, 0x2f, P0 ;  /* 0x0000002f1b00780c */ /* 0x000fe40000704470 */
[----:B---3--:R-:W-:-:S04]  /*6870*/  LEA R3, R42, R3, 0x18 ;  /* 0x000000032a037211 */ /* 0x008fc800078ec0ff */
[----:B------:R-:W-:-:S07]  /*6880*/  IADD3 R28, PT, PT, R3, R0, RZ ;  /* 0x00000000031c7210 */ /* 0x000fce0007ffe0ff */
[----:B------:R-:W-:Y:S05]  /*6890*/  @P0 BRA `(.L_x_67) ;  /* 0x00000000002c0947 */ /* 0x000fea0003800000 */
[----:B------:R-:W0:Y:S01]  /*68a0*/  LDCU.64 UR8, c[0x0][0x3b0] ;  /* 0x00007600ff0877ac */ /* 0x000e220008000a00 */
[----:B------:R-:W-:Y:S01]  /*68b0*/  HFMA2 R19, -RZ, RZ, 0, 0 ;  /* 0x00000000ff137431 */ /* 0x000fe200000001ff */
[----:B0-----:R-:W-:-:S04]  /*68c0*/  UISETP.NE.U32.AND UP0, UPT, UR8, URZ, UPT ;  /* 0x000000ff0800728c */ /* 0x001fc8000bf05070 */
[----:B------:R-:W-:-:S09]  /*68d0*/  UISETP.NE.AND.EX UP0, UPT, UR9, URZ, UPT, UP0 ;  /* 0x000000ff0900728c */ /* 0x000fd2000bf05300 */
[----:B------:R-:W-:Y:S05]  /*68e0*/  BRA.U !UP0, `(.L_x_68) ;  /* 0x0000000108147547 */ /* 0x000fea000b800000 */
[----:B------:R-:W0:Y:S01]  /*68f0*/  S2R R0, SR_CTAID.X ;  /* 0x0000000000007919 */ /* 0x000e220000002500 */
[----:B------:R-:W2:Y:S01]  /*6900*/  LDC.64 R16, c[0x0][0x3b0] ;  /* 0x0000ec00ff107b82 */ /* 0x000ea20000000a00 */
[----:B0-----:R-:W-:-:S04]  /*6910*/  IMAD R3, R0, 0x30, R27 ;  /* 0x0000003000037824 */ /* 0x001fc800078e021b */
[----:B--2---:R-:W-:-:S06]  /*6920*/  IMAD.WIDE.U32 R16, R3, 0x2, R16 ;  /* 0x0000000203107825 */ /* 0x004fcc00078e0010 */
[----:B------:R-:W5:Y:S02]  /*6930*/  LDG.E.128 R16, desc[UR36][R16.64] ;  /* 0x0000002410107981 */ /* 0x000f64000c1e1d00 */
.L_x_68:
[----:B-----5:R0:W-:Y:S02]  /*6940*/  STS.128 [R28], R16 ;  /* 0x000000101c007388 */ /* 0x0201e40000000c00 */
.L_x_67:
[----:B------:R-:W-:Y:S05]  /*6950*/  BSYNC.RECONVERGENT B0 ;  /* 0x0000000000007941 */ /* 0x000fea0003800200 */
.L_x_66:
[----:B------:R-:W2:Y:S01]  /*6960*/  S2UR UR5, SR_CTAID.Y ;  /* 0x00000000000579c3 */ /* 0x000ea20000002600 */
[----:B------:R-:W2:Y:S01]  /*6970*/  LDCU UR8, c[0x0][0x3f8] ;  /* 0x00007f00ff0877ac */ /* 0x000ea20008000800 */
[----:B------:R-:W-:Y:S01]  /*6980*/  ISETP.GT.U32.AND P0, PT, R27, 0x2f, PT ;  /* 0x0000002f1b00780c */ /* 0x000fe20003f04070 */
[----:B------:R-:W-:Y:S01]  /*6990*/  BSSY.RECONVERGENT B0, `(.L_x_69) ;  /* 0x0000212000007945 */ /* 0x000fe20003800200 */
[----:B------:R-:W-:Y:S01]  /*69a0*/  HFMA2 R34, -RZ, RZ, 0, 0 ;  /* 0x00000000ff227431 */ /* 0x000fe200000001ff */
[----:B------:R-:W3:Y:S01]  /*69b0*/  LDCU UR11, c[0x0][0x40c] ;  /* 0x00008180ff0b77ac */ /* 0x000ee20008000800 */
[----:B------:R-:W-:Y:S01]  /*69c0*/  IMAD.MOV.U32 R0, RZ, RZ, RZ ;  /* 0x000000ffff007224 */ /* 0x000fe200078e00ff */
[----:B------:R-:W-:Y:S02]  /*69d0*/  MOV R13, RZ ;  /* 0x000000ff000d7202 */ /* 0x000fe40000000f00 */
[----:B------:R-:W-:Y:S01]  /*69e0*/  CS2R R32, SRZ ;  /* 0x0000000000207805 */ /* 0x000fe2000001ff00 */
[----:B------:R-:W4:Y:S01]  /*69f0*/  LDCU.64 UR16, c[0x0][0x3c8] ;  /* 0x00007900ff1077ac */ /* 0x000f220008000a00 */
[----:B------:R-:W-:-:S02]  /*6a00*/  MOV R3, RZ ;  /* 0x000000ff00037202 */ /* 0x000fc40000000f00 */
[----:B------:R-:W-:Y:S01]  /*6a10*/  CS2R R30, SRZ ;  /* 0x00000000001e7805 */ /* 0x000fe2000001ff00 */
[----:B--2---:R-:W-:-:S06]  /*6a20*/  UIMAD UR5, UR5, UR8, UR14 ;  /* 0x00000008050572a4 */ /* 0x004fcc000f8e020e */
[----:B------:R-:W-:-:S04]  /*6a30*/  IMAD.U32 R26, RZ, RZ, UR5 ;  /* 0x00000005ff1a7e24 */ /* 0x000fc8000f8e00ff */
[----:B------:R-:W-:Y:S01]  /*6a40*/  IMAD R26, R26, 0x30, RZ ;  /* 0x000000301a1a7824 */ /* 0x000fe200078e02ff */
[----:B------:R-:W-:Y:S06]  /*6a50*/  BAR.SYNC.DEFER_BLOCKING 0x0 ;  /* 0x0000000000007b1d */ /* 0x000fec0000010000 */
[----:B---34-:R-:W-:Y:S05]  /*6a60*/  @P0 BRA `(.L_x_70) ;  /* 0x0000002000100947 */ /* 0x018fea0003800000 */
[----:B------:R-:W2:Y:S01]  /*6a70*/  LDC R8, c[0x0][0x3f4] ;  /* 0x0000fd00ff087b82 */ /* 0x000ea20000000800 */
[----:B------:R-:W-:Y:S01]  /*6a80*/  IMAD.IADD R43, R14, 0x1, R25 ;  /* 0x000000010e2b7824 */ /* 0x000fe200078e0219 */
[----:B------:R-:W-:Y:S01]  /*6a90*/  IADD3 R5, PT, PT, R4, 0x140, RZ ;  /* 0x0000014004057810 */ /* 0x000fe20007ffe0ff */
[----:B------:R-:W-:Y:S01]  /*6aa0*/  BSSY.RECONVERGENT B1, `(.L_x_71) ;  /* 0x00000bf000017945 */ /* 0x000fe20003800200 */
[----:B------:R-:W-:Y:S02]  /*6ab0*/  MOV R0, RZ ;  /* 0x000000ff00007202 */ /* 0x000fe40000000f00 */
[----:B------:R-:W-:Y:S02]  /*6ac0*/  LEA R42, R42, R5, 0x18 ;  /* 0x000000052a2a7211 */ /* 0x000fe400078ec0ff */
[----:B------:R-:W3:Y:S02]  /*6ad0*/  LDC.64 R22, c[0x0][0x3c0] ;  /* 0x0000f000ff167b82 */ /* 0x000ee40000000a00 */
[----:B------:R-:W-:-:S05]  /*6ae0*/  IADD3 R29, PT, PT, R42, UR7, RZ ;  /* 0x000000072a1d7c10 */ /* 0x000fca000fffe0ff */
[----:B------:R-:W-:Y:S01]  /*6af0*/  IMAD R44, R14, 0x2, R29 ;  /* 0x000000020e2c7824 */ /* 0x000fe200078e021d */
[----:B--2---:R-:W-:Y:S01]  /*6b00*/  VIMNMX R46, PT, PT, R8, UR10, PT ;  /* 0x0000000a082e7c48 */ /* 0x004fe2000bfe0100 */
[--C-:B------:R-:W-:Y:S02]  /*6b10*/  IMAD R21, R26, R8, R27.reuse ;  /* 0x000000081a157224 */ /* 0x100fe400078e021b */
[----:B------:R-:W-:Y:S01]  /*6b20*/  IMAD R5, R8, UR6, R27 ;  /* 0x0000000608057c24 */ /* 0x000fe2000f8e021b */
[----:B------:R-:W-:Y:S01]  /*6b30*/  ISETP.GE.AND P0, PT, R43, R46, PT ;  /* 0x0000002e2b00720c */ /* 0x000fe20003f06270 */
[----:B---3--:R-:W-:-:S04]  /*6b40*/  IMAD.WIDE R20, R21, 0x2, R22 ;  /* 0x0000000215147825 */ /* 0x008fc800078e0216 */
[----:B------:R-:W-:-:S08]  /*6b50*/  IMAD.WIDE R22, R5, 0x2, R22 ;  /* 0x0000000205167825 */ /* 0x000fd000078e0216 */
[----:B------:R-:W-:Y:S05]  /*6b60*/  @P0 BRA `(.L_x_72) ;  /* 0x0000000800c80947 */ /* 0x000fea0003800000 */
[----:B------:R-:W2:Y:S01]  /*6b70*/  LDC.64 R40, c[0x0][0x458] ;  /* 0x00011600ff287b82 */ /* 0x000ea20000000a00 */
[----:B------:R-:W-:Y:S01]  /*6b80*/  IADD3 R37, PT, PT, R43, 0x20, RZ ;  /* 0x000000202b257810 */ /* 0x000fe20007ffe0ff */
[----:B------:R-:W-:Y:S01]  /*6b90*/  UIMAD UR5, UR38, UR8, UR14 ;  /* 0x00000008260572a4 */ /* 0x000fe2000f8e020e */
[----:B------:R-:W-:Y:S01]  /*6ba0*/  LOP3.LUT R0, RZ, R25, RZ, 0x33, !PT ;  /* 0x00000019ff007212 */ /* 0x000fe200078e33ff */
[----:B------:R-:W-:Y:S01]  /*6bb0*/  IMAD R8, R8, UR8, RZ ;  /* 0x0000000808087c24 */ /* 0x000fe2000f8e02ff */
[----:B------:R-:W-:Y:S01]  /*6bc0*/  VIMNMX R5, PT, PT, R46, R37, !PT ;  /* 0x000000252e057248 */ /* 0x000fe20007fe0100 */
[----:B------:R-:W-:Y:S01]  /*6bd0*/  BSSY.RECONVERGENT B2, `(.L_x_73) ;  /* 0x0000042000027945 */ /* 0x000fe20003800200 */
[----:B------:R-:W-:Y:S02]  /*6be0*/  CS2R R32, SRZ ;  /* 0x0000000000207805 */ /* 0x000fe4000001ff00 */
[----:B------:R-:W-:Y:S01]  /*6bf0*/  MOV R4, UR5 ;  /* 0x0000000500047c02 */ /* 0x000fe20008000f00 */
[----:B------:R-:W-:Y:S01]  /*6c00*/  IMAD.MOV.U32 R15, RZ, RZ, R43 ;  /* 0x000000ffff0f7224 */ /* 0x000fe200078e002b */
[----:B------:R-:W-:Y:S01]  /*6c10*/  IADD3 R6, PT, PT, -R14, R5, R0 ;  /* 0x000000050e067210 */ /* 0x000fe20007ffe100 */
[----:B------:R-:W-:Y:S01]  /*6c20*/  HFMA2 R0, -RZ, RZ, 0, 0 ;  /* 0x00000000ff007431 */ /* 0x000fe200000001ff */
[----:B------:R-:W-:Y:S01]  /*6c30*/  CS2R R30, SRZ ;  /* 0x00000000001e7805 */ /* 0x000fe2000001ff00 */
[----:B------:R-:W-:Y:S01]  /*6c40*/  IMAD R3, R4, 0x30, R27 ;  /* 0x0000003004037824 */ /* 0x000fe200078e021b */
[----:B------:R-:W-:Y:S01]  /*6c50*/  LOP3.LUT P0, RZ, R6, 0x20, RZ, 0xc0, !PT ;  /* 0x0000002006ff7812 */ /* 0x000fe2000780c0ff */
[----:B------:R-:W-:Y:S01]  /*6c60*/  IMAD.MOV.U32 R13, RZ, RZ, RZ ;  /* 0x000000ffff0d7224 */ /* 0x000fe200078e00ff */
[----:B------:R-:W-:Y:S01]  /*6c70*/  MOV R34, RZ ;  /* 0x000000ff00227202 */ /* 0x000fe20000000f00 */
[----:B------:R-:W-:-:S02]  /*6c80*/  IMAD R45, R8, 0x30, RZ ;  /* 0x00000030082d7824 */ /* 0x000fc400078e02ff */
[----:B--2---:R-:W-:-:S04]  /*6c90*/  IMAD.WIDE R40, R3, 0x2, R40 ;  /* 0x0000000203287825 */ /* 0x004fc800078e0228 */
[----:B------:R-:W-:-:S04]  /*6ca0*/  HFMA2 R3, -RZ, RZ, 0, 0 ;  /* 0x00000000ff037431 */ /* 0x000fc800000001ff */
[----:B------:R-:W-:Y:S05]  /*6cb0*/  @P0 BRA `(.L_x_74) ;  /* 0x0000000000cc0947 */ /* 0x000fea0003800000 */
[----:B------:R-:W2:Y:S01]  /*6cc0*/  LDCU.64 UR12, c[0x0][0x3c8] ;  /* 0x00007900ff0c77ac */ /* 0x000ea20008000a00 */
[----:B------:R-:W-:-:S04]  /*6cd0*/  IADD3 R0, P0, PT, R43, UR42, RZ ;  /* 0x0000002a2b007c10 */ /* 0x000fc8000ff1e0ff */
[----:B------:R-:W-:Y:S02]  /*6ce0*/  IADD3.X R3, PT, PT, RZ, R24, RZ, P0, !PT ;  /* 0x00000018ff037210 */ /* 0x000fe400007fe4ff */
[----:B--2---:R-:W-:-:S04]  /*6cf0*/  LEA R4, P0, R0, UR12, 0x2 ;  /* 0x0000000c00047c11 */ /* 0x004fc8000f8010ff */
[----:B------:R-:W-:Y:S02]  /*6d00*/  LEA.HI.X R5, R0, UR13, R3, 0x2, P0 ;  /* 0x0000000d00057c11 */ /* 0x000fe400080f1403 */
[----:B------:R-:W2:Y:S04]  /*6d10*/  LDS.U16 R0, [R44] ;  /* 0x000000002c007984 */ /* 0x000ea80000000400 */
[----:B------:R-:W3:Y:S01]  /*6d20*/  LDG.E R4, desc[UR36][R4.64] ;  /* 0x0000002404047981 */ /* 0x000ee2000c1e1900 */
[----:B------:R-:W-:Y:S01]  /*6d30*/  ISETP.NE.AND P0, PT, R36, RZ, PT ;  /* 0x000000ff2400720c */ /* 0x000fe20003f05270 */
[----:B---3--:R-:W-:-:S04]  /*6d40*/  IMAD R33, R8, R4, R43 ;  /* 0x0000000408217224 */ /* 0x008fc800078e022b */
[----:B------:R-:W-:-:S04]  /*6d50*/  IMAD R33, R33, 0x30, RZ ;  /* 0x0000003021217824 */ /* 0x000fc800078e02ff */
[----:B------:R-:W-:-:S06]  /*6d60*/  IMAD.WIDE R32, R33, 0x2, R22 ;  /* 0x0000000221207825 */ /* 0x000fcc00078e0216 */
[----:B------:R-:W5:Y:S01]  /*6d70*/  LDG.E.128 R32, desc[UR36][R32.64] ;  /* 0x0000002420207981 */ /* 0x000f62000c1e1d00 */
[----:B--2---:R-:W-:Y:S01]  /*6d80*/  HADD2.F32 R0, -RZ, R0.H0_H0 ;  /* 0x20000000ff007230 */ /* 0x004fe20000004100 */
[----:B------:R-:W-:Y:S06]  /*6d90*/  @P0 BRA `(.L_x_75) ;  /* 0x0000000000500947 */ /* 0x000fec0003800000 */
[----:B------:R-:W-:Y:S01]  /*6da0*/  ISETP.NE.AND P1, PT, R2, RZ, PT ;  /* 0x000000ff0200720c */ /* 0x000fe20003f25270 */
[----:B-1----:R-:W1:-:S12]  /*6db0*/  LDS.128 R8, [R28] ;  /* 0x000000001c087984 */ /* 0x002e580000000c00 */
[----:B------:R-:W-:Y:S01]  /*6dc0*/  VOTEU.ANY UP0, P1 ;  /* 0x0000000000ff7886 */ /* 0x000fe20000800100 */
[----:B------:R-:W-:-:S13]  /*6dd0*/  PLOP3.LUT P0, PT, PT, PT, UP0, 0x80, 0x8 ;  /* 0x000000000008781c */ /* 0x000fda0003f0f008 */
[----:B------:R-:W2:Y:S01]  /*6de0*/  @P0 LDG.E.128 R48, desc[UR36][R40.64] ;  /* 0x0000002428300981 */ /* 0x000ea2000c1e1d00 */
[----:B------:R-:W-:Y:S01]  /*6df0*/  PLOP3.LUT P0, PT, PT, PT, UP0, 0x80, 0x8 ;  /* 0x000000000008781c */ /* 0x000fe20003f0f008 */
[----:B------:R-:W-:Y:S01]  /*6e00*/  IMAD R5, R43, 0x30, RZ ;  /* 0x000000302b057824 */ /* 0x000fe200078e02ff */
[----:B------:R-:W-:Y:S02]  /*6e10*/  PLOP3.LUT P1, PT, PT, PT, UP0, 0x80, 0x8 ;  /* 0x000000000008781c */ /* 0x000fe40003f2f008 */
[----:B------:R-:W-:Y:S01]  /*6e20*/  PLOP3.LUT P2, PT, PT, PT, UP0, 0x80, 0x8 ;  /* 0x000000000008781c */ /* 0x000fe20003f4f008 */
[----:B------:R-:W-:Y:S01]  /*6e30*/  IMAD.WIDE.U32 R4, R5, 0x2, R20 ;  /* 0x0000000205047825 */ /* 0x000fe200078e0014 */
[----:B------:R-:W-:-:S03]  /*6e40*/  PLOP3.LUT P3, PT, PT, PT, UP0, 0x80, 0x8 ;  /* 0x000000000008781c */ /* 0x000fc60003f6f008 */
[----:B-1---5:R-:W-:Y:S02]  /*6e50*/  HFMA2 R32, R32, 1, 1, R8 ;  /* 0x3c003c0020207831 */ /* 0x022fe40000000008 */
[----:B------:R-:W-:Y:S02]  /*6e60*/  HADD2 R33, R33, R9 ;  /* 0x0000000921217230 */ /* 0x000fe40000000000 */
[----:B------:R-:W-:Y:S02]  /*6e70*/  HFMA2 R34, R34, 1, 1, R10 ;  /* 0x3c003c0022227831 */ /* 0x000fe4000000000a */
[----:B------:R-:W-:Y:S02]  /*6e80*/  HADD2 R35, R35, R11 ;  /* 0x0000000b23237230 */ /* 0x000fe40000000000 */
[----:B--2---:R-:W-:Y:S02]  /*6e90*/  @P0 HMUL2 R32, R32, R48 ;  /* 0x0000003020200232 */ /* 0x004fe40000000000 */
[----:B------:R-:W-:-:S02]  /*6ea0*/  @P1 HFMA2 R33, R33, R49, -RZ ;  /* 0x0000003121211231 */ /* 0x000fc400001000ff */
[----:B------:R-:W-:Y:S02]  /*6eb0*/  @P2 HMUL2 R34, R34, R50 ;  /* 0x0000003222222232 */ /* 0x000fe40000000000 */
[----:B------:R-:W-:-:S05]  /*6ec0*/  @P3 HFMA2 R35, R35, R51, -RZ ;  /* 0x0000003323233231 */ /* 0x000fca00001000ff */
[----:B------:R2:W-:Y:S02]  /*6ed0*/  STG.E.128 desc[UR36][R4.64], R32 ;  /* 0x0000002004007986 */ /* 0x0005e4000c101d24 */
.L_x_75:
[--C-:B-----5:R-:W-:Y:S02]  /*6ee0*/  HADD2.F32 R31, -RZ, R32.reuse.H0_H0 ;  /* 0x20000020ff1f7230 */ /* 0x120fe40000004100 */
[----:B------:R-:W-:Y:S02]  /*6ef0*/  HADD2.F32 R3, -RZ, R32.H1_H1 ;  /* 0x30000020ff037230 */ /* 0x000fe40000004100 */
[--C-:B--2---:R-:W-:Y:S02]  /*6f00*/  HADD2.F32 R5, -RZ, R33.reuse.H0_H0 ;  /* 0x20000021ff057230 */ /* 0x104fe40000004100 */
[C---:B------:R-:W-:Y:S01]  /*6f10*/  FFMA.FTZ R32, R0.reuse, R31, RZ ;  /* 0x0000001f00207223 */ /* 0x040fe200000100ff */
[----:B------:R-:W-:Y:S02]  /*6f20*/  HADD2.F32 R7, -RZ, R33.H1_H1 ;  /* 0x30000021ff077230 */ /* 0x000fe40000004100 */
[----:B------:R-:W-:Y:S01]  /*6f30*/  FFMA.FTZ R31, R0, R3, RZ ;  /* 0x00000003001f7223 */ /* 0x000fe200000100ff */
[----:B------:R-:W-:-:S02]  /*6f40*/  HADD2.F32 R9, -RZ, R34.H0_H0 ;  /* 0x20000022ff097230 */ /* 0x000fc40000004100 */
[C---:B------:R-:W-:Y:S01]  /*6f50*/  FFMA.FTZ R30, R0.reuse, R5, RZ ;  /* 0x00000005001e7223 */ /* 0x040fe200000100ff */
[----:B-1----:R-:W-:Y:S02]  /*6f60*/  HADD2.F32 R11, -RZ, R34.H1_H1 ;  /* 0x30000022ff0b7230 */ /* 0x002fe40000004100 */
[C---:B------:R-:W-:Y:S01]  /*6f70*/  FFMA.FTZ R3, R0.reuse, R7, RZ ;  /* 0x0000000700037223 */ /* 0x040fe200000100ff */
[--C-:B------:R-:W-:Y:S02]  /*6f80*/  HADD2.F32 R13, -RZ, R35.reuse.H0_H0 ;  /* 0x20000023ff0d7230 */ /* 0x100fe40000004100 */
[C---:B------:R-:W-:Y:S01]  /*6f90*/  FFMA.FTZ R34, R0.reuse, R9, RZ ;  /* 0x0000000900227223 */ /* 0x040fe200000100ff */
[----:B------:R-:W-:Y:S02]  /*6fa0*/  HADD2.F32 R15, -RZ, R35.H1_H1 ;  /* 0x30000023ff0f7230 */ /* 0x000fe40000004100 */
[C---:B------:R-:W-:Y:S01]  /*6fb0*/  FFMA.FTZ R33, R0.reuse, R11, RZ ;  /* 0x0000000b00217223 */ /* 0x040fe200000100ff */
[----:B------:R-:W-:-:S02]  /*6fc0*/  FFMA.FTZ R13, R0, R13, RZ ;  /* 0x0000000d000d7223 */ /* 0x000fc400000100ff */
[----:B------:R-:W-:Y:S01]  /*6fd0*/  FFMA.FTZ R0, R0, R15, RZ ;  /* 0x0000000f00007223 */ /* 0x000fe200000100ff */
[----:B------:R-:W-:-:S07]  /*6fe0*/  IMAD.MOV.U32 R15, RZ, RZ, R37 ;  /* 0x000000ffff0f7224 */ /* 0x000fce00078e0025 */
.L_x_74:
[----:B------:R-:W-:Y:S05]  /*6ff0*/  BSYNC.RECONVERGENT B2 ;  /* 0x0000000000027941 */ /* 0x000fea0003800200 */
.L_x_73:
[----:B------:R-:W-:-:S13]  /*7000*/  ISETP.GE.U32.AND P0, PT, R6, 0x20, PT ;  /* 0x000000200600780c */ /* 0x000fda0003f06070 */
[----:B------:R-:W-:Y:S05]  /*7010*/  @!P0 BRA `(.L_x_72) ;  /* 0x00000004009c8947 */ /* 0x000fea0003800000 */
[C---:B------:R-:W-:Y:S01]  /*7020*/  LEA R4, R15.reuse, UR7, 0x1 ;  /* 0x000000070f047c11 */ /* 0x040fe2000f8e08ff */
[----:B------:R-:W-:Y:S01]  /*7030*/  IMAD R50, R15, 0x30, RZ ;  /* 0x000000300f327824 */ /* 0x000fe200078e02ff */
[----:B------:R-:W-:-:S03]  /*7040*/  ISETP.NE.AND P0, PT, R36, RZ, PT ;  /* 0x000000ff2400720c */ /* 0x000fc60003f05270 */
[----:B------:R-:W-:-:S05]  /*7050*/  IMAD R5, R25, -0x2, R4 ;  /* 0xfffffffe19057824 */ /* 0x000fca00078e0204 */
[----:B------:R-:W-:-:S07]  /*7060*/  IADD3 R47, PT, PT, R5, 0x40, R42 ;  /* 0x00000040052f7810 */ /* 0x000fce0007ffe02a */
.L_x_79:
[----:B------:R-:W-:Y:S02]  /*7070*/  IADD3 R4, P1, PT, R15, UR42, RZ ;  /* 0x0000002a0f047c10 */ /* 0x000fe4000ff3e0ff */
[----:B------:R-:W-:Y:S02]  /*7080*/  ISETP.NE.AND P4, PT, R2, RZ, PT ;  /* 0x000000ff0200720c */ /* 0x000fe40003f85270 */
[----:B------:R-:W-:Y:S02]  /*7090*/  IADD3.X R5, PT, PT, RZ, R24, RZ, P1, !PT ;  /* 0x00000018ff057210 */ /* 0x000fe40000ffe4ff */
[----:B------:R-:W-:-:S04]  /*70a0*/  LEA R48, P1, R4, UR16, 0x2 ;  /* 0x0000001004307c11 */ /* 0x000fc8000f8210ff */
[----:B------:R-:W-:-:S05]  /*70b0*/  LEA.HI.X R49, R4, UR17, R5, 0x2, P1 ;  /* 0x0000001104317c11 */ /* 0x000fca00088f1405 */
[----:B------:R-:W2:Y:S02]  /*70c0*/  LDG.E R4, desc[UR36][R48.64] ;  /* 0x0000002430047981 */ /* 0x000ea4000c1e1900 */
[----:B--2---:R-:W-:-:S04]  /*70d0*/  IMAD R5, R45, R4, R50 ;  /* 0x000000042d057224 */ /* 0x004fc800078e0232 */
[----:B------:R-:W-:-:S06]  /*70e0*/  IMAD.WIDE R4, R5, 0x2, R22 ;  /* 0x0000000205047825 */ /* 0x000fcc00078e0216 */
[----:B------:R-:W5:Y:S01]  /*70f0*/  LDG.E.128 R4, desc[UR36][R4.64] ;  /* 0x0000002404047981 */ /* 0x000f62000c1e1d00 */
[----:B------:R-:W-:Y:S04]  /*7100*/  BSSY.RECONVERGENT B2, `(.L_x_76) ;  /* 0x0000014000027945 */ /* 0x000fe80003800200 */
[----:B------:R-:W-:Y:S05]  /*7110*/  @P0 BRA `(.L_x_77) ;  /* 0x0000000000480947 */ /* 0x000fea0003800000 */
[----:B------:R-:W-:Y:S01]  /*7120*/  VOTEU.ANY UP0, P4 ;  /* 0x0000000000ff7886 */ /* 0x000fe20002000100 */
[----:B------:R-:W-:Y:S01]  /*7130*/  PLOP3.LUT P0, PT, PT, PT, UP0, 0x80, 0x8 ;  /* 0x000000000008781c */ /* 0x000fe20003f0f008 */
[----:B------:R-:W2:-:S12]  /*7140*/  LDS.128 R36, [R28] ;  /* 0x000000001c247984 */ /* 0x000e980000000c00 */
[----:B-1----:R-:W3:Y:S01]  /*7150*/  @P0 LDG.E.128 R8, desc[UR36][R40.64] ;  /* 0x0000002428080981 */ /* 0x002ee2000c1e1d00 */
[----:B------:R-:W-:Y:S02]  /*7160*/  PLOP3.LUT P0, PT, PT, PT, UP0, 0x80, 0x8 ;  /* 0x000000000008781c */ /* 0x000fe40003f0f008 */
[----:B------:R-:W-:Y:S02]  /*7170*/  PLOP3.LUT P1, PT, PT, PT, UP0, 0x80, 0x8 ;  /* 0x000000000008781c */ /* 0x000fe40003f2f008 */
[----:B------:R-:W-:Y:S02]  /*7180*/  PLOP3.LUT P2, PT, PT, PT, UP0, 0x80, 0x8 ;  /* 0x000000000008781c */ /* 0x000fe40003f4f008 */
[----:B------:R-:W-:Y:S01]  /*7190*/  PLOP3.LUT P3, PT, PT, PT, UP0, 0x80, 0x8 ;  /* 0x000000000008781c */ /* 0x000fe20003f6f008 */
[----:B--2--5:R-:W-:Y:S02]  /*71a0*/  HFMA2 R4, R4, 1, 1, R36 ;  /* 0x3c003c0004047831 */ /* 0x024fe40000000024 */
[----:B------:R-:W-:-:S02]  /*71b0*/  HADD2 R5, R5, R37 ;  /* 0x0000002505057230 */ /* 0x000fc40000000000 */
[----:B------:R-:W-:Y:S02]  /*71c0*/  HFMA2 R6, R6, 1, 1, R38 ;  /* 0x3c003c0006067831 */ /* 0x000fe40000000026 */
[----:B------:R-:W-:Y:S02]  /*71d0*/  HADD2 R7, R7, R39 ;  /* 0x0000002707077230 */ /* 0x000fe40000000000 */
[----:B---3--:R-:W-:Y:S02]  /*71e0*/  @P0 HMUL2 R4, R4, R8 ;  /* 0x0000000804040232 */ /* 0x008fe40000000000 */
[----:B------:R-:W-:Y:S02]  /*71f0*/  @P1 HFMA2 R5, R5, R9, -RZ ;  /* 0x0000000905051231 */ /* 0x000fe400001000ff */
[----:B------:R-:W-:Y:S02]  /*7200*/  @P2 HMUL2 R6, R6, R10 ;  /* 0x0000000a06062232 */ /* 0x000fe40000000000 */
[----:B------:R-:W-:-:S02]  /*7210*/  @P3 HFMA2 R7, R7, R11, -RZ ;  /* 0x0000000b07073231 */ /* 0x000fc400001000ff */
[----:B------:R-:W-:-:S05]  /*7220*/  IMAD.WIDE.U32 R8, R50, 0x2, R20 ;  /* 0x0000000232087825 */ /* 0x000fca00078e0014 */
[----:B------:R2:W-:Y:S02]  /*7230*/  STG.E.128 desc[UR36][R8.64], R4 ;  /* 0x0000000408007986 */ /* 0x0005e4000c101d24 */
.L_x_77:
[----:B------:R-:W-:Y:S05]  /*7240*/  BSYNC.RECONVERGENT B2 ;  /* 0x0000000000027941 */ /* 0x000fea0003800200 */
.L_x_76:
[----:B------:R-:W2:Y:S04]  /*7250*/  LDG.E R48, desc[UR36][R48.64+0x80] ;  /* 0x0000802430307981 */ /* 0x000ea8000c1e1900 */
[----:B------:R-:W3:Y:S01]  /*7260*/  LDS.U16 R35, [R47+-0x40] ;  /* 0xffffc0002f237984 */ /* 0x000ee20000000400 */
[----:B------:R-:W-:Y:S02]  /*7270*/  IMAD.U32 R36, RZ, RZ, UR11 ;  /* 0x0000000bff247e24 */ /* 0x000fe4000f8e00ff */
[----:B--2---:R-:W-:-:S05]  /*7280*/  IMAD R8, R45, R48, R50 ;  /* 0x000000302d087224 */ /* 0x004fca00078e0232 */
[----:B------:R-:W-:-:S05]  /*7290*/  IADD3 R9, PT, PT, R8, 0x600, RZ ;  /* 0x0000060008097810 */ /* 0x000fca0007ffe0ff */
[----:B------:R-:W-:-:S06]  /*72a0*/  IMAD.WIDE R8, R9, 0x2, R22 ;  /* 0x0000000209087825 */ /* 0x000fcc00078e0216 */
[----:B-1----:R-:W5:Y:S01]  /*72b0*/  LDG.E.128 R8, desc[UR36][R8.64] ;  /* 0x0000002408087981 */ /* 0x002f62000c1e1d00 */
[----:B------:R-:W-:Y:S01]  /*72c0*/  ISETP.NE.AND P0, PT, R36, RZ, PT ;  /* 0x000000ff2400720c */ /* 0x000fe20003f05270 */
[--C-:B-----5:R-:W-:Y:S02]  /*72d0*/  HADD2.F32 R39, -RZ, R5.reuse.H0_H0 ;  /* 0x20000005ff277230 */ /* 0x120fe40000004100 */
[----:B------:R-:W-:Y:S02]  /*72e0*/  HADD2.F32 R38, -RZ, R5.H1_H1 ;  /* 0x30000005ff267230 */ /* 0x000fe40000004100 */
[----:B------:R-:W-:Y:S02]  /*72f0*/  HADD2.F32 R37, -RZ, R4.H0_H0 ;  /* 0x20000004ff257230 */ /* 0x000fe40000004100 */
[----:B------:R-:W-:Y:S02]  /*7300*/  HADD2.F32 R5, -RZ, R6.H0_H0 ;  /* 0x20000006ff057230 */ /* 0x000fe40000004100 */
[----:B------:R-:W-:-:S02]  /*7310*/  HADD2.F32 R48, -RZ, R7.H0_H0 ;  /* 0x20000007ff307230 */ /* 0x000fc40000004100 */
[----:B---3--:R-:W-:Y:S02]  /*7320*/  HADD2.F32 R35, -RZ, R35.H0_H0 ;  /* 0x20000023ff237230 */ /* 0x008fe40000004100 */
[----:B------:R-:W-:Y:S02]  /*7330*/  HADD2.F32 R4, -RZ, R4.H1_H1 ;  /* 0x30000004ff047230 */ /* 0x000fe40000004100 */
[----:B------:R-:W-:Y:S02]  /*7340*/  HADD2.F32 R6, -RZ, R6.H1_H1 ;  /* 0x30000006ff067230 */ /* 0x000fe40000004100 */
[C---:B------:R-:W-:Y:S01]  /*7350*/  FFMA.FTZ R37, R35.reuse, R37, R32 ;  /* 0x0000002523257223 */ /* 0x040fe20000010020 */
[----:B------:R-:W-:Y:S02]  /*7360*/  HADD2.F32 R7, -RZ, R7.H1_H1 ;  /* 0x30000007ff077230 */ /* 0x000fe40000004100 */
[C---:B------:R-:W-:Y:S01]  /*7370*/  FFMA.FTZ R52, R35.reuse, R4, R31 ;  /* 0x0000000423347223 */ /* 0x040fe2000001001f */
[C---:B------:R-:W-:Y:S01]  /*7380*/  FFMA.FTZ R30, R35.reuse, R39, R30 ;  /* 0x00000027231e7223 */ /* 0x040fe2000001001e */
[C---:B------:R-:W-:Y:S01]  /*7390*/  FFMA.FTZ R38, R35.reuse, R38, R3 ;  /* 0x0000002623267223 */ /* 0x040fe20000010003 */
[C---:B------:R-:W-:Y:S01]  /*73a0*/  FFMA.FTZ R54, R35.reuse, R5, R34 ;  /* 0x0000000523367223 */ /* 0x040fe20000010022 */
[C---:B------:R-:W-:Y:S01]  /*73b0*/  FFMA.FTZ R56, R35.reuse, R6, R33 ;  /* 0x0000000623387223 */ /* 0x040fe20000010021 */
[C---:B------:R-:W-:Y:S01]  /*73c0*/  FFMA.FTZ R48, R35.reuse, R48, R13 ;  /* 0x0000003023307223 */ /* 0x040fe2000001000d */
[----:B------:R-:W-:Y:S01]  /*73d0*/  FFMA.FTZ R58, R35, R7, R0 ;  /* 0x00000007233a7223 */ /* 0x000fe20000010000 */
[----:B------:R-:W-:Y:S06]  /*73e0*/  @P0 BRA `(.L_x_78) ;  /* 0x00000000004c0947 */ /* 0x000fec0003800000 */
[----:B------:R-:W-:Y:S01]  /*73f0*/  VOTEU.ANY UP0, P4 ;  /* 0x0000000000ff7886 */ /* 0x000fe20002000100 */
[----:B------:R-:W-:Y:S01]  /*7400*/  PLOP3.LUT P1, PT, PT, PT, UP0, 0x80, 0x8 ;  /* 0x000000000008781c */ /* 0x000fe20003f2f008 */
[----:B------:R-:W1:-:S12]  /*7410*/  LDS.128 R32, [R28] ;  /* 0x000000001c207984 */ /* 0x000e580000000c00 */
[----:B------:R-:W2:Y:S01]  /*7420*/  @P1 LDG.E.128 R4, desc[UR36][R40.64] ;  /* 0x0000002428041981 */ /* 0x000ea2000c1e1d00 */
[----:B------:R-:W-:Y:S02]  /*7430*/  PLOP3.LUT P1, PT, PT, PT, UP0, 0x80, 0x8 ;  /* 0x000000000008781c */ /* 0x000fe40003f2f008 */
[----:B------:R-:W-:Y:S02]  /*7440*/  PLOP3.LUT P2, PT, PT, PT, UP0, 0x80, 0x8 ;  /* 0x000000000008781c */ /* 0x000fe40003f4f008 */
[----:B------:R-:W-:Y:S02]  /*7450*/  PLOP3.LUT P3, PT, PT, PT, UP0, 0x80, 0x8 ;  /* 0x000000000008781c */ /* 0x000fe40003f6f008 */
[----:B------:R-:W-:Y:S02]  /*7460*/  PLOP3.LUT P4, PT, PT, PT, UP0, 0x80, 0x8 ;  /* 0x000000000008781c */ /* 0x000fe40003f8f008 */
[----:B------:R-:W-:Y:S01]  /*7470*/  IADD3 R3, PT, PT, R50, 0x600, RZ ;  /* 0x0000060032037810 */ /* 0x000fe20007ffe0ff */
[----:B-1----:R-:W-:-:S02]  /*7480*/  HFMA2 R8, R8, 1, 1, R32 ;  /* 0x3c003c0008087831 */ /* 0x002fc40000000020 */
[----:B------:R-:W-:Y:S02]  /*7490*/  HADD2 R9, R9, R33 ;  /* 0x0000002109097230 */ /* 0x000fe40000000000 */
[----:B------:R-:W-:Y:S02]  /*74a0*/  HFMA2 R10, R10, 1, 1, R34 ;  /* 0x3c003c000a0a7831 */ /* 0x000fe40000000022 */
[----:B------:R-:W-:Y:S02]  /*74b0*/  HADD2 R11, R11, R35 ;  /* 0x000000230b0b7230 */ /* 0x000fe40000000000 */
[----:B--2---:R-:W-:Y:S02]  /*74c0*/  @P1 HMUL2 R8, R8, R4 ;  /* 0x0000000408081232 */ /* 0x004fe40000000000 */
[----:B------:R-:W-:Y:S02]  /*74d0*/  @P2 HFMA2 R9, R9, R5, -RZ ;  /* 0x0000000509092231 */ /* 0x000fe400001000ff */
[----:B------:R-:W-:-:S02]  /*74e0*/  @P3 HMUL2 R10, R10, R6 ;  /* 0x000000060a0a3232 */ /* 0x000fc40000000000 */
[----:B------:R-:W-:Y:S02]  /*74f0*/  @P4 HFMA2 R11, R11, R7, -RZ ;  /* 0x000000070b0b4231 */ /* 0x000fe400001000ff */
[----:B------:R-:W-:-:S05]  /*7500*/  IMAD.WIDE.U32 R4, R3, 0x2, R20 ;  /* 0x0000000203047825 */ /* 0x000fca00078e0014 */
[----:B------:R1:W-:Y:S02]  /*7510*/  STG.E.128 desc[UR36][R4.64], R8 ;  /* 0x0000000804007986 */ /* 0x0003e4000c101d24 */
.L_x_78:
[----:B------:R2:W3:Y:S01]  /*7520*/  LDS.U16 R0, [R47] ;  /* 0x000000002f007984 */ /* 0x0004e20000000400 */
[----:B------:R-:W-:Y:S01]  /*7530*/  IADD3 R15, PT, PT, R15, 0x40, RZ ;  /* 0x000000400f0f7810 */ /* 0x000fe20007ffe0ff */
[--C-:B------:R-:W-:Y:S02]  /*7540*/  HADD2.F32 R3, -RZ, R8.reuse.H0_H0 ;  /* 0x20000008ff037230 */ /* 0x100fe40000004100 */
[--C-:B-1----:R-:W-:Y:S01]  /*7550*/  HADD2.F32 R5, -RZ, R9.reuse.H0_H0 ;  /* 0x20000009ff057230 */ /* 0x102fe20000004100 */
[----:B------:R-:W-:Y:S01]  /*7560*/  ISETP.GE.AND P1, PT, R15, R46, PT ;  /* 0x0000002e0f00720c */ /* 0x000fe20003f26270 */
[----:B------:R-:W-:Y:S02]  /*7570*/  HADD2.F32 R31, -RZ, R8.H1_H1 ;  /* 0x30000008ff1f7230 */ /* 0x000fe40000004100 */
[----:B------:R-:W-:Y:S01]  /*7580*/  HADD2.F32 R9, -RZ, R9.H1_H1 ;  /* 0x30000009ff097230 */ /* 0x000fe20000004100 */
[----:B--2---:R-:W-:Y:S01]  /*7590*/  IADD3 R47, PT, PT, R47, 0x80, RZ ;  /* 0x000000802f2f7810 */ /* 0x004fe20007ffe0ff */
[----:B------:R-:W-:-:S02]  /*75a0*/  HADD2.F32 R7, -RZ, R10.H0_H0 ;  /* 0x2000000aff077230 */ /* 0x000fc40000004100 */
[----:B------:R-:W-:Y:S02]  /*75b0*/  HADD2.F32 R33, -RZ, R10.H1_H1 ;  /* 0x3000000aff217230 */ /* 0x000fe40000004100 */
[--C-:B------:R-:W-:Y:S02]  /*75c0*/  HADD2.F32 R13, -RZ, R11.reuse.H0_H0 ;  /* 0x2000000bff0d7230 */ /* 0x100fe40000004100 */
[----:B------:R-:W-:Y:S02]  /*75d0*/  HADD2.F32 R11, -RZ, R11.H1_H1 ;  /* 0x3000000bff0b7230 */ /* 0x000fe40000004100 */
[----:B------:R-:W-:Y:S02]  /*75e0*/  VIADD R50, R50, 0xc00 ;  /* 0x00000c0032327836 */ /* 0x000fe40000000000 */
[----:B---3--:R-:W-:-:S05]  /*75f0*/  HADD2.F32 R0, -RZ, R0.H0_H0 ;  /* 0x20000000ff007230 */ /* 0x008fca0000004100 */
[C---:B------:R-:W-:Y:S01]  /*7600*/  FFMA.FTZ R32, R0.reuse, R3, R37 ;  /* 0x0000000300207223 */ /* 0x040fe20000010025 */
[C---:B------:R-:W-:Y:S01]  /*7610*/  FFMA.FTZ R31, R0.reuse, R31, R52 ;  /* 0x0000001f001f7223 */ /* 0x040fe20000010034 */
[C---:B------:R-:W-:Y:S01]  /*7620*/  FFMA.FTZ R30, R0.reuse, R5, R30 ;  /* 0x00000005001e7223 */ /* 0x040fe2000001001e */
[C---:B------:R-:W-:Y:S01]  /*7630*/  FFMA.FTZ R3, R0.reuse, R9, R38 ;  /* 0x0000000900037223 */ /* 0x040fe20000010026 */
[C---:B------:R-:W-:Y:S01]  /*7640*/  FFMA.FTZ R34, R0.reuse, R7, R54 ;  /* 0x0000000700227223 */ /* 0x040fe20000010036 */
[C---:B------:R-:W-:Y:S01]  /*7650*/  FFMA.FTZ R33, R0.reuse, R33, R56 ;  /* 0x0000002100217223 */ /* 0x040fe20000010038 */
[C---:B------:R-:W-:Y:S01]  /*7660*/  FFMA.FTZ R13, R0.reuse, R13, R48 ;  /* 0x0000000d000d7223 */ /* 0x040fe20000010030 */
[----:B------:R-:W-:Y:S01]  /*7670*/  FFMA.FTZ R0, R0, R11, R58 ;  /* 0x0000000b00007223 */ /* 0x000fe2000001003a */
[----:B------:R-:W-:Y:S06]  /*7680*/  @!P1 BRA `(.L_x_79) ;  /* 0xfffffff800789947 */ /* 0x000fec000383ffff */
.L_x_72:
[----:B------:R-:W-:Y:S05]  /*7690*/  BSYNC.RECONVERGENT B1 ;  /* 0x0000000000017941 */ /* 0x000fea0003800200 */
.L_x_71:
[----:B------:R-:W-:Y:S01]  /*76a0*/  ISETP.GE.AND P0, PT, R43, UR10, PT ;  /* 0x0000000a2b007c0c */ /* 0x000fe2000bf06270 */
[----:B------:R-:W-:-:S12]  /*76b0*/  BSSY.RECONVERGENT B1, `(.L_x_80) ;  /* 0x0000109000017945 */ /* 0x000fd80003800200 */
[----:B------:R-:W-:Y:S05]  /*76c0*/  @P0 BRA `(.L_x_81) ;  /* 0x00000010001c0947 */ /* 0x000fea0003800000 */
[----:B------:R-:W2:Y:S01]  /*76d0*/  LDCU UR5, c[0x0][0x3f8] ;  /* 0x00007f00ff0577ac */ /* 0x000ea20008000800 */
[----:B------:R-:W3:Y:S01]  /*76e0*/  LDC R6, c[0x0][0x3f4] ;  /* 0x0000fd00ff067b82 */ /* 0x000ee20000000800 */
[----:B------:R-:W-:Y:S01]  /*76f0*/  IADD3 R40, PT, PT, R43, 0x20, RZ ;  /* 0x000000202b287810 */ /* 0x000fe20007ffe0ff */
[----:B------:R-:W-:Y:S01]  /*7700*/  BSSY.RECONVERGENT B2, `(.L_x_82) ;  /* 0x000005b000027945 */ /* 0x000fe20003800200 */
[----:B-1----:R-:W-:Y:S02]  /*7710*/  LOP3.LUT R11, RZ, R25, RZ, 0x33, !PT ;  /* 0x00000019ff0b7212 */ /* 0x002fe400078e33ff */
[----:B------:R-:W-:Y:S02]  /*7720*/  VIMNMX R5, PT, PT, R40, UR10, !PT ;  /* 0x0000000a28057c48 */ /* 0x000fe4000ffe0100 */
[----:B------:R-:W-:Y:S01]  /*7730*/  MOV R15, R43 ;  /* 0x0000002b000f7202 */ /* 0x000fe20000000f00 */
[----:B------:R-:W1:Y:S01]  /*7740*/  LDC.64 R8, c[0x0][0x458] ;  /* 0x00011600ff087b82 */ /* 0x000e620000000a00 */
[----:B------:R-:W-:-:S04]  /*7750*/  IADD3 R11, PT, PT, -R14, R5, R11 ;  /* 0x000000050e0b7210 */ /* 0x000fc80007ffe10b */
[----:B------:R-:W-:Y:S01]  /*7760*/  LOP3.LUT P0, RZ, R11, 0x20, RZ, 0xc0, !PT ;  /* 0x000000200bff7812 */ /* 0x000fe2000780c0ff */
[----:B--2---:R-:W-:-:S06]  /*7770*/  UIMAD UR9, UR38, UR5, UR14 ;  /* 0x00000005260972a4 */ /* 0x004fcc000f8e020e */
[----:B------:R-:W-:Y:S02]  /*7780*/  IMAD.U32 R4, RZ, RZ, UR9 ;  /* 0x00000009ff047e24 */ /* 0x000fe4000f8e00ff */
[----:B---3--:R-:W-:Y:S02]  /*7790*/  IMAD R10, R6, UR5, RZ ;  /* 0x00000005060a7c24 */ /* 0x008fe4000f8e02ff */
[----:B------:R-:W-:-:S04]  /*77a0*/  IMAD R5, R4, 0x30, R27 ;  /* 0x0000003004057824 */ /* 0x000fc800078e021b */
[----:B-1----:R-:W-:Y:S01]  /*77b0*/  IMAD.WIDE R8, R5, 0x2, R8 ;  /* 0x0000000205087825 */ /* 0x002fe200078e0208 */
[----:B------:R-:W-:Y:S06]  /*77c0*/  @P0 BRA `(.L_x_83) ;  /* 0x0000000400380947 */ /* 0x000fec0003800000 */
[----:B------:R-:W-:Y:S02]  /*77d0*/  ISETP.GE.AND P0, PT, R43, R6, PT ;  /* 0x000000062b00720c */ /* 0x000fe40003f06270 */
[----:B------:R-:W-:-:S11]  /*77e0*/  MOV R15, R40 ;  /* 0x00000028000f7202 */ /* 0x000fd60000000f00 */
[----:B------:R-:W-:Y:S05]  /*77f0*/  @!P0 BRA `(.L_x_83) ;  /* 0x00000004002c8947 */ /* 0x000fea0003800000 */
[----:B------:R-:W-:Y:S01]  /*7800*/  IABS R7, R6 ;  /* 0x0000000600077213 */ /* 0x000fe20000000000 */
[----:B------:R-:W1:Y:S01]  /*7810*/  LDCU.64 UR12, c[0x0][0x3c8] ;  /* 0x00007900ff0c77ac */ /* 0x000e620008000a00 */
[----:B------:R-:W-:Y:S01]  /*7820*/  IABS R38, R43 ;  /* 0x0000002b00267213 */ /* 0x000fe20000000000 */
[----:B------:R-:W2:Y:S01]  /*7830*/  LDS.U16 R44, [R44] ;  /* 0x000000002c2c7984 */ /* 0x000ea20000000400 */
[----:B------:R-:W3:Y:S01]  /*7840*/  I2F.RP R15, R7 ;  /* 0x00000007000f7306 */ /* 0x000ee20000209400 */
[----:B------:R-:W-:Y:S02]  /*7850*/  ISETP.GE.AND P1, PT, R43, RZ, PT ;  /* 0x000000ff2b00720c */ /* 0x000fe40003f26270 */
[----:B------:R-:W-:-:S05]  /*7860*/  ISETP.NE.AND P2, PT, R6, RZ, PT ;  /* 0x000000ff0600720c */ /* 0x000fca0003f45270 */
[----:B---3--:R-:W3:Y:S02]  /*7870*/  MUFU.RCP R15, R15 ;  /* 0x0000000f000f7308 */ /* 0x008ee40000001000 */
[----:B---3--:R-:W-:-:S06]  /*7880*/  VIADD R35, R15, 0xffffffe ;  /* 0x0ffffffe0f237836 */ /* 0x008fcc0000000000 */
[----:B------:R-:W3:Y:S02]  /*7890*/  F2I.FTZ.U32.TRUNC.NTZ R5, R35 ;  /* 0x0000002300057305 */ /* 0x000ee4000021f000 */
[----:B---3--:R-:W-:-:S05]  /*78a0*/  IADD3 R4, PT, PT, RZ, -R5, RZ ;  /* 0x80000005ff047210 */ /* 0x008fca0007ffe0ff */
[----:B------:R-:W-:Y:S02]  /*78b0*/  IMAD R37, R4, R7, RZ ;  /* 0x0000000704257224 */ /* 0x000fe400078e02ff */
[----:B------:R-:W-:-:S05]  /*78c0*/  HFMA2 R4, -RZ, RZ, 0, 0 ;  /* 0x00000000ff047431 */ /* 0x000fca00000001ff */
[----:B------:R-:W-:-:S04]  /*78d0*/  IMAD.HI.U32 R4, R5, R37, R4 ;  /* 0x0000002505047227 */ /* 0x000fc800078e0004 */
[----:B------:R-:W-:-:S04]  /*78e0*/  IMAD.MOV.U32 R5, RZ, RZ, R38 ;  /* 0x000000ffff057224 */ /* 0x000fc800078e0026 */
[----:B------:R-:W-:-:S05]  /*78f0*/  IMAD.HI.U32 R4, R4, R5, RZ ;  /* 0x0000000504047227 */ /* 0x000fca00078e00ff */
[----:B------:R-:W-:-:S05]  /*7900*/  IADD3 R4, PT, PT, -R4, RZ, RZ ;  /* 0x000000ff04047210 */ /* 0x000fca0007ffe1ff */
[----:B------:R-:W-:-:S05]  /*7910*/  IMAD R4, R7, R4, R5 ;  /* 0x0000000407047224 */ /* 0x000fca00078e0205 */
[----:B------:R-:W-:-:S13]  /*7920*/  ISETP.GT.U32.AND P0, PT, R7, R4, PT ;  /* 0x000000040700720c */ /* 0x000fda0003f04070 */
[----:B------:R-:W-:-:S04]  /*7930*/  @!P0 IADD3 R4, PT, PT, R4, -R7, RZ ;  /* 0x8000000704048210 */ /* 0x000fc80007ffe0ff */
[----:B------:R-:W-:-:S13]  /*7940*/  ISETP.GT.U32.AND P0, PT, R7, R4, PT ;  /* 0x000000040700720c */ /* 0x000fda0003f04070 */
[----:B------:R-:W-:-:S05]  /*7950*/  @!P0 IMAD.IADD R4, R4, 0x1, -R7 ;  /* 0x0000000104048824 */ /* 0x000fca00078e0a07 */
[----:B------:R-:W-:Y:S02]  /*7960*/  @!P1 IADD3 R4, PT, PT, -R4, RZ, RZ ;  /* 0x000000ff04049210 */ /* 0x000fe40007ffe1ff */
[----:B------:R-:W-:-:S04]  /*7970*/  @!P2 LOP3.LUT R4, RZ, R6, RZ, 0x33, !PT ;  /* 0x00000006ff04a212 */ /* 0x000fc800078e33ff */
[----:B------:R-:W-:-:S04]  /*7980*/  IADD3 R5, P0, PT, R4, UR42, RZ ;  /* 0x0000002a04057c10 */ /* 0x000fc8000ff1e0ff */
[----:B------:R-:W-:Y:S02]  /*7990*/  IADD3.X R6, PT, PT, RZ, R24, RZ, P0, !PT ;  /* 0x00000018ff067210 */ /* 0x000fe400007fe4ff */
[----:B-1----:R-:W-:-:S04]  /*79a0*/  LEA R38, P0, R5, UR12, 0x2 ;  /* 0x0000000c05267c11 */ /* 0x002fc8000f8010ff */
[----:B------:R-:W-:-:S06]  /*79b0*/  LEA.HI.X R39, R5, UR13, R6, 0x2, P0 ;  /* 0x0000000d05277c11 */ /* 0x000fcc00080f1406 */
[----:B------:R-:W3:Y:S01]  /*79c0*/  LDG.E R39, desc[UR36][R38.64] ;  /* 0x0000002426277981 */ /* 0x000ee2000c1e1900 */
[----:B------:R-:W-:Y:S01]  /*79d0*/  ISETP.NE.AND P0, PT, R36, RZ, PT ;  /* 0x000000ff2400720c */ /* 0x000fe20003f05270 */
[----:B---3--:R-:W-:-:S04]  /*79e0*/  IMAD R4, R10, R39, R4 ;  /* 0x000000270a047224 */ /* 0x008fc800078e0204 */
[----:B------:R-:W-:-:S04]  /*79f0*/  IMAD R5, R4, 0x30, RZ ;  /* 0x0000003004057824 */ /* 0x000fc800078e02ff */
[----:B------:R-:W-:-:S06]  /*7a00*/  IMAD.WIDE R4, R5, 0x2, R22 ;  /* 0x0000000205047825 */ /* 0x000fcc00078e0216 */
[----:B------:R-:W5:Y:S01]  /*7a10*/  LDG.E.128 R4, desc[UR36][R4.64] ;  /* 0x0000002404047981 */ /* 0x000f62000c1e1d00 */
[----:B------:R-:W-:Y:S01]  /*7a20*/  BSSY.RECONVERGENT B3, `(.L_x_84) ;  /* 0x0000017000037945 */ /* 0x000fe20003800200 */
[----:B--2---:R-:W-:-:S03]  /*7a30*/  HADD2.F32 R15, -RZ, R44.H0_H0 ;  /* 0x2000002cff0f7230 */ /* 0x004fc60000004100 */
[----:B------:R-:W-:Y:S05]  /*7a40*/  @P0 BRA `(.L_x_85) ;  /* 0x0000000000500947 */ /* 0x000fea0003800000 */
[----:B------:R-:W-:Y:S01]  /*7a50*/  ISETP.NE.AND P3, PT, R2, RZ, PT ;  /* 0x000000ff0200720c */ /* 0x000fe20003f65270 */
[----:B------:R-:W1:-:S12]  /*7a60*/  LDS.128 R44, [R28] ;  /* 0x000000001c2c7984 */ /* 0x000e580000000c00 */
[----:B------:R-:W-:Y:S01]  /*7a70*/  VOTEU.ANY UP0, P3 ;  /* 0x0000000000ff7886 */ /* 0x000fe20001800100 */
[----:B------:R-:W-:-:S13]  /*7a80*/  PLOP3.LUT P0, PT, PT, PT, UP0, 0x80, 0x8 ;  /* 0x000000000008781c */ /* 0x000fda0003f0f008 */
[----:B------:R-:W2:Y:S01]  /*7a90*/  @P0 LDG.E.128 R36, desc[UR36][R8.64] ;  /* 0x0000002408240981 */ /* 0x000ea2000c1e1d00 */
[----:B------:R-:W-:Y:S01]  /*7aa0*/  PLOP3.LUT P0, PT, PT, PT, UP0, 0x80, 0x8 ;  /* 0x000000000008781c */ /* 0x000fe20003f0f008 */
[----:B------:R-:W-:Y:S01]  /*7ab0*/  IMAD R43, R43, 0x30, RZ ;  /* 0x000000302b2b7824 */ /* 0x000fe200078e02ff */
[----:B------:R-:W-:Y:S02]  /*7ac0*/  PLOP3.LUT P1, PT, PT, PT, UP0, 0x80, 0x8 ;  /* 0x000000000008781c */ /* 0x000fe40003f2f008 */
[----:B------:R-:W-:Y:S02]  /*7ad0*/  PLOP3.LUT P2, PT, PT, PT, UP0, 0x80, 0x8 ;  /* 0x000000000008781c */ /* 0x000fe40003f4f008 */
[----:B------:R-:W-:Y:S01]  /*7ae0*/  PLOP3.LUT P3, PT, PT, PT, UP0, 0x80, 0x8 ;  /* 0x000000000008781c */ /* 0x000fe20003f6f008 */
[----:B-1---5:R-:W-:Y:S02]  /*7af0*/  HFMA2 R4, R4, 1, 1, R44 ;  /* 0x3c003c0004047831 */ /* 0x022fe4000000002c */
[----:B------:R-:W-:-:S02]  /*7b00*/  HADD2 R5, R5, R45 ;  /* 0x0000002d05057230 */ /* 0x000fc40000000000 */
[----:B------:R-:W-:Y:S02]  /*7b10*/  HFMA2 R6, R6, 1, 1, R46 ;  /* 0x3c003c0006067831 */ /* 0x000fe4000000002e */
[----:B------:R-:W-:Y:S02]  /*7b20*/  HADD2 R7, R7, R47 ;  /* 0x0000002f07077230 */ /* 0x000fe40000000000 */
[----:B--2---:R-:W-:Y:S02]  /*7b30*/  @P0 HMUL2 R4, R4, R36 ;  /* 0x0000002404040232 */ /* 0x004fe40000000000 */
[----:B------:R-:W-:Y:S02]  /*7b40*/  @P1 HFMA2 R5, R5, R37, -RZ ;  /* 0x0000002505051231 */ /* 0x000fe400001000ff */
[----:B------:R-:W-:Y:S02]  /*7b50*/  @P2 HMUL2 R6, R6, R38 ;  /* 0x0000002606062232 */ /* 0x000fe40000000000 */
[----:B------:R-:W-:-:S02]  /*7b60*/  @P3 HFMA2 R7, R7, R39, -RZ ;  /* 0x0000002707073231 */ /* 0x000fc400001000ff */
[----:B------:R-:W-:-:S05]  /*7b70*/  IMAD.WIDE.U32 R36, R43, 0x2, R20 ;  /* 0x000000022b247825 */ /* 0x000fca00078e0014 */
[----:B------:R1:W-:Y:S02]  /*7b80*/  STG.E.128 desc[UR36][R36.64], R4 ;  /* 0x0000000424007986 */ /* 0x0003e4000c101d24 */
.L_x_85:
[----:B------:R-:W-:Y:S05]  /*7b90*/  BSYNC.RECONVERGENT B3 ;  /* 0x0000000000037941 */ /* 0x000fea0003800200 */
.L_x_84:
[--C-:B-1---5:R-:W-:Y:S02]  /*7ba0*/  HADD2.F32 R37, -RZ, R5.reuse.H0_H0 ;  /* 0x20000005ff257230 */ /* 0x122fe40000004100 */
[----:B------:R-:W-:Y:S02]  /*7bb0*/  HADD2.F32 R36, -RZ, R5.H1_H1 ;  /* 0x30000005ff247230 */ /* 0x000fe40000004100 */
[----:B------:R-:W-:Y:S02]  /*7bc0*/  HADD2.F32 R35, -RZ, R4.H0_H0 ;  /* 0x20000004ff237230 */ /* 0x000fe40000004100 */
[C---:B------:R-:W-:Y:S01]  /*7bd0*/  FFMA.FTZ R30, R15.reuse, R37, R30 ;  /* 0x000000250f1e7223 */ /* 0x040fe2000001001e */
[----:B------:R-:W-:Y:S02]  /*7be0*/  HADD2.F32 R5, -RZ, R6.H0_H0 ;  /* 0x20000006ff057230 */ /* 0x000fe40000004100 */
[----:B------:R-:W-:Y:S01]  /*7bf0*/  FFMA.FTZ R3, R15, R36, R3 ;  /* 0x000000240f037223 */ /* 0x000fe20000010003 */
[----:B------:R-:W-:-:S02]  /*7c00*/  HADD2.F32 R38, -RZ, R7.H0_H0 ;  /* 0x20000007ff267230 */ /* 0x000fc40000004100 */
[C---:B------:R-:W-:Y:S01]  /*7c10*/  FFMA.FTZ R32, R15.reuse, R35, R32 ;  /* 0x000000230f207223 */ /* 0x040fe20000010020 */
[----:B------:R-:W-:Y:S02]  /*7c20*/  HADD2.F32 R4, -RZ, R4.H1_H1 ;  /* 0x30000004ff047230 */ /* 0x000fe40000004100 */
[C---:B------:R-:W-:Y:S01]  /*7c30*/  FFMA.FTZ R34, R15.reuse, R5, R34 ;  /* 0x000000050f227223 */ /* 0x040fe20000010022 */
[----:B------:R-:W-:Y:S02]  /*7c40*/  HADD2.F32 R6, -RZ, R6.H1_H1 ;  /* 0x30000006ff067230 */ /* 0x000fe40000004100 */
[C---:B------:R-:W-:Y:S01]  /*7c50*/  FFMA.FTZ R13, R15.reuse, R38, R13 ;  /* 0x000000260f0d7223 */ /* 0x040fe2000001000d */
[----:B------:R-:W-:Y:S02]  /*7c60*/  HADD2.F32 R7, -RZ, R7.H1_H1 ;  /* 0x30000007ff077230 */ /* 0x000fe40000004100 */
[C---:B------:R-:W-:Y:S01]  /*7c70*/  FFMA.FTZ R31, R15.reuse, R4, R31 ;  /* 0x000000040f1f7223 */ /* 0x040fe2000001001f */
[----:B------:R-:W-:-:S02]  /*7c80*/  FFMA.FTZ R33, R15, R6, R33 ;  /* 0x000000060f217223 */ /* 0x000fc40000010021 */
[----:B------:R-:W-:Y:S01]  /*7c90*/  FFMA.FTZ R0, R15, R7, R0 ;  /* 0x000000070f007223 */ /* 0x000fe20000010000 */
[----:B------:R-:W-:-:S07]  /*7ca0*/  IMAD.MOV.U32 R15, RZ, RZ, R40 ;  /* 0x000000ffff0f7224 */ /* 0x000fce00078e0028 */
.L_x_83:
[----:B------:R-:W-:Y:S05]  /*7cb0*/  BSYNC.RECONVERGENT B2 ;  /* 0x0000000000027941 */ /* 0x000fea0003800200 */
.L_x_82:
[----:B------:R-:W-:-:S13]  /*7cc0*/  ISETP.GE.U32.AND P0, PT, R11, 0x20, PT ;  /* 0x000000200b00780c */ /* 0x000fda0003f06070 */
[----:B------:R-:W-:Y:S05]  /*7cd0*/  @!P0 BRA `(.L_x_81) ;  /* 0x0000000800988947 */ /* 0x000fea0003800000 */
[C---:B------:R-:W-:Y:S02]  /*7ce0*/  LEA R4, R15.reuse, UR7, 0x1 ;  /* 0x000000070f047c11 */ /* 0x040fe4000f8e08ff */
[C---:B------:R-:W-:Y:S01]  /*7cf0*/  IADD3 R11, PT, PT, R15.reuse, 0x20, RZ ;  /* 0x000000200f0b7810 */ /* 0x040fe20007ffe0ff */
[----:B------:R-:W-:Y:S02]  /*7d00*/  IMAD R15, R15, 0x30, RZ ;  /* 0x000000300f0f7824 */ /* 0x000fe400078e02ff */
[----:B------:R-:W-:-:S05]  /*7d10*/  IMAD R5, R25, -0x2, R4 ;  /* 0xfffffffe19057824 */ /* 0x000fca00078e0204 */
[----:B------:R-:W-:-:S07]  /*7d20*/  IADD3 R42, PT, PT, R5, 0x40, R42 ;  /* 0x00000040052a7810 */ /* 0x000fce0007ffe02a */
.L_x_92:
[----:B------:R-:W1:Y:S01]  /*7d30*/  LDC R41, c[0x0][0x3f4] ;  /* 0x0000fd00ff297b82 */ /* 0x000e620000000800 */
[----:B------:R-:W-:Y:S01]  /*7d40*/  IADD3 R6, PT, PT, R11, -0x20, RZ ;  /* 0xffffffe00b067810 */ /* 0x000fe20007ffe0ff */
[----:B------:R-:W-:Y:S03]  /*7d50*/  BSSY.RECONVERGENT B2, `(.L_x_86) ;  /* 0x000004b000027945 */ /* 0x000fe60003800200 */
[----:B-1----:R-:W-:-:S13]  /*7d60*/  ISETP.GE.AND P0, PT, R6, R41, PT ;  /* 0x000000290600720c */ /* 0x002fda0003f06270 */
[----:B------:R-:W-:Y:S05]  /*7d70*/  @!P0 BRA `(.L_x_87) ;  /* 0x0000000400208947 */ /* 0x000fea0003800000 */
[----:B------:R-:W-:Y:S01]  /*7d80*/  IABS R7, R41 ;  /* 0x0000002900077213 */ /* 0x000fe20000000000 */
[----:B------:R-:W1:Y:S01]  /*7d90*/  LDCU.64 UR12, c[0x0][0x3c8] ;  /* 0x00007900ff0c77ac */ /* 0x000e620008000a00 */
[----:B------:R-:W-:Y:S02]  /*7da0*/  IABS R38, R6 ;  /* 0x0000000600267213 */ /* 0x000fe40000000000 */
[----:B------:R-:W2:Y:S01]  /*7db0*/  I2F.RP R35, R7 ;  /* 0x0000000700237306 */ /* 0x000ea20000209400 */
[----:B------:R-:W-:Y:S01]  /*7dc0*/  ISETP.GE.AND P1, PT, R6, RZ, PT ;  /* 0x000000ff0600720c */ /* 0x000fe20003f26270 */
[----:B------:R-:W3:Y:S01]  /*7dd0*/  LDCU UR5, c[0x0][0x40c] ;  /* 0x00008180ff0577ac */ /* 0x000ee20008000800 */
[----:B------:R-:W-:-:S05]  /*7de0*/  ISETP.NE.AND P2, PT, R41, RZ, PT ;  /* 0x000000ff2900720c */ /* 0x000fca0003f45270 */
[----:B--2---:R-:W2:Y:S02]  /*7df0*/  MUFU.RCP R35, R35 ;  /* 0x0000002300237308 */ /* 0x004ea40000001000 */
[----:B--2---:R-:W-:Y:S02]  /*7e00*/  VIADD R36, R35, 0xffffffe ;  /* 0x0ffffffe23247836 */ /* 0x004fe40000000000 */
[----:B------:R-:W2:Y:S04]  /*7e10*/  LDS.U16 R35, [R42+-0x40] ;  /* 0xffffc0002a237984 */ /* 0x000ea80000000400 */
[----:B------:R-:W4:Y:S02]  /*7e20*/  F2I.FTZ.U32.TRUNC.NTZ R5, R36 ;  /* 0x0000002400057305 */ /* 0x000f24000021f000 */
[----:B----4-:R-:W-:-:S05]  /*7e30*/  IADD3 R4, PT, PT, RZ, -R5, RZ ;  /* 0x80000005ff047210 */ /* 0x010fca0007ffe0ff */
[----:B------:R-:W-:Y:S01]  /*7e40*/  IMAD R37, R4, R7, RZ ;  /* 0x0000000704257224 */ /* 0x000fe200078e02ff */
[----:B------:R-:W-:-:S05]  /*7e50*/  MOV R4, RZ ;  /* 0x000000ff00047202 */ /* 0x000fca0000000f00 */
        /* <DEDUP_REMOVED lines=15> */
[----:B------:R-:W4:Y:S01]  /*7f50*/  LDG.E R37, desc[UR36][R36.64] ;  /* 0x0000002424257981 */ /* 0x000f22000c1e1900 */
[----:B---3--:R-:W-:Y:S01]  /*7f60*/  UISETP.NE.AND UP0, UPT, UR5, URZ, UPT ;  /* 0x000000ff0500728c */ /* 0x008fe2000bf05270 */
[----:B----4-:R-:W-:-:S04]  /*7f70*/  IMAD R4, R10, R37, R4 ;  /* 0x000000250a047224 */ /* 0x010fc800078e0204 */
[----:B------:R-:W-:-:S04]  /*7f80*/  IMAD R5, R4, 0x30, RZ ;  /* 0x0000003004057824 */ /* 0x000fc800078e02ff */
[----:B------:R-:W-:-:S06]  /*7f90*/  IMAD.WIDE R4, R5, 0x2, R22 ;  /* 0x0000000205047825 */ /* 0x000fcc00078e0216 */
[----:B------:R-:W5:Y:S01]  /*7fa0*/  LDG.E.128 R4, desc[UR36][R4.64] ;  /* 0x0000002404047981 */ /* 0x000f62000c1e1d00 */
[----:B--2---:R-:W-:Y:S01]  /*7fb0*/  HADD2.F32 R35, -RZ, R35.H0_H0 ;  /* 0x20000023ff237230 */ /* 0x004fe20000004100 */
[----:B------:R-:W-:Y:S06]  /*7fc0*/  BRA.U UP0, `(.L_x_88) ;  /* 0x00000001004c7547 */ /* 0x000fec000b800000 */
[----:B------:R-:W-:Y:S01]  /*7fd0*/  ISETP.NE.AND P3, PT, R2, RZ, PT ;  /* 0x000000ff0200720c */ /* 0x000fe20003f65270 */
[----:B------:R-:W1:-:S12]  /*7fe0*/  LDS.128 R36, [R28] ;  /* 0x000000001c247984 */ /* 0x000e580000000c00 */
[----:B------:R-:W-:Y:S01]  /*7ff0*/  VOTEU.ANY UP0, P3 ;  /* 0x0000000000ff7886 */ /* 0x000fe20001800100 */
[----:B------:R-:W-:-:S13]  /*8000*/  PLOP3.LUT P0, PT, PT, PT, UP0, 0x80, 0x8 ;  /* 0x000000000008781c */ /* 0x000fda0003f0f008 */
[----:B------:R-:W2:Y:S01]  /*8010*/  @P0 LDG.E.128 R44, desc[UR36][R8.64] ;  /* 0x00000024082c0981 */ /* 0x000ea2000c1e1d00 */
[----:B------:R-:W-:Y:S02]  /*8020*/  PLOP3.LUT P0, PT, PT, PT, UP0, 0x80, 0x8 ;  /* 0x000000000008781c */ /* 0x000fe40003f0f008 */
[----:B------:R-:W-:Y:S02]  /*8030*/  PLOP3.LUT P1, PT, PT, PT, UP0, 0x80, 0x8 ;  /* 0x000000000008781c */ /* 0x000fe40003f2f008 */
[----:B------:R-:W-:Y:S02]  /*8040*/  PLOP3.LUT P2, PT, PT, PT, UP0, 0x80, 0x8 ;  /* 0x000000000008781c */ /* 0x000fe40003f4f008 */
[----:B------:R-:W-:Y:S01]  /*8050*/  PLOP3.LUT P3, PT, PT, PT, UP0, 0x80, 0x8 ;  /* 0x000000000008781c */ /* 0x000fe20003f6f008 */
[----:B-1---5:R-:W-:Y:S02]  /*8060*/  HFMA2 R4, R4, 1, 1, R36 ;  /* 0x3c003c0004047831 */ /* 0x022fe40000000024 */
[----:B------:R-:W-:-:S02]  /*8070*/  HADD2 R5, R5, R37 ;  /* 0x0000002505057230 */ /* 0x000fc40000000000 */
[----:B------:R-:W-:Y:S02]  /*8080*/  HFMA2 R6, R6, 1, 1, R38 ;  /* 0x3c003c0006067831 */ /* 0x000fe40000000026 */
[----:B------:R-:W-:Y:S02]  /*8090*/  HADD2 R7, R7, R39 ;  /* 0x0000002707077230 */ /* 0x000fe40000000000 */
[----:B------:R-:W-:-:S04]  /*80a0*/  IMAD.WIDE.U32 R36, R15, 0x2, R20 ;  /* 0x000000020f247825 */ /* 0x000fc800078e0014 */
[----:B--2---:R-:W-:Y:S02]  /*80b0*/  @P0 HMUL2 R4, R4, R44 ;  /* 0x0000002c04040232 */ /* 0x004fe40000000000 */
[----:B------:R-:W-:Y:S02]  /*80c0*/  @P1 HFMA2 R5, R5, R45, -RZ ;  /* 0x0000002d05051231 */ /* 0x000fe400001000ff */
[----:B------:R-:W-:Y:S02]  /*80d0*/  @P2 HMUL2 R6, R6, R46 ;  /* 0x0000002e06062232 */ /* 0x000fe40000000000 */
[----:B------:R-:W-:-:S05]  /*80e0*/  @P3 HFMA2 R7, R7, R47, -RZ ;  /* 0x0000002f07073231 */ /* 0x000fca00001000ff */
[----:B------:R1:W-:Y:S02]  /*80f0*/  STG.E.128 desc[UR36][R36.64], R4 ;  /* 0x0000000424007986 */ /* 0x0003e4000c101d24 */
.L_x_88:
        /* <DEDUP_REMOVED lines=15> */
[----:B------:R-:W-:-:S07]  /*81f0*/  FFMA.FTZ R0, R35, R7, R0 ;  /* 0x0000000723007223 */ /* 0x000fce0000010000 */
.L_x_87:
[----:B------:R-:W-:Y:S05]  /*8200*/  BSYNC.RECONVERGENT B2 ;  /* 0x0000000000027941 */ /* 0x000fea0003800200 */
.L_x_86:
[----:B------:R-:W-:Y:S01]  /*8210*/  ISETP.GE.AND P0, PT, R11, R41, PT ;  /* 0x000000290b00720c */ /* 0x000fe20003f06270 */
[----:B------:R-:W-:-:S12]  /*8220*/  BSSY.RECONVERGENT B2, `(.L_x_89) ;  /* 0x000004b000027945 */ /* 0x000fd80003800200 */
        /* <DEDUP_REMOVED lines=9> */
[----:B--2---:R-:W-:-:S06]  /*82c0*/  VIADD R35, R6, 0xffffffe ;  /* 0x0ffffffe06237836 */ /* 0x004fcc0000000000 */
[----:B------:R2:W4:Y:S02]  /*82d0*/  F2I.FTZ.U32.TRUNC.NTZ R5, R35 ;  /* 0x0000002300057305 */ /* 0x000524000021f000 */
[----:B--2---:R-:W2:Y:S01]  /*82e0*/  LDS.U16 R35, [R42] ;  /* 0x000000002a237984 */ /* 0x004ea20000000400 */
        /* <DEDUP_REMOVED lines=31> */
[----:B------:R-:W-:Y:S01]  /*84e0*/  PLOP3.LUT P0, PT, PT, PT, UP0, 0x80, 0x8 ;  /* 0x000000000008781c */ /* 0x000fe20003f0f008 */
[----:B------:R-:W-:Y:S01]  /*84f0*/  VIADD R35, R15, 0x600 ;  /* 0x000006000f237836 */ /* 0x000fe20000000000 */
        /* <DEDUP_REMOVED lines=13> */
.L_x_91:
        /* <DEDUP_REMOVED lines=16> */
.L_x_90:
[----:B------:R-:W-:Y:S05]  /*86d0*/  BSYNC.RECONVERGENT B2 ;  /* 0x0000000000027941 */ /* 0x000fea0003800200 */
.L_x_89:
[----:B------:R-:W-:Y:S01]  /*86e0*/  IADD3 R4, PT, PT, R11, 0x20, RZ ;  /* 0x000000200b047810 */ /* 0x000fe20007ffe0ff */
[----:B------:R-:W-:Y:S01]  /*86f0*/  VIADD R15, R15, 0xc00 ;  /* 0x00000c000f0f7836 */ /* 0x000fe20000000000 */
[----:B------:R-:W-:Y:S02]  /*8700*/  IADD3 R11, PT, PT, R11, 0x40, RZ ;  /* 0x000000400b0b7810 */ /* 0x000fe40007ffe0ff */
[----:B------:R-:W-:Y:S02]  /*8710*/  ISETP.GE.AND P0, PT, R4, UR10, PT ;  /* 0x0000000a04007c0c */ /* 0x000fe4000bf06270 */
[----:B------:R-:W-:-:S11]  /*8720*/  IADD3 R42, PT, PT, R42, 0x80, RZ ;  /* 0x000000802a2a7810 */ /* 0x000fd60007ffe0ff */
[----:B------:R-:W-:Y:S05]  /*8730*/  @!P0 BRA `(.L_x_92) ;  /* 0xfffffff4007c8947 */ /* 0x000fea000383ffff */
.L_x_81:
[----:B------:R-:W-:Y:S05]  /*8740*/  BSYNC.RECONVERGENT B1 ;  /* 0x0000000000017941 */ /* 0x000fea0003800200 */
.L_x_80:
[----:B------:R-:W-:-:S13]  /*8750*/  ISETP.NE.AND P0, PT, R14, UR4, PT ;  /* 0x000000040e007c0c */ /* 0x000fda000bf05270 */
[----:B------:R-:W-:Y:S05]  /*8760*/  @P0 BRA `(.L_x_70) ;  /* 0x0000000000d00947 */ /* 0x000fea0003800000 */
[----:B------:R-:W-:Y:S02]  /*8770*/  UMOV UR5, 0x30 ;  /* 0x0000003000057882 */ /* 0x000fe40000000000 */
[----:B------:R-:W-:-:S06]  /*8780*/  UIMAD UR5, UR45, UR5, -0x30 ;  /* 0xffffffd02d0574a4 */ /* 0x000fcc000f8e0205 */
[----:B------:R-:W-:-:S05]  /*8790*/  MOV R5, UR5 ;  /* 0x0000000500057c02 */ /* 0x000fca0008000f00 */
[----:B------:R-:W-:Y:S01]  /*87a0*/  IMAD.WIDE R4, R5, 0x2, R20 ;  /* 0x0000000205047825 */ /* 0x000fe200078e0214 */
[----:B------:R-:W-:Y:S01]  /*87b0*/  IADD3 R2, PT, PT, -R25, UR45, RZ ;  /* 0x0000002d19027c10 */ /* 0x000fe2000fffe1ff */
[----:B------:R-:W2:Y:S04]  /*87c0*/  LDCU UR5, c[0x0][0x40c] ;  /* 0x00008180ff0577ac */ /* 0x000ea80008000800 */
[----:B------:R-:W5:Y:S01]  /*87d0*/  LDG.E.128 R4, desc[UR36][R4.64] ;  /* 0x0000002404047981 */ /* 0x000f62000c1e1d00 */
[----:B------:R-:W-:-:S06]  /*87e0*/  IMAD R29, R2, 0x2, R29 ;  /* 0x00000002021d7824 */ /* 0x000fcc00078e021d */
[----:B------:R-:W3:Y:S01]  /*87f0*/  LDS.U16 R29, [R29+-0x2] ;  /* 0xfffffe001d1d7984 */ /* 0x000ee20000000400 */
[----:B--2---:R-:W-:Y:S01]  /*8800*/  UISETP.NE.AND UP0, UPT, UR5, URZ, UPT ;  /* 0x000000ff0500728c */ /* 0x004fe2000bf05270 */
[----:B---3--:R-:W-:-:S08]  /*8810*/  HADD2.F32 R15, -RZ, R29.H0_H0 ;  /* 0x2000001dff0f7230 */ /* 0x008fd00000004100 */
[----:B------:R-:W-:Y:S05]  /*8820*/  BRA.U UP0, `(.L_x_93) ;  /* 0x0000000100607547 */ /* 0x000fea000b800000 */
[----:B------:R-:W2:Y:S02]  /*8830*/  LDCU.64 UR12, c[0x0][0x460] ;  /* 0x00008c00ff0c77ac */ /* 0x000ea40008000a00 */
[----:B--2---:R-:W-:-:S04]  /*8840*/  ISETP.NE.U32.AND P0, PT, RZ, UR12, PT ;  /* 0x0000000cff007c0c */ /* 0x004fc8000bf05070 */
[----:B------:R-:W-:-:S13]  /*8850*/  ISETP.NE.AND.EX P0, PT, RZ, UR13, PT, P0 ;  /* 0x0000000dff007c0c */ /* 0x000fda000bf05300 */
[----:B------:R-:W-:Y:S01]  /*8860*/  VOTEU.ANY UP0, P0 ;  /* 0x0000000000ff7886 */ /* 0x000fe20000000100 */
[----:B------:R-:W-:-:S04]  /*8870*/  PLOP3.LUT P0, PT, PT, PT, UP0, 0x80, 0x8 ;  /* 0x000000000008781c */ /* 0x000fc80003f0f008 */
[----:B------:R-:W2:Y:S09]  /*8880*/  @UP0 LDCU UR5, c[0x0][0x3f8] ;  /* 0x00007f00ff0507ac */ /* 0x000eb20008000800 */
[----:B------:R-:W3:Y:S01]  /*8890*/  @P0 LDC.64 R8, c[0x0][0x458] ;  /* 0x00011600ff080b82 */ /* 0x000ee20000000a00 */
[----:B--2---:R-:W-:-:S06]  /*88a0*/  @UP0 UIMAD UR5, UR38, UR5, UR14 ;  /* 0x00000005260502a4 */ /* 0x004fcc000f8e020e */
[----:B------:R-:W-:-:S05]  /*88b0*/  MOV R2, UR5 ;  /* 0x0000000500027c02 */ /* 0x000fca0008000f00 */
[----:B-1----:R-:W-:-:S04]  /*88c0*/  @P0 IMAD R11, R2, 0x30, R27 ;  /* 0x00000030020b0824 */ /* 0x002fc800078e021b */
[----:B---3--:R-:W-:-:S06]  /*88d0*/  @P0 IMAD.WIDE R8, R11, 0x2, R8 ;  /* 0x000000020b080825 */ /* 0x008fcc00078e0208 */
[----:B------:R-:W2:Y:S01]  /*88e0*/  @P0 LDG.E.128 R8, desc[UR36][R8.64] ;  /* 0x0000002408080981 */ /* 0x000ea2000c1e1d00 */
[----:B------:R-:W-:Y:S01]  /*88f0*/  UIMAD UR5, UR40, 0x30, URZ ;  /* 0x00000030280578a4 */ /* 0x000fe2000f8e02ff */
[----:B-----5:R-:W-:Y:S02]  /*8900*/  HFMA2 R4, R4, 1, 1, R16 ;  /* 0x3c003c0004047831 */ /* 0x020fe40000000010 */
[----:B------:R-:W-:Y:S02]  /*8910*/  HADD2 R5, R5, R17 ;  /* 0x0000001105057230 */ /* 0x000fe40000000000 */
[----:B------:R-:W-:Y:S02]  /*8920*/  HFMA2 R6, R6, 1, 1, R18 ;  /* 0x3c003c0006067831 */ /* 0x000fe40000000012 */
[----:B------:R-:W-:Y:S01]  /*8930*/  HADD2 R7, R7, R19 ;  /* 0x0000001307077230 */ /* 0x000fe20000000000 */
[----:B------:R-:W-:-:S05]  /*8940*/  MOV R23, UR5 ;  /* 0x0000000500177c02 */ /* 0x000fca0008000f00 */
[----:B------:R-:W-:-:S04]  /*8950*/  IMAD.WIDE R20, R23, 0x2, R20 ;  /* 0x0000000217147825 */ /* 0x000fc800078e0214 */
[----:B--2---:R-:W-:Y:S02]  /*8960*/  @P0 HMUL2 R4, R4, R8 ;  /* 0x0000000804040232 */ /* 0x004fe40000000000 */
[----:B------:R-:W-:Y:S02]  /*8970*/  @P0 HFMA2 R5, R5, R9, -RZ ;  /* 0x0000000905050231 */ /* 0x000fe400001000ff */
[----:B------:R-:W-:Y:S02]  /*8980*/  @P0 HMUL2 R6, R6, R10 ;  /* 0x0000000a06060232 */ /* 0x000fe40000000000 */
[----:B------:R-:W-:-:S05]  /*8990*/  @P0 HFMA2 R7, R7, R11, -RZ ;  /* 0x0000000b07070231 */ /* 0x000fca00001000ff */
[----:B------:R2:W-:Y:S02]  /*89a0*/  STG.E.128 desc[UR36][R20.64], R4 ;  /* 0x0000000414007986 */ /* 0x0005e4000c101d24 */
.L_x_93:
[--C-:B-----5:R-:W-:Y:S02]  /*89b0*/  HADD2.F32 R9, -RZ, R5.reuse.H0_H0 ;  /* 0x20000005ff097230 */ /* 0x120fe40000004100 */
[----:B------:R-:W-:Y:S02]  /*89c0*/  HADD2.F32 R8, -RZ, R5.H1_H1 ;  /* 0x30000005ff087230 */ /* 0x000fe40000004100 */
[----:B------:R-:W-:Y:S02]  /*89d0*/  HADD2.F32 R2, -RZ, R4.H0_H0 ;  /* 0x20000004ff027230 */ /* 0x000fe40000004100 */
[C---:B------:R-:W-:Y:S01]  /*89e0*/  FFMA.FTZ R30, R15.reuse, R9, R30 ;  /* 0x000000090f1e7223 */ /* 0x040fe2000001001e */
[----:B--2---:R-:W-:Y:S02]  /*89f0*/  HADD2.F32 R5, -RZ, R6.H0_H0 ;  /* 0x20000006ff057230 */ /* 0x004fe40000004100 */
        /* <DEDUP_REMOVED lines=11> */
.L_x_70:
[----:B------:R-:W-:Y:S05]  /*8ab0*/  BSYNC.RECONVERGENT B0 ;  /* 0x0000000000007941 */ /* 0x000fea0003800200 */
.L_x_69:
[----:B------:R-:W-:Y:S01]  /*8ac0*/  BAR.SYNC.DEFER_BLOCKING 0x0 ;  /* 0x0000000000007b1d */ /* 0x000fe20000010000 */
[----:B------:R-:W-:-:S13]  /*8ad0*/  ISETP.GT.U32.AND P4, PT, R27, 0x2f, PT ;  /* 0x0000002f1b00780c */ /* 0x000fda0003f84070 */
[----:B------:R-:W-:Y:S05]  /*8ae0*/  @P4 BRA `(.L_x_94) ;  /* 0x0000000800c04947 */ /* 0x000fea0003800000 */
[----:B------:R-:W2:Y:S01]  /*8af0*/  S2UR UR5, SR_CgaCtaId ;  /* 0x00000000000579c3 */ /* 0x000ea20000008800 */
[C---:B------:R-:W-:Y:S01]  /*8b00*/  LOP3.LUT R4, R12.reuse, 0x380, RZ, 0xc0, !PT ;  /* 0x000003800c047812 */ /* 0x040fe200078ec0ff */
[----:B------:R-:W-:Y:S01]  /*8b10*/  UMOV UR4, 0x400 ;  /* 0x0000040000047882 */ /* 0x000fe20000000000 */
[----:B------:R-:W-:Y:S01]  /*8b20*/  LOP3.LUT R5, R12, 0x3c0, RZ, 0xc0, !PT ;  /* 0x000003c00c057812 */ /* 0x000fe200078ec0ff */
[----:B------:R-:W-:Y:S01]  /*8b30*/  UIADD3 UR4, UPT, UPT, UR4, 0x140, URZ ;  /* 0x0000014004047890 */ /* 0x000fe2000fffe0ff */
[----:B------:R-:W-:Y:S01]  /*8b40*/  ISETP.NE.AND P0, PT, R4, 0x80, PT ;  /* 0x000000800400780c */ /* 0x000fe20003f05270 */
[----:B------:R-:W-:Y:S01]  /*8b50*/  IMAD R14, R14, 0x30, R27 ;  /* 0x000000300e0e7824 */ /* 0x000fe200078e021b */
[----:B------:R-:W-:Y:S02]  /*8b60*/  P2R R2, PR, RZ, 0x10 ;  /* 0x00000010ff027803 */ /* 0x000fe40000000000 */
[----:B------:R-:W-:Y:S02]  /*8b70*/  LOP3.LUT R4, R12, 0x3e0, RZ, 0xc0, !PT ;  /* 0x000003e00c047812 */ /* 0x000fe400078ec0ff */
[----:B------:R-:W-:-:S02]  /*8b80*/  ISETP.NE.AND P5, PT, R5, 0x40, PT ;  /* 0x000000400500780c */ /* 0x000fc40003fa5270 */
[C---:B------:R-:W-:Y:S02]  /*8b90*/  ISETP.GT.U32.AND P4, PT, R12.reuse, 0x3f, PT ;  /* 0x0000003f0c00780c */ /* 0x040fe40003f84070 */
[C---:B------:R-:W-:Y:S02]  /*8ba0*/  LOP3.LUT R5, R12.reuse, 0x3f0, RZ, 0xc0, !PT ;  /* 0x000003f00c057812 */ /* 0x040fe400078ec0ff */
[----:B------:R-:W-:Y:S02]  /*8bb0*/  LOP3.LUT R6, R12, 0x3f8, RZ, 0xc0, !PT ;  /* 0x000003f80c067812 */ /* 0x000fe400078ec0ff */
[----:B------:R-:W-:Y:S02]  /*8bc0*/  ISETP.NE.AND P3, PT, R4, 0x20, PT ;  /* 0x000000200400780c */ /* 0x000fe40003f65270 */
[----:B------:R-:W-:Y:S02]  /*8bd0*/  P2R R4, PR, RZ, 0x10 ;  /* 0x00000010ff047803 */ /* 0x000fe40000000000 */
[----:B------:R-:W-:Y:S01]  /*8be0*/  ISETP.NE.AND P2, PT, R5, 0x10, PT ;  /* 0x000000100500780c */ /* 0x000fe20003f45270 */
[----:B--2---:R-:W-:Y:S01]  /*8bf0*/  ULEA UR4, UR5, UR4, 0x18 ;  /* 0x0000000405047291 */ /* 0x004fe2000f8ec0ff */
[----:B------:R-:W-:-:S02]  /*8c00*/  ISETP.NE.AND P1, PT, R6, 0x8, PT ;  /* 0x000000080600780c */ /* 0x000fc40003f25270 */
[----:B------:R-:W-:Y:S02]  /*8c10*/  ISETP.GT.U32.AND P6, PT, R12, 0x7f, PT ;  /* 0x0000007f0c00780c */ /* 0x000fe40003fc4070 */
[----:B------:R-:W-:Y:S02]  /*8c20*/  ISETP.NE.AND P4, PT, R2, RZ, PT ;  /* 0x000000ff0200720c */ /* 0x000fe40003f85270 */
[----:B------:R-:W-:Y:S01]  /*8c30*/  LEA R14, R14, UR4, 0x1 ;  /* 0x000000040e0e7c11 */ /* 0x000fe2000f8e08ff */
[----:B------:R-:W-:Y:S10]  /*8c40*/  @P0 BRA `(.L_x_95) ;  /* 0x0000000000140947 */ /* 0x000ff40003800000 */
[----:B------:R-:W-:Y:S02]  /*8c50*/  F2FP.F16.F32.PACK_AB R4, R31, R32 ;  /* 0x000000201f04723e */ /* 0x000fe400000000ff */
[----:B------:R-:W-:Y:S02]  /*8c60*/  F2FP.F16.F32.PACK_AB R5, R3, R30 ;  /* 0x0000001e0305723e */ /* 0x000fe400000000ff */
[----:B------:R-:W-:Y:S02]  /*8c70*/  F2FP.F16.F32.PACK_AB R6, R33, R34 ;  /* 0x000000222106723e */ /* 0x000fe400000000ff */
[----:B------:R-:W-:-:S05]  /*8c80*/  F2FP.F16.F32.PACK_AB R7, R0, R13 ;  /* 0x0000000d0007723e */ /* 0x000fca00000000ff */
[----:B------:R2:W-:Y:S02]  /*8c90*/  STS.128 [R14+-0x600], R4 ;  /* 0xfffa00040e007388 */ /* 0x0005e40000000c00 */
.L_x_95:
[----:B------:R-:W-:Y:S05]  /*8ca0*/  WARPSYNC.ALL ;  /* 0x0000000000007948 */ /* 0x000fea0003800000 */
[----:B------:R-:W-:Y:S01]  /*8cb0*/  BAR.SYNC.DEFER_BLOCKING 0x0 ;  /* 0x0000000000007b1d */ /* 0x000fe20000010000 */
[----:B------:R-:W-:-:S05]  /*8cc0*/  ISETP.GT.U32.AND P0, PT, R12, 0x1f, PT ;  /* 0x0000001f0c00780c */ /* 0x000fca0003f04070 */
[----:B------:R-:W-:Y:S04]  /*8cd0*/  BSSY.RECONVERGENT B0, `(.L_x_96) ;  /* 0x0000013000007945 */ /* 0x000fe80003800200 */
[----:B------:R-:W-:Y:S05]  /*8ce0*/  @P6 BRA `(.L_x_97) ;  /* 0x0000000000446947 */ /* 0x000fea0003800000 */
[----:B--2---:R-:W1:Y:S02]  /*8cf0*/  LDS.128 R4, [R14] ;  /* 0x000000000e047984 */ /* 0x004e640000000c00 */
[--C-:B-1----:R-:W-:Y:S02]  /*8d00*/  HADD2.F32 R11, -RZ, R5.reuse.H0_H0 ;  /* 0x20000005ff0b7230 */ /* 0x102fe40000004100 */
[----:B------:R-:W-:Y:S02]  /*8d10*/  HADD2.F32 R2, -RZ, R5.H1_H1 ;  /* 0x30000005ff027230 */ /* 0x000fe40000004100 */
[----:B------:R-:W-:Y:S02]  /*8d20*/  HADD2.F32 R9, -RZ, R4.H0_H0 ;  /* 0x20000004ff097230 */ /* 0x000fe40000004100 */
[----:B------:R-:W-:Y:S01]  /*8d30*/  FADD.FTZ R30, R30, R11 ;  /* 0x0000000b1e1e7221 */ /* 0x000fe20000010000 */
[----:B------:R-:W-:Y:S02]  /*8d40*/  HADD2.F32 R5, -RZ, R6.H0_H0 ;  /* 0x20000006ff057230 */ /* 0x000fe40000004100 */
[----:B------:R-:W-:Y:S01]  /*8d50*/  FADD.FTZ R3, R3, R2 ;  /* 0x0000000203037221 */ /* 0x000fe20000010000 */
[----:B------:R-:W-:-:S02]  /*8d60*/  HADD2.F32 R8, -RZ, R7.H0_H0 ;  /* 0x20000007ff087230 */ /* 0x000fc40000004100 */
[----:B------:R-:W-:Y:S01]  /*8d70*/  FADD.FTZ R32, R32, R9 ;  /* 0x0000000920207221 */ /* 0x000fe20000010000 */
[----:B------:R-:W-:Y:S02]  /*8d80*/  HADD2.F32 R4, -RZ, R4.H1_H1 ;  /* 0x30000004ff047230 */ /* 0x000fe40000004100 */
[----:B------:R-:W-:Y:S01]  /*8d90*/  FADD.FTZ R34, R34, R5 ;  /* 0x0000000522227221 */ /* 0x000fe20000010000 */
[----:B------:R-:W-:Y:S02]  /*8da0*/  HADD2.F32 R6, -RZ, R6.H1_H1 ;  /* 0x30000006ff067230 */ /* 0x000fe40000004100 */
[----:B------:R-:W-:Y:S01]  /*8db0*/  FADD.FTZ R13, R13, R8 ;  /* 0x000000080d0d7221 */ /* 0x000fe20000010000 */
[----:B------:R-:W-:Y:S02]  /*8dc0*/  HADD2.F32 R7, -RZ, R7.H1_H1 ;  /* 0x30000007ff077230 */ /* 0x000fe40000004100 */
[----:B------:R-:W-:Y:S01]  /*8dd0*/  FADD.FTZ R31, R31, R4 ;  /* 0x000000041f1f7221 */ /* 0x000fe20000010000 */
[----:B------:R-:W-:-:S02]  /*8de0*/  FADD.FTZ R33, R33, R6 ;  /* 0x0000000621217221 */ /* 0x000fc40000010000 */
[----:B------:R-:W-:-:S07]  /*8df0*/  FADD.FTZ R0, R0, R7 ;  /* 0x0000000700007221 */ /* 0x000fce0000010000 */
.L_x_97:
[----:B------:R-:W-:Y:S05]  /*8e00*/  BSYNC.RECONVERGENT B0 ;  /* 0x0000000000007941 */ /* 0x000fea0003800200 */
.L_x_96:
[----:B------:R-:W-:Y:S01]  /*8e10*/  BAR.SYNC.DEFER_BLOCKING 0x0 ;  /* 0x0000000000007b1d */ /* 0x000fe20000010000 */
[----:B------:R-:W-:-:S04]  /*8e20*/  ISETP.GT.U32.AND P6, PT, R12, 0xf, PT ;  /* 0x0000000f0c00780c */ /* 0x000fc80003fc4070 */
[----:B------:R-:W-:Y:S01]  /*8e30*/  P2R R2, PR, RZ, 0x40 ;  /* 0x00000040ff027803 */ /* 0x000fe20000000000 */
[----:B------:R-:W-:Y:S04]  /*8e40*/  BSSY.RECONVERGENT B0, `(.L_x_98) ;  /* 0x0000007000007945 */ /* 0x000fe80003800200 */
[----:B------:R-:W-:Y:S05]  /*8e50*/  @P5 BRA `(.L_x_99) ;  /* 0x0000000000145947 */ /* 0x000fea0003800000 */
[----:B--2---:R-:W-:Y:S02]  /*8e60*/  F2FP.F16.F32.PACK_AB R4, R31, R32 ;  /* 0x000000201f04723e */ /* 0x004fe400000000ff */
[----:B------:R-:W-:Y:S02]  /*8e70*/  F2FP.F16.F32.PACK_AB R5, R3, R30 ;  /* 0x0000001e0305723e */ /* 0x000fe400000000ff */
[----:B------:R-:W-:Y:S02]  /*8e80*/  F2FP.F16.F32.PACK_AB R6, R33, R34 ;  /* 0x000000222106723e */ /* 0x000fe400000000ff */
[----:B------:R-:W-:-:S05]  /*8e90*/  F2FP.F16.F32.PACK_AB R7, R0, R13 ;  /* 0x0000000d0007723e */ /* 0x000fca00000000ff */
[----:B------:R3:W-:Y:S02]  /*8ea0*/  STS.128 [R14+-0x300], R4 ;  /* 0xfffd00040e007388 */ /* 0x0007e40000000c00 */
.L_x_99:
[----:B------:R-:W-:Y:S05]  /*8eb0*/  BSYNC.RECONVERGENT B0 ;  /* 0x0000000000007941 */ /* 0x000fea0003800200 */
.L_x_98:
[----:B------:R-:W-:Y:S01]  /*8ec0*/  BAR.SYNC.DEFER_BLOCKING 0x0 ;  /* 0x0000000000007b1d */ /* 0x000fe20000010000 */
[C---:B------:R-:W-:Y:S02]  /*8ed0*/  ISETP.GT.U32.AND P6, PT, R12.reuse, 0x3f, PT ;  /* 0x0000003f0c00780c */ /* 0x040fe40003fc4070 */
[----:B------:R-:W-:-:S03]  /*8ee0*/  ISETP.GT.U32.AND P5, PT, R12, 0x7, PT ;  /* 0x000000070c00780c */ /* 0x000fc60003fa4070 */
[----:B------:R-:W-:Y:S08]  /*8ef0*/  BSSY.RECONVERGENT B0, `(.L_x_100) ;  /* 0x0000013000007945 */ /* 0x000ff00003800200 */
[----:B------:R-:W-:Y:S05]  /*8f00*/  @P6 BRA `(.L_x_101) ;  /* 0x0000000000446947 */ /* 0x000fea0003800000 */
[----:B--23--:R-:W1:Y:S02]  /*8f10*/  LDS.128 R4, [R14] ;  /* 0x000000000e047984 */ /* 0x00ce640000000c00 */
        /* <DEDUP_REMOVED lines=16> */
.L_x_101:
[----:B------:R-:W-:Y:S05]  /*9020*/  BSYNC.RECONVERGENT B0 ;  /* 0x0000000000007941 */ /* 0x000fea0003800200 */
.L_x_100:
[----:B------:R-:W-:Y:S06]  /*9030*/  BAR.SYNC.DEFER_BLOCKING 0x0 ;  /* 0x0000000000007b1d */ /* 0x000fec0000010000 */
[----:B------:R-:W-:Y:S04]  /*9040*/  BSSY.RECONVERGENT B0, `(.L_x_102) ;  /* 0x0000007000007945 */ /* 0x000fe80003800200 */
[----:B------:R-:W-:Y:S05]  /*9050*/  @P3 BRA `(.L_x_103) ;  /* 0x0000000000143947 */ /* 0x000fea0003800000 */
[----:B--23--:R-:W-:Y:S02]  /*9060*/  F2FP.F16.F32.PACK_AB R4, R31, R32 ;  /* 0x000000201f04723e */ /* 0x00cfe400000000ff */
[----:B------:R-:W-:Y:S02]  /*9070*/  F2FP.F16.F32.PACK_AB R5, R3, R30 ;  /* 0x0000001e0305723e */ /* 0x000fe400000000ff */
[----:B------:R-:W-:Y:S02]  /*9080*/  F2FP.F16.F32.PACK_AB R6, R33, R34 ;  /* 0x000000222106723e */ /* 0x000fe400000000ff */
[----:B------:R-:W-:-:S05]  /*9090*/  F2FP.F16.F32.PACK_AB R7, R0, R13 ;  /* 0x0000000d0007723e */ /* 0x000fca00000000ff */
[----:B------:R4:W-:Y:S02]  /*90a0*/  STS.128 [R14+-0x180], R4 ;  /* 0xfffe80040e007388 */ /* 0x0009e40000000c00 */
.L_x_103:
[----:B------:R-:W-:Y:S05]  /*90b0*/  BSYNC.RECONVERGENT B0 ;  /* 0x0000000000007941 */ /* 0x000fea0003800200 */
.L_x_102:
[----:B------:R-:W-:Y:S06]  /*90c0*/  BAR.SYNC.DEFER_BLOCKING 0x0 ;  /* 0x0000000000007b1d */ /* 0x000fec0000010000 */
[----:B------:R-:W-:Y:S04]  /*90d0*/  BSSY.RECONVERGENT B0, `(.L_x_104) ;  /* 0x0000013000007945 */ /* 0x000fe80003800200 */
[----:B------:R-:W-:Y:S05]  /*90e0*/  @P0 BRA `(.L_x_105) ;  /* 0x0000000000440947 */ /* 0x000fea0003800000 */
[----:B--234-:R-:W1:Y:S02]  /*90f0*/  LDS.128 R4, [R14] ;  /* 0x000000000e047984 */ /* 0x01ce640000000c00 */
        /* <DEDUP_REMOVED lines=16> */
.L_x_105:
[----:B------:R-:W-:Y:S05]  /*9200*/  BSYNC.RECONVERGENT B0 ;  /* 0x0000000000007941 */ /* 0x000fea0003800200 */
.L_x_104:
[----:B------:R-:W-:Y:S06]  /*9210*/  BAR.SYNC.DEFER_BLOCKING 0x0 ;  /* 0x0000000000007b1d */ /* 0x000fec0000010000 */
[----:B------:R-:W-:Y:S04]  /*9220*/  BSSY.RECONVERGENT B0, `(.L_x_106) ;  /* 0x0000007000007945 */ /* 0x000fe80003800200 */
[----:B------:R-:W-:Y:S05]  /*9230*/  @P2 BRA `(.L_x_107) ;  /* 0x0000000000142947 */ /* 0x000fea0003800000 */
[----:B--234-:R-:W-:Y:S02]  /*9240*/  F2FP.F16.F32.PACK_AB R4, R31, R32 ;  /* 0x000000201f04723e */ /* 0x01cfe400000000ff */
[----:B------:R-:W-:Y:S02]  /*9250*/  F2FP.F16.F32.PACK_AB R5, R3, R30 ;  /* 0x0000001e0305723e */ /* 0x000fe400000000ff */
[----:B------:R-:W-:Y:S02]  /*9260*/  F2FP.F16.F32.PACK_AB R6, R33, R34 ;  /* 0x000000222106723e */ /* 0x000fe400000000ff */
[----:B------:R-:W-:-:S05]  /*9270*/  F2FP.F16.F32.PACK_AB R7, R0, R13 ;  /* 0x0000000d0007723e */ /* 0x000fca00000000ff */
[----:B------:R2:W-:Y:S02]  /*9280*/  STS.128 [R14+-0xc0], R4 ;  /* 0xffff40040e007388 */ /* 0x0005e40000000c00 */
.L_x_107:
[----:B------:R-:W-:Y:S05]  /*9290*/  BSYNC.RECONVERGENT B0 ;  /* 0x0000000000007941 */ /* 0x000fea0003800200 */
.L_x_106:
[----:B------:R-:W-:Y:S01]  /*92a0*/  BAR.SYNC.DEFER_BLOCKING 0x0 ;  /* 0x0000000000007b1d */ /* 0x000fe20000010000 */
[----:B------:R-:W-:-:S05]  /*92b0*/  ISETP.GT.U32.AND P0, PT, R12, 0xf, PT ;  /* 0x0000000f0c00780c */ /* 0x000fca0003f04070 */
[----:B------:R-:W-:Y:S08]  /*92c0*/  BSSY.RECONVERGENT B0, `(.L_x_108) ;  /* 0x0000013000007945 */ /* 0x000ff00003800200 */
        /* <DEDUP_REMOVED lines=18> */
.L_x_109:
[----:B------:R-:W-:Y:S05]  /*93f0*/  BSYNC.RECONVERGENT B0 ;  /* 0x0000000000007941 */ /* 0x000fea0003800200 */
.L_x_108:
        /* <DEDUP_REMOVED lines=8> */
.L_x_111:
[----:B------:R-:W-:Y:S05]  /*9480*/  BSYNC.RECONVERGENT B0 ;  /* 0x0000000000007941 */ /* 0x000fea0003800200 */
.L_x_110:
        /* <DEDUP_REMOVED lines=20> */
.L_x_113:
[----:B------:R-:W-:Y:S05]  /*95d0*/  BSYNC.RECONVERGENT B0 ;  /* 0x0000000000007941 */ /* 0x000fea0003800200 */
.L_x_112:
[----:B------:R-:W-:Y:S06]  /*95e0*/  BAR.SYNC.DEFER_BLOCKING 0x0 ;  /* 0x0000000000007b1d */ /* 0x000fec0000010000 */
.L_x_94:
[----:B------:R-:W-:-:S13]  /*95f0*/  ISETP.GT.U32.OR P4, PT, R12, 0x7, P4 ;  /* 0x000000070c00780c */ /* 0x000fda0002784470 */
[----:B------:R-:W-:Y:S05]  /*9600*/  @P4 EXIT ;  /* 0x000000000000494d */ /* 0x000fea0003800000 */
[----:B------:R-:W5:Y:S02]  /*9610*/  LDCU UR4, c[0x0][0x478] ;  /* 0x00008f00ff0477ac */ /* 0x000f640008000800 */
[----:B-----5:R-:W-:-:S09]  /*9620*/  UISETP.NE.AND UP0, UPT, UR4, 0x2, UPT ;  /* 0x000000020400788c */ /* 0x020fd2000bf05270 */
[----:B------:R-:W-:Y:S05]  /*9630*/  BRA.U UP0, `(.L_x_114) ;  /* 0x0000000100e07547 */ /* 0x000fea000b800000 */
[----:B--234-:R-:W2:Y:S01]  /*9640*/  LDC.64 R4, c[0x0][0x470] ;  /* 0x00011c00ff047b82 */ /* 0x01cea20000000a00 */
[----:B------:R-:W3:Y:S01]  /*9650*/  LDCU.64 UR4, c[0x0][0x380] ;  /* 0x00007000ff0477ac */ /* 0x000ee20008000a00 */
[----:B--2---:R-:W2:Y:S01]  /*9660*/  LDG.E R4, desc[UR36][R4.64] ;  /* 0x0000002404047981 */ /* 0x004ea2000c1e1900 */
[----:B------:R-:W-:-:S04]  /*9670*/  IADD3 R26, PT, PT, R26, R27, RZ ;  /* 0x0000001b1a1a7210 */ /* 0x000fc80007ffe0ff */
[----:B---3--:R-:W-:Y:S01]  /*9680*/  IADD3 R8, P0, PT, R26, UR4, RZ ;  /* 0x000000041a087c10 */ /* 0x008fe2000ff1e0ff */
[C---:B--2---:R-:W-:Y:S01]  /*9690*/  FMUL.FTZ R13, R4.reuse, R13 ;  /* 0x0000000d040d7220 */ /* 0x044fe20000410000 */
[C---:B------:R-:W-:Y:S01]  /*96a0*/  FMUL.FTZ R33, R4.reuse, R33 ;  /* 0x0000002104217220 */ /* 0x040fe20000410000 */
[C---:B------:R-:W-:Y:S01]  /*96b0*/  FMUL.FTZ R0, R4.reuse, R0 ;  /* 0x0000000004007220 */ /* 0x040fe20000410000 */
[C---:B------:R-:W-:Y:S01]  /*96c0*/  FMUL.FTZ R31, R4.reuse, R31 ;  /* 0x0000001f041f7220 */ /* 0x040fe20000410000 */
[C---:B------:R-:W-:Y:S01]  /*96d0*/  FMUL.FTZ R30, R4.reuse, R30 ;  /* 0x0000001e041e7220 */ /* 0x040fe20000410000 */
[C---:B------:R-:W-:Y:S01]  /*96e0*/  FMUL.FTZ R3, R4.reuse, R3 ;  /* 0x0000000304037220 */ /* 0x040fe20000410000 */
[----:B------:R-:W2:Y:S01]  /*96f0*/  F2I.S8.NTZ R13, R13 ;  /* 0x0000000d000d7305 */ /* 0x000ea20000202100 */
[C---:B------:R-:W-:Y:S01]  /*9700*/  FMUL.FTZ R34, R4.reuse, R34 ;  /* 0x0000002204227220 */ /* 0x040fe20000410000 */
[----:B------:R-:W-:-:S06]  /*9710*/  FMUL.FTZ R4, R4, R32 ;  /* 0x0000002004047220 */ /* 0x000fcc0000410000 */
[----:B------:R-:W3:Y:S01]  /*9720*/  F2I.S8.NTZ R33, R33 ;  /* 0x0000002100217305 */ /* 0x000ee20000202100 */
[----:B--2---:R-:W-:-:S07]  /*9730*/  PRMT R2, R13, 0x8880, RZ ;  /* 0x000088800d027816 */ /* 0x004fce00000000ff */
[----:B------:R-:W2:Y:S01]  /*9740*/  F2I.S8.NTZ R0, R0 ;  /* 0x0000000000007305 */ /* 0x000ea20000202100 */
[----:B------:R-:W-:Y:S02]  /*9750*/  PRMT R2, R2, 0x7710, RZ ;  /* 0x0000771002027816 */ /* 0x000fe400000000ff */
[----:B---3--:R-:W-:-:S05]  /*9760*/  PRMT R33, R33, 0x8880, RZ ;  /* 0x0000888021217816 */ /* 0x008fca00000000ff */
[----:B------:R-:W3:Y:S01]  /*9770*/  F2I.S8.NTZ R31, R31 ;  /* 0x0000001f001f7305 */ /* 0x000ee20000202100 */
[----:B------:R-:W-:-:S05]  /*9780*/  IMAD.U32 R5, R2, 0x10000, RZ ;  /* 0x0001000002057824 */ /* 0x000fca00078e00ff */
[----:B------:R-:W-:Y:S02]  /*9790*/  LOP3.LUT R5, R5, 0xff0000, RZ, 0xc0, !PT ;  /* 0x00ff000005057812 */ /* 0x000fe400078ec0ff */
[----:B------:R-:W4:Y:S01]  /*97a0*/  F2I.S8.NTZ R30, R30 ;  /* 0x0000001e001e7305 */ /* 0x000f220000202100 */
[----:B--2---:R-:W-:Y:S02]  /*97b0*/  PRMT R6, R0, 0x8880, RZ ;  /* 0x0000888000067816 */ /* 0x004fe400000000ff */
[----:B------:R-:W-:Y:S02]  /*97c0*/  PRMT R0, R33, 0x7710, RZ ;  /* 0x0000771021007816 */ /* 0x000fe400000000ff */
[----:B------:R-:W-:Y:S02]  /*97d0*/  PRMT R2, R6, 0x7710, RZ ;  /* 0x0000771006027816 */ /* 0x000fe400000000ff */
[----:B------:R-:W-:Y:S01]  /*97e0*/  SHF.L.U32 R0, R0, 0x8, RZ ;  /* 0x0000000800007819 */ /* 0x000fe200000006ff */
[----:B------:R-:W2:Y:S01]  /*97f0*/  F2I.S8.NTZ R3, R3 ;  /* 0x0000000300037305 */ /* 0x000ea20000202100 */
[----:B------:R-:W-:-:S02]  /*9800*/  PRMT R9, R5, 0x4210, R2 ;  /* 0x0000421005097816 */ /* 0x000fc40000000002 */
[----:B---3--:R-:W-:Y:S02]  /*9810*/  PRMT R31, R31, 0x8880, RZ ;  /* 0x000088801f1f7816 */ /* 0x008fe400000000ff */
[----:B------:R-:W-:Y:S02]  /*9820*/  LOP3.LUT R9, R9, 0xff00, R0, 0xf8, !PT ;  /* 0x0000ff0009097812 */ /* 0x000fe400078ef800 */
[----:B----4-:R-:W-:Y:S01]  /*9830*/  PRMT R2, R30, 0x8880, RZ ;  /* 0x000088801e027816 */ /* 0x010fe200000000ff */
[----:B------:R-:W3:Y:S01]  /*9840*/  F2I.S8.NTZ R34, R34 ;  /* 0x0000002200227305 */ /* 0x000ee20000202100 */
[----:B------:R-:W-:Y:S02]  /*9850*/  PRMT R0, R31, 0x7710, RZ ;  /* 0x000077101f007816 */ /* 0x000fe400000000ff */
[----:B------:R-:W-:Y:S02]  /*9860*/  PRMT R2, R2, 0x7710, RZ ;  /* 0x0000771002027816 */ /* 0x000fe400000000ff */
[----:B------:R-:W-:-:S02]  /*9870*/  LOP3.LUT R6, R0, 0xff, RZ, 0xc0, !PT ;  /* 0x000000ff00067812 */ /* 0x000fc400078ec0ff */
[----:B--2---:R-:W-:Y:S01]  /*9880*/  PRMT R3, R3, 0x8880, RZ ;  /* 0x0000888003037816 */ /* 0x004fe200000000ff */
[----:B------:R-:W2:Y:S01]  /*9890*/  F2I.S8.NTZ R4, R4 ;  /* 0x0000000400047305 */ /* 0x000ea20000202100 */
[----:B------:R-:W-:Y:S01]  /*98a0*/  LOP3.LUT R5, R2, 0xff, RZ, 0xc0, !PT ;  /* 0x000000ff02057812 */ /* 0x000fe200078ec0ff */
[----:B------:R-:W-:Y:S01]  /*98b0*/  IMAD.WIDE.U32 R6, R6, 0x100, RZ ;  /* 0x0000010006067825 */ /* 0x000fe200078e00ff */
[----:B------:R-:W-:Y:S02]  /*98c0*/  PRMT R3, R3, 0x7710, RZ ;  /* 0x0000771003037816 */ /* 0x000fe400000000ff */
[----:B---3--:R-:W-:Y:S02]  /*98d0*/  PRMT R34, R34, 0x8880, RZ ;  /* 0x0000888022227816 */ /* 0x008fe400000000ff */
[----:B------:R-:W-:Y:S02]  /*98e0*/  LOP3.LUT R3, R3, 0xff, RZ, 0xc0, !PT ;  /* 0x000000ff03037812 */ /* 0x000fe400078ec0ff */
[----:B------:R-:W-:-:S03]  /*98f0*/  PRMT R0, R34, 0x7710, RZ ;  /* 0x0000771022007816 */ /* 0x000fc600000000ff */
[----:B------:R-:W-:Y:S01]  /*9900*/  IMAD.WIDE.U32 R2, R3, 0x1000000, RZ ;  /* 0x0100000003027825 */ /* 0x000fe200078e00ff */
[----:B--2---:R-:W-:Y:S02]  /*9910*/  PRMT R10, R4, 0x8880, RZ ;  /* 0x00008880040a7816 */ /* 0x004fe400000000ff */
[----:B------:R-:W-:Y:S01]  /*9920*/  LOP3.LUT R9, R9, 0xff, R0, 0xf8, !PT ;  /* 0x000000ff09097812 */ /* 0x000fe200078ef800 */
[----:B------:R-:W-:Y:S01]  /*9930*/  IMAD.WIDE.U32 R4, R5, 0x10000, RZ ;  /* 0x0001000005047825 */ /* 0x000fe200078e00ff */
[----:B------:R-:W-:Y:S02]  /*9940*/  PRMT R0, R10, 0x7710, RZ ;  /* 0x000077100a007816 */ /* 0x000fe400000000ff */
[----:B-1----:R-:W-:Y:S02]  /*9950*/  LOP3.LUT R11, R6, R2, R4, 0xfe, !PT ;  /* 0x00000002060b7212 */ /* 0x002fe400078efe04 */
[----:B------:R-:W-:Y:S02]  /*9960*/  LOP3.LUT R3, R5, R9, R3, 0xfe, !PT ;  /* 0x0000000905037212 */ /* 0x000fe400078efe03 */
[----:B------:R-:W-:-:S02]  /*9970*/  LEA.HI.X.SX32 R9, R26, UR5, 0x1, P0 ;  /* 0x000000051a097c11 */ /* 0x000fc400080f0eff */
[----:B------:R-:W-:Y:S02]  /*9980*/  LOP3.LUT R2, R11, 0xff, R0, 0xf8, !PT ;  /* 0x000000ff0b027812 */ /* 0x000fe400078ef800 */
[----:B------:R-:W-:-:S05]  /*9990*/  LOP3.LUT R3, R3, R7, RZ, 0xfc, !PT ;  /* 0x0000000703037212 */ /* 0x000fca00078efcff */
[----:B------:R-:W-:Y:S01]  /*99a0*/  STG.E.64 desc[UR36][R8.64], R2 ;  /* 0x0000000208007986 */ /* 0x000fe2000c101b24 */
[----:B------:R-:W-:Y:S05]  /*99b0*/  EXIT ;  /* 0x000000000000794d */ /* 0x000fea0003800000 */
.L_x_114:
[----:B--234-:R-:W2:Y:S01]  /*99c0*/  LDC.64 R4, c[0x0][0x380] ;  /* 0x0000e000ff047b82 */ /* 0x01cea20000000a00 */
[----:B------:R-:W-:Y:S01]  /*99d0*/  IMAD.IADD R27, R26, 0x1, R27 ;  /* 0x000000011a1b7824 */ /* 0x000fe200078e021b */
[----:B------:R-:W-:Y:S02]  /*99e0*/  F2FP.F16.F32.PACK_AB R31, R31, R32 ;  /* 0x000000201f1f723e */ /* 0x000fe400000000ff */
[----:B------:R-:W-:Y:S02]  /*99f0*/  F2FP.F16.F32.PACK_AB R3, R3, R30 ;  /* 0x0000001e0303723e */ /* 0x000fe400000000ff */
[----:B------:R-:W-:Y:S02]  /*9a00*/  F2FP.F16.F32.PACK_AB R33, R33, R34 ;  /* 0x000000222121723e */ /* 0x000fe400000000ff */
[----:B------:R-:W-:Y:S01]  /*9a10*/  F2FP.F16.F32.PACK_AB R13, R0, R13 ;  /* 0x0000000d000d723e */ /* 0x000fe200000000ff */
[----:B--2---:R-:W-:-:S05]  /*9a20*/  IMAD.WIDE R4, R27, 0x2, R4 ;  /* 0x000000021b047825 */ /* 0x004fca00078e0204 */
[----:B------:R-:W-:Y:S04]  /*9a30*/  STG.E desc[UR36][R4.64], R31 ;  /* 0x0000001f04007986 */ /* 0x000fe8000c101924 */
[----:B------:R-:W-:Y:S04]  /*9a40*/  STG.E desc[UR36][R4.64+0x4], R3 ;  /* 0x0000040304007986 */ /* 0x000fe8000c101924 */
[----:B------:R-:W-:Y:S04]  /*9a50*/  STG.E desc[UR36][R4.64+0x8], R33 ;  /* 0x0000082104007986 */ /* 0x000fe8000c101924 */
[----:B------:R-:W-:Y:S01]  /*9a60*/  STG.E desc[UR36][R4.64+0xc], R13 ;  /* 0x00000c0d04007986 */ /* 0x000fe2000c101924 */
[----:B------:R-:W-:Y:S05]  /*9a70*/  EXIT ;  /* 0x000000000000794d */ /* 0x000fea0003800000 */
.L_x_19:
[----:B------:R-:W-:Y:S01]  /*9a80*/  HFMA2 R12, -RZ, RZ, 0, 9.5367431640625e-07 ;  /* 0x00000010ff0c7431 */ /* 0x000fe200000001ff */
[----:B------:R-:W-:Y:S01]  /*9a90*/  MOV R11, 0x1f ;  /* 0x0000001f000b7802 */ /* 0x000fe20000000f00 */
[----:B------:R-:W-:-:S07]  /*9aa0*/  IMAD.MOV.U32 R15, RZ, RZ, -0x1 ;  /* 0xffffffffff0f7424 */ /* 0x000fce00078e00ff */
[----:B------:R-:W-:Y:S05]  /*9ab0*/  WARPSYNC.COLLECTIVE R15, `(.L_x_115) ;  /* 0x000000000f087348 */ /* 0x000fea0003c00000 */
[----:B------:R0:W1:Y:S02]  /*9ac0*/  SHFL.BFLY P6, R14, R13, R12, R11 ;  /* 0x0c00000c0d0e7389 */ /* 0x00006400000c000b */
[----:B01----:R-:W-:Y:S05]  /*9ad0*/  ENDCOLLECTIVE ;  /* 0x000000000000791b */ /* 0x003fea0003800000 */
.L_x_115:
[----:B------:R-:W-:Y:S02]  /*9ae0*/  HFMA2 R12, -RZ, RZ, 0, 4.76837158203125e-07 ;  /* 0x00000008ff0c7431 */ /* 0x000fe400000001ff */
[----:B------:R-:W-:-:S05]  /*9af0*/  FADD.FTZ R3, R13, R14 ;  /* 0x0000000e0d037221 */ /* 0x000fca0000010000 */
[----:B------:R-:W-:-:S07]  /*9b00*/  MOV R13, R3 ;  /* 0x00000003000d7202 */ /* 0x000fce0000000f00 */
[----:B------:R-:W-:Y:S05]  /*9b10*/  WARPSYNC.COLLECTIVE R15, `(.L_x_116) ;  /* 0x000000000f087348 */ /* 0x000fea0003c00000 */
[----:B------:R0:W1:Y:S02]  /*9b20*/  SHFL.BFLY P6, R14, R13, R12, R11 ;  /* 0x0c00000c0d0e7389 */ /* 0x00006400000c000b */
[----:B01----:R-:W-:Y:S05]  /*9b30*/  ENDCOLLECTIVE ;  /* 0x000000000000791b */ /* 0x003fea0003800000 */
.L_x_116:
[----:B------:R-:W-:Y:S01]  /*9b40*/  MOV R12, 0x4 ;  /* 0x00000004000c7802 */ /* 0x000fe20000000f00 */
[----:B------:R-:W-:-:S04]  /*9b50*/  FADD.FTZ R4, R3, R14 ;  /* 0x0000000e03047221 */ /* 0x000fc80000010000 */
[----:B------:R-:W-:-:S07]  /*9b60*/  IMAD.MOV.U32 R13, RZ, RZ, R4 ;  /* 0x000000ffff0d7224 */ /* 0x000fce00078e0004 */
[----:B------:R-:W-:Y:S05]  /*9b70*/  WARPSYNC.COLLECTIVE R15, `(.L_x_117) ;  /* 0x000000000f087348 */ /* 0x000fea0003c00000 */
[----:B------:R0:W1:Y:S02]  /*9b80*/  SHFL.BFLY P6, R14, R13, R12, R11 ;  /* 0x0c00000c0d0e7389 */ /* 0x00006400000c000b */
[----:B01----:R-:W-:Y:S05]  /*9b90*/  ENDCOLLECTIVE ;  /* 0x000000000000791b */ /* 0x003fea0003800000 */
.L_x_117:
[----:B------:R-:W-:Y:S02]  /*9ba0*/  IMAD.MOV.U32 R12, RZ, RZ, 0x2 ;  /* 0x00000002ff0c7424 */ /* 0x000fe400078e00ff */
[----:B------:R-:W-:-:S05]  /*9bb0*/  FADD.FTZ R5, R4, R14 ;  /* 0x0000000e04057221 */ /* 0x000fca0000010000 */
[----:B------:R-:W-:-:S07]  /*9bc0*/  MOV R13, R5 ;  /* 0x00000005000d7202 */ /* 0x000fce0000000f00 */
[----:B------:R-:W-:Y:S05]  /*9bd0*/  WARPSYNC.COLLECTIVE R15, `(.L_x_118) ;  /* 0x000000000f087348 */ /* 0x000fea0003c00000 */
[----:B------:R0:W1:Y:S02]  /*9be0*/  SHFL.BFLY P6, R14, R13, R12, R11 ;  /* 0x0c00000c0d0e7389 */ /* 0x00006400000c000b */
[----:B01----:R-:W-:Y:S05]  /*9bf0*/  ENDCOLLECTIVE ;  /* 0x000000000000791b */ /* 0x003fea0003800000 */
.L_x_118:
[----:B------:R-:W-:Y:S02]  /*9c00*/  HFMA2 R12, -RZ, RZ, 0, 5.9604644775390625e-08 ;  /* 0x00000001ff0c7431 */ /* 0x000fe400000001ff */
[----:B------:R-:W-:-:S05]  /*9c10*/  FADD.FTZ R6, R5, R14 ;  /* 0x0000000e05067221 */ /* 0x000fca0000010000 */
[----:B------:R-:W-:-:S07]  /*9c20*/  MOV R13, R6 ;  /* 0x00000006000d7202 */ /* 0x000fce0000000f00 */
[----:B------:R-:W-:Y:S05]  /*9c30*/  WARPSYNC.COLLECTIVE R15, `(.L_x_119) ;  /* 0x000000000f087348 */ /* 0x000fea0003c00000 */
[----:B------:R0:W1:Y:S02]  /*9c40*/  SHFL.BFLY P6, R14, R13, R12, R11 ;  /* 0x0c00000c0d0e7389 */ /* 0x00006400000c000b */
[----:B01----:R-:W-:Y:S05]  /*9c50*/  ENDCOLLECTIVE ;  /* 0x000000000000791b */ /* 0x003fea0003800000 */
.L_x_119:
[----:B------:R-:W-:Y:S05]  /*9c60*/  BRA `(.L_x_120) ;  /* 0xffffff7c00f87947 */ /* 0x000fea000383ffff */
.L_x_121:
[----:B------:R-:W-:-:S00]  /*9c70*/  BRA `(.L_x_121) ;  /* 0xfffffffc00fc7947 */ /* 0x000fc0000383ffff */
[----:B------:R-:W-:-:S00]  /*9c80*/  NOP ;  /* 0x0000000000007918 */ /* 0x000fc00000000000 */
[----:B------:R-:W-:-:S00]  /*9c90*/  NOP ;  /* 0x0000000000007918 */ /* 0x000fc00000000000 */
[----:B------:R-:W-:-:S00]  /*9ca0*/  NOP ;  /* 0x0000000000007918 */ /* 0x000fc00000000000 */
[----:B------:R-:W-:-:S00]  /*9cb0*/  NOP ;  /* 0x0000000000007918 */ /* 0x000fc00000000000 */
[----:B------:R-:W-:-:S00]  /*9cc0*/  NOP ;  /* 0x0000000000007918 */ /* 0x000fc00000000000 */
[----:B------:R-:W-:-:S00]  /*9cd0*/  NOP ;  /* 0x0000000000007918 */ /* 0x000fc00000000000 */
[----:B------:R-:W-:-:S00]  /*9ce0*/  NOP ;  /* 0x0000000000007918 */ /* 0x000fc00000000000 */
[----:B------:R-:W-:-:S00]  /*9cf0*/  NOP ;  /* 0x0000000000007918 */ /* 0x000fc00000000000 */
.L_x_3247:


//--------------------- .text._ZN4mmha33masked_multihead_attention_kernelItLi48ELi64ELi2ELi8ELi128ELb1ELb1EEEv26Multihead_attention_paramsIT_XT5_EE --------------------------
	.section	.text._ZN4mmha33masked_multihead_attention_kernelItLi48ELi64ELi2ELi8ELi128ELb1ELb1EEEv26Multihead_attention_paramsIT_XT5_EE,"ax",@progbits
	.align	128
        .global         _ZN4mmha33masked_multihead_attention_kernelItLi48ELi64ELi2ELi8ELi128ELb1ELb1EEEv26Multihead_attention_paramsIT_XT5_EE
        .type           _ZN4mmha33masked_multihead_attention_kernelItLi48ELi64ELi2ELi8ELi128ELb1ELb1EEEv26Multihead_attention_paramsIT_XT5_EE,@function
        .size           _ZN4mmha33masked_multihead_attention_kernelItLi48ELi64ELi2ELi8ELi128ELb1ELb1EEEv26Multihead_attention_paramsIT_XT5_EE,(.L_x_3248 - _ZN4mmha33masked_multihead_attention_kernelItLi48ELi64ELi2ELi8ELi128ELb1ELb1EEEv26Multihead_attention_paramsIT_XT5_EE)
        .other          _ZN4mmha33masked_multihead_attention_kernelItLi48ELi64ELi2ELi8ELi128ELb1ELb1EEEv26Multihead_attention_paramsIT_XT5_EE,@"STO_CUDA_ENTRY STV_DEFAULT"
_ZN4mmha33masked_multihead_attention_kernelItLi48ELi64ELi2ELi8ELi128ELb1ELb1EEEv26Multihead_attention_paramsIT_XT5_EE:
.text._ZN4mmha33masked_multihead_attention_kernelItLi48ELi64ELi2ELi8ELi128ELb1ELb1EEEv26Multihead_attention_paramsIT_XT5_EE:
[----:B------:R-:W0:Y:S01]  /*0000*/  LDC R1, c[0x0][0x37c] ;  /* 0x0000df00ff017b82 */ /* 0x000e220000000800 */
[----:B------:R-:W1:Y:S01]  /*0010*/  LDCU.64 UR4, c[0x0][0x490] ;  /* 0x00009200ff0477ac */ /* 0x000e620008000a00 */
[----:B------:R-:W2:Y:S01]  /*0020*/  S2R R0, SR_CTAID.Y ;  /* 0x0000000000007919 */ /* 0x000ea20000002600 */
[----:B------:R-:W3:Y:S01]  /*0030*/  LDCU.64 UR36, c[0x0][0x358] ;  /* 0x00006b00ff2477ac */ /* 0x000ee20008000a00 */
[----:B-1----:R-:W-:-:S04]  /*0040*/  UISETP.NE.U32.AND UP0, UPT, UR4, URZ, UPT ;  /* 0x000000ff0400728c */ /* 0x002fc8000bf05070 */
[----:B------:R-:W-:-:S09]  /*0050*/  UISETP.NE.AND.EX UP0, UPT, UR5, URZ, UPT, UP0 ;  /* 0x000000ff0500728c */ /* 0x000fd2000bf05300 */
[----:B---3--:R-:W-:Y:S05]  /*0060*/  BRA.U !UP0, `(.L_x_122) ;  /* 0x0000000108147547 */ /* 0x008fea000b800000 */
[----:B--2---:R-:W-:-:S04]  /*0070*/  IADD3 R2, P0, PT, R0, UR4, RZ ;  /* 0x0000000400027c10 */ /* 0x004fc8000ff1e0ff */
[----:B------:R-:W-:-:S05]  /*0080*/  IADD3.X R3, PT, PT, RZ, UR5, RZ, P0, !PT ;  /* 0x00000005ff037c10 */ /* 0x000fca00087fe4ff */
[----:B------:R-:W2:Y:S02]  /*0090*/  LDG.E.U8 R2, desc[UR36][R2.64] ;  /* 0x0000002402027981 */ /* 0x000ea4000c1e1100 */
[----:B--2---:R-:W-:-:S13]  /*00a0*/  ISETP.NE.AND P0, PT, R2, 0x1, PT ;  /* 0x000000010200780c */ /* 0x004fda0003f05270 */
[----:B------:R-:W-:Y:S05]  /*00b0*/  @!P0 EXIT ;  /* 0x000000000000894d */ /* 0x000fea0003800000 */
.L_x_122:
[----:B------:R-:W2:Y:S01]  /*00c0*/  LDC.64 R18, c[0x0][0x498] ;  /* 0x00012600ff127b82 */ /* 0x000ea20000000a00 */
[----:B------:R-:W1:Y:S07]  /*00d0*/  LDCU UR4, c[0x0][0x3f4] ;  /* 0x00007e80ff0477ac */ /* 0x000e6e0008000800 */
[----:B------:R-:W3:Y:S08]  /*00e0*/  LDC R7, c[0x0][0x3f0] ;  /* 0x0000fc00ff077b82 */ /* 0x000ef00000000800 */
[----:B------:R-:W4:Y:S01]  /*00f0*/  LDC.64 R10, c[0x0][0x460] ;  /* 0x00011800ff0a7b82 */ /* 0x000f220000000a00 */
[----:B--2---:R-:W-:Y:S01]  /*0100*/  IMAD.WIDE.U32 R18, R0, 0x4, R18 ;  /* 0x0000000400127825 */ /* 0x004fe200078e0012 */
[----:B------:R-:W2:Y:S06]  /*0110*/  S2R R16, SR_TID.X ;  /* 0x0000000000107919 */ /* 0x000eac0000002100 */
[----:B------:R-:W0:Y:S01]  /*0120*/  LDC R33, c[0x0][0x3f8] ;  /* 0x0000fe00ff217b82 */ /* 0x000e220000000800 */
[----:B------:R-:W2:Y:S01]  /*0130*/  LDG.E R18, desc[UR36][R18.64] ;  /* 0x0000002412127981 */ /* 0x000ea2000c1e1900 */
[----:B---3--:R-:W-:-:S04]  /*0140*/  IABS R5, R7 ;  /* 0x0000000700057213 */ /* 0x008fc80000000000 */
[----:B------:R-:W3:Y:S08]  /*0150*/  I2F.RP R4, R5 ;  /* 0x0000000500047306 */ /* 0x000ef00000209400 */
[----:B---3--:R-:W3:Y:S02]  /*0160*/  MUFU.RCP R4, R4 ;  /* 0x0000000400047308 */ /* 0x008ee40000001000 */
[----:B---3--:R-:W-:-:S06]  /*0170*/  VIADD R2, R4, 0xffffffe ;  /* 0x0ffffffe04027836 */ /* 0x008fcc0000000000 */
[----:B------:R3:W1:Y:S01]  /*0180*/  F2I.FTZ.U32.TRUNC.NTZ R3, R2 ;  /* 0x0000000200037305 */ /* 0x000662000021f000 */
[----:B------:R-:W-:Y:S01]  /*0190*/  IABS R4, R0 ;  /* 0x0000000000047213 */ /* 0x000fe20000000000 */
[----:B---3--:R-:W-:Y:S01]  /*01a0*/  IMAD.MOV.U32 R2, RZ, RZ, RZ ;  /* 0x000000ffff027224 */ /* 0x008fe200078e00ff */
[----:B-1----:R-:W-:-:S05]  /*01b0*/  IADD3 R6, PT, PT, RZ, -R3, RZ ;  /* 0x80000003ff067210 */ /* 0x002fca0007ffe0ff */
[----:B------:R-:W-:-:S04]  /*01c0*/  IMAD R9, R6, R5, RZ ;  /* 0x0000000506097224 */ /* 0x000fc800078e02ff */
[----:B------:R-:W-:-:S06]  /*01d0*/  IMAD.HI.U32 R3, R3, R9, R2 ;  /* 0x0000000903037227 */ /* 0x000fcc00078e0002 */
[----:B------:R-:W-:Y:S02]  /*01e0*/  IMAD.HI.U32 R24, R3, R4, RZ ;  /* 0x0000000403187227 */ /* 0x000fe400078e00ff */
[----:B------:R-:W1:Y:S03]  /*01f0*/  LDC R3, c[0x0][0x40c] ;  /* 0x00010300ff037b82 */ /* 0x000e660000000800 */
[----:B------:R-:W-:-:S05]  /*0200*/  IADD3 R2, PT, PT, -R24, RZ, RZ ;  /* 0x000000ff18027210 */ /* 0x000fca0007ffe1ff */
[----:B------:R-:W-:-:S05]  /*0210*/  IMAD R2, R5, R2, R4 ;  /* 0x0000000205027224 */ /* 0x000fca00078e0204 */
[----:B------:R-:W-:Y:S02]  /*0220*/  ISETP.GT.U32.AND P1, PT, R5, R2, PT ;  /* 0x000000020500720c */ /* 0x000fe40003f24070 */
[----:B----4-:R-:W-:-:S04]  /*0230*/  ISETP.NE.U32.AND P0, PT, R10, RZ, PT ;  /* 0x000000ff0a00720c */ /* 0x010fc80003f05070 */
[----:B------:R-:W-:-:S07]  /*0240*/  ISETP.NE.AND.EX P0, PT, R11, RZ, PT, P0 ;  /* 0x000000ff0b00720c */ /* 0x000fce0003f05300 */
[----:B------:R-:W-:Y:S01]  /*0250*/  @!P1 IMAD.IADD R2, R2, 0x1, -R5 ;  /* 0x0000000102029824 */ /* 0x000fe200078e0a05 */
[----:B-1----:R-:W-:-:S04]  /*0260*/  ISETP.EQ.AND P5, PT, R3, RZ, P0 ;  /* 0x000000ff0300720c */ /* 0x002fc800007a2270 */
[----:B------:R-:W-:Y:S02]  /*0270*/  ISETP.GE.U32.AND P0, PT, R2, R5, PT ;  /* 0x000000050200720c */ /* 0x000fe40003f06070 */
[----:B------:R-:W-:-:S04]  /*0280*/  LOP3.LUT R2, R0, R7, RZ, 0x3c, !PT ;  /* 0x0000000700027212 */ /* 0x000fc800078e3cff */
[----:B------:R-:W-:Y:S01]  /*0290*/  ISETP.GE.AND P2, PT, R2, RZ, PT ;  /* 0x000000ff0200720c */ /* 0x000fe20003f46270 */
[----:B------:R-:W-:Y:S01]  /*02a0*/  IMAD.U32 R2, RZ, RZ, UR4 ;  /* 0x00000004ff027e24 */ /* 0x000fe2000f8e00ff */
[----:B------:R-:W-:Y:S01]  /*02b0*/  @!P1 IADD3 R24, PT, PT, R24, 0x1, RZ ;  /* 0x0000000118189810 */ /* 0x000fe20007ffe0ff */
[----:B------:R-:W1:Y:S03]  /*02c0*/  @P5 LDC.64 R4, c[0x0][0x460] ;  /* 0x00011800ff045b82 */ /* 0x000e660000000a00 */
[----:B------:R-:W-:-:S04]  /*02d0*/  IABS R8, R2 ;  /* 0x0000000200087213 */ /* 0x000fc80000000000 */
[----:B------:R-:W3:Y:S01]  /*02e0*/  I2F.RP R2, R8 ;  /* 0x0000000800027306 */ /* 0x000ee20000209400 */
[----:B------:R-:W-:-:S07]  /*02f0*/  ISETP.NE.AND P1, PT, R7, RZ, PT ;  /* 0x000000ff0700720c */ /* 0x000fce0003f25270 */
[----:B---3--:R-:W3:Y:S01]  /*0300*/  MUFU.RCP R2, R2 ;  /* 0x0000000200027308 */ /* 0x008ee20000001000 */
[----:B------:R-:W-:-:S05]  /*0310*/  @P0 VIADD R24, R24, 0x1 ;  /* 0x0000000118180836 */ /* 0x000fca0000000000 */
[----:B------:R-:W-:Y:S02]  /*0320*/  @!P2 IADD3 R24, PT, PT, -R24, RZ, RZ ;  /* 0x000000ff1818a210 */ /* 0x000fe40007ffe1ff */
[----:B------:R-:W-:Y:S02]  /*0330*/  @!P1 LOP3.LUT R24, RZ, R7, RZ, 0x33, !PT ;  /* 0x00000007ff189212 */ /* 0x000fe400078e33ff */
[----:B---3--:R-:W-:-:S04]  /*0340*/  IADD3 R6, PT, PT, R2, 0xffffffe, RZ ;  /* 0x0ffffffe02067810 */ /* 0x008fc80007ffe0ff */
[----:B------:R3:W4:Y:S01]  /*0350*/  F2I.FTZ.U32.TRUNC.NTZ R7, R6 ;  /* 0x0000000600077305 */ /* 0x000722000021f000 */
[----:B-1----:R-:W-:-:S05]  /*0360*/  @P5 IMAD.WIDE R4, R24, 0x4, R4 ;  /* 0x0000000418045825 */ /* 0x002fca00078e0204 */
[----:B------:R1:W5:Y:S01]  /*0370*/  @P5 LDG.E R12, desc[UR36][R4.64] ;  /* 0x00000024040c5981 */ /* 0x000362000c1e1900 */
[----:B---3--:R-:W-:Y:S02]  /*0380*/  IMAD.MOV.U32 R6, RZ, RZ, RZ ;  /* 0x000000ffff067224 */ /* 0x008fe400078e00ff */
[----:B----4-:R-:W-:-:S04]  /*0390*/  IMAD.MOV R9, RZ, RZ, -R7 ;  /* 0x000000ffff097224 */ /* 0x010fc800078e0a07 */
[----:B-1----:R-:W-:-:S04]  /*03a0*/  IMAD R5, R9, R8, RZ ;  /* 0x0000000809057224 */ /* 0x002fc800078e02ff */
[----:B------:R-:W-:Y:S02]  /*03b0*/  IMAD.HI.U32 R7, R7, R5, R6 ;  /* 0x0000000507077227 */ /* 0x000fe400078e0006 */
[----:B------:R-:W1:Y:S01]  /*03c0*/  LDC R5, c[0x0][0x3e8] ;  /* 0x0000fa00ff057b82 */ /* 0x000e620000000800 */
[----:B------:R-:W0:Y:S01]  /*03d0*/  S2R R23, SR_CTAID.X ;  /* 0x0000000000177919 */ /* 0x000e220000002500 */
[----:B------:R-:W-:Y:S01]  /*03e0*/  UISETP.NE.AND UP0, UPT, UR4, URZ, UPT ;  /* 0x000000ff0400728c */ /* 0x000fe2000bf05270 */
[----:B------:R-:W-:Y:S01]  /*03f0*/  BSSY.RECONVERGENT B0, `(.L_x_123) ;  /* 0x000002d000007945 */ /* 0x000fe20003800200 */
[----:B------:R-:W-:Y:S01]  /*0400*/  UMOV UR38, URZ ;  /* 0x000000ff00267c82 */ /* 0x000fe20008000000 */
[----:B------:R-:W-:Y:S01]  /*0410*/  P2R R19, PR, RZ, 0x20 ;  /* 0x00000020ff137803 */ /* 0x000fe20000000000 */
[----:B------:R-:W-:Y:S01]  /*0420*/  IMAD.MOV.U32 R31, RZ, RZ, RZ ;  /* 0x000000ffff1f7224 */ /* 0x000fe200078e00ff */
[----:B--2---:R-:W-:-:S04]  /*0430*/  IADD3 R22, PT, PT, R18, -0x1, RZ ;  /* 0xffffffff12167810 */ /* 0x004fc80007ffe0ff */
[----:B------:R-:W-:-:S05]  /*0440*/  IABS R4, R22 ;  /* 0x0000001600047213 */ /* 0x000fca0000000000 */
[----:B------:R-:W-:-:S05]  /*0450*/  IMAD.HI.U32 R7, R7, R4, RZ ;  /* 0x0000000407077227 */ /* 0x000fca00078e00ff */
[----:B------:R-:W-:-:S05]  /*0460*/  IADD3 R7, PT, PT, -R7, RZ, RZ ;  /* 0x000000ff07077210 */ /* 0x000fca0007ffe1ff */
[----:B------:R-:W-:-:S05]  /*0470*/  IMAD R7, R8, R7, R4 ;  /* 0x0000000708077224 */ /* 0x000fca00078e0204 */
[----:B------:R-:W-:-:S13]  /*0480*/  R2UR UR39, R7 ;  /* 0x00000000072772ca */ /* 0x000fda00000e0000 */
[----:B------:R-:W-:-:S13]  /*0490*/  ISETP.GT.U32.AND P0, PT, R8, UR39, PT ;  /* 0x0000002708007c0c */ /* 0x000fda000bf04070 */
[----:B------:R-:W-:-:S04]  /*04a0*/  @!P0 IADD3 R2, PT, PT, -R8, UR39, RZ ;  /* 0x0000002708028c10 */ /* 0x000fc8000fffe1ff */
[----:B------:R-:W-:Y:S02]  /*04b0*/  @!P0 R2UR UR39, R2 ;  /* 0x00000000022782ca */ /* 0x000fe400000e0000 */
[----:B------:R-:W-:-:S11]  /*04c0*/  ISETP.GE.AND P2, PT, R22, RZ, PT ;  /* 0x000000ff1600720c */ /* 0x000fd60003f46270 */
[----:B------:R-:W-:Y:S02]  /*04d0*/  ISETP.GT.U32.AND P1, PT, R8, UR39, PT ;  /* 0x0000002708007c0c */ /* 0x000fe4000bf24070 */
[----:B-1----:R-:W-:Y:S01]  /*04e0*/  ISETP.NE.AND P0, PT, R5, RZ, PT ;  /* 0x000000ff0500720c */ /* 0x002fe20003f05270 */
[----:B------:R-:W-:Y:S01]  /*04f0*/  VOTEU.ANY UP1, P2 ;  /* 0x0000000000ff7886 */ /* 0x000fe20001020100 */
[----:B------:R-:W-:-:S09]  /*0500*/  ISETP.GT.U32.AND P2, PT, R16, 0x17, PT ;  /* 0x000000171000780c */ /* 0x000fd20003f44070 */
[----:B------:R-:W-:-:S04]  /*0510*/  @!P1 IADD3 R8, PT, PT, -R8, UR39, RZ ;  /* 0x0000002708089c10 */ /* 0x000fc8000fffe1ff */
[----:B------:R-:W-:Y:S01]  /*0520*/  @!P1 R2UR UR39, R8 ;  /* 0x00000000082792ca */ /* 0x000fe200000e0000 */
[C---:B0-----:R-:W-:Y:S02]  /*0530*/  IMAD R27, R0.reuse, R33, R23 ;  /* 0x00000021001b7224 */ /* 0x041fe400078e0217 */
[----:B------:R-:W-:Y:S01]  /*0540*/  @P0 IMAD R4, R0, R5, RZ ;  /* 0x0000000500040224 */ /* 0x000fe200078e02ff */
[----:B------:R-:W-:Y:S01]  /*0550*/  SHF.L.U32 R5, R16, 0x1, RZ ;  /* 0x0000000110057819 */ /* 0x000fe200000006ff */
[----:B------:R-:W-:Y:S02]  /*0560*/  @!P0 IMAD R2, R27, 0x30, RZ ;  /* 0x000000301b028824 */ /* 0x000fe400078e02ff */
[----:B------:R-:W-:-:S06]  /*0570*/  @P0 IMAD R2, R23, 0x30, R4 ;  /* 0x0000003017020824 */ /* 0x000fcc00078e0204 */
[----:B------:R-:W-:Y:S02]  /*0580*/  @!UP1 UIADD3 UR39, UPT, UPT, -UR39, URZ, URZ ;  /* 0x000000ff27279290 */ /* 0x000fe4000fffe1ff */
[----:B------:R-:W-:Y:S01]  /*0590*/  @!UP0 ULOP3.LUT UR39, URZ, UR4, URZ, 0x33, !UPT ;  /* 0x00000004ff278292 */ /* 0x000fe2000f8e33ff */
[----:B------:R-:W-:Y:S11]  /*05a0*/  @P2 BRA `(.L_x_124) ;  /* 0x0000000000442947 */ /* 0x000ff60003800000 */
[----:B------:R-:W0:Y:S01]  /*05b0*/  LDC R4, c[0x0][0x478] ;  /* 0x00011e00ff047b82 */ /* 0x000e220000000800 */
[----:B------:R-:W-:Y:S01]  /*05c0*/  IMAD.IADD R17, R5, 0x1, R2 ;  /* 0x0000000105117824 */ /* 0x000fe200078e0202 */
        /* <DEDUP_REMOVED lines=15> */
.L_x_124:
[----:B------:R-:W-:Y:S05]  /*06c0*/  BSYNC.RECONVERGENT B0 ;  /* 0x0000000000007941 */ /* 0x000fea0003800200 */
.L_x_123:
[----:B------:R-:W1:Y:S01]  /*06d0*/  LDCU.64 UR8, c[0x0][0x3a0] ;  /* 0x00007400ff0877ac */ /* 0x000e620008000a00 */
[----:B0-----:R-:W0:Y:S01]  /*06e0*/  LDC.64 R8, c[0x0][0x418] ;  /* 0x00010600ff087b82 */ /* 0x001e220000000a00 */
[----:B------:R-:W-:Y:S01]  /*06f0*/  ISETP.GT.U32.OR P3, PT, R16, 0x1f, !P5 ;  /* 0x0000001f1000780c */ /* 0x000fe20006f64470 */
[----:B------:R-:W-:Y:S01]  /*0700*/  IMAD R27, R27, 0x30, RZ ;  /* 0x000000301b1b7824 */ /* 0x000fe200078e02ff */
[----:B------:R-:W2:Y:S01]  /*0710*/  LDCU.64 UR6, c[0x0][0x390] ;  /* 0x00007200ff0677ac */ /* 0x000ea20008000a00 */
[----:B------:R-:W-:Y:S02]  /*0720*/  SHF.R.U32.HI R25, RZ, 0x2, R16 ;  /* 0x00000002ff197819 */ /* 0x000fe40000011610 */
[----:B------:R-:W-:Y:S02]  /*0730*/  CS2R R28, SRZ ;  /* 0x00000000001c7805 */ /* 0x000fe4000001ff00 */
[----:B------:R-:W-:Y:S01]  /*0740*/  LOP3.LUT R26, R5, 0x6, RZ, 0xc0, !PT ;  /* 0x00000006051a7812 */ /* 0x000fe200078ec0ff */
[----:B------:R-:W3:Y:S01]  /*0750*/  @!P2 LDC.64 R6, c[0x0][0x3b8] ;  /* 0x0000ee00ff06ab82 */ /* 0x000ee20000000a00 */
[----:B-----5:R-:W-:Y:S01]  /*0760*/  @P5 R2UR UR38, R12 ;  /* 0x000000000c2652ca */ /* 0x020fe200000e0000 */
[----:B------:R-:W-:Y:S01]  /*0770*/  @!P2 IMAD R15, R25, UR4, R22 ;  /* 0x00000004190fac24 */ /* 0x000fe2000f8e0216 */
[----:B------:R-:W4:Y:S01]  /*0780*/  LDCU.U8 UR5, c[0x0][0x404] ;  /* 0x00008080ff0577ac */ /* 0x000f220008000000 */
[----:B------:R-:W-:-:S04]  /*0790*/  @!P2 IMAD R2, R27, UR4, R26 ;  /* 0x000000041b02ac24 */ /* 0x000fc8000f8e021a */
[----:B------:R-:W4:Y:S01]  /*07a0*/  @!P3 LDC.64 R12, c[0x0][0x450] ;  /* 0x00011400ff0cbb82 */ /* 0x000f220000000a00 */
[----:B-1----:R-:W-:Y:S02]  /*07b0*/  ISETP.NE.U32.AND P0, PT, RZ, UR8, PT ;  /* 0x00000008ff007c0c */ /* 0x002fe4000bf05070 */
[----:B------:R-:W-:Y:S02]  /*07c0*/  @!P2 LEA R17, R15, R2, 0x3 ;  /* 0x000000020f11a211 */ /* 0x000fe400078e18ff */
[----:B------:R-:W-:Y:S01]  /*07d0*/  ISETP.NE.AND.EX P0, PT, RZ, UR9, PT, P0 ;  /* 0x00000009ff007c0c */ /* 0x000fe2000bf05300 */
[----:B------:R-:W-:Y:S01]  /*07e0*/  @!P3 IMAD R2, R33, UR38, RZ ;  /* 0x000000262102bc24 */ /* 0x000fe2000f8e02ff */
[----:B--2---:R-:W-:Y:S01]  /*07f0*/  ISETP.NE.U32.AND P1, PT, RZ, UR6, PT ;  /* 0x00000006ff007c0c */ /* 0x004fe2000bf25070 */
[----:B------:R-:W-:Y:S01]  /*0800*/  IMAD.MOV.U32 R4, RZ, RZ, RZ ;  /* 0x000000ffff047224 */ /* 0x000fe200078e00ff */
[----:B------:R-:W-:Y:S01]  /*0810*/  ISETP.GT.U32.OR P0, PT, R16, 0x17, !P0 ;  /* 0x000000171000780c */ /* 0x000fe20004704470 */
[----:B------:R-:W1:Y:S01]  /*0820*/  LDC R20, c[0x0][0x400] ;  /* 0x00010000ff147b82 */ /* 0x000e620000000800 */
[----:B------:R-:W-:-:S02]  /*0830*/  ISETP.NE.AND.EX P1, PT, RZ, UR7, PT, P1 ;  /* 0x00000007ff007c0c */ /* 0x000fc4000bf25310 */
[----:B------:R-:W-:Y:S02]  /*0840*/  ISETP.NE.OR P0, PT, R3, RZ, P0 ;  /* 0x000000ff0300720c */ /* 0x000fe40000705670 */
[----:B------:R-:W-:Y:S01]  /*0850*/  ISETP.GT.U32.OR P1, PT, R16, 0x17, !P1 ;  /* 0x000000171000780c */ /* 0x000fe20004f24470 */
[----:B---3--:R-:W-:Y:S01]  /*0860*/  @!P2 IMAD.WIDE R6, R17, 0x2, R6 ;  /* 0x000000021106a825 */ /* 0x008fe200078e0206 */
[----:B0-----:R-:W-:-:S03]  /*0870*/  ISETP.NE.U32.AND P4, PT, R8, RZ, PT ;  /* 0x000000ff0800720c */ /* 0x001fc60003f85070 */
[----:B------:R-:W-:Y:S01]  /*0880*/  IMAD R17, R23, 0x30, R5 ;  /* 0x0000003017117824 */ /* 0x000fe200078e0205 */
[----:B------:R-:W-:Y:S01]  /*0890*/  ISETP.NE.AND.EX P4, PT, R9, RZ, PT, P4 ;  /* 0x000000ff0900720c */ /* 0x000fe20003f85340 */
[----:B------:R-:W2:Y:S02]  /*08a0*/  @!P2 LDG.E R28, desc[UR36][R6.64] ;  /* 0x00000024061ca981 */ /* 0x000ea4000c1e1900 */
[----:B------:R-:W-:Y:S02]  /*08b0*/  @!P3 IMAD R21, R2, 0x30, R17 ;  /* 0x000000300215b824 */ /* 0x000fe400078e0211 */
[----:B------:R-:W0:Y:S08]  /*08c0*/  @!P0 LDC.64 R10, c[0x0][0x3a0] ;  /* 0x0000e800ff0a8b82 */ /* 0x000e300000000a00 */
[----:B------:R-:W3:Y:S08]  /*08d0*/  @!P1 LDC.64 R8, c[0x0][0x390] ;  /* 0x0000e400ff089b82 */ /* 0x000ef00000000a00 */
[----:B------:R-:W1:Y:S01]  /*08e0*/  @P4 LDC.64 R14, c[0x0][0x418] ;  /* 0x00010600ff0e4b82 */ /* 0x000e620000000a00 */
[----:B----4-:R-:W-:-:S04]  /*08f0*/  @!P3 IMAD.WIDE R12, R21, 0x2, R12 ;  /* 0x00000002150cb825 */ /* 0x010fc800078e020c */
[----:B------:R-:W-:Y:S02]  /*0900*/  HFMA2 R2, -RZ, RZ, 0, 0 ;  /* 0x00000000ff027431 */ /* 0x000fe400000001ff */
[----:B------:R-:W4:Y:S01]  /*0910*/  @!P3 LDG.E R13, desc[UR36][R12.64] ;  /* 0x000000240c0db981 */ /* 0x000f22000c1e1900 */
[----:B0-----:R-:W-:-:S05]  /*0920*/  @!P0 IMAD.WIDE.U32 R10, R17, 0x2, R10 ;  /* 0x00000002110a8825 */ /* 0x001fca00078e000a */
[----:B------:R-:W2:Y:S01]  /*0930*/  @!P0 LDG.E R29, desc[UR36][R10.64] ;  /* 0x000000240a1d8981 */ /* 0x000ea2000c1e1900 */
[----:B---3--:R-:W-:-:S05]  /*0940*/  @!P1 IMAD.WIDE.U32 R8, R17, 0x2, R8 ;  /* 0x0000000211089825 */ /* 0x008fca00078e0008 */
[----:B------:R-:W3:Y:S01]  /*0950*/  @!P1 LDG.E R4, desc[UR36][R8.64] ;  /* 0x0000002408049981 */ /* 0x000ee2000c1e1900 */
[----:B-1----:R-:W-:-:S05]  /*0960*/  @P4 IMAD.WIDE.U32 R14, R0, 0x4, R14 ;  /* 0x00000004000e4825 */ /* 0x002fca00078e000e */
[----:B------:R0:W5:Y:S01]  /*0970*/  @P4 LDG.E R2, desc[UR36][R14.64] ;  /* 0x000000240e024981 */ /* 0x000162000c1e1900 */
[----:B------:R-:W-:Y:S02]  /*0980*/  ISETP.NE.AND P0, PT, RZ, UR5, PT ;  /* 0x00000005ff007c0c */ /* 0x000fe4000bf05270 */
[----:B------:R-:W-:Y:S02]  /*0990*/  ISETP.NE.AND P1, PT, R3, RZ, PT ;  /* 0x000000ff0300720c */ /* 0x000fe40003f25270 */
[----:B------:R-:W-:Y:S01]  /*09a0*/  ISETP.LT.OR P0, PT, R20, 0x1, P0 ;  /* 0x000000011400780c */ /* 0x000fe20000701670 */
[----:B------:R-:W-:Y:S01]  /*09b0*/  IMAD R17, R0, UR4, RZ ;  /* 0x0000000400117c24 */ /* 0x000fe2000f8e02ff */
[----:B------:R-:W-:Y:S01]  /*09c0*/  BSSY.RECONVERGENT B6, `(.L_x_125) ;  /* 0x00000e0000067945 */ /* 0x000fe20003800200 */
[----:B------:R-:W-:-:S03]  /*09d0*/  IMAD R24, R24, R33, RZ ;  /* 0x0000002118187224 */ /* 0x000fc600078e02ff */
[----:B------:R-:W-:-:S05]  /*09e0*/  SHF.R.S32.HI R50, RZ, 0x1f, R17 ;  /* 0x0000001fff327819 */ /* 0x000fca0000011411 */
[----:B--2---:R-:W-:-:S04]  /*09f0*/  @!P1 HADD2 R28, R28, R29 ;  /* 0x0000001d1c1c9230 */ /* 0x004fc80000000000 */
[----:B----4-:R-:W-:Y:S02]  /*0a00*/  @!P3 HMUL2 R28, R28, R13 ;  /* 0x0000000d1c1cb232 */ /* 0x010fe40000000000 */
[----:B---3--:R-:W-:Y:S01]  /*0a10*/  HFMA2 R31, R31, 1, 1, R4 ;  /* 0x3c003c001f1f7831 */ /* 0x008fe20000000004 */
[----:B0-----:R-:W-:Y:S06]  /*0a20*/  @P0 BRA `(.L_x_126) ;  /* 0x0000000000d00947 */ /* 0x001fec0003800000 */
[----:B------:R-:W-:Y:S05]  /*0a30*/  @P1 BRA `(.L_x_127) ;  /* 0x0000000000741947 */ /* 0x000fea0003800000 */
[----:B------:R-:W-:-:S13]  /*0a40*/  ISETP.GE.AND P0, PT, R5, R20, PT ;  /* 0x000000140500720c */ /* 0x000fda0003f06270 */
[----:B------:R-:W-:Y:S05]  /*0a50*/  @P0 BRA `(.L_x_128) ;  /* 0x0000000c00580947 */ /* 0x000fea0003800000 */
[----:B------:R-:W-:Y:S01]  /*0a60*/  I2FP.F32.U32 R0, R20 ;  /* 0x0000001400007245 */ /* 0x000fe20000201000 */
[----:B-----5:R-:W-:Y:S01]  /*0a70*/  IMAD.IADD R3, R3, 0x1, -R2 ;  /* 0x0000000103037824 */ /* 0x020fe200078e0a02 */
[----:B------:R-:W-:Y:S01]  /*0a80*/  I2FP.F32.U32 R5, R5 ;  /* 0x0000000500057245 */ /* 0x000fe20000201000 */
[--C-:B------:R-:W-:Y:S02]  /*0a90*/  HADD2.F32 R7, -RZ, R28.reuse.H1_H1 ;  /* 0x3000001cff077230 */ /* 0x100fe40000004100 */
[----:B------:R-:W-:Y:S01]  /*0aa0*/  HADD2.F32 R28, -RZ, R28.H0_H0 ;  /* 0x2000001cff1c7230 */ /* 0x000fe20000004100 */
[----:B------:R-:W0:Y:S01]  /*0ab0*/  MUFU.RCP R0, R0 ;  /* 0x0000000000007308 */ /* 0x000e220000001000 */
[----:B------:R-:W-:Y:S01]  /*0ac0*/  I2FP.F32.S32 R3, R3 ;  /* 0x0000000300037245 */ /* 0x000fe20000201400 */
[----:B0-----:R-:W-:Y:S01]  /*0ad0*/  FMUL.FTZ R5, R5, R0 ;  /* 0x0000000005057220 */ /* 0x001fe20000410000 */
[--C-:B------:R-:W-:Y:S02]  /*0ae0*/  HADD2.F32 R0, -RZ, R31.reuse.H1_H1 ;  /* 0x3000001fff007230 */ /* 0x100fe40000004100 */
[----:B------:R-:W-:-:S02]  /*0af0*/  HADD2.F32 R31, -RZ, R31.H0_H0 ;  /* 0x2000001fff1f7230 */ /* 0x000fc40000004100 */
[----:B------:R-:W-:-:S04]  /*0b00*/  FMUL.FTZ R5, R5, 13.28771209716796875 ;  /* 0x41549a7805057820 */ /* 0x000fc80000410000 */
        /* <DEDUP_REMOVED lines=16> */
.L_x_127:
[----:B------:R-:W-:-:S13]  /*0c10*/  ISETP.GE.AND P0, PT, R5, R20, PT ;  /* 0x000000140500720c */ /* 0x000fda0003f06270 */
[----:B------:R-:W-:Y:S05]  /*0c20*/  @P0 BRA `(.L_x_128) ;  /* 0x0000000800e40947 */ /* 0x000fea0003800000 */
[----:B------:R-:W-:Y:S01]  /*0c30*/  I2FP.F32.U32 R20, R20 ;  /* 0x0000001400147245 */ /* 0x000fe20000201000 */
[--C-:B------:R-:W-:Y:S01]  /*0c40*/  HADD2.F32 R6, -RZ, R31.reuse.H1_H1 ;  /* 0x3000001fff067230 */ /* 0x100fe20000004100 */
[----:B------:R-:W-:Y:S01]  /*0c50*/  I2FP.F32.U32 R5, R5 ;  /* 0x0000000500057245 */ /* 0x000fe20000201000 */
[----:B------:R-:W-:Y:S01]  /*0c60*/  HADD2.F32 R31, -RZ, R31.H0_H0 ;  /* 0x2000001fff1f7230 */ /* 0x000fe20000004100 */
[----:B-----5:R-:W-:Y:S02]  /*0c70*/  IADD3 R3, PT, PT, -R2, R3, RZ ;  /* 0x0000000302037210 */ /* 0x020fe40007ffe1ff */
[----:B------:R-:W0:Y:S02]  /*0c80*/  MUFU.RCP R20, R20 ;  /* 0x0000001400147308 */ /* 0x000e240000001000 */
[----:B------:R-:W-:Y:S01]  /*0c90*/  I2FP.F32.S32 R3, R3 ;  /* 0x0000000300037245 */ /* 0x000fe20000201400 */
[----:B0-----:R-:W-:-:S04]  /*0ca0*/  FMUL.FTZ R5, R5, R20 ;  /* 0x0000001405057220 */ /* 0x001fc80000410000 */
[----:B------:R-:W-:-:S04]  /*0cb0*/  FMUL.FTZ R5, R5, 13.28771209716796875 ;  /* 0x41549a7805057820 */ /* 0x000fc80000410000 */
        /* <DEDUP_REMOVED lines=11> */
.L_x_126:
        /* <DEDUP_REMOVED lines=10> */
[----:B0-----:R-:W-:-:S02]  /*0e10*/  VIADD R6, R0, 0xffffffe ;  /* 0x0ffffffe00067836 */ /* 0x001fc40000000000 */
[----:B------:R-:W-:-:S04]  /*0e20*/  IMAD.MOV R0, RZ, RZ, -R10 ;  /* 0x000000ffff007224 */ /* 0x000fc800078e0a0a */
[----:B------:R0:W1:Y:S02]  /*0e30*/  F2I.FTZ.U32.TRUNC.NTZ R7, R6 ;  /* 0x0000000600077305 */ /* 0x000064000021f000 */
[----:B0-----:R-:W-:Y:S02]  /*0e40*/  MOV R6, RZ ;  /* 0x000000ff00067202 */ /* 0x001fe40000000f00 */
[----:B-1----:R-:W-:-:S05]  /*0e50*/  IADD3 R4, PT, PT, RZ, -R7, RZ ;  /* 0x80000007ff047210 */ /* 0x002fca0007ffe0ff */
[----:B------:R-:W-:Y:S02]  /*0e60*/  IMAD R9, R4, R3, RZ ;  /* 0x0000000304097224 */ /* 0x000fe400078e02ff */
[----:B------:R-:W-:Y:S02]  /*0e70*/  IMAD.MOV.U32 R4, RZ, RZ, R8 ;  /* 0x000000ffff047224 */ /* 0x000fe400078e0008 */
[----:B------:R-:W-:-:S06]  /*0e80*/  IMAD.HI.U32 R7, R7, R9, R6 ;  /* 0x0000000907077227 */ /* 0x000fcc00078e0006 */
[----:B------:R-:W-:-:S04]  /*0e90*/  IMAD.HI.U32 R33, R7, R4, RZ ;  /* 0x0000000407217227 */ /* 0x000fc800078e00ff */
[----:B------:R-:W-:-:S05]  /*0ea0*/  IMAD R0, R33, R0, R4 ;  /* 0x0000000021007224 */ /* 0x000fca00078e0204 */
[----:B------:R-:W-:-:S13]  /*0eb0*/  ISETP.GT.U32.AND P1, PT, R3, R0, PT ;  /* 0x000000000300720c */ /* 0x000fda0003f24070 */
[-C--:B------:R-:W-:Y:S01]  /*0ec0*/  @!P1 IADD3 R0, PT, PT, R0, -R3.reuse, RZ ;  /* 0x8000000300009210 */ /* 0x080fe20007ffe0ff */
[----:B------:R-:W-:Y:S01]  /*0ed0*/  @!P1 VIADD R33, R33, 0x1 ;  /* 0x0000000121219836 */ /* 0x000fe20000000000 */
[----:B------:R-:W-:Y:S02]  /*0ee0*/  ISETP.NE.AND P1, PT, R30, RZ, PT ;  /* 0x000000ff1e00720c */ /* 0x000fe40003f25270 */
[----:B------:R-:W-:Y:S02]  /*0ef0*/  ISETP.GE.U32.AND P0, PT, R0, R3, PT ;  /* 0x000000030000720c */ /* 0x000fe40003f06070 */
[----:B------:R-:W-:-:S04]  /*0f00*/  LOP3.LUT R0, R5, R30, RZ, 0x3c, !PT ;  /* 0x0000001e05007212 */ /* 0x000fc800078e3cff */
[----:B------:R-:W-:Y:S02]  /*0f10*/  ISETP.GE.AND P2, PT, R0, RZ, PT ;  /* 0x000000ff0000720c */ /* 0x000fe40003f46270 */
[----:B------:R-:W-:-:S05]  /*0f20*/  LOP3.LUT R0, R30, 0x1, RZ, 0xc0, !PT ;  /* 0x000000011e007812 */ /* 0x000fca00078ec0ff */
[----:B------:R-:W-:Y:S02]  /*0f30*/  @P0 IADD3 R33, PT, PT, R33, 0x1, RZ ;  /* 0x0000000121210810 */ /* 0x000fe40007ffe0ff */
[----:B------:R-:W-:-:S04]  /*0f40*/  ISETP.GE.AND P0, PT, R5, R20, PT ;  /* 0x000000140500720c */ /* 0x000fc80003f06270 */
        /* <DEDUP_REMOVED lines=23> */
[----:B--2--5:R-:W-:Y:S05]  /*10c0*/  CALL.ABS.NOINC R14 ;  /* 0x000000000e007343 */ /* 0x024fea0003c00000 */
.L_x_129:
        /* <DEDUP_REMOVED lines=15> */
.L_x_130:
        /* <DEDUP_REMOVED lines=29> */
[----:B-----5:R-:W-:Y:S01]  /*1390*/  IMAD.IADD R9, R9, 0x1, -R2 ;  /* 0x0000000109097824 */ /* 0x020fe200078e0a02 */
[----:B------:R-:W-:Y:S01]  /*13a0*/  I2FP.F32.S32 R4, R6 ;  /* 0x0000000600047245 */ /* 0x000fe20000201400 */
[--C-:B------:R-:W-:Y:S02]  /*13b0*/  HADD2.F32 R8, -RZ, R31.reuse.H1_H1 ;  /* 0x3000001fff087230 */ /* 0x100fe40000004100 */
[--C-:B------:R-:W-:Y:S01]  /*13c0*/  HADD2.F32 R15, -RZ, R28.reuse.H1_H1 ;  /* 0x3000001cff0f7230 */ /* 0x100fe20000004100 */
[----:B------:R-:W0:Y:S01]  /*13d0*/  MUFU.RCP R5, R5 ;  /* 0x0000000500057308 */ /* 0x000e220000001000 */
[----:B------:R-:W-:Y:S01]  /*13e0*/  I2FP.F32.S32 R9, R9 ;  /* 0x0000000900097245 */ /* 0x000fe20000201400 */
[----:B------:R-:W-:Y:S02]  /*13f0*/  HADD2.F32 R20, -RZ, R31.H0_H0 ;  /* 0x2000001fff147230 */ /* 0x000fe40000004100 */
        /* <DEDUP_REMOVED lines=18> */
.L_x_136:
[----:B------:R-:W-:Y:S05]  /*1520*/  BSYNC.RECONVERGENT B2 ;  /* 0x0000000000027941 */ /* 0x000fea0003800200 */
.L_x_135:
[----:B------:R-:W-:Y:S01]  /*1530*/  PRMT R7, R28, 0x7632, R7 ;  /* 0x000076321c077816 */ /* 0x000fe20000000007 */
[----:B------:R0:W-:Y:S04]  /*1540*/  STS.U16 [R13], R28 ;  /* 0x0000001c0d007388 */ /* 0x0001e80000000400 */
[----:B------:R0:W-:Y:S01]  /*1550*/  STS.U16 [R14], R7 ;  /* 0x000000070e007388 */ /* 0x0001e20000000400 */
[----:B------:R-:W-:Y:S05]  /*1560*/  BRA `(.L_x_137) ;  /* 0x0000000000507947 */ /* 0x000fea0003800000 */
.L_x_134:
[----:B------:R-:W-:-:S13]  /*1570*/  ISETP.GE.AND P0, PT, R6, R7, PT ;  /* 0x000000070600720c */ /* 0x000fda0003f06270 */
[----:B------:R-:W-:Y:S05]  /*1580*/  @P0 BRA `(.L_x_137) ;  /* 0x0000000000480947 */ /* 0x000fea0003800000 */
[----:B------:R-:W-:Y:S01]  /*1590*/  I2FP.F32.S32 R7, R7 ;  /* 0x0000000700077245 */ /* 0x000fe20000201400 */
[----:B------:R-:W-:Y:S01]  /*15a0*/  HADD2.F32 R14, -RZ, R31.H0_H0 ;  /* 0x2000001fff0e7230 */ /* 0x000fe20000004100 */
[----:B------:R-:W-:Y:S02]  /*15b0*/  I2FP.F32.S32 R6, R6 ;  /* 0x0000000600067245 */ /* 0x000fe40000201400 */
[----:B------:R-:W-:Y:S02]  /*15c0*/  I2FP.F32.S32 R4, R9 ;  /* 0x0000000900047245 */ /* 0x000fe40000201400 */
[----:B------:R-:W0:Y:S02]  /*15d0*/  MUFU.RCP R7, R7 ;  /* 0x0000000700077308 */ /* 0x000e240000001000 */
[----:B0-----:R-:W-:-:S04]  /*15e0*/  FMUL.FTZ R6, R6, R7 ;  /* 0x0000000706067220 */ /* 0x001fc80000410000 */
[----:B------:R-:W-:Y:S01]  /*15f0*/  FMUL.FTZ R10, R6, 13.28771209716796875 ;  /* 0x41549a78060a7820 */ /* 0x000fe20000410000 */
[----:B------:R-:W-:-:S03]  /*1600*/  HADD2.F32 R6, -RZ, R31.H1_H1 ;  /* 0x3000001fff067230 */ /* 0x000fc60000004100 */
        /* <DEDUP_REMOVED lines=10> */
.L_x_137:
[----:B------:R-:W-:Y:S05]  /*16b0*/  BSYNC.RECONVERGENT B1 ;  /* 0x0000000000017941 */ /* 0x000fea0003800200 */
.L_x_133:
[----:B------:R-:W-:Y:S01]  /*16c0*/  PRMT R6, R31, 0x7632, R6 ;  /* 0x000076321f067816 */ /* 0x000fe20000000006 */
[----:B------:R1:W-:Y:S04]  /*16d0*/  STS.U16 [R11], R31 ;  /* 0x0000001f0b007388 */ /* 0x0003e80000000400 */
[----:B------:R1:W-:Y:S02]  /*16e0*/  STS.U16 [R12], R6 ;  /* 0x000000060c007388 */ /* 0x0003e40000000400 */
.L_x_132:
[----:B------:R-:W-:Y:S05]  /*16f0*/  BSYNC.RECONVERGENT B0 ;  /* 0x0000000000007941 */ /* 0x000fea0003800200 */
.L_x_131:
        /* <DEDUP_REMOVED lines=8> */
[----:B------:R-:W-:-:S05]  /*1780*/  @!P0 LEA R0, R30, R0, 0x1 ;  /* 0x000000001e008211 */ /* 0x000fca00078e08ff */
[----:B0-----:R3:W2:Y:S02]  /*1790*/  @!P0 LDS R28, [R0] ;  /* 0x00000000001c8984 */ /* 0x0016a40000000800 */
.L_x_139:
[----:B------:R-:W-:Y:S05]  /*17a0*/  BSYNC.RECONVERGENT B0 ;  /* 0x0000000000007941 */ /* 0x000fea0003800200 */
.L_x_138:
[----:B------:R-:W-:Y:S06]  /*17b0*/  BAR.SYNC.DEFER_BLOCKING 0x0 ;  /* 0x0000000000007b1d */ /* 0x000fec0000010000 */
.L_x_128:
[----:B------:R-:W-:Y:S05]  /*17c0*/  BSYNC.RECONVERGENT B6 ;  /* 0x0000000000067941 */ /* 0x000fea0003800200 */
.L_x_125:
[----:B0-----:R-:W3:Y:S01]  /*17d0*/  LDC R7, c[0x0][0x3f4] ;  /* 0x0000fd00ff077b82 */ /* 0x001ee20000000800 */
[----:B------:R-:W-:Y:S01]  /*17e0*/  ISETP.GT.U32.AND P0, PT, R16, 0x1f, PT ;  /* 0x0000001f1000780c */ /* 0x000fe20003f04070 */
[----:B------:R-:W-:Y:S01]  /*17f0*/  IMAD.MOV.U32 R68, RZ, RZ, -0x800001 ;  /* 0xff7fffffff447424 */ /* 0x000fe200078e00ff */
[----:B---3--:R-:W-:-:S11]  /*1800*/  VIADDMNMX R3, R18, -R7, RZ, !PT ;  /* 0x8000000712037246 */ /* 0x008fd600078001ff */
[----:B------:R-:W-:Y:S05]  /*1810*/  @P0 BRA `(.L_x_140) ;  /* 0x0000000000e00947 */ /* 0x000fea0003800000 */
[----:B------:R-:W0:Y:S01]  /*1820*/  LDCU UR4, c[0x0][0x40c] ;  /* 0x00008180ff0477ac */ /* 0x000e220008000800 */
[----:B------:R-:W3:Y:S01]  /*1830*/  S2R R21, SR_CgaCtaId ;  /* 0x0000000000157919 */ /* 0x000ee20000008800 */
[----:B------:R-:W-:Y:S01]  /*1840*/  MOV R10, 0x400 ;  /* 0x00000400000a7802 */ /* 0x000fe20000000f00 */
[-C--:B------:R-:W-:Y:S02]  /*1850*/  IMAD R26, R27, R7.reuse, R26 ;  /* 0x000000071b1a7224 */ /* 0x080fe400078e021a */
[----:B------:R-:W-:Y:S01]  /*1860*/  IMAD R25, R25, R7, UR39 ;  /* 0x0000002719197e24 */ /* 0x000fe2000f8e0207 */
[----:B------:R-:W-:-:S03]  /*1870*/  IADD3 R0, PT, PT, R10, 0x20, RZ ;  /* 0x000000200a007810 */ /* 0x000fc60007ffe0ff */
[----:B------:R-:W-:Y:S01]  /*1880*/  IMAD R25, R25, 0x8, R26 ;  /* 0x0000000819197824 */ /* 0x000fe200078e021a */
[----:B0-----:R-:W-:Y:S01]  /*1890*/  ISETP.NE.AND P1, PT, RZ, UR4, PT ;  /* 0x00000004ff007c0c */ /* 0x001fe2000bf25270 */
[----:B------:R-:W-:-:S03]  /*18a0*/  UMOV UR4, 0xffffffff ;  /* 0xffffffff00047882 */ /* 0x000fc60000000000 */
[----:B------:R-:W-:-:S09]  /*18b0*/  ISETP.GT.U32.OR P0, PT, R16, 0x17, P1 ;  /* 0x000000171000780c */ /* 0x000fd20000f04470 */
[----:B-1----:R-:W-:Y:S02]  /*18c0*/  @!P1 IADD3 R6, PT, PT, R10, 0xa0, RZ ;  /* 0x000000a00a069810 */ /* 0x002fe40007ffe0ff */
[C---:B---3--:R-:W-:Y:S02]  /*18d0*/  LEA R9, R21.reuse, R0, 0x18 ;  /* 0x0000000015097211 */ /* 0x048fe400078ec0ff */
[----:B------:R-:W0:Y:S01]  /*18e0*/  @!P0 LDC.64 R4, c[0x0][0x3b8] ;  /* 0x0000ee00ff048b82 */ /* 0x000e220000000a00 */
[----:B------:R-:W-:Y:S02]  /*18f0*/  @!P1 LEA R11, R21, R6, 0x18 ;  /* 0x00000006150b9211 */ /* 0x000fe400078ec0ff */
[C---:B------:R-:W-:Y:S02]  /*1900*/  LEA R0, R16.reuse, R9, 0x2 ;  /* 0x0000000910007211 */ /* 0x040fe400078e10ff */
[----:B------:R-:W-:-:S03]  /*1910*/  @!P1 LEA R6, R16, R11, 0x2 ;  /* 0x0000000b10069211 */ /* 0x000fc600078e10ff */
        /* <DEDUP_REMOVED lines=18> */
.L_x_254:
[----:B------:R-:W-:Y:S01]  /*1a40*/  ISETP.NE.AND P0, PT, R16, RZ, PT ;  /* 0x000000ff1000720c */ /* 0x000fe20003f05270 */
[----:B-1----:R-:W-:-:S12]  /*1a50*/  FADD.FTZ R14, R6, R14 ;  /* 0x0000000e060e7221 */ /* 0x002fd80000010000 */
[----:B------:R-:W-:Y:S05]  /*1a60*/  @P0 BRA `(.L_x_140) ;  /* 0x00000000004c0947 */ /* 0x000fea0003800000 */
[----:B------:R-:W1:Y:S02]  /*1a70*/  LDCU.64 UR4, c[0x0][0x438] ;  /* 0x00008700ff0477ac */ /* 0x000e640008000a00 */
[----:B-1----:R-:W-:Y:S01]  /*1a80*/  ISETP.NE.U32.AND P0, PT, RZ, UR4, PT ;  /* 0x00000004ff007c0c */ /* 0x002fe2000bf05070 */
[----:B------:R-:W1:Y:S03]  /*1a90*/  LDCU UR4, c[0x0][0x410] ;  /* 0x00008200ff0477ac */ /* 0x000e660008000800 */
[----:B------:R-:W-:-:S13]  /*1aa0*/  ISETP.NE.AND.EX P0, PT, RZ, UR5, PT, P0 ;  /* 0x00000005ff007c0c */ /* 0x000fda000bf05300 */
[----:B0-----:R-:W0:Y:S01]  /*1ab0*/  @P0 LDC R6, c[0x0][0x440] ;  /* 0x00011000ff060b82 */ /* 0x001e220000000800 */
[----:B-----5:R-:W-:-:S07]  /*1ac0*/  @P0 IMAD.IADD R0, R22, 0x1, -R2 ;  /* 0x0000000116000824 */ /* 0x020fce00078e0a02 */
[----:B------:R-:W2:Y:S01]  /*1ad0*/  @P0 LDC.64 R4, c[0x0][0x438] ;  /* 0x00010e00ff040b82 */ /* 0x000ea20000000a00 */
[----:B0-----:R-:W-:-:S04]  /*1ae0*/  @P0 IMAD R9, R23, R6, R0 ;  /* 0x0000000617090224 */ /* 0x001fc800078e0200 */
[----:B------:R-:W-:-:S04]  /*1af0*/  @P0 IMAD R9, R9, R6, R0 ;  /* 0x0000000609090224 */ /* 0x000fc800078e0200 */
[----:B--2---:R-:W-:-:S06]  /*1b00*/  @P0 IMAD.WIDE R4, R9, 0x2, R4 ;  /* 0x0000000209040825 */ /* 0x004fcc00078e0204 */
[----:B------:R-:W2:Y:S01]  /*1b10*/  @P0 LDG.E.U16 R4, desc[UR36][R4.64] ;  /* 0x0000002404040981 */ /* 0x000ea2000c1e1500 */
[----:B------:R-:W-:Y:S01]  /*1b20*/  IADD3 R10, PT, PT, R10, 0x120, RZ ;  /* 0x000001200a0a7810 */ /* 0x000fe20007ffe0ff */
[----:B-1----:R-:W-:Y:S01]  /*1b30*/  FMUL.FTZ R68, R14, UR4 ;  /* 0x000000040e447c20 */ /* 0x002fe20008410000 */
[----:B------:R-:W-:Y:S02]  /*1b40*/  IADD3 R0, PT, PT, R18, -R3, RZ ;  /* 0x8000000312007210 */ /* 0x000fe40007ffe0ff */
[----:B------:R-:W-:-:S05]  /*1b50*/  LEA R11, R21, R10, 0x18 ;  /* 0x0000000a150b7211 */ /* 0x000fca00078ec0ff */
[----:B------:R-:W-:Y:S02]  /*1b60*/  IMAD R11, R0, 0x4, R11 ;  /* 0x00000004000b7824 */ /* 0x000fe400078e020b */
[----:B--2---:R-:W-:-:S05]  /*1b70*/  @P0 HADD2.F32 R9, -RZ, R4.H0_H0 ;  /* 0x20000004ff090230 */ /* 0x004fca0000004100 */
[----:B------:R-:W-:-:S05]  /*1b80*/  @P0 FADD.FTZ R68, R68, R9 ;  /* 0x0000000944440221 */ /* 0x000fca0000010000 */
[----:B------:R3:W-:Y:S02]  /*1b90*/  STS [R11+-0x4], R68 ;  /* 0xfffffc440b007388 */ /* 0x0007e40000000800 */
.L_x_140:
[----:B------:R-:W-:Y:S05]  /*1ba0*/  WARPSYNC.ALL ;  /* 0x0000000000007948 */ /* 0x000fea0003800000 */
[----:B------:R-:W0:Y:S08]  /*1bb0*/  S2UR UR17, SR_CgaCtaId ;  /* 0x00000000001179c3 */ /* 0x000e300000008800 */
[----:B------:R-:W-:Y:S01]  /*1bc0*/  BAR.SYNC.DEFER_BLOCKING 0x0 ;  /* 0x0000000000007b1d */ /* 0x000fe20000010000 */
[----:B------:R-:W-:-:S02]  /*1bd0*/  SHF.L.U32 R0, R16, 0x3, RZ ;  /* 0x0000000310007819 */ /* 0x000fc400000006ff */
[----:B------:R-:W-:Y:S02]  /*1be0*/  IADD3 R22, PT, PT, R22, 0xf, -R3 ;  /* 0x0000000f16167810 */ /* 0x000fe40007ffe803 */
[----:B------:R-:W-:Y:S01]  /*1bf0*/  LOP3.LUT R0, R0, 0x8, RZ, 0xc0, !PT ;  /* 0x0000000800007812 */ /* 0x000fe200078ec0ff */
[----:B------:R-:W-:Y:S01]  /*1c00*/  UMOV UR16, 0x400 ;  /* 0x0000040000107882 */ /* 0x000fe20000000000 */
[----:B------:R-:W2:Y:S01]  /*1c10*/  LDCU UR5, c[0x0][0x3f0] ;  /* 0x00007e00ff0577ac */ /* 0x000ea20008000800 */
[----:B-1----:R-:W-:Y:S02]  /*1c20*/  SHF.R.S32.HI R5, RZ, 0x1f, R22 ;  /* 0x0000001fff057819 */ /* 0x002fe40000011416 */
[----:B------:R-:W-:Y:S01]  /*1c30*/  SHF.R.U32.HI R66, RZ, 0x1, R16 ;  /* 0x00000001ff427819 */ /* 0x000fe20000011610 */
[----:B------:R-:W-:Y:S01]  /*1c40*/  UIADD3 UR4, UPT, UPT, UR16, 0x20, URZ ;  /* 0x0000002010047890 */ /* 0x000fe2000fffe0ff */
[----:B------:R-:W-:Y:S01]  /*1c50*/  LEA.HI R5, R5, R22, RZ, 0x4 ;  /* 0x0000001605057211 */ /* 0x000fe200078f20ff */
[----:B------:R-:W1:Y:S03]  /*1c60*/  LDCU UR18, c[0x0][0x3f8] ;  /* 0x00007f00ff1277ac */ /* 0x000e660008000800 */
[----:B------:R-:W-:Y:S01]  /*1c70*/  LOP3.LUT R5, R5, 0xfffffff0, RZ, 0xc0, !PT ;  /* 0xfffffff005057812 */ /* 0x000fe200078ec0ff */
[----:B------:R-:W1:Y:S03]  /*1c80*/  LDCU UR19, c[0x0][0x40c] ;  /* 0x00008180ff1377ac */ /* 0x000e660008000800 */
[----:B------:R-:W-:Y:S01]  /*1c90*/  ISETP.GE.AND P0, PT, R66, R5, PT ;  /* 0x000000054200720c */ /* 0x000fe20003f06270 */
[----:B------:R-:W1:Y:S01]  /*1ca0*/  LDCU UR20, c[0x0][0x410] ;  /* 0x00008200ff1477ac */ /* 0x000e620008000800 */
[----:B0-----:R-:W-:Y:S01]  /*1cb0*/  ULEA UR4, UR17, UR4, 0x18 ;  /* 0x0000000411047291 */ /* 0x001fe2000f8ec0ff */
[----:B--2---:R-:W-:Y:S01]  /*1cc0*/  IMAD R5, R24, UR5, R23 ;  /* 0x0000000518057c24 */ /* 0x004fe2000f8e0217 */
[----:B------:R-:W0:Y:S01]  /*1cd0*/  LDCU.64 UR12, c[0x0][0x3b8] ;  /* 0x00007700ff0c77ac */ /* 0x000e220008000a00 */
[----:B------:R-:W2:Y:S06]  /*1ce0*/  LDCU.64 UR10, c[0x0][0x3c8] ;  /* 0x00007900ff0a77ac */ /* 0x000eac0008000a00 */
[----:B------:R-:W0:Y:S01]  /*1cf0*/  LDS.64 R48, [R0+UR4] ;  /* 0x0000000400307984 */ /* 0x000e220008000a00 */
[----:B------:R-:W0:Y:S03]  /*1d00*/  LDCU.64 UR8, c[0x0][0x438] ;  /* 0x00008700ff0877ac */ /* 0x000e260008000a00 */
[----:B------:R-:W0:Y:S01]  /*1d10*/  LDS.64 R46, [R0+UR4+0x10] ;  /* 0x00001004002e7984 */ /* 0x000e220008000a00 */
[----:B------:R-:W0:Y:S03]  /*1d20*/  LDCU.64 UR6, c[0x0][0x448] ;  /* 0x00008900ff0677ac */ /* 0x000e260008000a00 */
[----:B------:R-:W0:Y:S04]  /*1d30*/  LDS.64 R44, [R0+UR4+0x20] ;  /* 0x00002004002c7984 */ /* 0x000e280008000a00 */
[----:B------:R-:W0:Y:S04]  /*1d40*/  LDS.64 R42, [R0+UR4+0x30] ;  /* 0x00003004002a7984 */ /* 0x000e280008000a00 */
[----:B------:R-:W0:Y:S04]  /*1d50*/  LDS.64 R40, [R0+UR4+0x40] ;  /* 0x0000400400287984 */ /* 0x000e280008000a00 */
[----:B------:R-:W0:Y:S04]  /*1d60*/  LDS.64 R38, [R0+UR4+0x50] ;  /* 0x0000500400267984 */ /* 0x000e280008000a00 */
[----:B------:R-:W0:Y:S04]  /*1d70*/  LDS.64 R36, [R0+UR4+0x60] ;  /* 0x0000600400247984 */ /* 0x000e280008000a00 */
[----:B------:R4:W0:Y:S01]  /*1d80*/  LDS.64 R34, [R0+UR4+0x70] ;  /* 0x0000700400227984 */ /* 0x0008220008000a00 */
[----:B------:R-:W3:Y:S01]  /*1d90*/  LDCU UR4, c[0x0][0x40c] ;  /* 0x00008180ff0477ac */ /* 0x000ee20008000800 */
[----:B----4-:R-:W-:-:S04]  /*1da0*/  SHF.L.U32 R0, R16, 0x2, RZ ;  /* 0x0000000210007819 */ /* 0x010fc800000006ff */
[----:B------:R-:W-:Y:S01]  /*1db0*/  LOP3.LUT R4, R0, 0x4, RZ, 0xc0, !PT ;  /* 0x0000000400047812 */ /* 0x000fe200078ec0ff */
[----:B---3--:R-:W-:-:S09]  /*1dc0*/  UISETP.NE.AND UP0, UPT, UR4, URZ, UPT ;  /* 0x000000ff0400728c */ /* 0x008fd2000bf05270 */
[----:B-12---:R-:W-:Y:S05]  /*1dd0*/  BRA.U UP0, `(.L_x_142) ;  /* 0x00000001002c7547 */ /* 0x006fea000b800000 */
[----:B------:R-:W-:-:S04]  /*1de0*/  UIADD3 UR4, UPT, UPT, UR16, 0xa0, URZ ;  /* 0x000000a010047890 */ /* 0x000fc8000fffe0ff */
[----:B------:R-:W-:-:S06]  /*1df0*/  ULEA UR4, UR17, UR4, 0x18 ;  /* 0x0000000411047291 */ /* 0x000fcc000f8ec0ff */
[----:B------:R-:W-:-:S05]  /*1e00*/  LEA R0, R4, UR4, 0x1 ;  /* 0x0000000404007c11 */ /* 0x000fca000f8e08ff */
[----:B------:R1:W2:Y:S04]  /*1e10*/  LDS.64 R32, [R0] ;  /* 0x0000000000207984 */ /* 0x0002a80000000a00 */
[----:B------:R1:W3:Y:S04]  /*1e20*/  LDS.64 R30, [R0+0x10] ;  /* 0x00001000001e7984 */ /* 0x0002e80000000a00 */
[----:B------:R1:W4:Y:S04]  /*1e30*/  LDS.64 R28, [R0+0x20] ;  /* 0x00002000001c7984 */ /* 0x0003280000000a00 */
[----:B------:R1:W0:Y:S04]  /*1e40*/  LDS.64 R26, [R0+0x30] ;  /* 0x00003000001a7984 */ /* 0x0002280000000a00 */
[----:B------:R1:W0:Y:S04]  /*1e50*/  LDS.64 R24, [R0+0x40] ;  /* 0x0000400000187984 */ /* 0x0002280000000a00 */
[----:B------:R1:W0:Y:S04]  /*1e60*/  LDS.64 R22, [R0+0x50] ;  /* 0x0000500000167984 */ /* 0x0002280000000a00 */
[----:B------:R1:W0:Y:S04]  /*1e70*/  LDS.64 R20, [R0+0x60] ;  /* 0x0000600000147984 */ /* 0x0002280000000a00 */
[----:B------:R1:W0:Y:S02]  /*1e80*/  LDS.64 R8, [R0+0x70] ;  /* 0x0000700000087984 */ /* 0x0002240000000a00 */
.L_x_142:
[----:B------:R-:W-:Y:S01]  /*1e90*/  BSSY B0, `(.L_x_143) ;  /* 0x0000215000007945 */ /* 0x000fe20003800000 */
[----:B-1----:R-:W-:-:S03]  /*1ea0*/  IMAD R0, R5, 0x30, RZ ;  /* 0x0000003005007824 */ /* 0x002fc600078e02ff */
[----:B------:R-:W-:Y:S05]  /*1eb0*/  @P0 BRA `(.L_x_144) ;  /* 0x0000002000480947 */ /* 0x000fea0003800000 */
[----:B------:R-:W1:Y:S01]  /*1ec0*/  S2UR UR5, SR_CTAID.X ;  /* 0x00000000000579c3 */ /* 0x000e620000002500 */
[----:B------:R-:W1:Y:S01]  /*1ed0*/  LDCU UR4, c[0x0][0x3f8] ;  /* 0x00007f00ff0477ac */ /* 0x000e620008000800 */
[----:B------:R-:W-:Y:S02]  /*1ee0*/  IADD3 R10, PT, PT, R66, R3, RZ ;  /* 0x00000003420a7210 */ /* 0x000fe40007ffe0ff */
[----:B------:R-:W-:Y:S01]  /*1ef0*/  IABS R6, R7 ;  /* 0x0000000700067213 */ /* 0x000fe20000000000 */
[----:B------:R-:W2:Y:S02]  /*1f00*/  LDCU.64 UR14, c[0x0][0x420] ;  /* 0x00008400ff0e77ac */ /* 0x000ea40008000a00 */
[----:B------:R-:W-:Y:S01]  /*1f10*/  VIADD R67, R10, 0x1 ;  /* 0x000000010a437836 */ /* 0x000fe20000000000 */
[----:B------:R-:W3:Y:S08]  /*1f20*/  LDC R13, c[0x0][0x440] ;  /* 0x00011000ff0d7b82 */ /* 0x000ef00000000800 */
[----:B------:R-:W4:Y:S01]  /*1f30*/  LDC.64 R70, c[0x0][0x450] ;  /* 0x00011400ff467b82 */ /* 0x000f220000000a00 */
[----:B--2---:R-:W-:Y:S01]  /*1f40*/  ISETP.NE.U32.AND P0, PT, RZ, UR14, PT ;  /* 0x0000000eff007c0c */ /* 0x004fe2000bf05070 */
[----:B-1----:R-:W-:-:S03]  /*1f50*/  UIMAD UR4, UR38, UR4, UR5 ;  /* 0x00000004260472a4 */ /* 0x002fc6000f8e0205 */
[----:B------:R-:W-:-:S03]  /*1f60*/  ISETP.NE.AND.EX P0, PT, RZ, UR15, PT, P0 ;  /* 0x0000000fff007c0c */ /* 0x000fc6000bf05300 */
[----:B------:R-:W-:Y:S01]  /*1f70*/  IMAD.U32 R11, RZ, RZ, UR4 ;  /* 0x00000004ff0b7e24 */ /* 0x000fe2000f8e00ff */
[----:B------:R-:W-:Y:S01]  /*1f80*/  UIADD3 UR4, UPT, UPT, UR16, 0x120, URZ ;  /* 0x0000012010047890 */ /* 0x000fe2000fffe0ff */
[----:B---3--:R-:W-:Y:S02]  /*1f90*/  IMAD R5, R13, UR5, R18 ;  /* 0x000000050d057c24 */ /* 0x008fe4000f8e0212 */
[----:B------:R-:W-:Y:S01]  /*1fa0*/  IMAD R11, R11, 0x30, R4 ;  /* 0x000000300b0b7824 */ /* 0x000fe200078e0204 */
[----:B------:R-:W-:Y:S01]  /*1fb0*/  ULEA UR4, UR17, UR4, 0x18 ;  /* 0x0000000411047291 */ /* 0x000fe2000f8ec0ff */
[----:B------:R-:W-:Y:S02]  /*1fc0*/  IADD3 R4, P1, P2, R17, UR14, R10 ;  /* 0x0000000e11047c10 */ /* 0x000fe4000fa3e00a */
[----:B------:R-:W-:Y:S01]  /*1fd0*/  IADD3 R5, PT, PT, R5, -0x1, RZ ;  /* 0xffffffff05057810 */ /* 0x000fe20007ffe0ff */
[----:B----4-:R-:W-:Y:S01]  /*1fe0*/  IMAD.WIDE R70, R11, 0x2, R70 ;  /* 0x000000020b467825 */ /* 0x010fe200078e0246 */
[----:B------:R-:W-:-:S02]  /*1ff0*/  IADD3.X R7, PT, PT, R50, UR15, RZ, P1, P2 ;  /* 0x0000000f32077c10 */ /* 0x000fc40008fe44ff */
[----:B------:R-:W-:Y:S01]  /*2000*/  LEA R66, R66, UR4, 0x2 ;  /* 0x0000000442427c11 */ /* 0x000fe2000f8e10ff */
[----:B------:R-:W-:-:S07]  /*2010*/  IMAD R5, R5, R13, R10 ;  /* 0x0000000d05057224 */ /* 0x000fce00078e020a */
.L_x_180:
[----:B------:R-:W-:Y:S02]  /*2020*/  @P0 MOV R14, R4 ;  /* 0x00000004000e0202 */ /* 0x000fe40000000f00 */
[----:B------:R-:W-:Y:S01]  /*2030*/  @P0 MOV R15, R7 ;  /* 0x00000007000f0202 */ /* 0x000fe20000000f00 */
[----:B------:R-:W1:Y:S01]  /*2040*/  I2F.RP R12, R6 ;  /* 0x00000006000c7306 */ /* 0x000e620000209400 */
[----:B0-----:R-:W2:Y:S03]  /*2050*/  LDC R13, c[0x0][0x3f4] ;  /* 0x0000fd00ff0d7b82 */ /* 0x001ea60000000800 */
[----:B------:R3:W4:Y:S01]  /*2060*/  @P0 LDG.E.U8 R69, desc[UR36][R14.64] ;  /* 0x000000240e450981 */ /* 0x000722000c1e1100 */
[----:B------:R-:W-:Y:S01]  /*2070*/  HFMA2 R10, -RZ, RZ, 0, 0 ;  /* 0x00000000ff0a7431 */ /* 0x000fe200000001ff */
[----:B------:R-:W-:Y:S01]  /*2080*/  BSSY.RECONVERGENT B1, `(.L_x_145) ;  /* 0x0000047000017945 */ /* 0x000fe20003800200 */
[----:B---3--:R-:W-:Y:S01]  /*2090*/  VIADD R14, R67, 0xffffffff ;  /* 0xffffffff430e7836 */ /* 0x008fe20000000000 */
[----:B-1----:R-:W1:Y:S04]  /*20a0*/  MUFU.RCP R12, R12 ;  /* 0x0000000c000c7308 */ /* 0x002e680000001000 */
[----:B------:R-:W-:-:S02]  /*20b0*/  ISETP.GE.AND P2, PT, R14, RZ, PT ;  /* 0x000000ff0e00720c */ /* 0x000fc40003f46270 */
[----:B--2---:R-:W-:Y:S02]  /*20c0*/  IABS R15, R13 ;  /* 0x0000000d000f7213 */ /* 0x004fe40000000000 */
[----:B------:R-:W-:Y:S01]  /*20d0*/  ISETP.NE.AND P3, PT, R13, RZ, PT ;  /* 0x000000ff0d00720c */ /* 0x000fe20003f65270 */
[----:B-1----:R-:W-:Y:S01]  /*20e0*/  VIADD R11, R12, 0xffffffe ;  /* 0x0ffffffe0c0b7836 */ /* 0x002fe20000000000 */
[----:B------:R-:W-:-:S05]  /*20f0*/  IABS R12, R14 ;  /* 0x0000000e000c7213 */ /* 0x000fca0000000000 */
[----:B------:R-:W1:Y:S02]  /*2100*/  F2I.FTZ.U32.TRUNC.NTZ R11, R11 ;  /* 0x0000000b000b7305 */ /* 0x000e64000021f000 */
[----:B-1----:R-:W-:-:S05]  /*2110*/  IADD3 R73, PT, PT, RZ, -R11, RZ ;  /* 0x8000000bff497210 */ /* 0x002fca0007ffe0ff */
[----:B------:R-:W-:-:S04]  /*2120*/  IMAD R73, R73, R6, RZ ;  /* 0x0000000649497224 */ /* 0x000fc800078e02ff */
[----:B------:R-:W-:-:S06]  /*2130*/  IMAD.HI.U32 R73, R11, R73, R10 ;  /* 0x000000490b497227 */ /* 0x000fcc00078e000a */
[----:B------:R-:W-:-:S05]  /*2140*/  IMAD.HI.U32 R10, R73, R12, RZ ;  /* 0x0000000c490a7227 */ /* 0x000fca00078e00ff */
[----:B------:R-:W-:-:S05]  /*2150*/  IADD3 R11, PT, PT, -R10, RZ, RZ ;  /* 0x000000ff0a0b7210 */ /* 0x000fca0007ffe1ff */
[----:B------:R-:W-:Y:S01]  /*2160*/  IMAD R12, R15, R11, R12 ;  /* 0x0000000b0f0c7224 */ /* 0x000fe200078e020c */
[----:B------:R-:W-:-:S04]  /*2170*/  IADD3 R11, PT, PT, R18, -0x1, RZ ;  /* 0xffffffff120b7810 */ /* 0x000fc80007ffe0ff */
[----:B------:R-:W-:-:S13]  /*2180*/  ISETP.GT.U32.AND P1, PT, R6, R12, PT ;  /* 0x0000000c0600720c */ /* 0x000fda0003f24070 */
[----:B------:R-:W-:-:S04]  /*2190*/  @!P1 IADD3 R12, PT, PT, R12, -R15, RZ ;  /* 0x8000000f0c0c9210 */ /* 0x000fc80007ffe0ff */
[----:B------:R-:W-:-:S13]  /*21a0*/  ISETP.GT.U32.AND P1, PT, R6, R12, PT ;  /* 0x0000000c0600720c */ /* 0x000fda0003f24070 */
[----:B------:R-:W-:Y:S01]  /*21b0*/  @!P1 IMAD.IADD R12, R12, 0x1, -R15 ;  /* 0x000000010c0c9824 */ /* 0x000fe200078e0a0f */
[----:B------:R-:W-:Y:S01]  /*21c0*/  ISETP.GE.AND P1, PT, R14, R11, PT ;  /* 0x0000000b0e00720c */ /* 0x000fe20003f26270 */
[----:B------:R-:W-:-:S03]  /*21d0*/  IMAD R14, R13, 0x30, RZ ;  /* 0x000000300d0e7824 */ /* 0x000fc600078e02ff */
[----:B------:R-:W-:Y:S02]  /*21e0*/  @!P2 IADD3 R12, PT, PT, -R12, RZ, RZ ;  /* 0x000000ff0c0ca210 */ /* 0x000fe40007ffe1ff */
[----:B------:R-:W-:-:S05]  /*21f0*/  @!P3 LOP3.LUT R12, RZ, R13, RZ, 0x33, !PT ;  /* 0x0000000dff0cb212 */ /* 0x000fca00078e33ff */
[----:B------:R-:W-:Y:S01]  /*2200*/  IMAD.SHL.U32 R72, R12, 0x8, RZ ;  /* 0x000000080c487824 */ /* 0x000fe200078e00ff */
[----:B----4-:R-:W-:Y:S01]  /*2210*/  ISETP.NE.AND P2, PT, R69, RZ, P0 ;  /* 0x000000ff4500720c */ /* 0x010fe20000745270 */
[----:B------:R-:W-:-:S12]  /*2220*/  @P1 BRA `(.L_x_146) ;  /* 0x0000000000b01947 */ /* 0x000fd80003800000 */
[----:B------:R-:W-:Y:S01]  /*2230*/  ISETP.GE.AND P1, PT, R72, R14, PT ;  /* 0x0000000e4800720c */ /* 0x000fe20003f26270 */
[----:B------:R-:W-:Y:S01]  /*2240*/  BSSY.RECONVERGENT B2, `(.L_x_147) ;  /* 0x0000015000027945 */ /* 0x000fe20003800200 */
[----:B------:R-:W-:-:S11]  /*2250*/  CS2R R50, SRZ ;  /* 0x0000000000327805 */ /* 0x000fd6000001ff00 */
[----:B------:R-:W-:Y:S05]  /*2260*/  @P1 BRA `(.L_x_148) ;  /* 0x0000000000481947 */ /* 0x000fea0003800000 */
[----:B------:R-:W-:Y:S02]  /*2270*/  SHF.R.S32.HI R50, RZ, 0x1f, R17 ;  /* 0x0000001fff327819 */ /* 0x000fe40000011411 */
[----:B------:R-:W-:-:S04]  /*2280*/  IADD3 R11, P3, PT, R17, R12, RZ ;  /* 0x0000000c110b7210 */ /* 0x000fc80007f7e0ff */
[----:B------:R-:W-:Y:S02]  /*2290*/  IADD3.X R50, PT, PT, RZ, R50, RZ, P3, !PT ;  /* 0x00000032ff327210 */ /* 0x000fe40001ffe4ff */
[----:B------:R-:W-:-:S04]  /*22a0*/  LEA R10, P3, R11, UR10, 0x2 ;  /* 0x0000000a0b0a7c11 */ /* 0x000fc8000f8610ff */
[----:B------:R-:W-:-:S05]  /*22b0*/  LEA.HI.X R11, R11, UR11, R50, 0x2, P3 ;  /* 0x0000000b0b0b7c11 */ /* 0x000fca00098f1432 */
[----:B------:R-:W2:Y:S01]  /*22c0*/  LDG.E R10, desc[UR36][R10.64] ;  /* 0x000000240a0a7981 */ /* 0x000ea2000c1e1900 */
[----:B------:R-:W-:Y:S01]  /*22d0*/  SHF.L.U32 R50, R16, 0x2, RZ ;  /* 0x0000000210327819 */ /* 0x000fe200000006ff */
[----:B------:R-:W-:-:S03]  /*22e0*/  IMAD R15, R13, UR18, RZ ;  /* 0x000000120d0f7c24 */ /* 0x000fc6000f8e02ff */
[----:B------:R-:W-:-:S05]  /*22f0*/  LOP3.LUT R50, R50, 0x4, RZ, 0xc0, !PT ;  /* 0x0000000432327812 */ /* 0x000fca00078ec0ff */
[----:B------:R-:W-:-:S05]  /*2300*/  IMAD R50, R0, R13, R50 ;  /* 0x0000000d00327224 */ /* 0x000fca00078e0232 */
[----:B------:R-:W-:Y:S01]  /*2310*/  SHF.R.S32.HI R74, RZ, 0x1f, R50 ;  /* 0x0000001fff4a7819 */ /* 0x000fe20000011432 */
[----:B--2---:R-:W-:-:S04]  /*2320*/  IMAD R15, R10, R15, RZ ;  /* 0x0000000f0a0f7224 */ /* 0x004fc800078e02ff */
[----:B------:R-:W-:-:S05]  /*2330*/  IMAD R15, R15, 0x30, R72 ;  /* 0x000000300f0f7824 */ /* 0x000fca00078e0248 */
[----:B------:R-:W-:-:S04]  /*2340*/  IADD3 R51, P3, PT, R15, R50, RZ ;  /* 0x000000320f337210 */ /* 0x000fc80007f7e0ff */
[----:B------:R-:W-:Y:S02]  /*2350*/  LEA.HI.X.SX32 R74, R15, R74, 0x1, P3 ;  /* 0x0000004a0f4a7211 */ /* 0x000fe400018f0eff */
[----:B0-----:R-:W-:-:S04]  /*2360*/  LEA R50, P3, R51, UR12, 0x1 ;  /* 0x0000000c33327c11 */ /* 0x001fc8000f8608ff */
[----:B------:R-:W-:-:S06]  /*2370*/  LEA.HI.X R51, R51, UR13, R74, 0x1, P3 ;  /* 0x0000000d33337c11 */ /* 0x000fcc00098f0c4a */
[----:B------:R-:W5:Y:S03]  /*2380*/  LDG.E.64 R50, desc[UR36][R50.64] ;  /* 0x0000002432327981 */ /* 0x000f66000c1e1b00 */
.L_x_148:
[----:B0-----:R-:W-:Y:S05]  /*2390*/  BSYNC.RECONVERGENT B2 ;  /* 0x0000000000027941 */ /* 0x001fea0003800200 */
.L_x_147:
[----:B------:R-:W-:-:S09]  /*23a0*/  UISETP.NE.AND UP0, UPT, UR19, URZ, UPT ;  /* 0x000000ff1300728c */ /* 0x000fd2000bf05270 */
[----:B------:R-:W-:Y:S05]  /*23b0*/  BRA.U UP0, `(.L_x_146) ;  /* 0x00000001004c7547 */ /* 0x000fea000b800000 */
[----:B------:R-:W-:-:S13]  /*23c0*/  ISETP.NE.AND P3, PT, R19, RZ, PT ;  /* 0x000000ff1300720c */ /* 0x000fda0003f65270 */
[----:B------:R-:W2:Y:S01]  /*23d0*/  @P3 LDG.E.64 R10, desc[UR36][R70.64] ;  /* 0x00000024460a3981 */ /* 0x000ea2000c1e1b00 */
[----:B-----5:R-:W-:Y:S02]  /*23e0*/  HADD2 R51, R51, R33 ;  /* 0x0000002133337230 */ /* 0x020fe40000000000 */
[----:B------:R-:W-:Y:S02]  /*23f0*/  HFMA2 R50, R50, 1, 1, R32 ;  /* 0x3c003c0032327831 */ /* 0x000fe40000000020 */
[----:B--2---:R-:W-:Y:S02]  /*2400*/  @P3 HFMA2 R51, R51, R11, -RZ ;  /* 0x0000000b33333231 */ /* 0x004fe400001000ff */
[----:B------:R-:W-:Y:S01]  /*2410*/  @P3 HMUL2 R50, R50, R10 ;  /* 0x0000000a32323232 */ /* 0x000fe20000000000 */
[----:B------:R-:W-:Y:S06]  /*2420*/  @P1 BRA `(.L_x_146) ;  /* 0x0000000000301947 */ /* 0x000fec0003800000 */
[----:B------:R-:W-:Y:S01]  /*2430*/  S2UR UR4, SR_CTAID.Y ;  /* 0x00000000000479c3 */ /* 0x000fe20000002600 */
[----:B------:R-:W-:-:S05]  /*2440*/  IMAD.SHL.U32 R10, R16, 0x4, RZ ;  /* 0x00000004100a7824 */ /* 0x000fca00078e00ff */
[----:B------:R-:W-:Y:S02]  /*2450*/  LOP3.LUT R11, R10, 0x4, RZ, 0xc0, !PT ;  /* 0x000000040a0b7812 */ /* 0x000fe400078ec0ff */
[----:B------:R-:W0:Y:S02]  /*2460*/  S2UR UR5, SR_CTAID.X ;  /* 0x00000000000579c3 */ /* 0x000e240000002500 */
[----:B0-----:R-:W-:-:S06]  /*2470*/  UIMAD UR4, UR4, UR18, UR5 ;  /* 0x00000012040472a4 */ /* 0x001fcc000f8e0205 */
[----:B------:R-:W-:-:S04]  /*2480*/  IMAD R10, R13, UR4, RZ ;  /* 0x000000040d0a7c24 */ /* 0x000fc8000f8e02ff */
[----:B------:R-:W-:-:S05]  /*2490*/  IMAD R11, R10, 0x30, R11 ;  /* 0x000000300a0b7824 */ /* 0x000fca00078e020b */
[----:B------:R-:W-:-:S04]  /*24a0*/  IADD3 R15, P1, PT, R72, R11, RZ ;  /* 0x0000000b480f7210 */ /* 0x000fc80007f3e0ff */
[----:B------:R-:W-:Y:S02]  /*24b0*/  LEA.HI.X.SX32 R74, R11, RZ, 0x1, P1 ;  /* 0x000000ff0b4a7211 */ /* 0x000fe400008f0eff */
[----:B------:R-:W-:-:S04]  /*24c0*/  LEA R10, P1, R15, UR12, 0x1 ;  /* 0x0000000c0f0a7c11 */ /* 0x000fc8000f8208ff */
[----:B------:R-:W-:-:S05]  /*24d0*/  LEA.HI.X R11, R15, UR13, R74, 0x1, P1 ;  /* 0x0000000d0f0b7c11 */ /* 0x000fca00088f0c4a */
[----:B------:R1:W-:Y:S04]  /*24e0*/  STG.E.64 desc[UR36][R10.64], R50 ;  /* 0x000000320a007986 */ /* 0x0003e8000c101b24 */
.L_x_146:
[----:B0-----:R-:W-:Y:S05]  /*24f0*/  BSYNC.RECONVERGENT B1 ;  /* 0x0000000000017941 */ /* 0x001fea0003800200 */
.L_x_145:
[----:B-1----:R-:W-:Y:S01]  /*2500*/  IADD3 R10, PT, PT, R67, -0x1, RZ ;  /* 0xffffffff430a7810 */ /* 0x002fe20007ffe0ff */
[----:B------:R-:W-:Y:S01]  /*2510*/  BSSY.RECONVERGENT B1, `(.L_x_149) ;  /* 0x0000068000017945 */ /* 0x000fe20003800200 */
[----:B------:R-:W-:-:S04]  /*2520*/  IADD3 R11, PT, PT, R18, -0x1, RZ ;  /* 0xffffffff120b7810 */ /* 0x000fc80007ffe0ff */
[----:B------:R-:W-:Y:S01]  /*2530*/  ISETP.GE.AND P1, PT, R10, R11, PT ;  /* 0x0000000b0a00720c */ /* 0x000fe20003f26270 */
[----:B------:R-:W-:-:S12]  /*2540*/  IMAD.IADD R11, R12, 0x1, R13 ;  /* 0x000000010c0b7824 */ /* 0x000fd800078e020d */
[----:B------:R-:W-:Y:S05]  /*2550*/  @P1 BRA `(.L_x_150) ;  /* 0x00000004008c1947 */ /* 0x000fea0003800000 */
[----:B------:R-:W-:Y:S01]  /*2560*/  SHF.L.U32 R11, R11, 0x3, RZ ;  /* 0x000000030b0b7819 */ /* 0x000fe200000006ff */
[----:B------:R-:W-:Y:S01]  /*2570*/  BSSY.RECONVERGENT B2, `(.L_x_151) ;  /* 0x000001a000027945 */ /* 0x000fe20003800200 */
[----:B------:R-:W-:Y:S02]  /*2580*/  LEA R15, R13, R72, 0x4 ;  /* 0x000000480d0f7211 */ /* 0x000fe400078e20ff */
[----:B------:R-:W-:Y:S02]  /*2590*/  CS2R R52, SRZ ;  /* 0x0000000000347805 */ /* 0x000fe4000001ff00 */
[-C--:B------:R-:W-:Y:S02]  /*25a0*/  ISETP.GE.AND P3, PT, R11, R14.reuse, PT ;  /* 0x0000000e0b00720c */ /* 0x080fe40003f66270 */
[----:B------:R-:W-:-:S11]  /*25b0*/  ISETP.GE.AND P4, PT, R15, R14, PT ;  /* 0x0000000e0f00720c */ /* 0x000fd60003f86270 */
[----:B------:R-:W-:Y:S05]  /*25c0*/  @P3 BRA `(.L_x_152) ;  /* 0x0000000000503947 */ /* 0x000fea0003800000 */
[----:B------:R-:W-:Y:S02]  /*25d0*/  SHF.R.S32.HI R52, RZ, 0x1f, R17 ;  /* 0x0000001fff347819 */ /* 0x000fe40000011411 */
[----:B------:R-:W-:-:S05]  /*25e0*/  IADD3 R11, P5, PT, R17, R12, RZ ;  /* 0x0000000c110b7210 */ /* 0x000fca0007fbe0ff */
[----:B------:R-:W-:Y:S01]  /*25f0*/  IMAD.X R52, RZ, RZ, R52, P5 ;  /* 0x000000ffff347224 */ /* 0x000fe200028e0634 */
[----:B------:R-:W-:-:S04]  /*2600*/  LEA R10, P5, R11, UR10, 0x2 ;  /* 0x0000000a0b0a7c11 */ /* 0x000fc8000f8a10ff */
[----:B------:R-:W-:-:S05]  /*2610*/  LEA.HI.X R11, R11, UR11, R52, 0x2, P5 ;  /* 0x0000000b0b0b7c11 */ /* 0x000fca000a8f1434 */
[----:B------:R-:W2:Y:S01]  /*2620*/  LDG.E R10, desc[UR36][R10.64] ;  /* 0x000000240a0a7981 */ /* 0x000ea2000c1e1900 */
[----:B------:R-:W-:Y:S01]  /*2630*/  IMAD R53, R13, UR18, RZ ;  /* 0x000000120d357c24 */ /* 0x000fe2000f8e02ff */
[----:B------:R-:W-:Y:S02]  /*2640*/  IADD3 R55, PT, PT, R12, R13, RZ ;  /* 0x0000000d0c377210 */ /* 0x000fe40007ffe0ff */
[----:B------:R-:W-:-:S04]  /*2650*/  SHF.L.U32 R54, R16, 0x2, RZ ;  /* 0x0000000210367819 */ /* 0x000fc800000006ff */
[----:B------:R-:W-:Y:S01]  /*2660*/  LOP3.LUT R54, R54, 0x4, RZ, 0xc0, !PT ;  /* 0x0000000436367812 */ /* 0x000fe200078ec0ff */
[----:B--2---:R-:W-:-:S04]  /*2670*/  IMAD R52, R53, R10, RZ ;  /* 0x0000000a35347224 */ /* 0x004fc800078e02ff */
[----:B------:R-:W-:Y:S02]  /*2680*/  IMAD R52, R52, 0x6, R55 ;  /* 0x0000000634347824 */ /* 0x000fe400078e0237 */
[----:B------:R-:W-:Y:S02]  /*2690*/  IMAD R55, R0, R13, R54 ;  /* 0x0000000d00377224 */ /* 0x000fe400078e0236 */
[----:B------:R-:W-:-:S05]  /*26a0*/  IMAD.SHL.U32 R52, R52, 0x8, RZ ;  /* 0x0000000834347824 */ /* 0x000fca00078e00ff */
[----:B------:R-:W-:Y:S02]  /*26b0*/  SHF.R.S32.HI R53, RZ, 0x1f, R52 ;  /* 0x0000001fff357819 */ /* 0x000fe40000011434 */
[----:B------:R-:W-:-:S04]  /*26c0*/  IADD3 R54, P5, PT, R55, R52, RZ ;  /* 0x0000003437367210 */ /* 0x000fc80007fbe0ff */
[----:B------:R-:W-:Y:S02]  /*26d0*/  LEA.HI.X.SX32 R53, R55, R53, 0x1, P5 ;  /* 0x0000003537357211 */ /* 0x000fe400028f0eff */
[----:B------:R-:W-:-:S04]  /*26e0*/  LEA R52, P5, R54, UR12, 0x1 ;  /* 0x0000000c36347c11 */ /* 0x000fc8000f8a08ff */
[----:B------:R-:W-:-:S06]  /*26f0*/  LEA.HI.X R53, R54, UR13, R53, 0x1, P5 ;  /* 0x0000000d36357c11 */ /* 0x000fcc000a8f0c35 */
[----:B------:R-:W5:Y:S03]  /*2700*/  LDG.E.64 R52, desc[UR36][R52.64] ;  /* 0x0000002434347981 */ /* 0x000f66000c1e1b00 */
.L_x_152:
[----:B------:R-:W-:Y:S05]  /*2710*/  BSYNC.RECONVERGENT B2 ;  /* 0x0000000000027941 */ /* 0x000fea0003800200 */
.L_x_151:
[----:B------:R-:W-:Y:S01]  /*2720*/  UISETP.NE.AND UP0, UPT, UR19, URZ, UPT ;  /* 0x000000ff1300728c */ /* 0x000fe2000bf05270 */
[----:B------:R-:W-:-:S08]  /*2730*/  CS2R R54, SRZ ;  /* 0x0000000000367805 */ /* 0x000fd0000001ff00 */
[----:B------:R-:W-:Y:S05]  /*2740*/  BRA.U UP0, `(.L_x_153) ;  /* 0x0000000100607547 */ /* 0x000fea000b800000 */
[----:B------:R-:W-:-:S13]  /*2750*/  ISETP.NE.AND P5, PT, R19, RZ, PT ;  /* 0x000000ff1300720c */ /* 0x000fda0003fa5270 */
[----:B------:R-:W2:Y:S01]  /*2760*/  @P5 LDG.E.64 R10, desc[UR36][R70.64+0x10] ;  /* 0x00001024460a5981 */ /* 0x000ea2000c1e1b00 */
[----:B-----5:R-:W-:Y:S02]  /*2770*/  HFMA2 R53, R53, 1, 1, R31 ;  /* 0x3c003c0035357831 */ /* 0x020fe4000000001f */
[----:B------:R-:W-:Y:S01]  /*2780*/  HADD2 R52, R52, R30 ;  /* 0x0000001e34347230 */ /* 0x000fe20000000000 */
[----:B------:R-:W-:Y:S01]  /*2790*/  BSSY.RECONVERGENT B2, `(.L_x_153) ;  /* 0x0000013000027945 */ /* 0x000fe20003800200 */
[----:B--2---:R-:W-:Y:S02]  /*27a0*/  @P5 HFMA2 R53, R53, R11, -RZ ;  /* 0x0000000b35355231 */ /* 0x004fe400001000ff */
[----:B------:R-:W-:Y:S01]  /*27b0*/  @P5 HMUL2 R52, R52, R10 ;  /* 0x0000000a34345232 */ /* 0x000fe20000000000 */
[----:B------:R-:W-:Y:S06]  /*27c0*/  @P3 BRA `(.L_x_154) ;  /* 0x00000000003c3947 */ /* 0x000fec0003800000 */
[----:B------:R-:W-:Y:S01]  /*27d0*/  S2UR UR4, SR_CTAID.Y ;  /* 0x00000000000479c3 */ /* 0x000fe20000002600 */
[----:B------:R-:W-:-:S04]  /*27e0*/  SHF.L.U32 R10, R16, 0x2, RZ ;  /* 0x00000002100a7819 */ /* 0x000fc800000006ff */
[----:B------:R-:W-:-:S03]  /*27f0*/  LOP3.LUT R11, R10, 0x4, RZ, 0xc0, !PT ;  /* 0x000000040a0b7812 */ /* 0x000fc600078ec0ff */
[----:B------:R-:W0:Y:S02]  /*2800*/  S2UR UR5, SR_CTAID.X ;  /* 0x00000000000579c3 */ /* 0x000e240000002500 */
[----:B0-----:R-:W-:-:S06]  /*2810*/  UIMAD UR4, UR4, UR18, UR5 ;  /* 0x00000012040472a4 */ /* 0x001fcc000f8e0205 */
[----:B------:R-:W-:-:S04]  /*2820*/  IMAD R10, R13, UR4, RZ ;  /* 0x000000040d0a7c24 */ /* 0x000fc8000f8e02ff */
[----:B------:R-:W-:Y:S01]  /*2830*/  IMAD R69, R10, 0x30, R11 ;  /* 0x000000300a457824 */ /* 0x000fe200078e020b */
[----:B------:R-:W-:-:S05]  /*2840*/  IADD3 R10, PT, PT, R12, R13, RZ ;  /* 0x0000000d0c0a7210 */ /* 0x000fca0007ffe0ff */
[----:B------:R-:W-:-:S05]  /*2850*/  IMAD.SHL.U32 R74, R10, 0x8, RZ ;  /* 0x000000080a4a7824 */ /* 0x000fca00078e00ff */
[----:B------:R-:W-:Y:S02]  /*2860*/  SHF.R.S32.HI R10, RZ, 0x1f, R74 ;  /* 0x0000001fff0a7819 */ /* 0x000fe4000001144a */
[----:B------:R-:W-:-:S04]  /*2870*/  IADD3 R11, P3, PT, R69, R74, RZ ;  /* 0x0000004a450b7210 */ /* 0x000fc80007f7e0ff */
[----:B------:R-:W-:Y:S02]  /*2880*/  LEA.HI.X.SX32 R74, R69, R10, 0x1, P3 ;  /* 0x0000000a454a7211 */ /* 0x000fe400018f0eff */
[----:B------:R-:W-:-:S04]  /*2890*/  LEA R10, P3, R11, UR12, 0x1 ;  /* 0x0000000c0b0a7c11 */ /* 0x000fc8000f8608ff */
[----:B------:R-:W-:-:S05]  /*28a0*/  LEA.HI.X R11, R11, UR13, R74, 0x1, P3 ;  /* 0x0000000d0b0b7c11 */ /* 0x000fca00098f0c4a */
[----:B------:R0:W-:Y:S04]  /*28b0*/  STG.E.64 desc[UR36][R10.64], R52 ;  /* 0x000000340a007986 */ /* 0x0001e8000c101b24 */
.L_x_154:
[----:B------:R-:W-:Y:S05]  /*28c0*/  BSYNC.RECONVERGENT B2 ;  /* 0x0000000000027941 */ /* 0x000fea0003800200 */
.L_x_153:
[----:B------:R-:W-:Y:S04]  /*28d0*/  BSSY.RECONVERGENT B2, `(.L_x_155) ;  /* 0x0000014000027945 */ /* 0x000fe80003800200 */
[----:B------:R-:W-:Y:S05]  /*28e0*/  @P4 BRA `(.L_x_156) ;  /* 0x0000000000484947 */ /* 0x000fea0003800000 */
[----:B------:R-:W-:Y:S02]  /*28f0*/  SHF.R.S32.HI R54, RZ, 0x1f, R17 ;  /* 0x0000001fff367819 */ /* 0x000fe40000011411 */
[----:B0-----:R-:W-:-:S04]  /*2900*/  IADD3 R11, P3, PT, R17, R12, RZ ;  /* 0x0000000c110b7210 */ /* 0x001fc80007f7e0ff */
[----:B------:R-:W-:Y:S02]  /*2910*/  IADD3.X R54, PT, PT, RZ, R54, RZ, P3, !PT ;  /* 0x00000036ff367210 */ /* 0x000fe40001ffe4ff */
[----:B------:R-:W-:-:S04]  /*2920*/  LEA R10, P3, R11, UR10, 0x2 ;  /* 0x0000000a0b0a7c11 */ /* 0x000fc8000f8610ff */
[----:B------:R-:W-:-:S05]  /*2930*/  LEA.HI.X R11, R11, UR11, R54, 0x2, P3 ;  /* 0x0000000b0b0b7c11 */ /* 0x000fca00098f1436 */
[----:B------:R-:W2:Y:S01]  /*2940*/  LDG.E R10, desc[UR36][R10.64] ;  /* 0x000000240a0a7981 */ /* 0x000ea2000c1e1900 */
[----:B------:R-:W-:Y:S01]  /*2950*/  SHF.L.U32 R69, R16, 0x2, RZ ;  /* 0x0000000210457819 */ /* 0x000fe200000006ff */
[----:B------:R-:W-:-:S03]  /*2960*/  IMAD R55, R13, UR18, RZ ;  /* 0x000000120d377c24 */ /* 0x000fc6000f8e02ff */
[----:B------:R-:W-:-:S05]  /*2970*/  LOP3.LUT R69, R69, 0x4, RZ, 0xc0, !PT ;  /* 0x0000000445457812 */ /* 0x000fca00078ec0ff */
[----:B------:R-:W-:Y:S02]  /*2980*/  IMAD R74, R0, R13, R69 ;  /* 0x0000000d004a7224 */ /* 0x000fe400078e0245 */
[----:B--2---:R-:W-:-:S04]  /*2990*/  IMAD R54, R55, R10, RZ ;  /* 0x0000000a37367224 */ /* 0x004fc800078e02ff */
[----:B------:R-:W-:-:S05]  /*29a0*/  IMAD R54, R54, 0x30, R15 ;  /* 0x0000003036367824 */ /* 0x000fca00078e020f */
[----:B------:R-:W-:Y:S02]  /*29b0*/  SHF.R.S32.HI R55, RZ, 0x1f, R54 ;  /* 0x0000001fff377819 */ /* 0x000fe40000011436 */
[----:B------:R-:W-:-:S04]  /*29c0*/  IADD3 R69, P3, PT, R74, R54, RZ ;  /* 0x000000364a457210 */ /* 0x000fc80007f7e0ff */
[----:B------:R-:W-:Y:S02]  /*29d0*/  LEA.HI.X.SX32 R74, R74, R55, 0x1, P3 ;  /* 0x000000374a4a7211 */ /* 0x000fe400018f0eff */
[----:B------:R-:W-:-:S04]  /*29e0*/  LEA R54, P3, R69, UR12, 0x1 ;  /* 0x0000000c45367c11 */ /* 0x000fc8000f8608ff */
[----:B------:R-:W-:-:S06]  /*29f0*/  LEA.HI.X R55, R69, UR13, R74, 0x1, P3 ;  /* 0x0000000d45377c11 */ /* 0x000fcc00098f0c4a */
[----:B------:R-:W5:Y:S03]  /*2a00*/  LDG.E.64 R54, desc[UR36][R54.64] ;  /* 0x0000002436367981 */ /* 0x000f66000c1e1b00 */
.L_x_156:
[----:B------:R-:W-:Y:S05]  /*2a10*/  BSYNC.RECONVERGENT B2 ;  /* 0x0000000000027941 */ /* 0x000fea0003800200 */
.L_x_155:
[----:B------:R-:W-:-:S09]  /*2a20*/  UISETP.NE.AND UP0, UPT, UR19, URZ, UPT ;  /* 0x000000ff1300728c */ /* 0x000fd2000bf05270 */
[----:B------:R-:W-:Y:S05]  /*2a30*/  BRA.U UP0, `(.L_x_150) ;  /* 0x0000000100547547 */ /* 0x000fea000b800000 */
[----:B------:R-:W-:-:S13]  /*2a40*/  ISETP.NE.AND P4, PT, R19, RZ, PT ;  /* 0x000000ff1300720c */ /* 0x000fda0003f85270 */
[----:B0-----:R-:W2:Y:S01]  /*2a50*/  @P4 LDG.E.64 R10, desc[UR36][R70.64+0x20] ;  /* 0x00002024460a4981 */ /* 0x001ea2000c1e1b00 */
[----:B------:R-:W-:Y:S01]  /*2a60*/  ISETP.GE.AND P3, PT, R15, R14, PT ;  /* 0x0000000e0f00720c */ /* 0x000fe20003f66270 */
[----:B-----5:R-:W-:Y:S02]  /*2a70*/  HFMA2 R55, R55, 1, 1, R29 ;  /* 0x3c003c0037377831 */ /* 0x020fe4000000001d */
[----:B------:R-:W-:Y:S02]  /*2a80*/  HADD2 R54, R54, R28 ;  /* 0x0000001c36367230 */ /* 0x000fe40000000000 */
[----:B--2---:R-:W-:Y:S02]  /*2a90*/  @P4 HFMA2 R55, R55, R11, -RZ ;  /* 0x0000000b37374231 */ /* 0x004fe400001000ff */
[----:B------:R-:W-:-:S06]  /*2aa0*/  @P4 HMUL2 R54, R54, R10 ;  /* 0x0000000a36364232 */ /* 0x000fcc0000000000 */
[----:B------:R-:W-:Y:S05]  /*2ab0*/  @P3 BRA `(.L_x_150) ;  /* 0x0000000000343947 */ /* 0x000fea0003800000 */
[----:B------:R-:W-:Y:S01]  /*2ac0*/  S2UR UR4, SR_CTAID.Y ;  /* 0x00000000000479c3 */ /* 0x000fe20000002600 */
[----:B------:R-:W-:-:S05]  /*2ad0*/  IMAD.SHL.U32 R10, R16, 0x4, RZ ;  /* 0x00000004100a7824 */ /* 0x000fca00078e00ff */
[----:B------:R-:W-:Y:S02]  /*2ae0*/  LOP3.LUT R11, R10, 0x4, RZ, 0xc0, !PT ;  /* 0x000000040a0b7812 */ /* 0x000fe400078ec0ff */
[----:B------:R-:W0:Y:S02]  /*2af0*/  S2UR UR5, SR_CTAID.X ;  /* 0x00000000000579c3 */ /* 0x000e240000002500 */
[----:B0-----:R-:W-:-:S06]  /*2b00*/  UIMAD UR4, UR4, UR18, UR5 ;  /* 0x00000012040472a4 */ /* 0x001fcc000f8e0205 */
[----:B------:R-:W-:-:S04]  /*2b10*/  IMAD R10, R13, UR4, RZ ;  /* 0x000000040d0a7c24 */ /* 0x000fc8000f8e02ff */
[----:B------:R-:W-:Y:S01]  /*2b20*/  IMAD R11, R10, 0x30, R11 ;  /* 0x000000300a0b7824 */ /* 0x000fe200078e020b */
[----:B------:R-:W-:-:S04]  /*2b30*/  SHF.R.S32.HI R10, RZ, 0x1f, R15 ;  /* 0x0000001fff0a7819 */ /* 0x000fc8000001140f */
[----:B------:R-:W-:-:S04]  /*2b40*/  IADD3 R15, P3, PT, R11, R15, RZ ;  /* 0x0000000f0b0f7210 */ /* 0x000fc80007f7e0ff */
[----:B------:R-:W-:Y:S02]  /*2b50*/  LEA.HI.X.SX32 R74, R11, R10, 0x1, P3 ;  /* 0x0000000a0b4a7211 */ /* 0x000fe400018f0eff */
[----:B------:R-:W-:-:S04]  /*2b60*/  LEA R10, P3, R15, UR12, 0x1 ;  /* 0x0000000c0f0a7c11 */ /* 0x000fc8000f8608ff */
[----:B------:R-:W-:-:S05]  /*2b70*/  LEA.HI.X R11, R15, UR13, R74, 0x1, P3 ;  /* 0x0000000d0f0b7c11 */ /* 0x000fca00098f0c4a */
[----:B------:R1:W-:Y:S04]  /*2b80*/  STG.E.64 desc[UR36][R10.64], R54 ;  /* 0x000000360a007986 */ /* 0x0003e8000c101b24 */
.L_x_150:
[----:B------:R-:W-:Y:S05]  /*2b90*/  BSYNC.RECONVERGENT B1 ;  /* 0x0000000000017941 */ /* 0x000fea0003800200 */
.L_x_149:
[----:B------:R-:W-:Y:S04]  /*2ba0*/  BSSY.RECONVERGENT B1, `(.L_x_157) ;  /* 0x0000033000017945 */ /* 0x000fe80003800200 */
[----:B------:R-:W-:Y:S05]  /*2bb0*/  @P1 BRA `(.L_x_158) ;  /* 0x0000000000c41947 */ /* 0x000fea0003800000 */
[----:B01----:R-:W-:Y:S01]  /*2bc0*/  IADD3 R10, PT, PT, R12, R13, RZ ;  /* 0x0000000d0c0a7210 */ /* 0x003fe20007ffe0ff */
[----:B------:R-:W-:Y:S01]  /*2bd0*/  BSSY.RECONVERGENT B2, `(.L_x_159) ;  /* 0x0000018000027945 */ /* 0x000fe20003800200 */
[----:B------:R-:W-:Y:S02]  /*2be0*/  CS2R R56, SRZ ;  /* 0x0000000000387805 */ /* 0x000fe4000001ff00 */
[----:B------:R-:W-:-:S05]  /*2bf0*/  LEA R15, R13, R10, 0x1 ;  /* 0x0000000a0d0f7211 */ /* 0x000fca00078e08ff */
[----:B------:R-:W-:-:S05]  /*2c00*/  IMAD.SHL.U32 R15, R15, 0x8, RZ ;  /* 0x000000080f0f7824 */ /* 0x000fca00078e00ff */
[----:B------:R-:W-:-:S13]  /*2c10*/  ISETP.GE.AND P3, PT, R15, R14, PT ;  /* 0x0000000e0f00720c */ /* 0x000fda0003f66270 */
        /* <DEDUP_REMOVED lines=19> */
.L_x_160:
[----:B------:R-:W-:Y:S05]  /*2d50*/  BSYNC.RECONVERGENT B2 ;  /* 0x0000000000027941 */ /* 0x000fea0003800200 */
.L_x_159:
[----:B------:R-:W-:-:S09]  /*2d60*/  UISETP.NE.AND UP0, UPT, UR19, URZ, UPT ;  /* 0x000000ff1300728c */ /* 0x000fd2000bf05270 */
[----:B------:R-:W-:Y:S05]  /*2d70*/  BRA.U UP0, `(.L_x_158) ;  /* 0x0000000100547547 */ /* 0x000fea000b800000 */
[----:B------:R-:W-:-:S13]  /*2d80*/  ISETP.NE.AND P4, PT, R19, RZ, PT ;  /* 0x000000ff1300720c */ /* 0x000fda0003f85270 */
[----:B------:R-:W2:Y:S01]  /*2d90*/  @P4 LDG.E.64 R10, desc[UR36][R70.64+0x30] ;  /* 0x00003024460a4981 */ /* 0x000ea2000c1e1b00 */
        /* <DEDUP_REMOVED lines=19> */
.L_x_158:
[----:B------:R-:W-:Y:S05]  /*2ed0*/  BSYNC.RECONVERGENT B1 ;  /* 0x0000000000017941 */ /* 0x000fea0003800200 */
.L_x_157:
[----:B------:R-:W-:Y:S01]  /*2ee0*/  BSSY.RECONVERGENT B1, `(.L_x_161) ;  /* 0x0000030000017945 */ /* 0x000fe20003800200 */
[----:B------:R-:W-:-:S03]  /*2ef0*/  LEA R15, R13, R72, 0x5 ;  /* 0x000000480d0f7211 */ /* 0x000fc600078e28ff */
[----:B------:R-:W-:Y:S05]  /*2f00*/  @P1 BRA `(.L_x_162) ;  /* 0x0000000000b41947 */ /* 0x000fea0003800000 */
[----:B------:R-:W-:Y:S01]  /*2f10*/  ISETP.GE.AND P3, PT, R15, R14, PT ;  /* 0x0000000e0f00720c */ /* 0x000fe20003f66270 */
[----:B------:R-:W-:Y:S01]  /*2f20*/  BSSY.RECONVERGENT B2, `(.L_x_163) ;  /* 0x0000015000027945 */ /* 0x000fe20003800200 */
[----:B------:R-:W-:-:S11]  /*2f30*/  CS2R R58, SRZ ;  /* 0x00000000003a7805 */ /* 0x000fd6000001ff00 */
[----:B------:R-:W-:Y:S05]  /*2f40*/  @P3 BRA `(.L_x_164) ;  /* 0x0000000000483947 */ /* 0x000fea0003800000 */
[----:B------:R-:W-:Y:S02]  /*2f50*/  SHF.R.S32.HI R58, RZ, 0x1f, R17 ;  /* 0x0000001fff3a7819 */ /* 0x000fe40000011411 */
[----:B012---:R-:W-:-:S04]  /*2f60*/  IADD3 R11, P4, PT, R17, R12, RZ ;  /* 0x0000000c110b7210 */ /* 0x007fc80007f9e0ff */
[----:B------:R-:W-:Y:S02]  /*2f70*/  IADD3.X R58, PT, PT, RZ, R58, RZ, P4, !PT ;  /* 0x0000003aff3a7210 */ /* 0x000fe400027fe4ff */
[----:B------:R-:W-:-:S04]  /*2f80*/  LEA R10, P4, R11, UR10, 0x2 ;  /* 0x0000000a0b0a7c11 */ /* 0x000fc8000f8810ff */
[----:B------:R-:W-:-:S05]  /*2f90*/  LEA.HI.X R11, R11, UR11, R58, 0x2, P4 ;  /* 0x0000000b0b0b7c11 */ /* 0x000fca000a0f143a */
[----:B------:R-:W2:Y:S01]  /*2fa0*/  LDG.E R10, desc[UR36][R10.64] ;  /* 0x000000240a0a7981 */ /* 0x000ea2000c1e1900 */
[----:B------:R-:W-:Y:S02]  /*2fb0*/  IMAD.SHL.U32 R58, R16, 0x4, RZ ;  /* 0x00000004103a7824 */ /* 0x000fe400078e00ff */
        /* <DEDUP_REMOVED lines=11> */
.L_x_164:
[----:B------:R-:W-:Y:S05]  /*3070*/  BSYNC.RECONVERGENT B2 ;  /* 0x0000000000027941 */ /* 0x000fea0003800200 */
.L_x_163:
[----:B------:R-:W-:-:S09]  /*3080*/  UISETP.NE.AND UP0, UPT, UR19, URZ, UPT ;  /* 0x000000ff1300728c */ /* 0x000fd2000bf05270 */
[----:B------:R-:W-:Y:S05]  /*3090*/  BRA.U UP0, `(.L_x_162) ;  /* 0x0000000100507547 */ /* 0x000fea000b800000 */
[----:B------:R-:W-:-:S13]  /*30a0*/  ISETP.NE.AND P4, PT, R19, RZ, PT ;  /* 0x000000ff1300720c */ /* 0x000fda0003f85270 */
[----:B012---:R-:W2:Y:S01]  /*30b0*/  @P4 LDG.E.64 R10, desc[UR36][R70.64+0x40] ;  /* 0x00004024460a4981 */ /* 0x007ea2000c1e1b00 */
[----:B-----5:R-:W-:Y:S02]  /*30c0*/  HFMA2 R59, R59, 1, 1, R25 ;  /* 0x3c003c003b3b7831 */ /* 0x020fe40000000019 */
[----:B------:R-:W-:Y:S02]  /*30d0*/  HADD2 R58, R58, R24 ;  /* 0x000000183a3a7230 */ /* 0x000fe40000000000 */
        /* <DEDUP_REMOVED lines=16> */
.L_x_162:
[----:B------:R-:W-:Y:S05]  /*31e0*/  BSYNC.RECONVERGENT B1 ;  /* 0x0000000000017941 */ /* 0x000fea0003800200 */
.L_x_161:
[----:B------:R-:W-:Y:S01]  /*31f0*/  IADD3 R72, PT, PT, R12, R13, RZ ;  /* 0x0000000d0c487210 */ /* 0x000fe20007ffe0ff */
[----:B------:R-:W-:Y:S04]  /*3200*/  BSSY.RECONVERGENT B1, `(.L_x_165) ;  /* 0x0000032000017945 */ /* 0x000fe80003800200 */
[----:B------:R-:W-:Y:S01]  /*3210*/  IMAD R72, R13, 0x4, R72 ;  /* 0x000000040d487824 */ /* 0x000fe200078e0248 */
[----:B------:R-:W-:Y:S06]  /*3220*/  @P1 BRA `(.L_x_166) ;  /* 0x0000000000bc1947 */ /* 0x000fec0003800000 */
[----:B------:R-:W-:Y:S01]  /*3230*/  SHF.L.U32 R15, R72, 0x3, RZ ;  /* 0x00000003480f7819 */ /* 0x000fe200000006ff */
[----:B------:R-:W-:Y:S01]  /*3240*/  BSSY.RECONVERGENT B2, `(.L_x_167) ;  /* 0x0000017000027945 */ /* 0x000fe20003800200 */
[----:B------:R-:W-:Y:S02]  /*3250*/  CS2R R60, SRZ ;  /* 0x00000000003c7805 */ /* 0x000fe4000001ff00 */
[----:B------:R-:W-:-:S13]  /*3260*/  ISETP.GE.AND P3, PT, R15, R14, PT ;  /* 0x0000000e0f00720c */ /* 0x000fda0003f66270 */
[----:B------:R-:W-:Y:S05]  /*3270*/  @P3 BRA `(.L_x_168) ;  /* 0x00000000004c3947 */ /* 0x000fea0003800000 */
[----:B------:R-:W-:Y:S02]  /*3280*/  SHF.R.S32.HI R60, RZ, 0x1f, R17 ;  /* 0x0000001fff3c7819 */ /* 0x000fe40000011411 */
[----:B0123--:R-:W-:-:S04]  /*3290*/  IADD3 R11, P4, PT, R17, R12, RZ ;  /* 0x0000000c110b7210 */ /* 0x00ffc80007f9e0ff */
[----:B------:R-:W-:Y:S02]  /*32a0*/  IADD3.X R60, PT, PT, RZ, R60, RZ, P4, !PT ;  /* 0x0000003cff3c7210 */ /* 0x000fe400027fe4ff */
[----:B------:R-:W-:-:S04]  /*32b0*/  LEA R10, P4, R11, UR10, 0x2 ;  /* 0x0000000a0b0a7c11 */ /* 0x000fc8000f8810ff */
[----:B------:R-:W-:-:S05]  /*32c0*/  LEA.HI.X R11, R11, UR11, R60, 0x2, P4 ;  /* 0x0000000b0b0b7c11 */ /* 0x000fca000a0f143c */
[----:B------:R-:W2:Y:S01]  /*32d0*/  LDG.E R10, desc[UR36][R10.64] ;  /* 0x000000240a0a7981 */ /* 0x000ea2000c1e1900 */
[----:B------:R-:W-:Y:S02]  /*32e0*/  IMAD R61, R13, UR18, RZ ;  /* 0x000000120d3d7c24 */ /* 0x000fe4000f8e02ff */
[----:B------:R-:W-:-:S05]  /*32f0*/  IMAD.SHL.U32 R60, R16, 0x4, RZ ;  /* 0x00000004103c7824 */ /* 0x000fca00078e00ff */
[----:B------:R-:W-:-:S05]  /*3300*/  LOP3.LUT R69, R60, 0x4, RZ, 0xc0, !PT ;  /* 0x000000043c457812 */ /* 0x000fca00078ec0ff */
[----:B------:R-:W-:Y:S02]  /*3310*/  IMAD R74, R0, R13, R69 ;  /* 0x0000000d004a7224 */ /* 0x000fe400078e0245 */
        /* <DEDUP_REMOVED lines=8> */
[----:B------:R-:W5:Y:S03]  /*33a0*/  LDG.E.64 R60, desc[UR36][R60.64] ;  /* 0x000000243c3c7981 */ /* 0x000f66000c1e1b00 */
.L_x_168:
[----:B------:R-:W-:Y:S05]  /*33b0*/  BSYNC.RECONVERGENT B2 ;  /* 0x0000000000027941 */ /* 0x000fea0003800200 */
.L_x_167:
[----:B------:R-:W-:-:S09]  /*33c0*/  UISETP.NE.AND UP0, UPT, UR19, URZ, UPT ;  /* 0x000000ff1300728c */ /* 0x000fd2000bf05270 */
[----:B------:R-:W-:Y:S05]  /*33d0*/  BRA.U UP0, `(.L_x_166) ;  /* 0x0000000100507547 */ /* 0x000fea000b800000 */
[----:B------:R-:W-:-:S13]  /*33e0*/  ISETP.NE.AND P4, PT, R19, RZ, PT ;  /* 0x000000ff1300720c */ /* 0x000fda0003f85270 */
[----:B0123--:R-:W2:Y:S01]  /*33f0*/  @P4 LDG.E.64 R10, desc[UR36][R70.64+0x50] ;  /* 0x00005024460a4981 */ /* 0x00fea2000c1e1b00 */
        /* <DEDUP_REMOVED lines=18> */
.L_x_166:
[----:B------:R-:W-:Y:S05]  /*3520*/  BSYNC.RECONVERGENT B1 ;  /* 0x0000000000017941 */ /* 0x000fea0003800200 */
.L_x_165:
[----:B------:R-:W-:Y:S01]  /*3530*/  BSSY.RECONVERGENT B1, `(.L_x_169) ;  /* 0x0000032000017945 */ /* 0x000fe20003800200 */
[----:B------:R-:W-:-:S03]  /*3540*/  IMAD.IADD R72, R72, 0x1, R13 ;  /* 0x0000000148487824 */ /* 0x000fc600078e020d */
[----:B------:R-:W-:Y:S05]  /*3550*/  @P1 BRA `(.L_x_170) ;  /* 0x0000000000bc1947 */ /* 0x000fea0003800000 */
[----:B------:R-:W-:Y:S01]  /*3560*/  SHF.L.U32 R15, R72, 0x3, RZ ;  /* 0x00000003480f7819 */ /* 0x000fe200000006ff */
[----:B------:R-:W-:Y:S01]  /*3570*/  BSSY.RECONVERGENT B2, `(.L_x_171) ;  /* 0x0000017000027945 */ /* 0x000fe20003800200 */
[----:B------:R-:W-:Y:S02]  /*3580*/  CS2R R62, SRZ ;  /* 0x00000000003e7805 */ /* 0x000fe4000001ff00 */
[----:B------:R-:W-:-:S13]  /*3590*/  ISETP.GE.AND P3, PT, R15, R14, PT ;  /* 0x0000000e0f00720c */ /* 0x000fda0003f66270 */
[----:B------:R-:W-:Y:S05]  /*35a0*/  @P3 BRA `(.L_x_172) ;  /* 0x00000000004c3947 */ /* 0x000fea0003800000 */
[----:B------:R-:W-:Y:S02]  /*35b0*/  SHF.R.S32.HI R62, RZ, 0x1f, R17 ;  /* 0x0000001fff3e7819 */ /* 0x000fe40000011411 */
[----:B01234-:R-:W-:-:S04]  /*35c0*/  IADD3 R11, P4, PT, R17, R12, RZ ;  /* 0x0000000c110b7210 */ /* 0x01ffc80007f9e0ff */
        /* <DEDUP_REMOVED lines=17> */
.L_x_172:
[----:B------:R-:W-:Y:S05]  /*36e0*/  BSYNC.RECONVERGENT B2 ;  /* 0x0000000000027941 */ /* 0x000fea0003800200 */
.L_x_171:
[----:B------:R-:W-:-:S09]  /*36f0*/  UISETP.NE.AND UP0, UPT, UR19, URZ, UPT ;  /* 0x000000ff1300728c */ /* 0x000fd2000bf05270 */
[----:B------:R-:W-:Y:S05]  /*3700*/  BRA.U UP0, `(.L_x_170) ;  /* 0x0000000100507547 */ /* 0x000fea000b800000 */
[----:B------:R-:W-:-:S13]  /*3710*/  ISETP.NE.AND P4, PT, R19, RZ, PT ;  /* 0x000000ff1300720c */ /* 0x000fda0003f85270 */
[----:B01234-:R-:W2:Y:S01]  /*3720*/  @P4 LDG.E.64 R10, desc[UR36][R70.64+0x60] ;  /* 0x00006024460a4981 */ /* 0x01fea2000c1e1b00 */
        /* <DEDUP_REMOVED lines=18> */
.L_x_170:
[----:B------:R-:W-:Y:S05]  /*3850*/  BSYNC.RECONVERGENT B1 ;  /* 0x0000000000017941 */ /* 0x000fea0003800200 */
.L_x_169:
[----:B------:R-:W-:Y:S04]  /*3860*/  BSSY.RECONVERGENT B1, `(.L_x_173) ;  /* 0x0000032000017945 */ /* 0x000fe80003800200 */
[----:B------:R-:W-:Y:S05]  /*3870*/  @P1 BRA `(.L_x_174) ;  /* 0x0000000000c01947 */ /* 0x000fea0003800000 */
[----:B------:R-:W-:Y:S01]  /*3880*/  IMAD.IADD R69, R72, 0x1, R13 ;  /* 0x0000000148457824 */ /* 0x000fe200078e020d */
[----:B------:R-:W-:Y:S01]  /*3890*/  BSSY.RECONVERGENT B2, `(.L_x_175) ;  /* 0x0000017000027945 */ /* 0x000fe20003800200 */
[----:B------:R-:W-:-:S03]  /*38a0*/  CS2R R64, SRZ ;  /* 0x0000000000407805 */ /* 0x000fc6000001ff00 */
[----:B------:R-:W-:-:S04]  /*38b0*/  SHF.L.U32 R69, R69, 0x3, RZ ;  /* 0x0000000345457819 */ /* 0x000fc800000006ff */
[----:B------:R-:W-:-:S13]  /*38c0*/  ISETP.GE.AND P3, PT, R69, R14, PT ;  /* 0x0000000e4500720c */ /* 0x000fda0003f66270 */
[----:B------:R-:W-:Y:S05]  /*38d0*/  @P3 BRA `(.L_x_176) ;  /* 0x0000000000483947 */ /* 0x000fea0003800000 */
[----:B------:R-:W-:Y:S02]  /*38e0*/  IADD3 R12, P4, PT, R17, R12, RZ ;  /* 0x0000000c110c7210 */ /* 0x000fe40007f9e0ff */
[----:B01234-:R-:W-:-:S04]  /*38f0*/  SHF.R.S32.HI R11, RZ, 0x1f, R17 ;  /* 0x0000001fff0b7819 */ /* 0x01ffc80000011411 */
[----:B------:R-:W-:Y:S02]  /*3900*/  IADD3.X R11, PT, PT, RZ, R11, RZ, P4, !PT ;  /* 0x0000000bff0b7210 */ /* 0x000fe400027fe4ff */
[----:B------:R-:W-:-:S04]  /*3910*/  LEA R10, P4, R12, UR10, 0x2 ;  /* 0x0000000a0c0a7c11 */ /* 0x000fc8000f8810ff */
[----:B------:R-:W-:-:S05]  /*3920*/  LEA.HI.X R11, R12, UR11, R11, 0x2, P4 ;  /* 0x0000000b0c0b7c11 */ /* 0x000fca000a0f140b */
[----:B------:R-:W2:Y:S01]  /*3930*/  LDG.E R10, desc[UR36][R10.64] ;  /* 0x000000240a0a7981 */ /* 0x000ea2000c1e1900 */
[----:B------:R-:W-:Y:S02]  /*3940*/  IMAD.SHL.U32 R12, R16, 0x4, RZ ;  /* 0x00000004100c7824 */ /* 0x000fe400078e00ff */
[----:B------:R-:W-:-:S03]  /*3950*/  IMAD R15, R13, UR18, RZ ;  /* 0x000000120d0f7c24 */ /* 0x000fc6000f8e02ff */
[----:B------:R-:W-:Y:S01]  /*3960*/  LOP3.LUT R14, R12, 0x4, RZ, 0xc0, !PT ;  /* 0x000000040c0e7812 */ /* 0x000fe200078ec0ff */
[----:B--2---:R-:W-:-:S04]  /*3970*/  IMAD R12, R15, R10, RZ ;  /* 0x0000000a0f0c7224 */ /* 0x004fc800078e02ff */
[----:B------:R-:W-:Y:S02]  /*3980*/  IMAD R15, R0, R13, R14 ;  /* 0x0000000d000f7224 */ /* 0x000fe400078e020e */
[----:B------:R-:W-:-:S05]  /*3990*/  IMAD R12, R12, 0x30, R69 ;  /* 0x000000300c0c7824 */ /* 0x000fca00078e0245 */
[----:B------:R-:W-:Y:S02]  /*39a0*/  SHF.R.S32.HI R14, RZ, 0x1f, R12 ;  /* 0x0000001fff0e7819 */ /* 0x000fe4000001140c */
[----:B------:R-:W-:-:S04]  /*39b0*/  IADD3 R12, P4, PT, R15, R12, RZ ;  /* 0x0000000c0f0c7210 */ /* 0x000fc80007f9e0ff */
[----:B------:R-:W-:Y:S02]  /*39c0*/  LEA.HI.X.SX32 R15, R15, R14, 0x1, P4 ;  /* 0x0000000e0f0f7211 */ /* 0x000fe400020f0eff */
[----:B------:R-:W-:-:S04]  /*39d0*/  LEA R64, P4, R12, UR12, 0x1 ;  /* 0x0000000c0c407c11 */ /* 0x000fc8000f8808ff */
[----:B------:R-:W-:-:S06]  /*39e0*/  LEA.HI.X R65, R12, UR13, R15, 0x1, P4 ;  /* 0x0000000d0c417c11 */ /* 0x000fcc000a0f0c0f */
[----:B------:R-:W5:Y:S03]  /*39f0*/  LDG.E.64 R64, desc[UR36][R64.64] ;  /* 0x0000002440407981 */ /* 0x000f66000c1e1b00 */
.L_x_176:
[----:B------:R-:W-:Y:S05]  /*3a00*/  BSYNC.RECONVERGENT B2 ;  /* 0x0000000000027941 */ /* 0x000fea0003800200 */
.L_x_175:
[----:B------:R-:W-:-:S09]  /*3a10*/  UISETP.NE.AND UP0, UPT, UR19, URZ, UPT ;  /* 0x000000ff1300728c */ /* 0x000fd2000bf05270 */
[----:B------:R-:W-:Y:S05]  /*3a20*/  BRA.U UP0, `(.L_x_174) ;  /* 0x0000000100547547 */ /* 0x000fea000b800000 */
[----:B------:R-:W-:Y:S01]  /*3a30*/  ISETP.NE.AND P5, PT, R19, RZ, PT ;  /* 0x000000ff1300720c */ /* 0x000fe20003fa5270 */
[----:B------:R-:W0:Y:S01]  /*3a40*/  @!P3 S2R R12, SR_CTAID.Y ;  /* 0x00000000000cb919 */ /* 0x000e220000002600 */
[----:B------:R-:W0:Y:S11]  /*3a50*/  @!P3 LDC R14, c[0x0][0x3f8] ;  /* 0x0000fe00ff0ebb82 */ /* 0x000e360000000800 */
[----:B01234-:R-:W2:Y:S01]  /*3a60*/  @P5 LDG.E.64 R10, desc[UR36][R70.64+0x70] ;  /* 0x00007024460a5981 */ /* 0x01fea2000c1e1b00 */
[----:B-----5:R-:W-:-:S02]  /*3a70*/  HADD2 R64, R64, R8 ;  /* 0x0000000840407230 */ /* 0x020fc40000000000 */
[----:B------:R-:W-:Y:S01]  /*3a80*/  HFMA2 R65, R65, 1, 1, R9 ;  /* 0x3c003c0041417831 */ /* 0x000fe20000000009 */
[----:B------:R-:W0:Y:S02]  /*3a90*/  @!P3 S2R R15, SR_CTAID.X ;  /* 0x00000000000fb919 */ /* 0x000e240000002500 */
[----:B0-----:R-:W-:Y:S02]  /*3aa0*/  @!P3 IMAD R12, R12, R14, R15 ;  /* 0x0000000e0c0cb224 */ /* 0x001fe400078e020f */
[----:B------:R-:W0:Y:S02]  /*3ab0*/  @!P3 LDC.64 R14, c[0x0][0x3b8] ;  /* 0x0000ee00ff0ebb82 */ /* 0x000e240000000a00 */
[----:B------:R-:W-:Y:S01]  /*3ac0*/  @!P3 IMAD R12, R12, R13, RZ ;  /* 0x0000000d0c0cb224 */ /* 0x000fe200078e02ff */
[----:B------:R-:W-:-:S04]  /*3ad0*/  @!P3 SHF.L.U32 R13, R16, 0x2, RZ ;  /* 0x00000002100db819 */ /* 0x000fc800000006ff */
[----:B------:R-:W-:-:S05]  /*3ae0*/  @!P3 LOP3.LUT R13, R13, 0x4, RZ, 0xc0, !PT ;  /* 0x000000040d0db812 */ /* 0x000fca00078ec0ff */
[----:B------:R-:W-:Y:S01]  /*3af0*/  @!P3 IMAD R13, R12, 0x30, R13 ;  /* 0x000000300c0db824 */ /* 0x000fe200078e020d */
[----:B------:R-:W-:-:S04]  /*3b00*/  @!P3 SHF.R.S32.HI R12, RZ, 0x1f, R69 ;  /* 0x0000001fff0cb819 */ /* 0x000fc80000011445 */
[----:B------:R-:W-:-:S04]  /*3b10*/  @!P3 IADD3 R69, P4, PT, R13, R69, RZ ;  /* 0x000000450d45b210 */ /* 0x000fc80007f9e0ff */
[----:B------:R-:W-:Y:S02]  /*3b20*/  @!P3 LEA.HI.X.SX32 R12, R13, R12, 0x1, P4 ;  /* 0x0000000c0d0cb211 */ /* 0x000fe400020f0eff */
[----:B0-----:R-:W-:-:S04]  /*3b30*/  @!P3 LEA R14, P4, R69, R14, 0x1 ;  /* 0x0000000e450eb211 */ /* 0x001fc800078808ff */
[----:B------:R-:W-:Y:S01]  /*3b40*/  @!P3 LEA.HI.X R15, R69, R15, R12, 0x1, P4 ;  /* 0x0000000f450fb211 */ /* 0x000fe200020f0c0c */
[----:B--2---:R-:W-:Y:S02]  /*3b50*/  @P5 HMUL2 R64, R64, R10 ;  /* 0x0000000a40405232 */ /* 0x004fe40000000000 */
[----:B------:R-:W-:-:S05]  /*3b60*/  @P5 HFMA2 R65, R65, R11, -RZ ;  /* 0x0000000b41415231 */ /* 0x000fca00001000ff */
[----:B------:R0:W-:Y:S02]  /*3b70*/  @!P3 STG.E.64 desc[UR36][R14.64], R64 ;  /* 0x000000400e00b986 */ /* 0x0001e4000c101b24 */
.L_x_174:
[----:B------:R-:W-:Y:S05]  /*3b80*/  BSYNC.RECONVERGENT B1 ;  /* 0x0000000000017941 */ /* 0x000fea0003800200 */
.L_x_173:
[----:B012345:R-:W-:Y:S02]  /*3b90*/  HMUL2 R10, R48, R50 ;  /* 0x00000032300a7232 */ /* 0x03ffe40000000000 */
[----:B------:R-:W-:Y:S01]  /*3ba0*/  HFMA2 R11, R49, R51, -RZ ;  /* 0x00000033310b7231 */ /* 0x000fe200001000ff */
[----:B------:R-:W-:Y:S01]  /*3bb0*/  UMOV UR4, 0xffffffff ;  /* 0xffffffff00047882 */ /* 0x000fe20000000000 */
[----:B------:R-:W-:Y:S01]  /*3bc0*/  LOP3.LUT R69, R16, 0x1, RZ, 0xc0, !PT ;  /* 0x0000000110457812 */ /* 0x000fe200078ec0ff */
        /* <DEDUP_REMOVED lines=13> */
[----:B------:R-:W-:-:S04]  /*3ca0*/  HFMA2 R11, R35, R65, R11 ;  /* 0x00000041230b7231 */ /* 0x000fc8000000000b */
[----:B------:R-:W-:-:S05]  /*3cb0*/  HADD2 R10, R10, R11 ;  /* 0x0000000b0a0a7230 */ /* 0x000fca0000000000 */
[--C-:B------:R-:W-:Y:S02]  /*3cc0*/  HADD2.F32 R13, -RZ, R10.reuse.H0_H0 ;  /* 0x2000000aff0d7230 */ /* 0x100fe40000004100 */
[----:B------:R-:W-:-:S05]  /*3cd0*/  HADD2.F32 R10, -RZ, R10.H1_H1 ;  /* 0x3000000aff0a7230 */ /* 0x000fca0000004100 */
[----:B------:R-:W-:Y:S01]  /*3ce0*/  FADD.FTZ R13, R13, R10 ;  /* 0x0000000a0d0d7221 */ /* 0x000fe20000010000 */
[----:B------:R-:W-:Y:S06]  /*3cf0*/  BRA.DIV UR4, `(.L_x_177) ;  /* 0x0000005204b47947 */ /* 0x000fec000b800000 */
[----:B------:R0:W1:Y:S02]  /*3d00*/  SHFL.BFLY PT, R14, R13, 0x1, 0x1f ;  /* 0x0c201f000d0e7f89 */ /* 0x00006400000e0000 */
.L_x_257:
[----:B------:R-:W-:Y:S01]  /*3d10*/  ISETP.EQ.U32.OR P1, PT, R69, 0x1, P1 ;  /* 0x000000014500780c */ /* 0x000fe20000f22470 */
[----:B-1----:R-:W-:Y:S01]  /*3d20*/  FADD.FTZ R14, R13, R14 ;  /* 0x0000000e0d0e7221 */ /* 0x002fe20000010000 */
[----:B------:R-:W-:Y:S03]  /*3d30*/  BSSY.RECONVERGENT B1, `(.L_x_178) ;  /* 0x000001c000017945 */ /* 0x000fe60003800200 */
[----:B------:R-:W-:-:S08]  /*3d40*/  FMUL.FTZ R14, R14, UR20 ;  /* 0x000000140e0e7c20 */ /* 0x000fd00008410000 */
[----:B------:R-:W-:Y:S05]  /*3d50*/  @P1 BRA `(.L_x_179) ;  /* 0x0000000000641947 */ /* 0x000fea0003800000 */
[----:B------:R-:W-:Y:S02]  /*3d60*/  ISETP.NE.U32.AND P1, PT, RZ, UR6, PT ;  /* 0x00000006ff007c0c */ /* 0x000fe4000bf25070 */
[----:B------:R-:W-:Y:S02]  /*3d70*/  ISETP.NE.U32.AND P3, PT, RZ, UR8, PT ;  /* 0x00000008ff007c0c */ /* 0x000fe4000bf65070 */
[----:B------:R-:W-:Y:S02]  /*3d80*/  ISETP.NE.AND.EX P1, PT, RZ, UR7, PT, P1 ;  /* 0x00000007ff007c0c */ /* 0x000fe4000bf25310 */
[----:B------:R-:W-:-:S11]  /*3d90*/  ISETP.NE.AND.EX P3, PT, RZ, UR9, PT, P3 ;  /* 0x00000009ff007c0c */ /* 0x000fd6000bf65330 */
[----:B------:R-:W1:Y:S01]  /*3da0*/  @P1 S2R R15, SR_CTAID.X ;  /* 0x00000000000f1919 */ /* 0x000e620000002500 */
[----:B0-----:R-:W1:Y:S08]  /*3db0*/  @P1 LDC.64 R12, c[0x0][0x448] ;  /* 0x00011200ff0c1b82 */ /* 0x001e700000000a00 */
[----:B------:R-:W0:Y:S08]  /*3dc0*/  @P3 LDC.64 R10, c[0x0][0x438] ;  /* 0x00010e00ff0a3b82 */ /* 0x000e300000000a00 */
[----:B------:R-:W2:Y:S01]  /*3dd0*/  @P1 LDC R72, c[0x0][0x430] ;  /* 0x00010c00ff481b82 */ /* 0x000ea20000000800 */
[----:B-1----:R-:W-:-:S07]  /*3de0*/  @P1 IMAD.WIDE.U32 R12, R15, 0x2, R12 ;  /* 0x000000020f0c1825 */ /* 0x002fce00078e000c */
[----:B------:R-:W2:Y:S01]  /*3df0*/  @P1 LDC R15, c[0x0][0x408] ;  /* 0x00010200ff0f1b82 */ /* 0x000ea20000000800 */
[----:B0-----:R-:W-:Y:S01]  /*3e00*/  @P3 IMAD.WIDE R10, R5, 0x2, R10 ;  /* 0x00000002050a3825 */ /* 0x001fe200078e020a */
[----:B------:R-:W3:Y:S05]  /*3e10*/  @P1 LDG.E.U16 R12, desc[UR36][R12.64] ;  /* 0x000000240c0c1981 */ /* 0x000eea000c1e1500 */
[----:B------:R-:W4:Y:S01]  /*3e20*/  @P3 LDG.E.U16 R10, desc[UR36][R10.64] ;  /* 0x000000240a0a3981 */ /* 0x000f22000c1e1500 */
[----:B--2---:R-:W-:Y:S01]  /*3e30*/  @P1 IADD3 R15, PT, PT, R15, R72, RZ ;  /* 0x000000480f0f1210 */ /* 0x004fe20007ffe0ff */
[----:B------:R-:W-:-:S05]  /*3e40*/  VIADD R72, R67, 0xffffffff ;  /* 0xffffffff43487836 */ /* 0x000fca0000000000 */
[----:B------:R-:W-:-:S04]  /*3e50*/  @P1 ISETP.GE.AND P4, PT, R72, R15, PT ;  /* 0x0000000f4800120c */ /* 0x000fc80003f86270 */
[----:B------:R-:W-:-:S04]  /*3e60*/  @P1 SEL R69, R2, RZ, !P4 ;  /* 0x000000ff02451207 */ /* 0x000fc80006000000 */
[----:B------:R-:W-:-:S04]  /*3e70*/  @P1 IADD3 R69, PT, PT, R67, R69, -R18 ;  /* 0x0000004543451210 */ /* 0x000fc80007ffe812 */
[----:B------:R-:W-:Y:S01]  /*3e80*/  @P1 I2FP.F32.S32 R69, R69 ;  /* 0x0000004500451245 */ /* 0x000fe20000201400 */
[----:B----4-:R-:W-:Y:S02]  /*3e90*/  @P3 HADD2.F32 R15, -RZ, R10.H0_H0 ;  /* 0x2000000aff0f3230 */ /* 0x010fe40000004100 */
[----:B---3--:R-:W-:-:S03]  /*3ea0*/  @P1 HADD2.F32 R10, -RZ, R12.H0_H0 ;  /* 0x2000000cff0a1230 */ /* 0x008fc60000004100 */
[----:B------:R-:W-:-:S04]  /*3eb0*/  @P3 FADD.FTZ R14, R14, R15 ;  /* 0x0000000f0e0e3221 */ /* 0x000fc80000010000 */
[----:B------:R-:W-:-:S05]  /*3ec0*/  @P1 FFMA.FTZ R14, R69, R10, R14 ;  /* 0x0000000a450e1223 */ /* 0x000fca000001000e */
[----:B------:R1:W-:Y:S01]  /*3ed0*/  STS [R66], R14 ;  /* 0x0000000e42007388 */ /* 0x0003e20000000800 */
[----:B------:R-:W-:-:S07]  /*3ee0*/  @!P2 FMNMX.FTZ R68, R68, R14, !PT ;  /* 0x0000000e4444a209 */ /* 0x000fce0007810000 */
.L_x_179:
[----:B------:R-:W-:Y:S05]  /*3ef0*/  BSYNC.RECONVERGENT B1 ;  /* 0x0000000000017941 */ /* 0x000fea0003800200 */
.L_x_178:
[----:B------:R-:W-:Y:S01]  /*3f00*/  IADD3 R10, PT, PT, R18, -0x1, RZ ;  /* 0xffffffff120a7810 */ /* 0x000fe20007ffe0ff */
[----:B------:R-:W-:Y:S01]  /*3f10*/  VIADD R5, R5, 0x40 ;  /* 0x0000004005057836 */ /* 0x000fe20000000000 */
[----:B------:R-:W-:Y:S02]  /*3f20*/  IADD3 R4, P2, PT, R4, 0x40, RZ ;  /* 0x0000004004047810 */ /* 0x000fe40007f5e0ff */
[----:B------:R-:W-:Y:S02]  /*3f30*/  IADD3 R10, PT, PT, R10, 0xf, -R3 ;  /* 0x0000000f0a0a7810 */ /* 0x000fe40007ffe803 */
[----:B-1----:R-:W-:Y:S02]  /*3f40*/  IADD3 R66, PT, PT, R66, 0x100, RZ ;  /* 0x0000010042427810 */ /* 0x002fe40007ffe0ff */
[----:B------:R-:W-:Y:S02]  /*3f50*/  SHF.R.S32.HI R11, RZ, 0x1f, R10 ;  /* 0x0000001fff0b7819 */ /* 0x000fe4000001140a */
[----:B------:R-:W-:-:S02]  /*3f60*/  IADD3.X R7, PT, PT, RZ, R7, RZ, P2, !PT ;  /* 0x00000007ff077210 */ /* 0x000fc400017fe4ff */
[----:B------:R-:W-:Y:S02]  /*3f70*/  LEA.HI R11, R11, R10, RZ, 0x4 ;  /* 0x0000000a0b0b7211 */ /* 0x000fe400078f20ff */
[----:B------:R-:W-:Y:S02]  /*3f80*/  IADD3 R10, PT, PT, R67, 0x3f, RZ ;  /* 0x0000003f430a7810 */ /* 0x000fe40007ffe0ff */
[----:B------:R-:W-:Y:S02]  /*3f90*/  LOP3.LUT R12, R11, 0xfffffff0, RZ, 0xc0, !PT ;  /* 0xfffffff00b0c7812 */ /* 0x000fe400078ec0ff */
[----:B------:R-:W-:-:S03]  /*3fa0*/  IADD3 R67, PT, PT, R67, 0x40, RZ ;  /* 0x0000004043437810 */ /* 0x000fc60007ffe0ff */
[----:B------:R-:W-:-:S05]  /*3fb0*/  IMAD.IADD R11, R12, 0x1, R3 ;  /* 0x000000010c0b7824 */ /* 0x000fca00078e0203 */
[----:B------:R-:W-:-:S13]  /*3fc0*/  ISETP.GE.AND P1, PT, R10, R11, PT ;  /* 0x0000000b0a00720c */ /* 0x000fda0003f26270 */
[----:B------:R-:W-:Y:S05]  /*3fd0*/  @!P1 BRA `(.L_x_180) ;  /* 0xffffffe000109947 */ /* 0x000fea000383ffff */
.L_x_144:
[----:B0-----:R-:W-:Y:S05]  /*3fe0*/  BSYNC B0 ;  /* 0x0000000000007941 */ /* 0x001fea0003800000 */
.L_x_143:
[----:B------:R-:W-:Y:S01]  /*3ff0*/  UMOV UR4, 0xffffffff ;  /* 0xffffffff00047882 */ /* 0x000fe20000000000 */
[----:B-----5:R-:W-:Y:S02]  /*4000*/  SHF.R.S32.HI R2, RZ, 0x1f, R17 ;  /* 0x0000001fff027819 */ /* 0x020fe40000011411 */
[----:B------:R-:W-:Y:S05]  /*4010*/  BRA.DIV UR4, `(.L_x_181) ;  /* 0x0000005204107947 */ /* 0x000fea000b800000 */
[----:B------:R-:W0:Y:S02]  /*4020*/  SHFL.BFLY PT, R14, R68, 0x10, 0x1f ;  /* 0x0e001f00440e7f89 */ /* 0x000e2400000e0000 */
[----:B0-----:R-:W-:-:S05]  /*4030*/  FMNMX.FTZ R13, R14, R68, !PT ;  /* 0x000000440e0d7209 */ /* 0x001fca0007810000 */
[----:B------:R-:W0:Y:S02]  /*4040*/  SHFL.BFLY PT, R14, R13, 0x8, 0x1f ;  /* 0x0d001f000d0e7f89 */ /* 0x000e2400000e0000 */
[----:B0-----:R-:W-:-:S05]  /*4050*/  FMNMX.FTZ R4, R13, R14, !PT ;  /* 0x0000000e0d047209 */ /* 0x001fca0007810000 */
[----:B------:R-:W0:Y:S02]  /*4060*/  SHFL.BFLY PT, R14, R4, 0x4, 0x1f ;  /* 0x0c801f00040e7f89 */ /* 0x000e2400000e0000 */
[----:B0-----:R-:W-:-:S05]  /*4070*/  FMNMX.FTZ R5, R4, R14, !PT ;  /* 0x0000000e04057209 */ /* 0x001fca0007810000 */
[----:B------:R0:W1:Y:S02]  /*4080*/  SHFL.BFLY PT, R14, R5, 0x2, 0x1f ;  /* 0x0c401f00050e7f89 */ /* 0x00006400000e0000 */
.L_x_263:
[----:B------:R-:W5:Y:S01]  /*4090*/  S2R R20, SR_CgaCtaId ;  /* 0x0000000000147919 */ /* 0x000f620000008800 */
[----:B------:R-:W-:Y:S01]  /*40a0*/  LOP3.LUT P0, R4, R16, 0x1f, RZ, 0xc0, !PT ;  /* 0x0000001f10047812 */ /* 0x000fe2000780c0ff */
[----:B------:R-:W-:Y:S05]  /*40b0*/  WARPSYNC.ALL ;  /* 0x0000000000007948 */ /* 0x000fea0003800000 */
[----:B------:R-:W-:Y:S02]  /*40c0*/  MOV R15, 0x400 ;  /* 0x00000400000f7802 */ /* 0x000fe40000000f00 */
[----:B------:R-:W-:Y:S02]  /*40d0*/  SHF.R.U32.HI R36, RZ, 0x3, R16 ;  /* 0x00000003ff247819 */ /* 0x000fe40000011610 */
[----:B-1----:R-:W-:-:S02]  /*40e0*/  FMNMX.FTZ R14, R5, R14, !PT ;  /* 0x0000000e050e7209 */ /* 0x002fc40007810000 */
[----:B-----5:R-:W-:-:S04]  /*40f0*/  LEA R7, R20, R15, 0x18 ;  /* 0x0000000f14077211 */ /* 0x020fc800078ec0ff */
[----:B0-----:R-:W-:-:S05]  /*4100*/  IADD3 R5, PT, PT, R36, R7, RZ ;  /* 0x0000000724057210 */ /* 0x001fca0007ffe0ff */
[----:B------:R-:W-:Y:S01]  /*4110*/  @!P0 STS [R5], R14 ;  /* 0x0000000e05008388 */ /* 0x000fe20000000800 */
[----:B------:R-:W-:Y:S01]  /*4120*/  BAR.SYNC.DEFER_BLOCKING 0x0 ;  /* 0x0000000000007b1d */ /* 0x000fe20000010000 */
[C---:B------:R-:W-:Y:S01]  /*4130*/  ISETP.GT.U32.AND P0, PT, R4.reuse, 0x3, PT ;  /* 0x000000030400780c */ /* 0x040fe20003f04070 */
[----:B------:R-:W-:Y:S01]  /*4140*/  IMAD R6, R4, 0x4, R7 ;  /* 0x0000000404067824 */ /* 0x000fe200078e0207 */
[----:B------:R-:W-:-:S03]  /*4150*/  MOV R10, 0xff7fffff ;  /* 0xff7fffff000a7802 */ /* 0x000fc60000000f00 */
[----:B------:R-:W-:Y:S08]  /*4160*/  BSSY.RECONVERGENT B0, `(.L_x_182) ;  /* 0x0000150000007945 */ /* 0x000ff00003800200 */
[----:B------:R-:W0:Y:S04]  /*4170*/  @!P0 LDS R10, [R6] ;  /* 0x00000000060a8984 */ /* 0x000e280000000800 */
[----:B0-----:R-:W0:Y:S02]  /*4180*/  SHFL.BFLY PT, R7, R10, 0x2, 0x1f ;  /* 0x0c401f000a077f89 */ /* 0x001e2400000e0000 */
[----:B0-----:R-:W-:-:S02]  /*4190*/  FMNMX.FTZ R11, R7, R10, !PT ;  /* 0x0000000a070b7209 */ /* 0x001fc40007810000 */
[----:B------:R-:W-:-:S03]  /*41a0*/  IADD3 R7, PT, PT, R16, R3, RZ ;  /* 0x0000000310077210 */ /* 0x000fc60007ffe0ff */
[----:B------:R-:W0:Y:S01]  /*41b0*/  SHFL.BFLY PT, R8, R11, 0x1, 0x1f ;  /* 0x0c201f000b087f89 */ /* 0x000e2200000e0000 */
[----:B------:R-:W-:Y:S02]  /*41c0*/  ISETP.GE.AND P0, PT, R7, R18, PT ;  /* 0x000000120700720c */ /* 0x000fe40003f06270 */
[----:B0-----:R-:W-:Y:S01]  /*41d0*/  FMNMX.FTZ R9, R11, R8, !PT ;  /* 0x000000080b097209 */ /* 0x001fe20007810000 */
[----:B------:R-:W-:-:S05]  /*41e0*/  IMAD.MOV.U32 R8, RZ, RZ, RZ ;  /* 0x000000ffff087224 */ /* 0x000fca00078e00ff */
[----:B------:R-:W0:Y:S05]  /*41f0*/  SHFL.IDX PT, R9, R9, RZ, 0x1f ;  /* 0x00001fff09097589 */ /* 0x000e2a00000e0000 */
[----:B------:R-:W-:Y:S05]  /*4200*/  @P0 BRA `(.L_x_183) ;  /* 0x0000001400140947 */ /* 0x000fea0003800000 */
[----:B------:R-:W1:Y:S02]  /*4210*/  LDC.64 R10, c[0x0][0x420] ;  /* 0x00010800ff0a7b82 */ /* 0x000e640000000a00 */
[----:B-1----:R-:W-:-:S04]  /*4220*/  ISETP.NE.U32.AND P0, PT, R10, RZ, PT ;  /* 0x000000ff0a00720c */ /* 0x002fc80003f05070 */
[----:B------:R-:W-:-:S13]  /*4230*/  ISETP.NE.AND.EX P0, PT, R11, RZ, PT, P0 ;  /* 0x000000ff0b00720c */ /* 0x000fda0003f05300 */
[----:B------:R-:W-:Y:S05]  /*4240*/  @P0 BRA `(.L_x_184) ;  /* 0x0000000c008c0947 */ /* 0x000fea0003800000 */
[----:B------:R-:W-:Y:S01]  /*4250*/  VIADDMNMX R8, R7, 0x80, R18, !PT ;  /* 0x0000008007087846 */ /* 0x000fe20007800112 */
[----:B------:R-:W-:Y:S01]  /*4260*/  BSSY.RECONVERGENT B1, `(.L_x_185) ;  /* 0x000001c000017945 */ /* 0x000fe20003800200 */
[----:B------:R-:W-:Y:S02]  /*4270*/  LOP3.LUT R10, RZ, R16, RZ, 0x33, !PT ;  /* 0x00000010ff0a7212 */ /* 0x000fe400078e33ff */
[----:B------:R-:W-:Y:S02]  /*4280*/  MOV R11, R7 ;  /* 0x00000007000b7202 */ /* 0x000fe40000000f00 */
[----:B------:R-:W-:-:S04]  /*4290*/  IADD3 R10, PT, PT, -R3, R8, R10 ;  /* 0x00000008030a7210 */ /* 0x000fc80007ffe10a */
[C---:B------:R-:W-:Y:S02]  /*42a0*/  LOP3.LUT R8, R10.reuse, 0x180, RZ, 0xc0, !PT ;  /* 0x000001800a087812 */ /* 0x040fe400078ec0ff */
[----:B------:R-:W-:Y:S02]  /*42b0*/  ISETP.GE.U32.AND P1, PT, R10, 0x180, PT ;  /* 0x000001800a00780c */ /* 0x000fe40003f26070 */
[----:B------:R-:W-:Y:S01]  /*42c0*/  ISETP.NE.AND P0, PT, R8, 0x180, PT ;  /* 0x000001800800780c */ /* 0x000fe20003f05270 */
[----:B------:R-:W-:-:S12]  /*42d0*/  HFMA2 R8, -RZ, RZ, 0, 0 ;  /* 0x00000000ff087431 */ /* 0x000fd800000001ff */
[----:B------:R-:W-:Y:S05]  /*42e0*/  @!P0 BRA `(.L_x_186) ;  /* 0x00000000004c8947 */ /* 0x000fea0003800000 */
[----:B------:R-:W-:Y:S01]  /*42f0*/  VIADD R11, R15, 0x120 ;  /* 0x000001200f0b7836 */ /* 0x000fe20000000000 */
[----:B------:R-:W-:-:S04]  /*4300*/  LEA.HI R8, R10, 0x1, RZ, 0x19 ;  /* 0x000000010a087811 */ /* 0x000fc800078fc8ff */
[----:B------:R-:W-:Y:S02]  /*4310*/  LEA R13, R20, R11, 0x18 ;  /* 0x0000000b140d7211 */ /* 0x000fe400078ec0ff */
[----:B------:R-:W-:Y:S02]  /*4320*/  LOP3.LUT R10, R8, 0x3, RZ, 0xc0, !PT ;  /* 0x00000003080a7812 */ /* 0x000fe400078ec0ff */
[----:B------:R-:W-:Y:S01]  /*4330*/  MOV R8, RZ ;  /* 0x000000ff00087202 */ /* 0x000fe20000000f00 */
[----:B------:R-:W-:Y:S01]  /*4340*/  IMAD R12, R16, 0x4, R13 ;  /* 0x00000004100c7824 */ /* 0x000fe200078e020d */
[----:B------:R-:W-:Y:S02]  /*4350*/  MOV R11, R7 ;  /* 0x00000007000b7202 */ /* 0x000fe40000000f00 */
[----:B------:R-:W-:-:S07]  /*4360*/  IADD3 R10, PT, PT, -R10, RZ, RZ ;  /* 0x000000ff0a0a7210 */ /* 0x000fce0007ffe1ff */
.L_x_187:
[----:B------:R-:W0:Y:S01]  /*4370*/  LDS R14, [R12] ;  /* 0x000000000c0e7984 */ /* 0x000e220000000800 */
[----:B------:R-:W-:Y:S01]  /*4380*/  IADD3 R10, PT, PT, R10, 0x1, RZ ;  /* 0x000000010a0a7810 */ /* 0x000fe20007ffe0ff */
[----:B------:R-:W-:-:S03]  /*4390*/  VIADD R11, R11, 0x80 ;  /* 0x000000800b0b7836 */ /* 0x000fc60000000000 */
[----:B------:R-:W-:Y:S01]  /*43a0*/  ISETP.NE.AND P0, PT, R10, RZ, PT ;  /* 0x000000ff0a00720c */ /* 0x000fe20003f05270 */
[----:B0-----:R-:W-:-:S04]  /*43b0*/  FADD.FTZ R14, -R9, R14 ;  /* 0x0000000e090e7221 */ /* 0x001fc80000010100 */
[----:B------:R-:W-:-:S04]  /*43c0*/  FMUL.FTZ R14, R14, 1.4426950216293334961 ;  /* 0x3fb8aa3b0e0e7820 */ /* 0x000fc80000410000 */
[----:B------:R-:W0:Y:S02]  /*43d0*/  MUFU.EX2 R13, R14 ;  /* 0x0000000e000d7308 */ /* 0x000e240000000800 */
[----:B0-----:R0:W-:Y:S01]  /*43e0*/  STS [R12], R13 ;  /* 0x0000000d0c007388 */ /* 0x0011e20000000800 */
[----:B------:R-:W-:Y:S01]  /*43f0*/  FADD.FTZ R8, R13, R8 ;  /* 0x000000080d087221 */ /* 0x000fe20000010000 */
[----:B0-----:R-:W-:Y:S01]  /*4400*/  IADD3 R12, PT, PT, R12, 0x200, RZ ;  /* 0x000002000c0c7810 */ /* 0x001fe20007ffe0ff */
[----:B------:R-:W-:Y:S06]  /*4410*/  @P0 BRA `(.L_x_187) ;  /* 0xfffffffc00d40947 */ /* 0x000fec000383ffff */
.L_x_186:
[----:B------:R-:W-:Y:S05]  /*4420*/  BSYNC.RECONVERGENT B1 ;  /* 0x0000000000017941 */ /* 0x000fea0003800200 */
.L_x_185:
[----:B------:R-:W-:Y:S05]  /*4430*/  @!P1 BRA `(.L_x_183) ;  /* 0x0000001000889947 */ /* 0x000fea0003800000 */
[----:B------:R-:W-:Y:S01]  /*4440*/  IADD3 R12, PT, PT, R18, -R11, RZ ;  /* 0x8000000b120c7210 */ /* 0x000fe20007ffe0ff */
[----:B------:R-:W-:Y:S01]  /*4450*/  VIADD R15, R15, 0x120 ;  /* 0x000001200f0f7836 */ /* 0x000fe20000000000 */
[----:B------:R-:W-:Y:S01]  /*4460*/  SHF.L.U32 R10, R3, 0x2, RZ ;  /* 0x00000002030a7819 */ /* 0x000fe200000006ff */
[----:B------:R-:W-:Y:S01]  /*4470*/  BSSY.RECONVERGENT B1, `(.L_x_188) ;  /* 0x000006d000017945 */ /* 0x000fe20003800200 */
[----:B------:R-:W-:Y:S02]  /*4480*/  ISETP.GT.AND P1, PT, R12, 0x600, PT ;  /* 0x000006000c00780c */ /* 0x000fe40003f24270 */
[----:B------:R-:W-:Y:S02]  /*4490*/  LEA R15, R20, R15, 0x18 ;  /* 0x0000000f140f7211 */ /* 0x000fe400078ec0ff */
[----:B------:R-:W-:Y:S02]  /*44a0*/  LEA R10, R11, -R10, 0x2 ;  /* 0x8000000a0b0a7211 */ /* 0x000fe400078e10ff */
[----:B------:R-:W-:-:S02]  /*44b0*/  PLOP3.LUT P0, PT, PT, PT, PT, 0x80, 0x8 ;  /* 0x000000000008781c */ /* 0x000fc40003f0f070 */
[----:B------:R-:W-:-:S05]  /*44c0*/  IADD3 R10, PT, PT, R10, 0x400, R15 ;  /* 0x000004000a0a7810 */ /* 0x000fca0007ffe00f */
[----:B------:R-:W-:Y:S06]  /*44d0*/  @!P1 BRA `(.L_x_189) ;  /* 0x0000000400989947 */ /* 0x000fec0003800000 */
[----:B------:R-:W-:Y:S01]  /*44e0*/  PLOP3.LUT P0, PT, PT, PT, PT, 0x8, 0x80 ;  /* 0x000000000080781c */ /* 0x000fe20003f0e170 */
[----:B------:R-:W-:-:S12]  /*44f0*/  VIADD R12, R18, 0xfffffa00 ;  /* 0xfffffa00120c7836 */ /* 0x000fd80000000000 */
.L_x_190:
[----:B------:R-:W0:Y:S01]  /*4500*/  LDS R14, [R10+-0x400] ;  /* 0xfffc00000a0e7984 */ /* 0x000e220000000800 */
[----:B------:R-:W-:-:S03]  /*4510*/  IADD3 R11, PT, PT, R11, 0x800, RZ ;  /* 0x000008000b0b7810 */ /* 0x000fc60007ffe0ff */
[----:B------:R-:W1:Y:S01]  /*4520*/  LDS R20, [R10+-0x200] ;  /* 0xfffe00000a147984 */ /* 0x000e620000000800 */
[----:B------:R-:W-:-:S03]  /*4530*/  ISETP.GE.AND P1, PT, R11, R12, PT ;  /* 0x0000000c0b00720c */ /* 0x000fc60003f26270 */
[----:B------:R-:W5:Y:S04]  /*4540*/  LDS R22, [R10] ;  /* 0x000000000a167984 */ /* 0x000f680000000800 */
[----:B------:R-:W5:Y:S04]  /*4550*/  LDS R24, [R10+0x200] ;  /* 0x000200000a187984 */ /* 0x000f680000000800 */
[----:B------:R-:W5:Y:S04]  /*4560*/  LDS R26, [R10+0x400] ;  /* 0x000400000a1a7984 */ /* 0x000f680000000800 */
[----:B----4-:R-:W4:Y:S04]  /*4570*/  LDS R28, [R10+0x600] ;  /* 0x000600000a1c7984 */ /* 0x010f280000000800 */
[----:B---3--:R-:W3:Y:S04]  /*4580*/  LDS R30, [R10+0x800] ;  /* 0x000800000a1e7984 */ /* 0x008ee80000000800 */
[----:B--2---:R-:W2:Y:S04]  /*4590*/  LDS R32, [R10+0xa00] ;  /* 0x000a00000a207984 */ /* 0x004ea80000000800 */
[----:B------:R-:W2:Y:S04]  /*45a0*/  LDS R34, [R10+0xc00] ;  /* 0x000c00000a227984 */ /* 0x000ea80000000800 */
[----:B------:R-:W2:Y:S04]  /*45b0*/  LDS R38, [R10+0xe00] ;  /* 0x000e00000a267984 */ /* 0x000ea80000000800 */
[----:B------:R-:W2:Y:S01]  /*45c0*/  LDS R40, [R10+0x1000] ;  /* 0x001000000a287984 */ /* 0x000ea20000000800 */
[----:B0-----:R-:W-:-:S03]  /*45d0*/  FADD.FTZ R14, -R9, R14 ;  /* 0x0000000e090e7221 */ /* 0x001fc60000010100 */
[----:B------:R-:W0:Y:S01]  /*45e0*/  LDS R42, [R10+0x1200] ;  /* 0x001200000a2a7984 */ /* 0x000e220000000800 */
[C---:B-1----:R-:W-:Y:S01]  /*45f0*/  FADD.FTZ R20, -R9.reuse, R20 ;  /* 0x0000001409147221 */ /* 0x042fe20000010100 */
[----:B------:R-:W-:Y:S02]  /*4600*/  FMUL.FTZ R14, R14, 1.4426950216293334961 ;  /* 0x3fb8aa3b0e0e7820 */ /* 0x000fe40000410000 */
[----:B------:R-:W1:Y:S01]  /*4610*/  LDS R44, [R10+0x1400] ;  /* 0x001400000a2c7984 */ /* 0x000e620000000800 */
[C---:B-----5:R-:W-:Y:S01]  /*4620*/  FADD.FTZ R22, -R9.reuse, R22 ;  /* 0x0000001609167221 */ /* 0x060fe20000010100 */
[----:B------:R-:W-:Y:S01]  /*4630*/  FMUL.FTZ R20, R20, 1.4426950216293334961 ;  /* 0x3fb8aa3b14147820 */ /* 0x000fe20000410000 */
[----:B------:R-:W5:Y:S01]  /*4640*/  MUFU.EX2 R13, R14 ;  /* 0x0000000e000d7308 */ /* 0x000f620000000800 */
[----:B------:R-:W1:Y:S01]  /*4650*/  LDS R46, [R10+0x1600] ;  /* 0x001600000a2e7984 */ /* 0x000e620000000800 */
[C---:B------:R-:W-:Y:S01]  /*4660*/  FADD.FTZ R24, -R9.reuse, R24 ;  /* 0x0000001809187221 */ /* 0x040fe20000010100 */
[----:B------:R-:W-:Y:S01]  /*4670*/  FMUL.FTZ R22, R22, 1.4426950216293334961 ;  /* 0x3fb8aa3b16167820 */ /* 0x000fe20000410000 */
[----:B------:R-:W2:Y:S01]  /*4680*/  MUFU.EX2 R15, R20 ;  /* 0x00000014000f7308 */ /* 0x000ea20000000800 */
[----:B------:R-:W1:Y:S01]  /*4690*/  LDS R48, [R10+0x1800] ;  /* 0x001800000a307984 */ /* 0x000e620000000800 */
[C---:B------:R-:W-:Y:S01]  /*46a0*/  FADD.FTZ R26, -R9.reuse, R26 ;  /* 0x0000001a091a7221 */ /* 0x040fe20000010100 */
[----:B------:R-:W-:Y:S01]  /*46b0*/  FMUL.FTZ R24, R24, 1.4426950216293334961 ;  /* 0x3fb8aa3b18187820 */ /* 0x000fe20000410000 */
[----:B------:R-:W2:Y:S01]  /*46c0*/  MUFU.EX2 R21, R22 ;  /* 0x0000001600157308 */ /* 0x000ea20000000800 */
[----:B------:R-:W1:Y:S01]  /*46d0*/  LDS R50, [R10+0x1a00] ;  /* 0x001a00000a327984 */ /* 0x000e620000000800 */
[C---:B----4-:R-:W-:Y:S01]  /*46e0*/  FADD.FTZ R28, -R9.reuse, R28 ;  /* 0x0000001c091c7221 */ /* 0x050fe20000010100 */
[----:B------:R-:W-:Y:S01]  /*46f0*/  FMUL.FTZ R26, R26, 1.4426950216293334961 ;  /* 0x3fb8aa3b1a1a7820 */ /* 0x000fe20000410000 */
[----:B------:R-:W4:Y:S01]  /*4700*/  MUFU.EX2 R23, R24 ;  /* 0x0000001800177308 */ /* 0x000f220000000800 */
[----:B---3--:R-:W-:Y:S01]  /*4710*/  FADD.FTZ R30, -R9, R30 ;  /* 0x0000001e091e7221 */ /* 0x008fe20000010100 */
[----:B-----5:R-:W-:Y:S01]  /*4720*/  FADD.FTZ R8, R13, R8 ;  /* 0x000000080d087221 */ /* 0x020fe20000010000 */
[----:B------:R-:W-:Y:S01]  /*4730*/  FMUL.FTZ R28, R28, 1.4426950216293334961 ;  /* 0x3fb8aa3b1c1c7820 */ /* 0x000fe20000410000 */
[----:B------:R-:W3:Y:S01]  /*4740*/  MUFU.EX2 R25, R26 ;  /* 0x0000001a00197308 */ /* 0x000ee20000000800 */
[C---:B--2---:R-:W-:Y:S01]  /*4750*/  FADD.FTZ R32, -R9.reuse, R32 ;  /* 0x0000002009207221 */ /* 0x044fe20000010100 */
[----:B------:R-:W-:Y:S01]  /*4760*/  FADD.FTZ R8, R8, R15 ;  /* 0x0000000f08087221 */ /* 0x000fe20000010000 */
[----:B------:R-:W-:Y:S01]  /*4770*/  FMUL.FTZ R30, R30, 1.4426950216293334961 ;  /* 0x3fb8aa3b1e1e7820 */ /* 0x000fe20000410000 */
[----:B------:R-:W2:Y:S01]  /*4780*/  MUFU.EX2 R27, R28 ;  /* 0x0000001c001b7308 */ /* 0x000ea20000000800 */
[C---:B------:R-:W-:Y:S01]  /*4790*/  FADD.FTZ R34, -R9.reuse, R34 ;  /* 0x0000002209227221 */ /* 0x040fe20000010100 */
[----:B------:R-:W-:Y:S01]  /*47a0*/  FADD.FTZ R8, R8, R21 ;  /* 0x0000001508087221 */ /* 0x000fe20000010000 */
[----:B------:R-:W-:Y:S01]  /*47b0*/  FMUL.FTZ R32, R32, 1.4426950216293334961 ;  /* 0x3fb8aa3b20207820 */ /* 0x000fe20000410000 */
[----:B------:R-:W5:Y:S01]  /*47c0*/  MUFU.EX2 R29, R30 ;  /* 0x0000001e001d7308 */ /* 0x000f620000000800 */
[C---:B------:R-:W-:Y:S01]  /*47d0*/  FADD.FTZ R38, -R9.reuse, R38 ;  /* 0x0000002609267221 */ /* 0x040fe20000010100 */
[----:B----4-:R-:W-:Y:S01]  /*47e0*/  FADD.FTZ R8, R8, R23 ;  /* 0x0000001708087221 */ /* 0x010fe20000010000 */
[----:B------:R-:W-:Y:S01]  /*47f0*/  FMUL.FTZ R34, R34, 1.4426950216293334961 ;  /* 0x3fb8aa3b22227820 */ /* 0x000fe20000410000 */
[----:B------:R-:W4:Y:S01]  /*4800*/  MUFU.EX2 R31, R32 ;  /* 0x00000020001f7308 */ /* 0x000f220000000800 */
[C---:B------:R-:W-:Y:S01]  /*4810*/  FADD.FTZ R40, -R9.reuse, R40 ;  /* 0x0000002809287221 */ /* 0x040fe20000010100 */
[----:B---3--:R-:W-:Y:S01]  /*4820*/  FADD.FTZ R8, R8, R25 ;  /* 0x0000001908087221 */ /* 0x008fe20000010000 */
[----:B------:R-:W-:Y:S01]  /*4830*/  FMUL.FTZ R38, R38, 1.4426950216293334961 ;  /* 0x3fb8aa3b26267820 */ /* 0x000fe20000410000 */
[----:B------:R-:W3:Y:S01]  /*4840*/  MUFU.EX2 R33, R34 ;  /* 0x0000002200217308 */ /* 0x000ee20000000800 */
[C---:B0-----:R-:W-:Y:S01]  /*4850*/  FADD.FTZ R42, -R9.reuse, R42 ;  /* 0x0000002a092a7221 */ /* 0x041fe20000010100 */
[----:B--2---:R-:W-:Y:S01]  /*4860*/  FADD.FTZ R8, R8, R27 ;  /* 0x0000001b08087221 */ /* 0x004fe20000010000 */
[----:B------:R-:W-:Y:S01]  /*4870*/  FMUL.FTZ R40, R40, 1.4426950216293334961 ;  /* 0x3fb8aa3b28287820 */ /* 0x000fe20000410000 */
[----:B------:R-:W0:Y:S01]  /*4880*/  MUFU.EX2 R35, R38 ;  /* 0x0000002600237308 */ /* 0x000e220000000800 */
[----:B------:R2:W-:Y:S01]  /*4890*/  STS [R10+-0x400], R13 ;  /* 0xfffc000d0a007388 */ /* 0x0005e20000000800 */
[----:B-----5:R-:W-:Y:S01]  /*48a0*/  FADD.FTZ R8, R8, R29 ;  /* 0x0000001d08087221 */ /* 0x020fe20000010000 */
[C---:B-1----:R-:W-:Y:S01]  /*48b0*/  FADD.FTZ R44, -R9.reuse, R44 ;  /* 0x0000002c092c7221 */ /* 0x042fe20000010100 */
[----:B------:R-:W-:Y:S01]  /*48c0*/  FMUL.FTZ R42, R42, 1.4426950216293334961 ;  /* 0x3fb8aa3b2a2a7820 */ /* 0x000fe20000410000 */
[----:B------:R1:W-:Y:S01]  /*48d0*/  STS [R10+-0x200], R15 ;  /* 0xfffe000f0a007388 */ /* 0x0003e20000000800 */
[----:B----4-:R-:W-:Y:S01]  /*48e0*/  FADD.FTZ R8, R8, R31 ;  /* 0x0000001f08087221 */ /* 0x010fe20000010000 */
[C---:B------:R-:W-:Y:S01]  /*48f0*/  FADD.FTZ R46, -R9.reuse, R46 ;  /* 0x0000002e092e7221 */ /* 0x040fe20000010100 */
[----:B------:R-:W-:Y:S01]  /*4900*/  FMUL.FTZ R44, R44, 1.4426950216293334961 ;  /* 0x3fb8aa3b2c2c7820 */ /* 0x000fe20000410000 */
[C---:B------:R-:W-:Y:S01]  /*4910*/  FADD.FTZ R48, -R9.reuse, R48 ;  /* 0x0000003009307221 */ /* 0x040fe20000010100 */
[----:B---3--:R-:W-:Y:S01]  /*4920*/  FADD.FTZ R8, R8, R33 ;  /* 0x0000002108087221 */ /* 0x008fe20000010000 */
[----:B--2---:R-:W2:Y:S01]  /*4930*/  MUFU.EX2 R13, R40 ;  /* 0x00000028000d7308 */ /* 0x004ea20000000800 */
[----:B------:R-:W-:Y:S01]  /*4940*/  FMUL.FTZ R46, R46, 1.4426950216293334961 ;  /* 0x3fb8aa3b2e2e7820 */ /* 0x000fe20000410000 */
[----:B------:R-:W-:Y:S01]  /*4950*/  FADD.FTZ R50, -R9, R50 ;  /* 0x0000003209327221 */ /* 0x000fe20000010100 */
[----:B0-----:R-:W-:Y:S01]  /*4960*/  FADD.FTZ R8, R8, R35 ;  /* 0x0000002308087221 */ /* 0x001fe20000010000 */
[----:B-1----:R-:W0:Y:S01]  /*4970*/  MUFU.EX2 R15, R42 ;  /* 0x0000002a000f7308 */ /* 0x002e220000000800 */
[----:B------:R-:W-:Y:S01]  /*4980*/  FMUL.FTZ R48, R48, 1.4426950216293334961 ;  /* 0x3fb8aa3b30307820 */ /* 0x000fe20000410000 */
[----:B------:R-:W-:Y:S01]  /*4990*/  FMUL.FTZ R50, R50, 1.4426950216293334961 ;  /* 0x3fb8aa3b32327820 */ /* 0x000fe20000410000 */
[----:B------:R-:W-:Y:S01]  /*49a0*/  STS [R10], R21 ;  /* 0x000000150a007388 */ /* 0x000fe20000000800 */
[----:B------:R-:W1:Y:S03]  /*49b0*/  MUFU.EX2 R37, R44 ;  /* 0x0000002c00257308 */ /* 0x000e660000000800 */
[----:B------:R-:W-:Y:S01]  /*49c0*/  STS [R10+0x200], R23 ;  /* 0x000200170a007388 */ /* 0x000fe20000000800 */
[----:B------:R-:W3:Y:S01]  /*49d0*/  MUFU.EX2 R39, R46 ;  /* 0x0000002e00277308 */ /* 0x000ee20000000800 */
[----:B--2---:R-:W-:-:S02]  /*49e0*/  FADD.FTZ R8, R8, R13 ;  /* 0x0000000d08087221 */ /* 0x004fc40000010000 */
[----:B------:R-:W-:Y:S01]  /*49f0*/  STS [R10+0x400], R25 ;  /* 0x000400190a007388 */ /* 0x000fe20000000800 */
[----:B------:R-:W2:Y:S01]  /*4a00*/  MUFU.EX2 R41, R48 ;  /* 0x0000003000297308 */ /* 0x000ea20000000800 */
[----:B0-----:R-:W-:Y:S02]  /*4a10*/  FADD.FTZ R8, R8, R15 ;  /* 0x0000000f08087221 */ /* 0x001fe40000010000 */
[----:B------:R-:W-:Y:S01]  /*4a20*/  STS [R10+0x600], R27 ;  /* 0x0006001b0a007388 */ /* 0x000fe20000000800 */
[----:B------:R-:W0:Y:S01]  /*4a30*/  MUFU.EX2 R43, R50 ;  /* 0x00000032002b7308 */ /* 0x000e220000000800 */
[----:B-1----:R-:W-:Y:S02]  /*4a40*/  FADD.FTZ R8, R8, R37 ;  /* 0x0000002508087221 */ /* 0x002fe40000010000 */
[----:B------:R-:W-:Y:S02]  /*4a50*/  STS [R10+0x800], R29 ;  /* 0x0008001d0a007388 */ /* 0x000fe40000000800 */
[----:B---3--:R-:W-:-:S02]  /*4a60*/  FADD.FTZ R8, R8, R39 ;  /* 0x0000002708087221 */ /* 0x008fc40000010000 */
[----:B------:R-:W-:Y:S02]  /*4a70*/  STS [R10+0xa00], R31 ;  /* 0x000a001f0a007388 */ /* 0x000fe40000000800 */
[----:B--2---:R-:W-:Y:S02]  /*4a80*/  FADD.FTZ R8, R8, R41 ;  /* 0x0000002908087221 */ /* 0x004fe40000010000 */
[----:B------:R-:W-:Y:S02]  /*4a90*/  STS [R10+0xc00], R33 ;  /* 0x000c00210a007388 */ /* 0x000fe40000000800 */
[----:B0-----:R-:W-:Y:S02]  /*4aa0*/  FADD.FTZ R8, R8, R43 ;  /* 0x0000002b08087221 */ /* 0x001fe40000010000 */
[----:B------:R-:W-:Y:S04]  /*4ab0*/  STS [R10+0xe00], R35 ;  /* 0x000e00230a007388 */ /* 0x000fe80000000800 */
[----:B------:R-:W-:Y:S04]  /*4ac0*/  STS [R10+0x1000], R13 ;  /* 0x0010000d0a007388 */ /* 0x000fe80000000800 */
[----:B------:R-:W-:Y:S04]  /*4ad0*/  STS [R10+0x1200], R15 ;  /* 0x0012000f0a007388 */ /* 0x000fe80000000800 */
[----:B------:R-:W-:Y:S04]  /*4ae0*/  STS [R10+0x1400], R37 ;  /* 0x001400250a007388 */ /* 0x000fe80000000800 */
[----:B------:R-:W-:Y:S04]  /*4af0*/  STS [R10+0x1600], R39 ;  /* 0x001600270a007388 */ /* 0x000fe80000000800 */
[----:B------:R-:W-:Y:S04]  /*4b00*/  STS [R10+0x1800], R41 ;  /* 0x001800290a007388 */ /* 0x000fe80000000800 */
[----:B------:R0:W-:Y:S02]  /*4b10*/  STS [R10+0x1a00], R43 ;  /* 0x001a002b0a007388 */ /* 0x0001e40000000800 */
[----:B0-----:R-:W-:Y:S01]  /*4b20*/  IADD3 R10, PT, PT, R10, 0x2000, RZ ;  /* 0x000020000a0a7810 */ /* 0x001fe20007ffe0ff */
[----:B------:R-:W-:Y:S06]  /*4b30*/  @!P1 BRA `(.L_x_190) ;  /* 0xfffffff800709947 */ /* 0x000fec000383ffff */
.L_x_189:
[----:B------:R-:W-:Y:S05]  /*4b40*/  BSYNC.RECONVERGENT B1 ;  /* 0x0000000000017941 */ /* 0x000fea0003800200 */
.L_x_188:
[----:B------:R-:W-:Y:S01]  /*4b50*/  IMAD.IADD R12, R18, 0x1, -R11 ;  /* 0x00000001120c7824 */ /* 0x000fe200078e0a0b */
[----:B------:R-:W-:Y:S04]  /*4b60*/  BSSY.RECONVERGENT B1, `(.L_x_191) ;  /* 0x0000036000017945 */ /* 0x000fe80003800200 */
[----:B------:R-:W-:-:S13]  /*4b70*/  ISETP.GT.AND P1, PT, R12, 0x200, PT ;  /* 0x000002000c00780c */ /* 0x000fda0003f24270 */
[----:B------:R-:W-:Y:S05]  /*4b80*/  @!P1 BRA `(.L_x_192) ;  /* 0x0000000000cc9947 */ /* 0x000fea0003800000 */
[----:B------:R-:W0:Y:S01]  /*4b90*/  LDS R12, [R10+-0x400] ;  /* 0xfffc00000a0c7984 */ /* 0x000e220000000800 */
[----:B------:R-:W-:Y:S02]  /*4ba0*/  PLOP3.LUT P0, PT, PT, PT, PT, 0x8, 0x80 ;  /* 0x000000000080781c */ /* 0x000fe40003f0e170 */
[----:B------:R-:W-:Y:S01]  /*4bb0*/  IADD3 R11, PT, PT, R11, 0x400, RZ ;  /* 0x000004000b0b7810 */ /* 0x000fe20007ffe0ff */
[----:B------:R-:W1:Y:S04]  /*4bc0*/  LDS R14, [R10+-0x200] ;  /* 0xfffe00000a0e7984 */ /* 0x000e680000000800 */
[----:B------:R-:W5:Y:S04]  /*4bd0*/  LDS R20, [R10] ;  /* 0x000000000a147984 */ /* 0x000f680000000800 */
[----:B------:R-:W2:Y:S04]  /*4be0*/  LDS R22, [R10+0x200] ;  /* 0x000200000a167984 */ /* 0x000ea80000000800 */
[----:B------:R-:W2:Y:S04]  /*4bf0*/  LDS R24, [R10+0x400] ;  /* 0x000400000a187984 */ /* 0x000ea80000000800 */
[----:B------:R-:W2:Y:S04]  /*4c00*/  LDS R26, [R10+0x600] ;  /* 0x000600000a1a7984 */ /* 0x000ea80000000800 */
[----:B----4-:R-:W4:Y:S04]  /*4c10*/  LDS R28, [R10+0x800] ;  /* 0x000800000a1c7984 */ /* 0x010f280000000800 */
[----:B---3--:R-:W3:Y:S01]  /*4c20*/  LDS R30, [R10+0xa00] ;  /* 0x000a00000a1e7984 */ /* 0x008ee20000000800 */
[C---:B0-----:R-:W-:Y:S01]  /*4c30*/  FADD.FTZ R12, -R9.reuse, R12 ;  /* 0x0000000c090c7221 */ /* 0x041fe20000010100 */
[----:B-1----:R-:W-:-:S03]  /*4c40*/  FADD.FTZ R14, -R9, R14 ;  /* 0x0000000e090e7221 */ /* 0x002fc60000010100 */
[----:B------:R-:W-:Y:S01]  /*4c50*/  FMUL.FTZ R12, R12, 1.4426950216293334961 ;  /* 0x3fb8aa3b0c0c7820 */ /* 0x000fe20000410000 */
[C---:B-----5:R-:W-:Y:S01]  /*4c60*/  FADD.FTZ R20, -R9.reuse, R20 ;  /* 0x0000001409147221 */ /* 0x060fe20000010100 */
[----:B------:R-:W-:Y:S02]  /*4c70*/  FMUL.FTZ R14, R14, 1.4426950216293334961 ;  /* 0x3fb8aa3b0e0e7820 */ /* 0x000fe40000410000 */
[----:B------:R-:W0:Y:S01]  /*4c80*/  MUFU.EX2 R13, R12 ;  /* 0x0000000c000d7308 */ /* 0x000e220000000800 */
[C---:B--2---:R-:W-:Y:S01]  /*4c90*/  FADD.FTZ R22, -R9.reuse, R22 ;  /* 0x0000001609167221 */ /* 0x044fe20000010100 */
[----:B------:R-:W-:Y:S02]  /*4ca0*/  FMUL.FTZ R20, R20, 1.4426950216293334961 ;  /* 0x3fb8aa3b14147820 */ /* 0x000fe40000410000 */
[----:B------:R-:W1:Y:S01]  /*4cb0*/  MUFU.EX2 R15, R14 ;  /* 0x0000000e000f7308 */ /* 0x000e620000000800 */
[----:B------:R-:W-:Y:S01]  /*4cc0*/  FADD.FTZ R24, -R9, R24 ;  /* 0x0000001809187221 */ /* 0x000fe20000010100 */
[----:B------:R-:W-:-:S02]  /*4cd0*/  FMUL.FTZ R22, R22, 1.4426950216293334961 ;  /* 0x3fb8aa3b16167820 */ /* 0x000fc40000410000 */
[----:B------:R-:W2:Y:S01]  /*4ce0*/  MUFU.EX2 R21, R20 ;  /* 0x0000001400157308 */ /* 0x000ea20000000800 */
[C---:B------:R-:W-:Y:S01]  /*4cf0*/  FADD.FTZ R26, -R9.reuse, R26 ;  /* 0x0000001a091a7221 */ /* 0x040fe20000010100 */
[----:B------:R-:W-:Y:S02]  /*4d00*/  FMUL.FTZ R24, R24, 1.4426950216293334961 ;  /* 0x3fb8aa3b18187820 */ /* 0x000fe40000410000 */
[----:B------:R-:W5:Y:S01]  /*4d10*/  MUFU.EX2 R23, R22 ;  /* 0x0000001600177308 */ /* 0x000f620000000800 */
[----:B0-----:R-:W-:Y:S01]  /*4d20*/  FADD.FTZ R8, R8, R13 ;  /* 0x0000000d08087221 */ /* 0x001fe20000010000 */
[C---:B----4-:R-:W-:Y:S01]  /*4d30*/  FADD.FTZ R28, -R9.reuse, R28 ;  /* 0x0000001c091c7221 */ /* 0x050fe20000010100 */
[----:B------:R-:W-:Y:S01]  /*4d40*/  FMUL.FTZ R26, R26, 1.4426950216293334961 ;  /* 0x3fb8aa3b1a1a7820 */ /* 0x000fe20000410000 */
[----:B------:R-:W0:Y:S01]  /*4d50*/  MUFU.EX2 R25, R24 ;  /* 0x0000001800197308 */ /* 0x000e220000000800 */
[----:B-1----:R-:W-:Y:S01]  /*4d60*/  FADD.FTZ R8, R8, R15 ;  /* 0x0000000f08087221 */ /* 0x002fe20000010000 */
[----:B---3--:R-:W-:Y:S01]  /*4d70*/  FADD.FTZ R30, -R9, R30 ;  /* 0x0000001e091e7221 */ /* 0x008fe20000010100 */
[----:B------:R-:W-:Y:S01]  /*4d80*/  FMUL.FTZ R28, R28, 1.4426950216293334961 ;  /* 0x3fb8aa3b1c1c7820 */ /* 0x000fe20000410000 */
[----:B------:R-:W1:Y:S01]  /*4d90*/  MUFU.EX2 R27, R26 ;  /* 0x0000001a001b7308 */ /* 0x000e620000000800 */
[----:B--2---:R-:W-:Y:S01]  /*4da0*/  FADD.FTZ R8, R8, R21 ;  /* 0x0000001508087221 */ /* 0x004fe20000010000 */
[----:B------:R-:W-:Y:S01]  /*4db0*/  FMUL.FTZ R30, R30, 1.4426950216293334961 ;  /* 0x3fb8aa3b1e1e7820 */ /* 0x000fe20000410000 */
[----:B------:R-:W-:Y:S01]  /*4dc0*/  STS [R10+-0x400], R13 ;  /* 0xfffc000d0a007388 */ /* 0x000fe20000000800 */
[----:B------:R-:W2:Y:S01]  /*4dd0*/  MUFU.EX2 R29, R28 ;  /* 0x0000001c001d7308 */ /* 0x000ea20000000800 */
[----:B-----5:R-:W-:-:S02]  /*4de0*/  FADD.FTZ R8, R8, R23 ;  /* 0x0000001708087221 */ /* 0x020fc40000010000 */
[----:B------:R-:W-:Y:S01]  /*4df0*/  STS [R10+-0x200], R15 ;  /* 0xfffe000f0a007388 */ /* 0x000fe20000000800 */
[----:B------:R-:W3:Y:S01]  /*4e00*/  MUFU.EX2 R31, R30 ;  /* 0x0000001e001f7308 */ /* 0x000ee20000000800 */
[----:B0-----:R-:W-:Y:S02]  /*4e10*/  FADD.FTZ R8, R8, R25 ;  /* 0x0000001908087221 */ /* 0x001fe40000010000 */
[----:B------:R-:W-:Y:S02]  /*4e20*/  STS [R10], R21 ;  /* 0x000000150a007388 */ /* 0x000fe40000000800 */
[----:B-1----:R-:W-:Y:S02]  /*4e30*/  FADD.FTZ R8, R8, R27 ;  /* 0x0000001b08087221 */ /* 0x002fe40000010000 */
[----:B------:R-:W-:Y:S02]  /*4e40*/  STS [R10+0x200], R23 ;  /* 0x000200170a007388 */ /* 0x000fe40000000800 */
[----:B--2---:R-:W-:-:S02]  /*4e50*/  FADD.FTZ R8, R8, R29 ;  /* 0x0000001d08087221 */ /* 0x004fc40000010000 */
[----:B------:R-:W-:Y:S02]  /*4e60*/  STS [R10+0x400], R25 ;  /* 0x000400190a007388 */ /* 0x000fe40000000800 */
[----:B---3--:R-:W-:Y:S02]  /*4e70*/  FADD.FTZ R8, R8, R31 ;  /* 0x0000001f08087221 */ /* 0x008fe40000010000 */
[----:B------:R-:W-:Y:S04]  /*4e80*/  STS [R10+0x600], R27 ;  /* 0x0006001b0a007388 */ /* 0x000fe80000000800 */
[----:B------:R-:W-:Y:S04]  /*4e90*/  STS [R10+0x800], R29 ;  /* 0x0008001d0a007388 */ /* 0x000fe80000000800 */
[----:B------:R0:W-:Y:S02]  /*4ea0*/  STS [R10+0xa00], R31 ;  /* 0x000a001f0a007388 */ /* 0x0001e40000000800 */
[----:B0-----:R-:W-:-:S07]  /*4eb0*/  IADD3 R10, PT, PT, R10, 0x1000, RZ ;  /* 0x000010000a0a7810 */ /* 0x001fce0007ffe0ff */
.L_x_192:
[----:B------:R-:W-:Y:S05]  /*4ec0*/  BSYNC.RECONVERGENT B1 ;  /* 0x0000000000017941 */ /* 0x000fea0003800200 */
.L_x_191:
[----:B------:R-:W-:-:S13]  /*4ed0*/  ISETP.LT.OR P0, PT, R11, R18, P0 ;  /* 0x000000120b00720c */ /* 0x000fda0000701670 */
[----:B------:R-:W-:Y:S05]  /*4ee0*/  @!P0 BRA `(.L_x_183) ;  /* 0x0000000400dc8947 */ /* 0x000fea0003800000 */
[----:B------:R-:W0:Y:S04]  /*4ef0*/  LDS R12, [R10+-0x400] ;  /* 0xfffc00000a0c7984 */ /* 0x000e280000000800 */
[----:B------:R-:W1:Y:S04]  /*4f00*/  LDS R14, [R10+-0x200] ;  /* 0xfffe00000a0e7984 */ /* 0x000e680000000800 */
[----:B------:R-:W5:Y:S04]  /*4f10*/  LDS R20, [R10] ;  /* 0x000000000a147984 */ /* 0x000f680000000800 */
[----:B------:R-:W2:Y:S01]  /*4f20*/  LDS R22, [R10+0x200] ;  /* 0x000200000a167984 */ /* 0x000ea20000000800 */
[C---:B0-----:R-:W-:Y:S01]  /*4f30*/  FADD.FTZ R12, -R9.reuse, R12 ;  /* 0x0000000c090c7221 */ /* 0x041fe20000010100 */
[----:B-1----:R-:W-:-:S03]  /*4f40*/  FADD.FTZ R14, -R9, R14 ;  /* 0x0000000e090e7221 */ /* 0x002fc60000010100 */
[----:B------:R-:W-:Y:S01]  /*4f50*/  FMUL.FTZ R12, R12, 1.4426950216293334961 ;  /* 0x3fb8aa3b0c0c7820 */ /* 0x000fe20000410000 */
[C---:B-----5:R-:W-:Y:S01]  /*4f60*/  FADD.FTZ R20, -R9.reuse, R20 ;  /* 0x0000001409147221 */ /* 0x060fe20000010100 */
[----:B------:R-:W-:Y:S02]  /*4f70*/  FMUL.FTZ R14, R14, 1.4426950216293334961 ;  /* 0x3fb8aa3b0e0e7820 */ /* 0x000fe40000410000 */
[----:B------:R-:W0:Y:S01]  /*4f80*/  MUFU.EX2 R11, R12 ;  /* 0x0000000c000b7308 */ /* 0x000e220000000800 */
[----:B--2---:R-:W-:Y:S01]  /*4f90*/  FADD.FTZ R22, -R9, R22 ;  /* 0x0000001609167221 */ /* 0x004fe20000010100 */
[----:B------:R-:W-:Y:S02]  /*4fa0*/  FMUL.FTZ R20, R20, 1.4426950216293334961 ;  /* 0x3fb8aa3b14147820 */ /* 0x000fe40000410000 */
[----:B------:R-:W1:Y:S01]  /*4fb0*/  MUFU.EX2 R9, R14 ;  /* 0x0000000e00097308 */ /* 0x000e620000000800 */
[----:B------:R-:W-:-:S03]  /*4fc0*/  FMUL.FTZ R22, R22, 1.4426950216293334961 ;  /* 0x3fb8aa3b16167820 */ /* 0x000fc60000410000 */
[----:B------:R-:W2:Y:S04]  /*4fd0*/  MUFU.EX2 R13, R20 ;  /* 0x00000014000d7308 */ /* 0x000ea80000000800 */
[----:B------:R-:W5:Y:S01]  /*4fe0*/  MUFU.EX2 R15, R22 ;  /* 0x00000016000f7308 */ /* 0x000f620000000800 */
[----:B0-----:R0:W-:Y:S01]  /*4ff0*/  STS [R10+-0x400], R11 ;  /* 0xfffc000b0a007388 */ /* 0x0011e20000000800 */
[----:B------:R-:W-:-:S03]  /*5000*/  FADD.FTZ R8, R8, R11 ;  /* 0x0000000b08087221 */ /* 0x000fc60000010000 */
[----:B-1----:R0:W-:Y:S01]  /*5010*/  STS [R10+-0x200], R9 ;  /* 0xfffe00090a007388 */ /* 0x0021e20000000800 */
[----:B------:R-:W-:-:S03]  /*5020*/  FADD.FTZ R8, R8, R9 ;  /* 0x0000000908087221 */ /* 0x000fc60000010000 */
[----:B--2---:R0:W-:Y:S01]  /*5030*/  STS [R10], R13 ;  /* 0x0000000d0a007388 */ /* 0x0041e20000000800 */
[----:B------:R-:W-:-:S03]  /*5040*/  FADD.FTZ R8, R8, R13 ;  /* 0x0000000d08087221 */ /* 0x000fc60000010000 */
[----:B-----5:R0:W-:Y:S01]  /*5050*/  STS [R10+0x200], R15 ;  /* 0x0002000f0a007388 */ /* 0x0201e20000000800 */
[----:B------:R-:W-:Y:S01]  /*5060*/  FADD.FTZ R8, R8, R15 ;  /* 0x0000000f08087221 */ /* 0x000fe20000010000 */
[----:B------:R-:W-:Y:S06]  /*5070*/  BRA `(.L_x_183) ;  /* 0x0000000400787947 */ /* 0x000fec0003800000 */
.L_x_184:
[----:B------:R-:W-:Y:S01]  /*5080*/  VIADDMNMX R8, R7, 0x80, R18, !PT ;  /* 0x0000008007087846 */ /* 0x000fe20007800112 */
[----:B------:R-:W-:Y:S01]  /*5090*/  BSSY.RECONVERGENT B1, `(.L_x_193) ;  /* 0x0000024000017945 */ /* 0x000fe20003800200 */
[----:B------:R-:W-:-:S04]  /*50a0*/  LOP3.LUT R12, RZ, R16, RZ, 0x33, !PT ;  /* 0x00000010ff0c7212 */ /* 0x000fc800078e33ff */
[----:B------:R-:W-:Y:S02]  /*50b0*/  IADD3 R13, PT, PT, -R3, R8, R12 ;  /* 0x00000008030d7210 */ /* 0x000fe40007ffe10c */
[----:B------:R-:W-:Y:S02]  /*50c0*/  MOV R12, R7 ;  /* 0x00000007000c7202 */ /* 0x000fe40000000f00 */
[C---:B------:R-:W-:Y:S02]  /*50d0*/  LOP3.LUT R8, R13.reuse, 0x180, RZ, 0xc0, !PT ;  /* 0x000001800d087812 */ /* 0x040fe400078ec0ff */
[----:B------:R-:W-:Y:S02]  /*50e0*/  ISETP.GE.U32.AND P0, PT, R13, 0x180, PT ;  /* 0x000001800d00780c */ /* 0x000fe40003f06070 */
[----:B------:R-:W-:Y:S01]  /*50f0*/  ISETP.NE.AND P1, PT, R8, 0x180, PT ;  /* 0x000001800800780c */ /* 0x000fe20003f25270 */
[----:B------:R-:W-:-:S12]  /*5100*/  IMAD.MOV.U32 R8, RZ, RZ, RZ ;  /* 0x000000ffff087224 */ /* 0x000fd800078e00ff */
[----:B------:R-:W-:Y:S05]  /*5110*/  @!P1 BRA `(.L_x_194) ;  /* 0x00000000006c9947 */ /* 0x000fea0003800000 */
[----:B------:R-:W-:Y:S02]  /*5120*/  LEA.HI R8, R13, 0x1, RZ, 0x19 ;  /* 0x000000010d087811 */ /* 0x000fe400078fc8ff */
[----:B------:R-:W-:Y:S02]  /*5130*/  IADD3 R15, PT, PT, R15, 0x120, RZ ;  /* 0x000001200f0f7810 */ /* 0x000fe40007ffe0ff */
[----:B------:R-:W-:Y:S02]  /*5140*/  IADD3 R21, P1, P2, R17, R10, R7 ;  /* 0x0000000a11157210 */ /* 0x000fe40007a3e007 */
[----:B------:R-:W-:Y:S01]  /*5150*/  LOP3.LUT R10, R8, 0x3, RZ, 0xc0, !PT ;  /* 0x00000003080a7812 */ /* 0x000fe200078ec0ff */
[----:B------:R-:W-:Y:S01]  /*5160*/  IMAD.MOV.U32 R8, RZ, RZ, RZ ;  /* 0x000000ffff087224 */ /* 0x000fe200078e00ff */
[----:B------:R-:W-:Y:S02]  /*5170*/  LEA R15, R20, R15, 0x18 ;  /* 0x0000000f140f7211 */ /* 0x000fe400078ec0ff */
[----:B------:R-:W-:Y:S01]  /*5180*/  IADD3.X R11, PT, PT, R2, R11, RZ, P1, P2 ;  /* 0x0000000b020b7210 */ /* 0x000fe20000fe44ff */
[----:B------:R-:W-:Y:S01]  /*5190*/  IMAD.MOV R14, RZ, RZ, -R10 ;  /* 0x000000ffff0e7224 */ /* 0x000fe200078e0a0a */
[----:B------:R-:W-:-:S02]  /*51a0*/  MOV R12, R7 ;  /* 0x00000007000c7202 */ /* 0x000fc40000000f00 */
[----:B------:R-:W-:-:S07]  /*51b0*/  LEA R13, R16, R15, 0x2 ;  /* 0x0000000f100d7211 */ /* 0x000fce00078e10ff */
.L_x_195:
[----:B------:R-:W-:-:S06]  /*51c0*/  MOV R10, R21 ;  /* 0x00000015000a7202 */ /* 0x000fcc0000000f00 */
[----:B------:R1:W5:Y:S01]  /*51d0*/  LDG.E.U8 R10, desc[UR36][R10.64] ;  /* 0x000000240a0a7981 */ /* 0x000362000c1e1100 */
[----:B------:R-:W-:Y:S02]  /*51e0*/  HFMA2 R15, -RZ, RZ, 0, 0 ;  /* 0x00000000ff0f7431 */ /* 0x000fe400000001ff */
[----:B------:R-:W-:Y:S01]  /*51f0*/  VIADD R14, R14, 0x1 ;  /* 0x000000010e0e7836 */ /* 0x000fe20000000000 */
[----:B------:R-:W-:Y:S02]  /*5200*/  IADD3 R21, P2, PT, R21, 0x80, RZ ;  /* 0x0000008015157810 */ /* 0x000fe40007f5e0ff */
[----:B------:R-:W-:Y:S02]  /*5210*/  IADD3 R12, PT, PT, R12, 0x80, RZ ;  /* 0x000000800c0c7810 */ /* 0x000fe40007ffe0ff */
[----:B-1----:R-:W-:Y:S02]  /*5220*/  IADD3.X R11, PT, PT, RZ, R11, RZ, P2, !PT ;  /* 0x0000000bff0b7210 */ /* 0x002fe400017fe4ff */
[----:B-----5:R-:W-:-:S13]  /*5230*/  ISETP.NE.AND P1, PT, R10, RZ, PT ;  /* 0x000000ff0a00720c */ /* 0x020fda0003f25270 */
[----:B------:R-:W0:Y:S02]  /*5240*/  @!P1 LDS R20, [R13] ;  /* 0x000000000d149984 */ /* 0x000e240000000800 */
[----:B0-----:R-:W-:-:S04]  /*5250*/  @!P1 FADD.FTZ R20, -R9, R20 ;  /* 0x0000001409149221 */ /* 0x001fc80000010100 */
[----:B------:R-:W-:-:S04]  /*5260*/  @!P1 FMUL.FTZ R20, R20, 1.4426950216293334961 ;  /* 0x3fb8aa3b14149820 */ /* 0x000fc80000410000 */
[----:B------:R-:W0:Y:S01]  /*5270*/  @!P1 MUFU.EX2 R15, R20 ;  /* 0x00000014000f9308 */ /* 0x000e220000000800 */
[----:B------:R-:W-:Y:S01]  /*5280*/  ISETP.NE.AND P1, PT, R14, RZ, PT ;  /* 0x000000ff0e00720c */ /* 0x000fe20003f25270 */
[----:B0-----:R0:W-:Y:S01]  /*5290*/  STS [R13], R15 ;  /* 0x0000000f0d007388 */ /* 0x0011e20000000800 */
[----:B------:R-:W-:Y:S01]  /*52a0*/  FADD.FTZ R8, R15, R8 ;  /* 0x000000080f087221 */ /* 0x000fe20000010000 */
[----:B0-----:R-:W-:-:S10]  /*52b0*/  VIADD R13, R13, 0x200 ;  /* 0x000002000d0d7836 */ /* 0x001fd40000000000 */
[----:B------:R-:W-:Y:S05]  /*52c0*/  @P1 BRA `(.L_x_195) ;  /* 0xfffffffc00bc1947 */ /* 0x000fea000383ffff */
.L_x_194:
[----:B------:R-:W-:Y:S05]  /*52d0*/  BSYNC.RECONVERGENT B1 ;  /* 0x0000000000017941 */ /* 0x000fea0003800200 */
.L_x_193:
[----:B------:R-:W-:Y:S05]  /*52e0*/  @!P0 BRA `(.L_x_183) ;  /* 0x0000000000dc8947 */ /* 0x000fea0003800000 */
[----:B------:R-:W1:Y:S01]  /*52f0*/  S2R R14, SR_CgaCtaId ;  /* 0x00000000000e7919 */ /* 0x000e620000008800 */
[----:B------:R-:W5:Y:S01]  /*5300*/  LDCU.64 UR4, c[0x0][0x420] ;  /* 0x00008400ff0477ac */ /* 0x000f620008000a00 */
[----:B------:R-:W-:Y:S02]  /*5310*/  MOV R10, 0x400 ;  /* 0x00000400000a7802 */ /* 0x000fe40000000f00 */
[----:B------:R-:W-:Y:S02]  /*5320*/  SHF.L.U32 R11, R3, 0x2, RZ ;  /* 0x00000002030b7819 */ /* 0x000fe400000006ff */
[----:B------:R-:W-:-:S03]  /*5330*/  IADD3 R13, PT, PT, R10, 0x120, RZ ;  /* 0x000001200a0d7810 */ /* 0x000fc60007ffe0ff */
[----:B------:R-:W-:Y:S01]  /*5340*/  IMAD R10, R12, 0x4, -R11 ;  /* 0x000000040c0a7824 */ /* 0x000fe200078e0a0b */
[----:B-----5:R-:W-:-:S04]  /*5350*/  IADD3 R15, P0, P1, R17, UR4, R12 ;  /* 0x00000004110f7c10 */ /* 0x020fc8000f91e00c */
[----:B------:R-:W-:Y:S02]  /*5360*/  IADD3 R15, P2, PT, R15, 0x100, RZ ;  /* 0x000001000f0f7810 */ /* 0x000fe40007f5e0ff */
[----:B------:R-:W-:-:S04]  /*5370*/  IADD3.X R11, PT, PT, R2, UR5, RZ, P0, P1 ;  /* 0x00000005020b7c10 */ /* 0x000fc800087e24ff */
[----:B------:R-:W-:Y:S02]  /*5380*/  IADD3.X R11, PT, PT, RZ, R11, RZ, P2, !PT ;  /* 0x0000000bff0b7210 */ /* 0x000fe400017fe4ff */
[----:B-1----:R-:W-:-:S04]  /*5390*/  LEA R13, R14, R13, 0x18 ;  /* 0x0000000d0e0d7211 */ /* 0x002fc800078ec0ff */
[----:B------:R-:W-:-:S07]  /*53a0*/  IADD3 R13, PT, PT, R10, 0x400, R13 ;  /* 0x000004000a0d7810 */ /* 0x000fce0007ffe00d */
.L_x_196:
[----:B------:R-:W-:-:S05]  /*53b0*/  MOV R10, R15 ;  /* 0x0000000f000a7202 */ /* 0x000fca0000000f00 */
[----:B------:R-:W5:Y:S04]  /*53c0*/  LDG.E.U8 R21, desc[UR36][R10.64+-0x100] ;  /* 0xffff00240a157981 */ /* 0x000f68000c1e1100 */
[----:B------:R-:W2:Y:S04]  /*53d0*/  LDG.E.U8 R14, desc[UR36][R10.64+-0x80] ;  /* 0xffff80240a0e7981 */ /* 0x000ea8000c1e1100 */
[----:B------:R-:W3:Y:S04]  /*53e0*/  LDG.E.U8 R15, desc[UR36][R10.64] ;  /* 0x000000240a0f7981 */ /* 0x000ee8000c1e1100 */
[----:B------:R-:W4:Y:S01]  /*53f0*/  LDG.E.U8 R20, desc[UR36][R10.64+0x80] ;  /* 0x000080240a147981 */ /* 0x000f22000c1e1100 */
[----:B------:R-:W-:-:S02]  /*5400*/  IADD3 R12, PT, PT, R12, 0x200, RZ ;  /* 0x000002000c0c7810 */ /* 0x000fc40007ffe0ff */
[----:B-----5:R-:W-:Y:S02]  /*5410*/  ISETP.NE.AND P0, PT, R21, RZ, PT ;  /* 0x000000ff1500720c */ /* 0x020fe40003f05270 */
[----:B--2---:R-:W-:Y:S02]  /*5420*/  ISETP.NE.AND P1, PT, R14, RZ, PT ;  /* 0x000000ff0e00720c */ /* 0x004fe40003f25270 */
[----:B---3--:R-:W-:Y:S02]  /*5430*/  ISETP.NE.AND P2, PT, R15, RZ, PT ;  /* 0x000000ff0f00720c */ /* 0x008fe40003f45270 */
[----:B----4-:R-:W-:-:S07]  /*5440*/  ISETP.NE.AND P3, PT, R20, RZ, PT ;  /* 0x000000ff1400720c */ /* 0x010fce0003f65270 */
[----:B------:R-:W0:Y:S04]  /*5450*/  @!P0 LDS R14, [R13+-0x400] ;  /* 0xfffc00000d0e8984 */ /* 0x000e280000000800 */
[----:B------:R-:W1:Y:S04]  /*5460*/  @!P1 LDS R20, [R13+-0x200] ;  /* 0xfffe00000d149984 */ /* 0x000e680000000800 */
[----:B------:R-:W2:Y:S04]  /*5470*/  @!P2 LDS R22, [R13] ;  /* 0x000000000d16a984 */ /* 0x000ea80000000800 */
[----:B------:R-:W3:Y:S01]  /*5480*/  @!P3 LDS R24, [R13+0x200] ;  /* 0x000200000d18b984 */ /* 0x000ee20000000800 */
[----:B0-----:R-:W-:Y:S01]  /*5490*/  @!P0 FADD.FTZ R15, -R9, R14 ;  /* 0x0000000e090f8221 */ /* 0x001fe20000010100 */
[----:B------:R-:W-:-:S03]  /*54a0*/  IMAD.MOV.U32 R14, RZ, RZ, RZ ;  /* 0x000000ffff0e7224 */ /* 0x000fc600078e00ff */
[----:B------:R-:W-:Y:S01]  /*54b0*/  @!P0 FMUL.FTZ R15, R15, 1.4426950216293334961 ;  /* 0x3fb8aa3b0f0f8820 */ /* 0x000fe20000410000 */
[----:B-1----:R-:W-:Y:S01]  /*54c0*/  @!P1 FADD.FTZ R21, -R9, R20 ;  /* 0x0000001409159221 */ /* 0x002fe20000010100 */
[----:B------:R-:W-:Y:S02]  /*54d0*/  HFMA2 R20, -RZ, RZ, 0, 0 ;  /* 0x00000000ff147431 */ /* 0x000fe400000001ff */
[----:B------:R-:W0:Y:S01]  /*54e0*/  @!P0 MUFU.EX2 R14, R15 ;  /* 0x0000000f000e8308 */ /* 0x000e220000000800 */
[----:B------:R-:W-:Y:S01]  /*54f0*/  @!P1 FMUL.FTZ R21, R21, 1.4426950216293334961 ;  /* 0x3fb8aa3b15159820 */ /* 0x000fe20000410000 */
[C---:B--2---:R-:W-:Y:S01]  /*5500*/  @!P2 FADD.FTZ R23, -R9.reuse, R22 ;  /* 0x000000160917a221 */ /* 0x044fe20000010100 */
[----:B------:R-:W-:Y:S01]  /*5510*/  MOV R22, RZ ;  /* 0x000000ff00167202 */ /* 0x000fe20000000f00 */
[----:B---3--:R-:W-:Y:S01]  /*5520*/  @!P3 FADD.FTZ R25, -R9, R24 ;  /* 0x000000180919b221 */ /* 0x008fe20000010100 */
[----:B------:R-:W1:Y:S01]  /*5530*/  @!P1 MUFU.EX2 R20, R21 ;  /* 0x0000001500149308 */ /* 0x000e620000000800 */
[----:B------:R-:W-:Y:S01]  /*5540*/  @!P2 FMUL.FTZ R23, R23, 1.4426950216293334961 ;  /* 0x3fb8aa3b1717a820 */ /* 0x000fe20000410000 */
[----:B------:R-:W-:-:S02]  /*5550*/  IMAD.MOV.U32 R24, RZ, RZ, RZ ;  /* 0x000000ffff187224 */ /* 0x000fc400078e00ff */
[----:B------:R-:W-:Y:S01]  /*5560*/  @!P3 FMUL.FTZ R25, R25, 1.4426950216293334961 ;  /* 0x3fb8aa3b1919b820 */ /* 0x000fe20000410000 */
[----:B------:R-:W-:Y:S01]  /*5570*/  ISETP.GE.AND P0, PT, R12, R18, PT ;  /* 0x000000120c00720c */ /* 0x000fe20003f06270 */
[----:B------:R-:W2:Y:S04]  /*5580*/  @!P2 MUFU.EX2 R22, R23 ;  /* 0x000000170016a308 */ /* 0x000ea80000000800 */
[----:B------:R-:W3:Y:S01]  /*5590*/  @!P3 MUFU.EX2 R24, R25 ;  /* 0x000000190018b308 */ /* 0x000ee20000000800 */
[----:B0-----:R-:W-:Y:S01]  /*55a0*/  FADD.FTZ R15, R14, R8 ;  /* 0x000000080e0f7221 */ /* 0x001fe20000010000 */
[----:B------:R-:W-:Y:S03]  /*55b0*/  STS [R13+-0x400], R14 ;  /* 0xfffc000e0d007388 */ /* 0x000fe60000000800 */
[----:B-1----:R-:W-:Y:S01]  /*55c0*/  FADD.FTZ R21, R15, R20 ;  /* 0x000000140f157221 */ /* 0x002fe20000010000 */
[----:B------:R-:W-:Y:S01]  /*55d0*/  IADD3 R15, P1, PT, R10, 0x200, RZ ;  /* 0x000002000a0f7810 */ /* 0x000fe20007f3e0ff */
[----:B------:R-:W-:Y:S02]  /*55e0*/  STS [R13+-0x200], R20 ;  /* 0xfffe00140d007388 */ /* 0x000fe40000000800 */
[----:B--2---:R-:W-:-:S02]  /*55f0*/  FADD.FTZ R21, R21, R22 ;  /* 0x0000001615157221 */ /* 0x004fc40000010000 */
[----:B------:R-:W-:Y:S01]  /*5600*/  STS [R13], R22 ;  /* 0x000000160d007388 */ /* 0x000fe20000000800 */
[----:B------:R-:W-:Y:S01]  /*5610*/  IADD3.X R11, PT, PT, RZ, R11, RZ, P1, !PT ;  /* 0x0000000bff0b7210 */ /* 0x000fe20000ffe4ff */
[----:B---3--:R-:W-:Y:S02]  /*5620*/  FADD.FTZ R8, R21, R24 ;  /* 0x0000001815087221 */ /* 0x008fe40000010000 */
[----:B------:R0:W-:Y:S02]  /*5630*/  STS [R13+0x200], R24 ;  /* 0x000200180d007388 */ /* 0x0001e40000000800 */
[----:B0-----:R-:W-:Y:S01]  /*5640*/  VIADD R13, R13, 0x800 ;  /* 0x000008000d0d7836 */ /* 0x001fe20000000000 */
[----:B------:R-:W-:Y:S06]  /*5650*/  @!P0 BRA `(.L_x_196) ;  /* 0xfffffffc00548947 */ /* 0x000fec000383ffff */
.L_x_183:
[----:B------:R-:W-:Y:S05]  /*5660*/  BSYNC.RECONVERGENT B0 ;  /* 0x0000000000007941 */ /* 0x000fea0003800200 */
.L_x_182:
[----:B0-----:R-:W0:Y:S01]  /*5670*/  SHFL.BFLY PT, R9, R8, 0x10, 0x1f ;  /* 0x0e001f0008097f89 */ /* 0x001e2200000e0000 */
[C---:B------:R-:W-:Y:S01]  /*5680*/  ISETP.NE.AND P0, PT, R4.reuse, RZ, PT ;  /* 0x000000ff0400720c */ /* 0x040fe20003f05270 */
[----:B------:R-:W1:Y:S01]  /*5690*/  LDCU UR4, c[0x0][0x3f4] ;  /* 0x00007e80ff0477ac */ /* 0x000e620008000800 */
[----:B------:R-:W-:Y:S01]  /*56a0*/  ISETP.GT.U32.AND P1, PT, R4, 0x3, PT ;  /* 0x000000030400780c */ /* 0x000fe20003f24070 */
[----:B------:R-:W2:Y:S01]  /*56b0*/  S2UR UR11, SR_CTAID.X ;  /* 0x00000000000b79c3 */ /* 0x000ea20000002500 */
[----:B------:R-:W5:Y:S01]  /*56c0*/  LDCU.U8 UR10, c[0x0][0x48c] ;  /* 0x00009180ff0a77ac */ /* 0x000f620008000000 */
[----:B-1----:R-:W-:Y:S01]  /*56d0*/  UIADD3 UR4, UPT, UPT, UR4, 0x4, URZ ;  /* 0x0000000404047890 */ /* 0x002fe2000fffe0ff */
[----:B0-----:R-:W-:-:S03]  /*56e0*/  FADD.FTZ R9, R9, R8 ;  /* 0x0000000809097221 */ /* 0x001fc60000010000 */
[----:B------:R-:W-:Y:S02]  /*56f0*/  USHF.R.S32.HI UR5, URZ, 0x1f, UR4 ;  /* 0x0000001fff057899 */ /* 0x000fe40008011404 */
[----:B------:R-:W0:Y:S02]  /*5700*/  SHFL.BFLY PT, R10, R9, 0x8, 0x1f ;  /* 0x0d001f00090a7f89 */ /* 0x000e2400000e0000 */
        /* <DEDUP_REMOVED lines=12> */
[----:B------:R-:W-:Y:S01]  /*57d0*/  @!P0 STS [R5+0x10], R4 ;  /* 0x0000100405008388 */ /* 0x000fe20000000800 */
[----:B------:R-:W-:Y:S01]  /*57e0*/  BAR.SYNC.DEFER_BLOCKING 0x0 ;  /* 0x0000000000007b1d */ /* 0x000fe20000010000 */
[----:B-----5:R-:W-:-:S05]  /*57f0*/  ISETP.NE.AND P0, PT, RZ, UR10, PT ;  /* 0x0000000aff007c0c */ /* 0x020fca000bf05270 */
[----:B------:R-:W0:Y:S01]  /*5800*/  @!P1 LDS R4, [R6+0x10] ;  /* 0x0000100006049984 */ /* 0x000e220000000800 */
[----:B------:R-:W-:-:S03]  /*5810*/  ISETP.GE.AND P1, PT, R7, R18, PT ;  /* 0x000000120700720c */ /* 0x000fc60003f26270 */
[----:B0-----:R-:W0:Y:S02]  /*5820*/  SHFL.BFLY PT, R9, R4, 0x2, 0x1f ;  /* 0x0c401f0004097f89 */ /* 0x001e2400000e0000 */
        /* <DEDUP_REMOVED lines=9> */
[----:B------:R-:W5:Y:S01]  /*58c0*/  LDCU UR4, c[0x0][0x488] ;  /* 0x00009100ff0477ac */ /* 0x000f620008000800 */
[----:B------:R-:W5:Y:S01]  /*58d0*/  LDCU UR8, c[0x0][0x40c] ;  /* 0x00008180ff0877ac */ /* 0x000f620008000800 */
[----:B------:R-:W3:Y:S01]  /*58e0*/  LDCU UR9, c[0x0][0x3f4] ;  /* 0x00007e80ff0977ac */ /* 0x000ee20008000800 */
[----:B--2---:R-:W-:-:S04]  /*58f0*/  UIMAD UR5, UR5, UR7, UR11 ;  /* 0x00000007050572a4 */ /* 0x004fc8000f8e020b */
[----:B-----5:R-:W-:-:S04]  /*5900*/  UIMAD UR4, UR5, UR4, UR8 ;  /* 0x00000004050472a4 */ /* 0x020fc8000f8e0208 */
[----:B---3--:R-:W-:-:S04]  /*5910*/  UIMAD UR4, UR4, UR9, URZ ;  /* 0x00000009040472a4 */ /* 0x008fc8000f8e02ff */
[----:B------:R-:W-:-:S12]  /*5920*/  USHF.R.S32.HI UR5, URZ, 0x1f, UR4 ;  /* 0x0000001fff057899 */ /* 0x000fd80008011404 */
.L_x_197:
[----:B------:R-:W-:Y:S04]  /*5930*/  BSSY.RECONVERGENT B0, `(.L_x_198) ;  /* 0x0000061000007945 */ /* 0x000fe80003800200 */
[----:B------:R-:W-:Y:S05]  /*5940*/  @P1 BRA `(.L_x_199) ;  /* 0x00000004007c1947 */ /* 0x000fea0003800000 */
[----:B------:R-:W-:Y:S01]  /*5950*/  VIADDMNMX R4, R7, 0x80, R18, !PT ;  /* 0x0000008007047846 */ /* 0x000fe20007800112 */
[----:B------:R-:W-:Y:S01]  /*5960*/  BSSY.RECONVERGENT B1, `(.L_x_200) ;  /* 0x0000028000017945 */ /* 0x000fe20003800200 */
[----:B0-----:R-:W-:-:S04]  /*5970*/  LOP3.LUT R5, RZ, R16, RZ, 0x33, !PT ;  /* 0x00000010ff057212 */ /* 0x001fc800078e33ff */
        /* <DEDUP_REMOVED lines=10> */
[----:B------:R-:W-:Y:S01]  /*5a20*/  SHF.L.U32 R5, R4, 0x7, RZ ;  /* 0x0000000704057819 */ /* 0x000fe200000006ff */
[----:B------:R-:W-:Y:S01]  /*5a30*/  UIADD3 UR7, UPT, UPT, UR7, 0x120, URZ ;  /* 0x0000012007077890 */ /* 0x000fe2000fffe0ff */
[----:B------:R-:W-:Y:S02]  /*5a40*/  IADD3.X R8, PT, PT, RZ, UR5, RZ, P2, !PT ;  /* 0x00000005ff087c10 */ /* 0x000fe400097fe4ff */
[----:B------:R-:W-:-:S02]  /*5a50*/  LOP3.LUT R6, R5, 0x180, RZ, 0xc0, !PT ;  /* 0x0000018005067812 */ /* 0x000fc400078ec0ff */
[----:B------:R-:W-:Y:S02]  /*5a60*/  LOP3.LUT R4, R4, 0x3, RZ, 0xc0, !PT ;  /* 0x0000000304047812 */ /* 0x000fe400078ec0ff */
[----:B------:R-:W-:Y:S01]  /*5a70*/  LEA R5, R16, UR6, 0x1 ;  /* 0x0000000610057c11 */ /* 0x000fe2000f8e08ff */
[----:B------:R-:W-:Y:S01]  /*5a80*/  IMAD.IADD R7, R7, 0x1, R6 ;  /* 0x0000000107077824 */ /* 0x000fe200078e0206 */
[----:B------:R-:W-:Y:S02]  /*5a90*/  IADD3 R9, PT, PT, -R4, RZ, RZ ;  /* 0x000000ff04097210 */ /* 0x000fe40007ffe1ff */
[----:B--2---:R-:W-:-:S04]  /*5aa0*/  LEA R10, P2, R11, UR12, 0x2 ;  /* 0x0000000c0b0a7c11 */ /* 0x004fc8000f8410ff */
[----:B------:R-:W-:Y:S01]  /*5ab0*/  LEA.HI.X R11, R11, UR13, R8, 0x2, P2 ;  /* 0x0000000d0b0b7c11 */ /* 0x000fe200090f1408 */
[----:B0-----:R-:W-:-:S06]  /*5ac0*/  ULEA UR7, UR8, UR7, 0x18 ;  /* 0x0000000708077291 */ /* 0x001fcc000f8ec0ff */
[----:B------:R-:W-:Y:S02]  /*5ad0*/  IADD3 R6, PT, PT, R5, UR7, RZ ;  /* 0x0000000705067c10 */ /* 0x000fe4000fffe0ff */
[----:B------:R-:W-:-:S07]  /*5ae0*/  LEA R8, R16, UR7, 0x2 ;  /* 0x0000000710087c11 */ /* 0x000fce000f8e10ff */
.L_x_202:
[----:B--2---:R0:W1:Y:S01]  /*5af0*/  LDS R4, [R8] ;  /* 0x0000000008047984 */ /* 0x0040620000000800 */
[----:B------:R-:W-:Y:S02]  /*5b00*/  @P0 MOV R5, R11 ;  /* 0x0000000b00050202 */ /* 0x000fe40000000f00 */
[----:B------:R-:W-:-:S04]  /*5b10*/  IADD3 R9, PT, PT, R9, 0x1, RZ ;  /* 0x0000000109097810 */ /* 0x000fc80007ffe0ff */
[----:B------:R-:W-:Y:S01]  /*5b20*/  ISETP.NE.AND P3, PT, R9, RZ, PT ;  /* 0x000000ff0900720c */ /* 0x000fe20003f65270 */
[----:B0-----:R-:W-:Y:S02]  /*5b30*/  VIADD R8, R8, 0x200 ;  /* 0x0000020008087836 */ /* 0x001fe40000000000 */
[----:B-1----:R-:W-:-:S05]  /*5b40*/  FMUL.FTZ R15, R4, R13 ;  /* 0x0000000d040f7220 */ /* 0x002fca0000410000 */
[----:B------:R-:W-:-:S04]  /*5b50*/  F2FP.F16.F32.PACK_AB R4, RZ, R15 ;  /* 0x0000000fff04723e */ /* 0x000fc800000000ff */
[----:B------:R-:W-:Y:S01]  /*5b60*/  PRMT R12, R4, 0x7610, R12 ;  /* 0x00007610040c7816 */ /* 0x000fe2000000000c */
[----:B------:R-:W-:Y:S01]  /*5b70*/  @P0 IMAD.MOV.U32 R4, RZ, RZ, R10 ;  /* 0x000000ffff040224 */ /* 0x000fe200078e000a */
[----:B------:R-:W-:-:S03]  /*5b80*/  IADD3 R10, P2, PT, R10, 0x200, RZ ;  /* 0x000002000a0a7810 */ /* 0x000fc60007f5e0ff */
[----:B------:R0:W-:Y:S01]  /*5b90*/  STS.U16 [R6], R12 ;  /* 0x0000000c06007388 */ /* 0x0001e20000000400 */
[----:B------:R-:W-:-:S03]  /*5ba0*/  IADD3.X R11, PT, PT, RZ, R11, RZ, P2, !PT ;  /* 0x0000000bff0b7210 */ /* 0x000fc600017fe4ff */
[----:B------:R2:W-:Y:S01]  /*5bb0*/  @P0 STG.E desc[UR36][R4.64], R15 ;  /* 0x0000000f04000986 */ /* 0x0005e2000c101924 */
[----:B0-----:R-:W-:Y:S01]  /*5bc0*/  IADD3 R6, PT, PT, R6, 0x100, RZ ;  /* 0x0000010006067810 */ /* 0x001fe20007ffe0ff */
[----:B------:R-:W-:Y:S06]  /*5bd0*/  @P3 BRA `(.L_x_202) ;  /* 0xfffffffc00c43947 */ /* 0x000fec000383ffff */
.L_x_201:
[----:B------:R-:W-:Y:S05]  /*5be0*/  BSYNC.RECONVERGENT B1 ;  /* 0x0000000000017941 */ /* 0x000fea0003800200 */
.L_x_200:
[----:B------:R-:W-:Y:S05]  /*5bf0*/  @!P1 BRA `(.L_x_199) ;  /* 0x0000000000d09947 */ /* 0x000fea0003800000 */
[----:B--2---:R-:W0:Y:S01]  /*5c00*/  S2R R5, SR_CgaCtaId ;  /* 0x0000000000057919 */ /* 0x004e220000008800 */
[----:B------:R-:W2:Y:S01]  /*5c10*/  LDCU.64 UR8, c[0x0][0x480] ;  /* 0x00009000ff0877ac */ /* 0x000ea20008000a00 */
[----:B------:R-:W-:Y:S02]  /*5c20*/  MOV R4, 0x400 ;  /* 0x0000040000047802 */ /* 0x000fe40000000f00 */
[C---:B------:R-:W-:Y:S01]  /*5c30*/  IADD3 R8, P2, PT, R7.reuse, UR4, RZ ;  /* 0x0000000407087c10 */ /* 0x040fe2000ff5e0ff */
[----:B------:R-:W-:Y:S01]  /*5c40*/  UISETP.NE.AND UP0, UPT, UR10, URZ, UPT ;  /* 0x000000ff0a00728c */ /* 0x000fe2000bf05270 */
[----:B------:R-:W-:Y:S01]  /*5c50*/  LEA R6, R7, UR6, 0x1 ;  /* 0x0000000607067c11 */ /* 0x000fe2000f8e08ff */
[----:B------:R-:W-:Y:S01]  /*5c60*/  VIADD R4, R4, 0x120 ;  /* 0x0000012004047836 */ /* 0x000fe20000000000 */
[----:B------:R-:W-:Y:S01]  /*5c70*/  ISETP.NE.AND P0, PT, RZ, UR10, PT ;  /* 0x0000000aff007c0c */ /* 0x000fe2000bf05270 */
[----:B------:R-:W-:Y:S02]  /*5c80*/  IMAD.X R9, RZ, RZ, UR5, P2 ;  /* 0x00000005ff097e24 */ /* 0x000fe400090e06ff */
[----:B------:R-:W-:Y:S01]  /*5c90*/  IMAD R6, R3, -0x2, R6 ;  /* 0xfffffffe03067824 */ /* 0x000fe200078e0206 */
[----:B------:R-:W-:-:S02]  /*5ca0*/  PLOP3.LUT P1, PT, PT, PT, UP0, 0x80, 0x8 ;  /* 0x000000000008781c */ /* 0x000fc40003f2f008 */
[----:B--2---:R-:W-:-:S04]  /*5cb0*/  LEA R10, P3, R8, UR8, 0x2 ;  /* 0x00000008080a7c11 */ /* 0x004fc8000f8610ff */
[----:B------:R-:W-:Y:S02]  /*5cc0*/  IADD3 R10, P2, PT, R10, 0x400, RZ ;  /* 0x000004000a0a7810 */ /* 0x000fe40007f5e0ff */
[----:B------:R-:W-:-:S04]  /*5cd0*/  LEA.HI.X R9, R8, UR9, R9, 0x2, P3 ;  /* 0x0000000908097c11 */ /* 0x000fc800098f1409 */
[----:B------:R-:W-:Y:S02]  /*5ce0*/  IADD3.X R11, PT, PT, RZ, R9, RZ, P2, !PT ;  /* 0x00000009ff0b7210 */ /* 0x000fe400017fe4ff */
[----:B0-----:R-:W-:Y:S02]  /*5cf0*/  LEA R5, R5, R4, 0x18 ;  /* 0x0000000405057211 */ /* 0x001fe400078ec0ff */
[----:B------:R-:W-:Y:S02]  /*5d00*/  SHF.L.U32 R4, R3, 0x2, RZ ;  /* 0x0000000203047819 */ /* 0x000fe400000006ff */
[----:B------:R-:W-:Y:S02]  /*5d10*/  IADD3 R6, PT, PT, R6, 0x200, R5 ;  /* 0x0000020006067810 */ /* 0x000fe40007ffe005 */
[----:B------:R-:W-:-:S04]  /*5d20*/  LEA R4, R7, -R4, 0x2 ;  /* 0x8000000407047211 */ /* 0x000fc800078e10ff */
[----:B------:R-:W-:-:S07]  /*5d30*/  IADD3 R8, PT, PT, R4, 0x400, R5 ;  /* 0x0000040004087810 */ /* 0x000fce0007ffe005 */
.L_x_203:
[----:B------:R-:W1:Y:S01]  /*5d40*/  LDS R4, [R8+-0x400] ;  /* 0xfffc000008047984 */ /* 0x000e620000000800 */
[----:B------:R-:W-:-:S04]  /*5d50*/  IADD3 R7, PT, PT, R7, 0x200, RZ ;  /* 0x0000020007077810 */ /* 0x000fc80007ffe0ff */
[----:B------:R-:W-:Y:S01]  /*5d60*/  ISETP.GE.AND P2, PT, R7, R18, PT ;  /* 0x000000120700720c */ /* 0x000fe20003f46270 */
[----:B-1----:R-:W-:-:S05]  /*5d70*/  FMUL.FTZ R15, R4, R13 ;  /* 0x0000000d040f7220 */ /* 0x002fca0000410000 */
[----:B------:R-:W-:-:S04]  /*5d80*/  F2FP.F16.F32.PACK_AB R4, RZ, R15 ;  /* 0x0000000fff04723e */ /* 0x000fc800000000ff */
[----:B------:R-:W-:-:S05]  /*5d90*/  PRMT R5, R4, 0x7610, R5 ;  /* 0x0000761004057816 */ /* 0x000fca0000000005 */
[----:B------:R0:W-:Y:S04]  /*5da0*/  STS.U16 [R6+-0x200], R5 ;  /* 0xfffe000506007388 */ /* 0x0001e80000000400 */
[----:B------:R-:W1:Y:S01]  /*5db0*/  LDS R4, [R8+-0x200] ;  /* 0xfffe000008047984 */ /* 0x000e620000000800 */
[----:B0-----:R-:W-:Y:S02]  /*5dc0*/  IMAD.MOV.U32 R5, RZ, RZ, R11 ;  /* 0x000000ffff057224 */ /* 0x001fe400078e000b */
        /* <DEDUP_REMOVED lines=9> */
[----:B0-----:R-:W-:Y:S01]  /*5e60*/  MOV R4, R10 ;  /* 0x0000000a00047202 */ /* 0x001fe20000000f00 */
[----:B-1----:R-:W-:-:S03]  /*5e70*/  VIADD R8, R8, 0x800 ;  /* 0x0000080008087836 */ /* 0x002fc60000000000 */
[----:B------:R-:W-:Y:S01]  /*5e80*/  IADD3 R10, P3, PT, R4, 0x800, RZ ;  /* 0x00000800040a7810 */ /* 0x000fe20007f7e0ff */
[----:B------:R-:W-:Y:S01]  /*5e90*/  @P1 STG.E desc[UR36][R4.64+-0x400], R15 ;  /* 0xfffc000f04001986 */ /* 0x000fe2000c101924 */
[----:B------:R-:W-:Y:S02]  /*5ea0*/  PLOP3.LUT P1, PT, P0, PT, PT, 0x80, 0x8 ;  /* 0x000000000008781c */ /* 0x000fe4000072f070 */
[----:B------:R-:W-:-:S11]  /*5eb0*/  IADD3.X R11, PT, PT, RZ, R5, RZ, P3, !PT ;  /* 0x00000005ff0b7210 */ /* 0x000fd60001ffe4ff */
        /* <DEDUP_REMOVED lines=8> */
.L_x_199:
[----:B------:R-:W-:Y:S05]  /*5f40*/  BSYNC.RECONVERGENT B0 ;  /* 0x0000000000007941 */ /* 0x000fea0003800200 */
.L_x_198:
[----:B------:R-:W-:Y:S01]  /*5f50*/  IADD3 R35, PT, PT, R18, -0x1, RZ ;  /* 0xffffffff12237810 */ /* 0x000fe20007ffe0ff */
[----:B------:R-:W4:Y:S01]  /*5f60*/  LDCU UR4, c[0x0][0x40c] ;  /* 0x00008180ff0477ac */ /* 0x000f220008000800 */
[----:B------:R-:W5:Y:S01]  /*5f70*/  S2R R40, SR_CgaCtaId ;  /* 0x0000000000287919 */ /* 0x000f620000008800 */
[----:B------:R-:W-:Y:S01]  /*5f80*/  SHF.L.U32 R33, R16, 0x3, RZ ;  /* 0x0000000310217819 */ /* 0x000fe200000006ff */
[----:B------:R-:W-:Y:S01]  /*5f90*/  BSSY.RECONVERGENT B0, `(.L_x_204) ;  /* 0x000001e000007945 */ /* 0x000fe20003800200 */
[----:B--2---:R-:W-:Y:S02]  /*5fa0*/  SHF.R.S32.HI R4, RZ, 0x1f, R35 ;  /* 0x0000001fff047819 */ /* 0x004fe40000011423 */
[----:B------:R-:W-:Y:S02]  /*5fb0*/  CS2R R14, SRZ ;  /* 0x00000000000e7805 */ /* 0x000fe4000001ff00 */
[----:B------:R-:W-:Y:S02]  /*5fc0*/  LOP3.LUT R33, R33, 0x38, RZ, 0xc0, !PT ;  /* 0x0000003821217812 */ /* 0x000fe400078ec0ff */
[----:B-1----:R-:W-:-:S02]  /*5fd0*/  CS2R R12, SRZ ;  /* 0x00000000000c7805 */ /* 0x002fc4000001ff00 */
[----:B------:R-:W-:Y:S02]  /*5fe0*/  LEA.HI R4, R4, R35, RZ, 0x4 ;  /* 0x0000002304047211 */ /* 0x000fe400078f20ff */
[----:B------:R-:W-:Y:S02]  /*5ff0*/  MOV R20, 0x400 ;  /* 0x0000040000147802 */ /* 0x000fe40000000f00 */
[----:B------:R-:W-:Y:S02]  /*6000*/  LOP3.LUT R4, R4, 0xfffffff0, RZ, 0xc0, !PT ;  /* 0xfffffff004047812 */ /* 0x000fe400078ec0ff */
[----:B0-----:R-:W-:-:S03]  /*6010*/  IADD3 R5, PT, PT, R20, 0xa0, RZ ;  /* 0x000000a014057810 */ /* 0x001fc60007ffe0ff */
[----:B------:R-:W-:Y:S01]  /*6020*/  IMAD.IADD R34, R35, 0x1, -R4 ;  /* 0x0000000123227824 */ /* 0x000fe200078e0a04 */
[----:B----4-:R-:W-:Y:S01]  /*6030*/  MOV R28, UR4 ;  /* 0x00000004001c7c02 */ /* 0x010fe20008000f00 */
[----:B------:R-:W-:-:S03]  /*6040*/  IMAD.SHL.U32 R4, R16, 0x10, RZ ;  /* 0x0000001010047824 */ /* 0x000fc600078e00ff */
[----:B------:R-:W-:Y:S02]  /*6050*/  ISETP.NE.AND P0, PT, R36, R34, PT ;  /* 0x000000222400720c */ /* 0x000fe40003f05270 */
[----:B------:R-:W-:Y:S02]  /*6060*/  LOP3.LUT R4, R4, 0x70, RZ, 0xc0, !PT ;  /* 0x0000007004047812 */ /* 0x000fe400078ec0ff */
[----:B------:R-:W-:-:S04]  /*6070*/  ISETP.NE.OR P0, PT, R28, RZ, P0 ;  /* 0x000000ff1c00720c */ /* 0x000fc80000705670 */
[----:B------:R-:W-:Y:S02]  /*6080*/  ISETP.GT.U32.OR P0, PT, R33, 0x2f, P0 ;  /* 0x0000002f2100780c */ /* 0x000fe40000704470 */
[----:B-----5:R-:W-:-:S04]  /*6090*/  LEA R5, R40, R5, 0x18 ;  /* 0x0000000528057211 */ /* 0x020fc800078ec0ff */
[----:B------:R-:W-:-:S07]  /*60a0*/  IADD3 R32, PT, PT, R5, R4, RZ ;  /* 0x0000000405207210 */ /* 0x000fce0007ffe0ff */
[----:B------:R-:W-:Y:S05]  /*60b0*/  @P0 BRA `(.L_x_205) ;  /* 0x00000000002c0947 */ /* 0x000fea0003800000 */
[----:B------:R-:W0:Y:S01]  /*60c0*/  LDCU.64 UR4, c[0x0][0x3b0] ;  /* 0x00007600ff0477ac */ /* 0x000e220008000a00 */
[----:B------:R-:W-:Y:S01]  /*60d0*/  IMAD.MOV.U32 R15, RZ, RZ, RZ ;  /* 0x000000ffff0f7224 */ /* 0x000fe200078e00ff */
[----:B0-----:R-:W-:-:S04]  /*60e0*/  UISETP.NE.U32.AND UP0, UPT, UR4, URZ, UPT ;  /* 0x000000ff0400728c */ /* 0x001fc8000bf05070 */
[----:B------:R-:W-:-:S09]  /*60f0*/  UISETP.NE.AND.EX UP0, UPT, UR5, URZ, UPT, UP0 ;  /* 0x000000ff0500728c */ /* 0x000fd2000bf05300 */
[----:B------:R-:W-:Y:S05]  /*6100*/  BRA.U !UP0, `(.L_x_206) ;  /* 0x0000000108147547 */ /* 0x000fea000b800000 */
[----:B------:R-:W0:Y:S01]  /*6110*/  S2R R4, SR_CTAID.X ;  /* 0x0000000000047919 */ /* 0x000e220000002500 */
[----:B------:R-:W1:Y:S01]  /*6120*/  LDC.64 R12, c[0x0][0x3b0] ;  /* 0x0000ec00ff0c7b82 */ /* 0x000e620000000a00 */
[----:B0-----:R-:W-:-:S04]  /*6130*/  IMAD R5, R4, 0x30, R33 ;  /* 0x0000003004057824 */ /* 0x001fc800078e0221 */
[----:B-1----:R-:W-:-:S06]  /*6140*/  IMAD.WIDE.U32 R12, R5, 0x2, R12 ;  /* 0x00000002050c7825 */ /* 0x002fcc00078e000c */
[----:B------:R-:W5:Y:S02]  /*6150*/  LDG.E.128 R12, desc[UR36][R12.64] ;  /* 0x000000240c0c7981 */ /* 0x000f64000c1e1d00 */
.L_x_206:
[----:B-----5:R0:W-:Y:S02]  /*6160*/  STS.128 [R32], R12 ;  /* 0x0000000c20007388 */ /* 0x0201e40000000c00 */
.L_x_205:
[----:B------:R-:W-:Y:S05]  /*6170*/  BSYNC.RECONVERGENT B0 ;  /* 0x0000000000007941 */ /* 0x000fea0003800200 */
.L_x_204:
[----:B------:R-:W1:Y:S01]  /*6180*/  S2UR UR4, SR_CTAID.Y ;  /* 0x00000000000479c3 */ /* 0x000e620000002600 */
[----:B------:R-:W1:Y:S01]  /*6190*/  LDCU UR7, c[0x0][0x3f8] ;  /* 0x00007f00ff0777ac */ /* 0x000e620008000800 */
[----:B------:R-:W-:Y:S01]  /*61a0*/  ISETP.GT.U32.AND P0, PT, R33, 0x2f, PT ;  /* 0x0000002f2100780c */ /* 0x000fe20003f04070 */
[----:B------:R-:W-:Y:S01]  /*61b0*/  BSSY.RECONVERGENT B0, `(.L_x_207) ;  /* 0x00001e9000007945 */ /* 0x000fe20003800200 */
[----:B------:R-:W-:Y:S01]  /*61c0*/  CS2R R10, SRZ ;  /* 0x00000000000a7805 */ /* 0x000fe2000001ff00 */
[----:B------:R-:W2:Y:S01]  /*61d0*/  LDCU UR10, c[0x0][0x40c] ;  /* 0x00008180ff0a77ac */ /* 0x000ea20008000800 */
[----:B------:R-:W-:Y:S02]  /*61e0*/  CS2R R8, SRZ ;  /* 0x0000000000087805 */ /* 0x000fe4000001ff00 */
[----:B------:R-:W-:Y:S02]  /*61f0*/  CS2R R6, SRZ ;  /* 0x0000000000067805 */ /* 0x000fe4000001ff00 */
[----:B------:R-:W-:Y:S01]  /*6200*/  CS2R R4, SRZ ;  /* 0x0000000000047805 */ /* 0x000fe2000001ff00 */
[----:B------:R-:W4:Y:S01]  /*6210*/  LDCU.64 UR12, c[0x0][0x3c8] ;  /* 0x00007900ff0c77ac */ /* 0x000f220008000a00 */
[----:B-1----:R-:W-:-:S04]  /*6220*/  UIMAD UR4, UR4, UR7, UR11 ;  /* 0x00000007040472a4 */ /* 0x002fc8000f8e020b */
[----:B------:R-:W-:Y:S01]  /*6230*/  UIMAD UR4, UR4, 0x30, URZ ;  /* 0x00000030040478a4 */ /* 0x000fe2000f8e02ff */
[----:B------:R-:W-:Y:S06]  /*6240*/  BAR.SYNC.DEFER_BLOCKING 0x0 ;  /* 0x0000000000007b1d */ /* 0x000fec0000010000 */
[----:B--2-4-:R-:W-:Y:S05]  /*6250*/  @P0 BRA `(.L_x_208) ;  /* 0x0000001c00780947 */ /* 0x014fea0003800000 */
[----:B------:R-:W1:Y:S01]  /*6260*/  LDC R22, c[0x0][0x3f4] ;  /* 0x0000fd00ff167b82 */ /* 0x000e620000000800 */
[----:B------:R-:W-:Y:S01]  /*6270*/  IADD3 R42, PT, PT, R36, R3, RZ ;  /* 0x00000003242a7210 */ /* 0x000fe20007ffe0ff */
[----:B------:R-:W-:Y:S01]  /*6280*/  BSSY.RECONVERGENT B1, `(.L_x_209) ;  /* 0x00000ac000017945 */ /* 0x000fe20003800200 */
[----:B------:R-:W-:-:S04]  /*6290*/  IADD3 R11, PT, PT, R20, 0x120, RZ ;  /* 0x00000120140b7810 */ /* 0x000fc80007ffe0ff */
[----:B------:R-:W-:Y:S01]  /*62a0*/  LEA R40, R40, R11, 0x18 ;  /* 0x0000000b28287211 */ /* 0x000fe200078ec0ff */
[----:B------:R-:W2:Y:S04]  /*62b0*/  LDC.64 R38, c[0x0][0x3c0] ;  /* 0x0000f000ff267b82 */ /* 0x000ea80000000a00 */
[----:B------:R-:W-:-:S05]  /*62c0*/  VIADD R37, R40, UR6 ;  /* 0x0000000628257c36 */ /* 0x000fca0008000000 */
[----:B------:R-:W-:Y:S02]  /*62d0*/  LEA R41, R36, R37, 0x1 ;  /* 0x0000002524297211 */ /* 0x000fe400078e08ff */
[-C--:B-1----:R-:W-:Y:S01]  /*62e0*/  VIMNMX R43, PT, PT, R35, R22.reuse, PT ;  /* 0x00000016232b7248 */ /* 0x082fe20003fe0100 */
[--C-:B------:R-:W-:Y:S02]  /*62f0*/  IMAD R45, R22, UR4, R33.reuse ;  /* 0x00000004162d7c24 */ /* 0x100fe4000f8e0221 */
[----:B------:R-:W-:Y:S01]  /*6300*/  IMAD R11, R0, R22, R33 ;  /* 0x00000016000b7224 */ /* 0x000fe200078e0221 */
[----:B------:R-:W-:Y:S01]  /*6310*/  ISETP.GE.AND P0, PT, R42, R43, PT ;  /* 0x0000002b2a00720c */ /* 0x000fe20003f06270 */
[----:B--2---:R-:W-:-:S04]  /*6320*/  IMAD.WIDE R44, R45, 0x2, R38 ;  /* 0x000000022d2c7825 */ /* 0x004fc800078e0226 */
[----:B------:R-:W-:-:S04]  /*6330*/  IMAD.WIDE R38, R11, 0x2, R38 ;  /* 0x000000020b267825 */ /* 0x000fc800078e0226 */
[----:B------:R-:W-:-:S04]  /*6340*/  HFMA2 R11, -RZ, RZ, 0, 0 ;  /* 0x00000000ff0b7431 */ /* 0x000fc800000001ff */
[----:B------:R-:W-:Y:S05]  /*6350*/  @P0 BRA `(.L_x_210) ;  /* 0x0000000800780947 */ /* 0x000fea0003800000 */
[----:B------:R-:W-:Y:S01]  /*6360*/  VIADD R24, R42, 0x10 ;  /* 0x000000102a187836 */ /* 0x000fe20000000000 */
[----:B------:R-:W1:Y:S01]  /*6370*/  LDC.64 R46, c[0x0][0x458] ;  /* 0x00011600ff2e7b82 */ /* 0x000e620000000a00 */
[----:B------:R-:W-:Y:S01]  /*6380*/  LOP3.LUT R26, RZ, R3, RZ, 0x33, !PT ;  /* 0x00000003ff1a7212 */ /* 0x000fe200078e33ff */
[----:B------:R-:W-:Y:S02]  /*6390*/  UIMAD UR5, UR38, UR7, UR11 ;  /* 0x00000007260572a4 */ /* 0x000fe4000f8e020b */
[----:B------:R-:W-:Y:S01]  /*63a0*/  IMAD R22, R22, UR7, RZ ;  /* 0x0000000716167c24 */ /* 0x000fe2000f8e02ff */
[----:B------:R-:W-:Y:S01]  /*63b0*/  VIMNMX R7, PT, PT, R43, R24, !PT ;  /* 0x000000182b077248 */ /* 0x000fe20007fe0100 */
[----:B------:R-:W-:Y:S01]  /*63c0*/  BSSY.RECONVERGENT B2, `(.L_x_211) ;  /* 0x000003a000027945 */ /* 0x000fe20003800200 */
[----:B------:R-:W-:Y:S02]  /*63d0*/  CS2R R8, SRZ ;  /* 0x0000000000087805 */ /* 0x000fe4000001ff00 */
[----:B------:R-:W-:-:S02]  /*63e0*/  CS2R R10, SRZ ;  /* 0x00000000000a7805 */ /* 0x000fc4000001ff00 */
[----:B------:R-:W-:Y:S02]  /*63f0*/  IADD3 R26, PT, PT, -R36, R7, R26 ;  /* 0x00000007241a7210 */ /* 0x000fe40007ffe11a */
[----:B------:R-:W-:Y:S02]  /*6400*/  CS2R R6, SRZ ;  /* 0x0000000000067805 */ /* 0x000fe4000001ff00 */
[----:B------:R-:W-:Y:S01]  /*6410*/  MOV R0, UR5 ;  /* 0x0000000500007c02 */ /* 0x000fe20008000f00 */
[----:B------:R-:W-:Y:S01]  /*6420*/  IMAD R48, R22, 0x30, RZ ;  /* 0x0000003016307824 */ /* 0x000fe200078e02ff */
[----:B------:R-:W-:-:S03]  /*6430*/  LOP3.LUT P0, RZ, R26, 0x10, RZ, 0xc0, !PT ;  /* 0x000000101aff7812 */ /* 0x000fc6000780c0ff */
[----:B------:R-:W-:Y:S01]  /*6440*/  IMAD R5, R0, 0x30, R33 ;  /* 0x0000003000057824 */ /* 0x000fe200078e0221 */
[----:B------:R-:W-:-:S03]  /*6450*/  MOV R0, R42 ;  /* 0x0000002a00007202 */ /* 0x000fc60000000f00 */
[----:B-1----:R-:W-:Y:S01]  /*6460*/  IMAD.WIDE R46, R5, 0x2, R46 ;  /* 0x00000002052e7825 */ /* 0x002fe200078e022e */
[----:B------:R-:W-:-:S05]  /*6470*/  CS2R R4, SRZ ;  /* 0x0000000000047805 */ /* 0x000fca000001ff00 */
[----:B------:R-:W-:Y:S05]  /*6480*/  @P0 BRA `(.L_x_212) ;  /* 0x0000000000b40947 */ /* 0x000fea0003800000 */
[----:B------:R-:W1:Y:S01]  /*6490*/  LDCU.64 UR8, c[0x0][0x3c8] ;  /* 0x00007900ff0877ac */ /* 0x000e620008000a00 */
[----:B------:R-:W-:-:S05]  /*64a0*/  IADD3 R0, P0, PT, R17, R42, RZ ;  /* 0x0000002a11007210 */ /* 0x000fca0007f1e0ff */
[----:B------:R-:W-:Y:S01]  /*64b0*/  IMAD.X R5, RZ, RZ, R2, P0 ;  /* 0x000000ffff057224 */ /* 0x000fe200000e0602 */
[----:B-1----:R-:W-:-:S04]  /*64c0*/  LEA R8, P0, R0, UR8, 0x2 ;  /* 0x0000000800087c11 */ /* 0x002fc8000f8010ff */
[----:B------:R-:W-:Y:S02]  /*64d0*/  LEA.HI.X R9, R0, UR9, R5, 0x2, P0 ;  /* 0x0000000900097c11 */ /* 0x000fe400080f1405 */
[----:B------:R-:W1:Y:S04]  /*64e0*/  LDS.U16 R0, [R41] ;  /* 0x0000000029007984 */ /* 0x000e680000000400 */
[----:B------:R-:W2:Y:S01]  /*64f0*/  LDG.E R9, desc[UR36][R8.64] ;  /* 0x0000002408097981 */ /* 0x000ea2000c1e1900 */
[----:B------:R-:W-:Y:S01]  /*6500*/  ISETP.NE.AND P0, PT, R28, RZ, PT ;  /* 0x000000ff1c00720c */ /* 0x000fe20003f05270 */
[----:B--2---:R-:W-:-:S04]  /*6510*/  IMAD R5, R22, R9, R42 ;  /* 0x0000000916057224 */ /* 0x004fc800078e022a */
[----:B------:R-:W-:-:S04]  /*6520*/  IMAD R5, R5, 0x30, RZ ;  /* 0x0000003005057824 */ /* 0x000fc800078e02ff */
[----:B------:R-:W-:-:S06]  /*6530*/  IMAD.WIDE R4, R5, 0x2, R38 ;  /* 0x0000000205047825 */ /* 0x000fcc00078e0226 */
[----:B------:R-:W5:Y:S01]  /*6540*/  LDG.E.128 R4, desc[UR36][R4.64] ;  /* 0x0000002404047981 */ /* 0x000f62000c1e1d00 */
[----:B-1----:R-:W-:Y:S01]  /*6550*/  HADD2.F32 R0, -RZ, R0.H0_H0 ;  /* 0x20000000ff007230 */ /* 0x002fe20000004100 */
[----:B------:R-:W-:Y:S06]  /*6560*/  @P0 BRA `(.L_x_213) ;  /* 0x0000000000380947 */ /* 0x000fec0003800000 */
[----:B------:R-:W-:Y:S01]  /*6570*/  ISETP.NE.AND P1, PT, R19, RZ, PT ;  /* 0x000000ff1300720c */ /* 0x000fe20003f25270 */
[----:B------:R-:W1:-:S12]  /*6580*/  LDS.128 R20, [R32] ;  /* 0x0000000020147984 */ /* 0x000e580000000c00 */
[----:B------:R-:W2:Y:S01]  /*6590*/  @P1 LDG.E.128 R8, desc[UR36][R46.64] ;  /* 0x000000242e081981 */ /* 0x000ea2000c1e1d00 */
[----:B-1---5:R-:W-:Y:S02]  /*65a0*/  HFMA2 R4, R4, 1, 1, R20 ;  /* 0x3c003c0004047831 */ /* 0x022fe40000000014 */
[----:B------:R-:W-:Y:S02]  /*65b0*/  HADD2 R5, R5, R21 ;  /* 0x0000001505057230 */ /* 0x000fe40000000000 */
[----:B------:R-:W-:Y:S02]  /*65c0*/  HFMA2 R6, R6, 1, 1, R22 ;  /* 0x3c003c0006067831 */ /* 0x000fe40000000016 */
[----:B------:R-:W-:Y:S02]  /*65d0*/  HADD2 R7, R7, R23 ;  /* 0x0000001707077230 */ /* 0x000fe40000000000 */
[----:B------:R-:W-:Y:S02]  /*65e0*/  IMAD R21, R42, 0x30, RZ ;  /* 0x000000302a157824 */ /* 0x000fe400078e02ff */
[----:B--2---:R-:W-:-:S02]  /*65f0*/  @P1 HMUL2 R4, R4, R8 ;  /* 0x0000000804041232 */ /* 0x004fc40000000000 */
[----:B------:R-:W-:Y:S02]  /*6600*/  @P1 HFMA2 R5, R5, R9, -RZ ;  /* 0x0000000905051231 */ /* 0x000fe400001000ff */
[----:B------:R-:W-:Y:S02]  /*6610*/  @P1 HMUL2 R6, R6, R10 ;  /* 0x0000000a06061232 */ /* 0x000fe40000000000 */
[----:B------:R-:W-:Y:S02]  /*6620*/  @P1 HFMA2 R7, R7, R11, -RZ ;  /* 0x0000000b07071231 */ /* 0x000fe400001000ff */
[----:B------:R-:W-:-:S05]  /*6630*/  IMAD.WIDE.U32 R8, R21, 0x2, R44 ;  /* 0x0000000215087825 */ /* 0x000fca00078e002c */
[----:B------:R1:W-:Y:S02]  /*6640*/  STG.E.128 desc[UR36][R8.64], R4 ;  /* 0x0000000408007986 */ /* 0x0003e4000c101d24 */
.L_x_213:
[--C-:B-1---5:R-:W-:Y:S02]  /*6650*/  HADD2.F32 R9, -RZ, R4.reuse.H1_H1 ;  /* 0x30000004ff097230 */ /* 0x122fe40000004100 */
[--C-:B------:R-:W-:Y:S02]  /*6660*/  HADD2.F32 R11, -RZ, R5.reuse.H0_H0 ;  /* 0x20000005ff0b7230 */ /* 0x100fe40000004100 */
[----:B---3--:R-:W-:Y:S02]  /*6670*/  HADD2.F32 R31, -RZ, R4.H0_H0 ;  /* 0x20000004ff1f7230 */ /* 0x008fe40000004100 */
[----:B------:R-:W-:Y:S02]  /*6680*/  HADD2.F32 R21, -RZ, R5.H1_H1 ;  /* 0x30000005ff157230 */ /* 0x000fe40000004100 */
[C---:B------:R-:W-:Y:S01]  /*6690*/  FFMA.FTZ R5, R0.reuse, R9, RZ ;  /* 0x0000000900057223 */ /* 0x040fe200000100ff */
[--C-:B------:R-:W-:Y:S02]  /*66a0*/  HADD2.F32 R23, -RZ, R6.reuse.H0_H0 ;  /* 0x20000006ff177230 */ /* 0x100fe40000004100 */
[----:B------:R-:W-:Y:S01]  /*66b0*/  FFMA.FTZ R4, R0, R31, RZ ;  /* 0x0000001f00047223 */ /* 0x000fe200000100ff */
[----:B------:R-:W-:-:S02]  /*66c0*/  HADD2.F32 R25, -RZ, R6.H1_H1 ;  /* 0x30000006ff197230 */ /* 0x000fc40000004100 */
[C---:B------:R-:W-:Y:S01]  /*66d0*/  FFMA.FTZ R6, R0.reuse, R11, RZ ;  /* 0x0000000b00067223 */ /* 0x040fe200000100ff */
[--C-:B------:R-:W-:Y:S02]  /*66e0*/  HADD2.F32 R27, -RZ, R7.reuse.H0_H0 ;  /* 0x20000007ff1b7230 */ /* 0x100fe40000004100 */
[C---:B------:R-:W-:Y:S01]  /*66f0*/  FFMA.FTZ R8, R0.reuse, R23, RZ ;  /* 0x0000001700087223 */ /* 0x040fe200000100ff */
[----:B------:R-:W-:Y:S02]  /*6700*/  HADD2.F32 R29, -RZ, R7.H1_H1 ;  /* 0x30000007ff1d7230 */ /* 0x000fe40000004100 */
[C---:B------:R-:W-:Y:S01]  /*6710*/  FFMA.FTZ R7, R0.reuse, R21, RZ ;  /* 0x0000001500077223 */ /* 0x040fe200000100ff */
[C---:B------:R-:W-:Y:S01]  /*6720*/  FFMA.FTZ R9, R0.reuse, R25, RZ ;  /* 0x0000001900097223 */ /* 0x040fe200000100ff */
[C---:B------:R-:W-:Y:S01]  /*6730*/  FFMA.FTZ R10, R0.reuse, R27, RZ ;  /* 0x0000001b000a7223 */ /* 0x040fe200000100ff */
[----:B------:R-:W-:Y:S01]  /*6740*/  FFMA.FTZ R11, R0, R29, RZ ;  /* 0x0000001d000b7223 */ /* 0x000fe200000100ff */
[----:B------:R-:W-:-:S07]  /*6750*/  MOV R0, R24 ;  /* 0x0000001800007202 */ /* 0x000fce0000000f00 */
.L_x_212:
[----:B------:R-:W-:Y:S05]  /*6760*/  BSYNC.RECONVERGENT B2 ;  /* 0x0000000000027941 */ /* 0x000fea0003800200 */
.L_x_211:
[----:B------:R-:W-:-:S13]  /*6770*/  ISETP.GE.U32.AND P0, PT, R26, 0x10, PT ;  /* 0x000000101a00780c */ /* 0x000fda0003f06070 */
[----:B------:R-:W-:Y:S05]  /*6780*/  @!P0 BRA `(.L_x_210) ;  /* 0x00000004006c8947 */ /* 0x000fea0003800000 */
[C---:B------:R-:W-:Y:S01]  /*6790*/  LEA R20, R0.reuse, UR6, 0x1 ;  /* 0x0000000600147c11 */ /* 0x040fe2000f8e08ff */
[----:B------:R-:W-:Y:S01]  /*67a0*/  IMAD R49, R0, 0x30, RZ ;  /* 0x0000003000317824 */ /* 0x000fe200078e02ff */
[----:B------:R-:W-:-:S03]  /*67b0*/  ISETP.NE.AND P1, PT, R28, RZ, PT ;  /* 0x000000ff1c00720c */ /* 0x000fc60003f25270 */
[----:B------:R-:W-:-:S05]  /*67c0*/  IMAD R21, R3, -0x2, R20 ;  /* 0xfffffffe03157824 */ /* 0x000fca00078e0214 */
[----:B------:R-:W-:-:S07]  /*67d0*/  IADD3 R52, PT, PT, R21, 0x20, R40 ;  /* 0x0000002015347810 */ /* 0x000fce0007ffe028 */
.L_x_217:
[----:B------:R-:W-:Y:S02]  /*67e0*/  IADD3 R20, P0, PT, R17, R0, RZ ;  /* 0x0000000011147210 */ /* 0x000fe40007f1e0ff */
        /* <DEDUP_REMOVED lines=10> */
[----:B------:R-:W2:Y:S04]  /*6890*/  @P2 LDG.E.128 R24, desc[UR36][R46.64] ;  /* 0x000000242e182981 */ /* 0x000ea8000c1e1d00 */
[----:B---3--:R-:W1:Y:S02]  /*68a0*/  LDS.128 R28, [R32] ;  /* 0x00000000201c7984 */ /* 0x008e640000000c00 */
[----:B-1---5:R-:W-:Y:S02]  /*68b0*/  HFMA2 R20, R20, 1, 1, R28 ;  /* 0x3c003c0014147831 */ /* 0x022fe4000000001c */
[----:B------:R-:W-:Y:S02]  /*68c0*/  HADD2 R21, R21, R29 ;  /* 0x0000001d15157230 */ /* 0x000fe40000000000 */
[----:B------:R-:W-:-:S02]  /*68d0*/  HFMA2 R22, R22, 1, 1, R30 ;  /* 0x3c003c0016167831 */ /* 0x000fc4000000001e */
[----:B------:R-:W-:Y:S02]  /*68e0*/  HADD2 R23, R23, R31 ;  /* 0x0000001f17177230 */ /* 0x000fe40000000000 */
[----:B--2---:R-:W-:Y:S02]  /*68f0*/  @P2 HMUL2 R20, R20, R24 ;  /* 0x0000001814142232 */ /* 0x004fe40000000000 */
[----:B------:R-:W-:Y:S02]  /*6900*/  @P2 HFMA2 R21, R21, R25, -RZ ;  /* 0x0000001915152231 */ /* 0x000fe400001000ff */
[----:B------:R-:W-:Y:S02]  /*6910*/  @P2 HMUL2 R22, R22, R26 ;  /* 0x0000001a16162232 */ /* 0x000fe40000000000 */
[----:B------:R-:W-:Y:S02]  /*6920*/  @P2 HFMA2 R23, R23, R27, -RZ ;  /* 0x0000001b17172231 */ /* 0x000fe400001000ff */
[----:B------:R-:W-:-:S05]  /*6930*/  IMAD.WIDE.U32 R24, R49, 0x2, R44 ;  /* 0x0000000231187825 */ /* 0x000fca00078e002c */
[----:B------:R1:W-:Y:S02]  /*6940*/  STG.E.128 desc[UR36][R24.64], R20 ;  /* 0x0000001418007986 */ /* 0x0003e4000c101d24 */
.L_x_215:
[----:B------:R-:W-:Y:S05]  /*6950*/  BSYNC.RECONVERGENT B2 ;  /* 0x0000000000027941 */ /* 0x000fea0003800200 */
.L_x_214:
[----:B------:R-:W1:Y:S04]  /*6960*/  LDG.E R50, desc[UR36][R50.64+0x40] ;  /* 0x0000402432327981 */ /* 0x000e68000c1e1900 */
[----:B------:R-:W2:Y:S01]  /*6970*/  LDS.U16 R29, [R52+-0x20] ;  /* 0xffffe000341d7984 */ /* 0x000ea20000000400 */
[----:B------:R-:W-:Y:S01]  /*6980*/  MOV R28, UR10 ;  /* 0x0000000a001c7c02 */ /* 0x000fe20008000f00 */
[----:B-1----:R-:W-:-:S04]  /*6990*/  IMAD R24, R48, R50, R49 ;  /* 0x0000003230187224 */ /* 0x002fc800078e0231 */
[----:B------:R-:W-:-:S04]  /*69a0*/  VIADD R25, R24, 0x300 ;  /* 0x0000030018197836 */ /* 0x000fc80000000000 */
[----:B------:R-:W-:-:S06]  /*69b0*/  IMAD.WIDE R24, R25, 0x2, R38 ;  /* 0x0000000219187825 */ /* 0x000fcc00078e0226 */
[----:B------:R-:W5:Y:S01]  /*69c0*/  LDG.E.128 R24, desc[UR36][R24.64] ;  /* 0x0000002418187981 */ /* 0x000f62000c1e1d00 */
[----:B------:R-:W-:Y:S01]  /*69d0*/  ISETP.NE.AND P1, PT, R28, RZ, PT ;  /* 0x000000ff1c00720c */ /* 0x000fe20003f25270 */
[----:B-----5:R-:W-:Y:S02]  /*69e0*/  HADD2.F32 R51, -RZ, R22.H0_H0 ;  /* 0x20000016ff337230 */ /* 0x020fe40000004100 */
[----:B--2---:R-:W-:Y:S02]  /*69f0*/  HADD2.F32 R29, -RZ, R29.H0_H0 ;  /* 0x2000001dff1d7230 */ /* 0x004fe40000004100 */
[--C-:B---3--:R-:W-:Y:S02]  /*6a00*/  HADD2.F32 R30, -RZ, R20.reuse.H0_H0 ;  /* 0x20000014ff1e7230 */ /* 0x108fe40000004100 */
[----:B------:R-:W-:Y:S02]  /*6a10*/  HADD2.F32 R54, -RZ, R20.H1_H1 ;  /* 0x30000014ff367230 */ /* 0x000fe40000004100 */
[----:B------:R-:W-:Y:S01]  /*6a20*/  FFMA.FTZ R51, R29, R51, R8 ;  /* 0x000000331d337223 */ /* 0x000fe20000010008 */
[----:B------:R-:W-:-:S02]  /*6a30*/  HADD2.F32 R31, -RZ, R21.H0_H0 ;  /* 0x20000015ff1f7230 */ /* 0x000fc40000004100 */
[C---:B------:R-:W-:Y:S01]  /*6a40*/  FFMA.FTZ R20, R29.reuse, R30, R4 ;  /* 0x0000001e1d147223 */ /* 0x040fe20000010004 */
[----:B------:R-:W-:Y:S02]  /*6a50*/  HADD2.F32 R50, -RZ, R21.H1_H1 ;  /* 0x30000015ff327230 */ /* 0x000fe40000004100 */
[C---:B------:R-:W-:Y:S01]  /*6a60*/  FFMA.FTZ R21, R29.reuse, R54, R5 ;  /* 0x000000361d157223 */ /* 0x040fe20000010005 */
[----:B------:R-:W-:Y:S02]  /*6a70*/  HADD2.F32 R22, -RZ, R22.H1_H1 ;  /* 0x30000016ff167230 */ /* 0x000fe40000004100 */
[C---:B------:R-:W-:Y:S01]  /*6a80*/  FFMA.FTZ R31, R29.reuse, R31, R6 ;  /* 0x0000001f1d1f7223 */ /* 0x040fe20000010006 */
[--C-:B------:R-:W-:Y:S02]  /*6a90*/  HADD2.F32 R53, -RZ, R23.reuse.H0_H0 ;  /* 0x20000017ff357230 */ /* 0x100fe40000004100 */
[----:B------:R-:W-:Y:S02]  /*6aa0*/  HADD2.F32 R56, -RZ, R23.H1_H1 ;  /* 0x30000017ff387230 */ /* 0x000fe40000004100 */
[C---:B------:R-:W-:Y:S01]  /*6ab0*/  FFMA.FTZ R23, R29.reuse, R50, R7 ;  /* 0x000000321d177223 */ /* 0x040fe20000010007 */
[C---:B------:R-:W-:Y:S01]  /*6ac0*/  FFMA.FTZ R55, R29.reuse, R22, R9 ;  /* 0x000000161d377223 */ /* 0x040fe20000010009 */
[C---:B------:R-:W-:Y:S01]  /*6ad0*/  FFMA.FTZ R53, R29.reuse, R53, R10 ;  /* 0x000000351d357223 */ /* 0x040fe2000001000a */
[----:B------:R-:W-:Y:S01]  /*6ae0*/  FFMA.FTZ R29, R29, R56, R11 ;  /* 0x000000381d1d7223 */ /* 0x000fe2000001000b */
[----:B------:R-:W-:Y:S06]  /*6af0*/  @P1 BRA `(.L_x_216) ;  /* 0x0000000000341947 */ /* 0x000fec0003800000 */
[----:B------:R-:W2:Y:S04]  /*6b00*/  @P2 LDG.E.128 R4, desc[UR36][R46.64] ;  /* 0x000000242e042981 */ /* 0x000ea8000c1e1d00 */
[----:B------:R-:W1:Y:S02]  /*6b10*/  LDS.128 R8, [R32] ;  /* 0x0000000020087984 */ /* 0x000e640000000c00 */
[----:B-1----:R-:W-:Y:S02]  /*6b20*/  HADD2 R25, R25, R9 ;  /* 0x0000000919197230 */ /* 0x002fe40000000000 */
[----:B------:R-:W-:Y:S01]  /*6b30*/  HFMA2 R24, R24, 1, 1, R8 ;  /* 0x3c003c0018187831 */ /* 0x000fe20000000008 */
[----:B------:R-:W-:Y:S01]  /*6b40*/  IADD3 R9, PT, PT, R49, 0x300, RZ ;  /* 0x0000030031097810 */ /* 0x000fe20007ffe0ff */
        /* <DEDUP_REMOVED lines=8> */
.L_x_216:
[----:B-1----:R1:W2:Y:S01]  /*6bd0*/  LDS.U16 R4, [R52] ;  /* 0x0000000034047984 */ /* 0x0022a20000000400 */
[----:B------:R-:W-:Y:S01]  /*6be0*/  VIADD R0, R0, 0x20 ;  /* 0x0000002000007836 */ /* 0x000fe20000000000 */
[----:B------:R-:W-:Y:S01]  /*6bf0*/  IADD3 R49, PT, PT, R49, 0x600, RZ ;  /* 0x0000060031317810 */ /* 0x000fe20007ffe0ff */
[--C-:B------:R-:W-:Y:S02]  /*6c00*/  HADD2.F32 R8, -RZ, R25.reuse.H1_H1 ;  /* 0x30000019ff087230 */ /* 0x100fe40000004100 */
[----:B------:R-:W-:Y:S01]  /*6c10*/  HADD2.F32 R5, -RZ, R24.H0_H0 ;  /* 0x20000018ff057230 */ /* 0x000fe20000004100 */
[----:B------:R-:W-:Y:S01]  /*6c20*/  ISETP.GE.AND P0, PT, R0, R43, PT ;  /* 0x0000002b0000720c */ /* 0x000fe20003f06270 */
[----:B------:R-:W-:Y:S01]  /*6c30*/  HADD2.F32 R10, -RZ, R26.H0_H0 ;  /* 0x2000001aff0a7230 */ /* 0x000fe20000004100 */
[----:B-1----:R-:W-:Y:S01]  /*6c40*/  IADD3 R52, PT, PT, R52, 0x40, RZ ;  /* 0x0000004034347810 */ /* 0x002fe20007ffe0ff */
[----:B------:R-:W-:Y:S02]  /*6c50*/  HADD2.F32 R24, -RZ, R24.H1_H1 ;  /* 0x30000018ff187230 */ /* 0x000fe40000004100 */
[----:B------:R-:W-:-:S02]  /*6c60*/  HADD2.F32 R6, -RZ, R25.H0_H0 ;  /* 0x20000019ff067230 */ /* 0x000fc40000004100 */
[----:B------:R-:W-:Y:S02]  /*6c70*/  HADD2.F32 R26, -RZ, R26.H1_H1 ;  /* 0x3000001aff1a7230 */ /* 0x000fe40000004100 */
[--C-:B------:R-:W-:Y:S02]  /*6c80*/  HADD2.F32 R22, -RZ, R27.reuse.H0_H0 ;  /* 0x2000001bff167230 */ /* 0x100fe40000004100 */
[----:B------:R-:W-:Y:S02]  /*6c90*/  HADD2.F32 R30, -RZ, R27.H1_H1 ;  /* 0x3000001bff1e7230 */ /* 0x000fe40000004100 */
[----:B--2---:R-:W-:-:S05]  /*6ca0*/  HADD2.F32 R11, -RZ, R4.H0_H0 ;  /* 0x20000004ff0b7230 */ /* 0x004fca0000004100 */
        /* <DEDUP_REMOVED lines=9> */
.L_x_210:
[----:B------:R-:W-:Y:S05]  /*6d40*/  BSYNC.RECONVERGENT B1 ;  /* 0x0000000000017941 */ /* 0x000fea0003800200 */
.L_x_209:
[----:B------:R-:W-:Y:S01]  /*6d50*/  ISETP.GE.AND P0, PT, R42, R35, PT ;  /* 0x000000232a00720c */ /* 0x000fe20003f06270 */
[----:B------:R-:W-:-:S12]  /*6d60*/  BSSY.RECONVERGENT B1, `(.L_x_218) ;  /* 0x00000f7000017945 */ /* 0x000fd80003800200 */
[----:B------:R-:W-:Y:S05]  /*6d70*/  @P0 BRA `(.L_x_219) ;  /* 0x0000000c00d40947 */ /* 0x000fea0003800000 */
[----:B------:R-:W1:Y:S01]  /*6d80*/  LDCU UR5, c[0x0][0x3f8] ;  /* 0x00007f00ff0577ac */ /* 0x000e620008000800 */
[----:B------:R-:W-:Y:S01]  /*6d90*/  VIADD R48, R42, 0x10 ;  /* 0x000000102a307836 */ /* 0x000fe20000000000 */
[----:B------:R-:W2:Y:S01]  /*6da0*/  LDC R23, c[0x0][0x3f4] ;  /* 0x0000fd00ff177b82 */ /* 0x000ea20000000800 */
[----:B------:R-:W-:Y:S01]  /*6db0*/  LOP3.LUT R0, RZ, R3, RZ, 0x33, !PT ;  /* 0x00000003ff007212 */ /* 0x000fe200078e33ff */
[----:B------:R-:W-:Y:S02]  /*6dc0*/  BSSY.RECONVERGENT B2, `(.L_x_220) ;  /* 0x0000054000027945 */ /* 0x000fe40003800200 */
[----:B------:R-:W-:-:S04]  /*6dd0*/  VIMNMX R43, PT, PT, R35, R48, !PT ;  /* 0x00000030232b7248 */ /* 0x000fc80007fe0100 */
[----:B------:R-:W4:Y:S01]  /*6de0*/  LDC.64 R46, c[0x0][0x458] ;  /* 0x00011600ff2e7b82 */ /* 0x000f220000000a00 */
[----:B------:R-:W-:-:S04]  /*6df0*/  IADD3 R43, PT, PT, -R36, R43, R0 ;  /* 0x0000002b242b7210 */ /* 0x000fc80007ffe100 */
[----:B------:R-:W-:Y:S01]  /*6e00*/  LOP3.LUT P0, RZ, R43, 0x10, RZ, 0xc0, !PT ;  /* 0x000000102bff7812 */ /* 0x000fe2000780c0ff */
[----:B-1----:R-:W-:-:S06]  /*6e10*/  UIMAD UR8, UR38, UR5, UR11 ;  /* 0x00000005260872a4 */ /* 0x002fcc000f8e020b */
[----:B------:R-:W-:Y:S01]  /*6e20*/  MOV R20, UR8 ;  /* 0x0000000800147c02 */ /* 0x000fe20008000f00 */
[----:B--2---:R-:W-:-:S04]  /*6e30*/  IMAD R0, R23, UR5, RZ ;  /* 0x0000000517007c24 */ /* 0x004fc8000f8e02ff */
[----:B------:R-:W-:Y:S01]  /*6e40*/  IMAD R21, R20, 0x30, R33 ;  /* 0x0000003014157824 */ /* 0x000fe200078e0221 */
[----:B------:R-:W-:-:S03]  /*6e50*/  MOV R20, R42 ;  /* 0x0000002a00147202 */ /* 0x000fc60000000f00 */
[----:B----4-:R-:W-:Y:S01]  /*6e60*/  IMAD.WIDE R46, R21, 0x2, R46 ;  /* 0x00000002152e7825 */ /* 0x010fe200078e022e */
[----:B------:R-:W-:Y:S06]  /*6e70*/  @P0 BRA `(.L_x_221) ;  /* 0x0000000400200947 */ /* 0x000fec0003800000 */
[----:B------:R-:W-:Y:S01]  /*6e80*/  ISETP.GE.AND P0, PT, R42, R23, PT ;  /* 0x000000172a00720c */ /* 0x000fe20003f06270 */
[----:B------:R-:W-:-:S12]  /*6e90*/  IMAD.MOV.U32 R20, RZ, RZ, R48 ;  /* 0x000000ffff147224 */ /* 0x000fd800078e0030 */
[----:B------:R-:W-:Y:S05]  /*6ea0*/  @!P0 BRA `(.L_x_221) ;  /* 0x0000000400148947 */ /* 0x000fea0003800000 */
[----:B------:R-:W-:Y:S01]  /*6eb0*/  IABS R25, R23 ;  /* 0x0000001700197213 */ /* 0x000fe20000000000 */
[----:B------:R-:W1:Y:S01]  /*6ec0*/  LDCU.64 UR8, c[0x0][0x3c8] ;  /* 0x00007900ff0877ac */ /* 0x000e620008000a00 */
[----:B------:R-:W-:Y:S01]  /*6ed0*/  IABS R26, R42 ;  /* 0x0000002a001a7213 */ /* 0x000fe20000000000 */
[----:B------:R-:W2:Y:S01]  /*6ee0*/  LDS.U16 R41, [R41] ;  /* 0x0000000029297984 */ /* 0x000ea20000000400 */
[----:B------:R-:W4:Y:S01]  /*6ef0*/  I2F.RP R22, R25 ;  /* 0x0000001900167306 */ /* 0x000f220000209400 */
[----:B------:R-:W-:Y:S02]  /*6f00*/  ISETP.GE.AND P1, PT, R42, RZ, PT ;  /* 0x000000ff2a00720c */ /* 0x000fe40003f26270 */
[----:B------:R-:W-:-:S05]  /*6f10*/  ISETP.NE.AND P2, PT, R23, RZ, PT ;  /* 0x000000ff1700720c */ /* 0x000fca0003f45270 */
[----:B----4-:R-:W4:Y:S02]  /*6f20*/  MUFU.RCP R22, R22 ;  /* 0x0000001600167308 */ /* 0x010f240000001000 */
[----:B----4-:R-:W-:-:S06]  /*6f30*/  IADD3 R24, PT, PT, R22, 0xffffffe, RZ ;  /* 0x0ffffffe16187810 */ /* 0x010fcc0007ffe0ff */
[----:B------:R-:W4:Y:S02]  /*6f40*/  F2I.FTZ.U32.TRUNC.NTZ R21, R24 ;  /* 0x0000001800157305 */ /* 0x000f24000021f000 */
[----:B----4-:R-:W-:-:S05]  /*6f50*/  IADD3 R20, PT, PT, RZ, -R21, RZ ;  /* 0x80000015ff147210 */ /* 0x010fca0007ffe0ff */
[----:B------:R-:W-:Y:S02]  /*6f60*/  IMAD R27, R20, R25, RZ ;  /* 0x00000019141b7224 */ /* 0x000fe400078e02ff */
[----:B------:R-:W-:-:S04]  /*6f70*/  IMAD.MOV.U32 R20, RZ, RZ, RZ ;  /* 0x000000ffff147224 */ /* 0x000fc800078e00ff */
[----:B------:R-:W-:Y:S01]  /*6f80*/  IMAD.HI.U32 R20, R21, R27, R20 ;  /* 0x0000001b15147227 */ /* 0x000fe200078e0014 */
[----:B------:R-:W-:-:S05]  /*6f90*/  MOV R21, R26 ;  /* 0x0000001a00157202 */ /* 0x000fca0000000f00 */
[----:B------:R-:W-:-:S05]  /*6fa0*/  IMAD.HI.U32 R20, R20, R21, RZ ;  /* 0x0000001514147227 */ /* 0x000fca00078e00ff */
[----:B------:R-:W-:-:S05]  /*6fb0*/  IADD3 R20, PT, PT, -R20, RZ, RZ ;  /* 0x000000ff14147210 */ /* 0x000fca0007ffe1ff */
[----:B------:R-:W-:-:S05]  /*6fc0*/  IMAD R20, R25, R20, R21 ;  /* 0x0000001419147224 */ /* 0x000fca00078e0215 */
[----:B------:R-:W-:-:S13]  /*6fd0*/  ISETP.GT.U32.AND P0, PT, R25, R20, PT ;  /* 0x000000141900720c */ /* 0x000fda0003f04070 */
[----:B------:R-:W-:-:S05]  /*6fe0*/  @!P0 IMAD.IADD R20, R20, 0x1, -R25 ;  /* 0x0000000114148824 */ /* 0x000fca00078e0a19 */
[----:B------:R-:W-:-:S13]  /*6ff0*/  ISETP.GT.U32.AND P0, PT, R25, R20, PT ;  /* 0x000000141900720c */ /* 0x000fda0003f04070 */
[----:B------:R-:W-:-:S04]  /*7000*/  @!P0 IADD3 R20, PT, PT, R20, -R25, RZ ;  /* 0x8000001914148210 */ /* 0x000fc80007ffe0ff */
[----:B------:R-:W-:Y:S02]  /*7010*/  @!P1 IADD3 R20, PT, PT, -R20, RZ, RZ ;  /* 0x000000ff14149210 */ /* 0x000fe40007ffe1ff */
[----:B------:R-:W-:-:S04]  /*7020*/  @!P2 LOP3.LUT R20, RZ, R23, RZ, 0x33, !PT ;  /* 0x00000017ff14a212 */ /* 0x000fc800078e33ff */
[----:B------:R-:W-:-:S05]  /*7030*/  IADD3 R21, P0, PT, R17, R20, RZ ;  /* 0x0000001411157210 */ /* 0x000fca0007f1e0ff */
[----:B------:R-:W-:Y:S01]  /*7040*/  IMAD.X R22, RZ, RZ, R2, P0 ;  /* 0x000000ffff167224 */ /* 0x000fe200000e0602 */
[----:B-1----:R-:W-:-:S04]  /*7050*/  LEA R24, P0, R21, UR8, 0x2 ;  /* 0x0000000815187c11 */ /* 0x002fc8000f8010ff */
[----:B------:R-:W-:-:S06]  /*7060*/  LEA.HI.X R25, R21, UR9, R22, 0x2, P0 ;  /* 0x0000000915197c11 */ /* 0x000fcc00080f1416 */
[----:B------:R-:W4:Y:S01]  /*7070*/  LDG.E R25, desc[UR36][R24.64] ;  /* 0x0000002418197981 */ /* 0x000f22000c1e1900 */
[----:B------:R-:W-:Y:S01]  /*7080*/  ISETP.NE.AND P0, PT, R28, RZ, PT ;  /* 0x000000ff1c00720c */ /* 0x000fe20003f05270 */
[----:B----4-:R-:W-:-:S04]  /*7090*/  IMAD R20, R0, R25, R20 ;  /* 0x0000001900147224 */ /* 0x010fc800078e0214 */
[----:B------:R-:W-:-:S04]  /*70a0*/  IMAD R21, R20, 0x30, RZ ;  /* 0x0000003014157824 */ /* 0x000fc800078e02ff */
[----:B------:R-:W-:-:S06]  /*70b0*/  IMAD.WIDE R20, R21, 0x2, R38 ;  /* 0x0000000215147825 */ /* 0x000fcc00078e0226 */
[----:B------:R-:W5:Y:S01]  /*70c0*/  LDG.E.128 R20, desc[UR36][R20.64] ;  /* 0x0000002414147981 */ /* 0x000f62000c1e1d00 */
[----:B------:R-:W-:Y:S01]  /*70d0*/  BSSY.RECONVERGENT B3, `(.L_x_222) ;  /* 0x0000011000037945 */ /* 0x000fe20003800200 */
[----:B--2---:R-:W-:-:S03]  /*70e0*/  HADD2.F32 R49, -RZ, R41.H0_H0 ;  /* 0x20000029ff317230 */ /* 0x004fc60000004100 */
[----:B------:R-:W-:Y:S05]  /*70f0*/  @P0 BRA `(.L_x_223) ;  /* 0x0000000000380947 */ /* 0x000fea0003800000 */
[----:B------:R-:W-:Y:S01]  /*7100*/  ISETP.NE.AND P3, PT, R19, RZ, PT ;  /* 0x000000ff1300720c */ /* 0x000fe20003f65270 */
[----:B---3--:R-:W1:-:S12]  /*7110*/  LDS.128 R28, [R32] ;  /* 0x00000000201c7984 */ /* 0x008e580000000c00 */
        /* <DEDUP_REMOVED lines=12> */
.L_x_223:
[----:B------:R-:W-:Y:S05]  /*71e0*/  BSYNC.RECONVERGENT B3 ;  /* 0x0000000000037941 */ /* 0x000fea0003800200 */
.L_x_222:
[--C-:B-1---5:R-:W-:Y:S02]  /*71f0*/  HADD2.F32 R24, -RZ, R20.reuse.H0_H0 ;  /* 0x20000014ff187230 */ /* 0x122fe40000004100 */
[--C-:B------:R-:W-:Y:S02]  /*7200*/  HADD2.F32 R25, -RZ, R21.reuse.H0_H0 ;  /* 0x20000015ff197230 */ /* 0x100fe40000004100 */
[----:B------:R-:W-:Y:S02]  /*7210*/  HADD2.F32 R26, -RZ, R21.H1_H1 ;  /* 0x30000015ff1a7230 */ /* 0x000fe40000004100 */
[C---:B------:R-:W-:Y:S01]  /*7220*/  FFMA.FTZ R4, R49.reuse, R24, R4 ;  /* 0x0000001831047223 */ /* 0x040fe20000010004 */
[----:B------:R-:W-:Y:S02]  /*7230*/  HADD2.F32 R20, -RZ, R20.H1_H1 ;  /* 0x30000014ff147230 */ /* 0x000fe40000004100 */
[----:B------:R-:W-:Y:S01]  /*7240*/  FFMA.FTZ R6, R49, R25, R6 ;  /* 0x0000001931067223 */ /* 0x000fe20000010006 */
[----:B------:R-:W-:-:S02]  /*7250*/  HADD2.F32 R21, -RZ, R22.H0_H0 ;  /* 0x20000016ff157230 */ /* 0x000fc40000004100 */
[C---:B------:R-:W-:Y:S01]  /*7260*/  FFMA.FTZ R7, R49.reuse, R26, R7 ;  /* 0x0000001a31077223 */ /* 0x040fe20000010007 */
[----:B------:R-:W-:Y:S02]  /*7270*/  HADD2.F32 R22, -RZ, R22.H1_H1 ;  /* 0x30000016ff167230 */ /* 0x000fe40000004100 */
[C---:B------:R-:W-:Y:S01]  /*7280*/  FFMA.FTZ R5, R49.reuse, R20, R5 ;  /* 0x0000001431057223 */ /* 0x040fe20000010005 */
[--C-:B------:R-:W-:Y:S02]  /*7290*/  HADD2.F32 R27, -RZ, R23.reuse.H0_H0 ;  /* 0x20000017ff1b7230 */ /* 0x100fe40000004100 */
[C---:B------:R-:W-:Y:S01]  /*72a0*/  FFMA.FTZ R8, R49.reuse, R21, R8 ;  /* 0x0000001531087223 */ /* 0x040fe20000010008 */
[----:B------:R-:W-:Y:S02]  /*72b0*/  HADD2.F32 R28, -RZ, R23.H1_H1 ;  /* 0x30000017ff1c7230 */ /* 0x000fe40000004100 */
[C---:B------:R-:W-:Y:S01]  /*72c0*/  FFMA.FTZ R9, R49.reuse, R22, R9 ;  /* 0x0000001631097223 */ /* 0x040fe20000010009 */
[----:B------:R-:W-:Y:S01]  /*72d0*/  MOV R20, R48 ;  /* 0x0000003000147202 */ /* 0x000fe20000000f00 */
[C---:B------:R-:W-:Y:S01]  /*72e0*/  FFMA.FTZ R10, R49.reuse, R27, R10 ;  /* 0x0000001b310a7223 */ /* 0x040fe2000001000a */
[----:B------:R-:W-:-:S07]  /*72f0*/  FFMA.FTZ R11, R49, R28, R11 ;  /* 0x0000001c310b7223 */ /* 0x000fce000001000b */
.L_x_221:
[----:B------:R-:W-:Y:S05]  /*7300*/  BSYNC.RECONVERGENT B2 ;  /* 0x0000000000027941 */ /* 0x000fea0003800200 */
.L_x_220:
[----:B------:R-:W-:-:S13]  /*7310*/  ISETP.GE.U32.AND P0, PT, R43, 0x10, PT ;  /* 0x000000102b00780c */ /* 0x000fda0003f06070 */
[----:B------:R-:W-:Y:S05]  /*7320*/  @!P0 BRA `(.L_x_219) ;  /* 0x0000000800688947 */ /* 0x000fea0003800000 */
[C---:B------:R-:W-:Y:S01]  /*7330*/  LEA R22, R20.reuse, UR6, 0x1 ;  /* 0x0000000614167c11 */ /* 0x040fe2000f8e08ff */
[C---:B------:R-:W-:Y:S01]  /*7340*/  IMAD R43, R20.reuse, 0x30, RZ ;  /* 0x00000030142b7824 */ /* 0x040fe200078e02ff */
[----:B------:R-:W-:-:S03]  /*7350*/  IADD3 R41, PT, PT, R20, 0x10, RZ ;  /* 0x0000001014297810 */ /* 0x000fc60007ffe0ff */
[----:B------:R-:W-:-:S05]  /*7360*/  IMAD R21, R3, -0x2, R22 ;  /* 0xfffffffe03157824 */ /* 0x000fca00078e0216 */
[----:B------:R-:W-:-:S07]  /*7370*/  IADD3 R40, PT, PT, R21, 0x20, R40 ;  /* 0x0000002015287810 */ /* 0x000fce0007ffe028 */
.L_x_230:
[----:B------:R-:W1:Y:S01]  /*7380*/  LDC R42, c[0x0][0x3f4] ;  /* 0x0000fd00ff2a7b82 */ /* 0x000e620000000800 */
[----:B------:R-:W-:Y:S01]  /*7390*/  VIADD R23, R41, 0xfffffff0 ;  /* 0xfffffff029177836 */ /* 0x000fe20000000000 */
[----:B------:R-:W-:Y:S04]  /*73a0*/  BSSY.RECONVERGENT B2, `(.L_x_224) ;  /* 0x0000045000027945 */ /* 0x000fe80003800200 */
[----:B-1----:R-:W-:-:S13]  /*73b0*/  ISETP.GE.AND P0, PT, R23, R42, PT ;  /* 0x0000002a1700720c */ /* 0x002fda0003f06270 */
[----:B------:R-:W-:Y:S05]  /*73c0*/  @!P0 BRA `(.L_x_225) ;  /* 0x0000000400088947 */ /* 0x000fea0003800000 */
[----:B------:R-:W-:Y:S01]  /*73d0*/  IABS R25, R42 ;  /* 0x0000002a00197213 */ /* 0x000fe20000000000 */
[----:B------:R-:W1:Y:S01]  /*73e0*/  LDCU.64 UR8, c[0x0][0x3c8] ;  /* 0x00007900ff0877ac */ /* 0x000e620008000a00 */
[----:B------:R-:W-:Y:S02]  /*73f0*/  IABS R26, R23 ;  /* 0x00000017001a7213 */ /* 0x000fe40000000000 */
[----:B------:R-:W2:Y:S01]  /*7400*/  I2F.RP R22, R25 ;  /* 0x0000001900167306 */ /* 0x000ea20000209400 */
[----:B------:R-:W-:Y:S01]  /*7410*/  ISETP.GE.AND P1, PT, R23, RZ, PT ;  /* 0x000000ff1700720c */ /* 0x000fe20003f26270 */
[----:B------:R-:W4:Y:S01]  /*7420*/  LDCU UR5, c[0x0][0x40c] ;  /* 0x00008180ff0577ac */ /* 0x000f220008000800 */
[----:B------:R-:W-:-:S05]  /*7430*/  ISETP.NE.AND P2, PT, R42, RZ, PT ;  /* 0x000000ff2a00720c */ /* 0x000fca0003f45270 */
[----:B--2---:R-:W2:Y:S02]  /*7440*/  MUFU.RCP R22, R22 ;  /* 0x0000001600167308 */ /* 0x004ea40000001000 */
[----:B--2---:R-:W-:-:S06]  /*7450*/  IADD3 R24, PT, PT, R22, 0xffffffe, RZ ;  /* 0x0ffffffe16187810 */ /* 0x004fcc0007ffe0ff */
[----:B------:R-:W2:Y:S02]  /*7460*/  F2I.FTZ.U32.TRUNC.NTZ R21, R24 ;  /* 0x0000001800157305 */ /* 0x000ea4000021f000 */
[----:B--2---:R-:W-:-:S05]  /*7470*/  IADD3 R20, PT, PT, RZ, -R21, RZ ;  /* 0x80000015ff147210 */ /* 0x004fca0007ffe0ff */
[----:B------:R-:W-:Y:S02]  /*7480*/  IMAD R27, R20, R25, RZ ;  /* 0x00000019141b7224 */ /* 0x000fe400078e02ff */
[----:B------:R-:W-:-:S04]  /*7490*/  IMAD.MOV.U32 R20, RZ, RZ, RZ ;  /* 0x000000ffff147224 */ /* 0x000fc800078e00ff */
[----:B------:R-:W-:Y:S01]  /*74a0*/  IMAD.HI.U32 R20, R21, R27, R20 ;  /* 0x0000001b15147227 */ /* 0x000fe200078e0014 */
[----:B------:R-:W-:Y:S02]  /*74b0*/  MOV R21, R26 ;  /* 0x0000001a00157202 */ /* 0x000fe40000000f00 */
[----:B------:R-:W2:Y:S03]  /*74c0*/  LDS.U16 R26, [R40+-0x20] ;  /* 0xffffe000281a7984 */ /* 0x000ea60000000400 */
        /* <DEDUP_REMOVED lines=13> */
[----:B------:R-:W3:Y:S01]  /*75a0*/  LDG.E R25, desc[UR36][R24.64] ;  /* 0x0000002418197981 */ /* 0x000ee2000c1e1900 */
[----:B----4-:R-:W-:Y:S01]  /*75b0*/  UISETP.NE.AND UP0, UPT, UR5, URZ, UPT ;  /* 0x000000ff0500728c */ /* 0x010fe2000bf05270 */
[----:B---3--:R-:W-:-:S04]  /*75c0*/  IMAD R20, R0, R25, R20 ;  /* 0x0000001900147224 */ /* 0x008fc800078e0214 */
[----:B------:R-:W-:-:S04]  /*75d0*/  IMAD R21, R20, 0x30, RZ ;  /* 0x0000003014157824 */ /* 0x000fc800078e02ff */
[----:B------:R-:W-:-:S06]  /*75e0*/  IMAD.WIDE R20, R21, 0x2, R38 ;  /* 0x0000000215147825 */ /* 0x000fcc00078e0226 */
[----:B------:R-:W5:Y:S01]  /*75f0*/  LDG.E.128 R20, desc[UR36][R20.64] ;  /* 0x0000002414147981 */ /* 0x000f62000c1e1d00 */
[----:B--2---:R-:W-:Y:S01]  /*7600*/  HADD2.F32 R49, -RZ, R26.H0_H0 ;  /* 0x2000001aff317230 */ /* 0x004fe20000004100 */
[----:B------:R-:W-:Y:S06]  /*7610*/  BRA.U UP0, `(.L_x_226) ;  /* 0x0000000100347547 */ /* 0x000fec000b800000 */
[----:B------:R-:W-:Y:S01]  /*7620*/  ISETP.NE.AND P3, PT, R19, RZ, PT ;  /* 0x000000ff1300720c */ /* 0x000fe20003f65270 */
[----:B------:R-:W1:-:S12]  /*7630*/  LDS.128 R28, [R32] ;  /* 0x00000000201c7984 */ /* 0x000e580000000c00 */
[----:B------:R-:W2:Y:S01]  /*7640*/  @P3 LDG.E.128 R24, desc[UR36][R46.64] ;  /* 0x000000242e183981 */ /* 0x000ea2000c1e1d00 */
[----:B-1---5:R-:W-:Y:S02]  /*7650*/  HFMA2 R20, R20, 1, 1, R28 ;  /* 0x3c003c0014147831 */ /* 0x022fe4000000001c */
[----:B------:R-:W-:Y:S02]  /*7660*/  HADD2 R21, R21, R29 ;  /* 0x0000001d15157230 */ /* 0x000fe40000000000 */
[----:B------:R-:W-:Y:S02]  /*7670*/  HFMA2 R22, R22, 1, 1, R30 ;  /* 0x3c003c0016167831 */ /* 0x000fe4000000001e */
[----:B------:R-:W-:Y:S02]  /*7680*/  HADD2 R23, R23, R31 ;  /* 0x0000001f17177230 */ /* 0x000fe40000000000 */
[----:B--2---:R-:W-:Y:S02]  /*7690*/  @P3 HMUL2 R20, R20, R24 ;  /* 0x0000001814143232 */ /* 0x004fe40000000000 */
[----:B------:R-:W-:-:S02]  /*76a0*/  @P3 HFMA2 R21, R21, R25, -RZ ;  /* 0x0000001915153231 */ /* 0x000fc400001000ff */
[----:B------:R-:W-:Y:S02]  /*76b0*/  @P3 HMUL2 R22, R22, R26 ;  /* 0x0000001a16163232 */ /* 0x000fe40000000000 */
[----:B------:R-:W-:Y:S02]  /*76c0*/  @P3 HFMA2 R23, R23, R27, -RZ ;  /* 0x0000001b17173231 */ /* 0x000fe400001000ff */
[----:B------:R-:W-:-:S05]  /*76d0*/  IMAD.WIDE.U32 R24, R43, 0x2, R44 ;  /* 0x000000022b187825 */ /* 0x000fca00078e002c */
[----:B------:R1:W-:Y:S02]  /*76e0*/  STG.E.128 desc[UR36][R24.64], R20 ;  /* 0x0000001418007986 */ /* 0x0003e4000c101d24 */
.L_x_226:
[--C-:B-1---5:R-:W-:Y:S02]  /*76f0*/  HADD2.F32 R25, -RZ, R21.reuse.H0_H0 ;  /* 0x20000015ff197230 */ /* 0x122fe40000004100 */
[----:B------:R-:W-:Y:S02]  /*7700*/  HADD2.F32 R26, -RZ, R21.H1_H1 ;  /* 0x30000015ff1a7230 */ /* 0x000fe40000004100 */
[----:B------:R-:W-:Y:S02]  /*7710*/  HADD2.F32 R24, -RZ, R20.H0_H0 ;  /* 0x20000014ff187230 */ /* 0x000fe40000004100 */
[C---:B------:R-:W-:Y:S01]  /*7720*/  FFMA.FTZ R6, R49.reuse, R25, R6 ;  /* 0x0000001931067223 */ /* 0x040fe20000010006 */
[----:B------:R-:W-:Y:S02]  /*7730*/  HADD2.F32 R21, -RZ, R22.H0_H0 ;  /* 0x20000016ff157230 */ /* 0x000fe40000004100 */
[----:B------:R-:W-:Y:S01]  /*7740*/  FFMA.FTZ R7, R49, R26, R7 ;  /* 0x0000001a31077223 */ /* 0x000fe20000010007 */
[----:B------:R-:W-:-:S02]  /*7750*/  HADD2.F32 R20, -RZ, R20.H1_H1 ;  /* 0x30000014ff147230 */ /* 0x000fc40000004100 */
[C---:B------:R-:W-:Y:S01]  /*7760*/  FFMA.FTZ R4, R49.reuse, R24, R4 ;  /* 0x0000001831047223 */ /* 0x040fe20000010004 */
[----:B------:R-:W-:Y:S02]  /*7770*/  HADD2.F32 R22, -RZ, R22.H1_H1 ;  /* 0x30000016ff167230 */ /* 0x000fe40000004100 */
[C---:B------:R-:W-:Y:S01]  /*7780*/  FFMA.FTZ R8, R49.reuse, R21, R8 ;  /* 0x0000001531087223 */ /* 0x040fe20000010008 */
[--C-:B------:R-:W-:Y:S02]  /*7790*/  HADD2.F32 R27, -RZ, R23.reuse.H0_H0 ;  /* 0x20000017ff1b7230 */ /* 0x100fe40000004100 */
[C---:B------:R-:W-:Y:S01]  /*77a0*/  FFMA.FTZ R5, R49.reuse, R20, R5 ;  /* 0x0000001431057223 */ /* 0x040fe20000010005 */
[----:B------:R-:W-:Y:S02]  /*77b0*/  HADD2.F32 R28, -RZ, R23.H1_H1 ;  /* 0x30000017ff1c7230 */ /* 0x000fe40000004100 */
[C---:B------:R-:W-:Y:S01]  /*77c0*/  FFMA.FTZ R9, R49.reuse, R22, R9 ;  /* 0x0000001631097223 */ /* 0x040fe20000010009 */
[----:B------:R-:W-:-:S02]  /*77d0*/  FFMA.FTZ R10, R49, R27, R10 ;  /* 0x0000001b310a7223 */ /* 0x000fc4000001000a */
[----:B------:R-:W-:-:S07]  /*77e0*/  FFMA.FTZ R11, R49, R28, R11 ;  /* 0x0000001c310b7223 */ /* 0x000fce000001000b */
.L_x_225:
[----:B------:R-:W-:Y:S05]  /*77f0*/  BSYNC.RECONVERGENT B2 ;  /* 0x0000000000027941 */ /* 0x000fea0003800200 */
.L_x_224:
        /* <DEDUP_REMOVED lines=18> */
[----:B------:R-:W2:Y:S03]  /*7920*/  LDS.U16 R26, [R40] ;  /* 0x00000000281a7984 */ /* 0x000ea60000000400 */
        /* <DEDUP_REMOVED lines=24> */
[----:B-1---5:R-:W-:Y:S02]  /*7ab0*/  HADD2 R21, R21, R29 ;  /* 0x0000001d15157230 */ /* 0x022fe40000000000 */
[----:B------:R-:W-:Y:S01]  /*7ac0*/  HFMA2 R20, R20, 1, 1, R28 ;  /* 0x3c003c0014147831 */ /* 0x000fe2000000001c */
[----:B------:R-:W-:Y:S01]  /*7ad0*/  IADD3 R29, PT, PT, R43, 0x300, RZ ;  /* 0x000003002b1d7810 */ /* 0x000fe20007ffe0ff */
        /* <DEDUP_REMOVED lines=8> */
.L_x_229:
        /* <DEDUP_REMOVED lines=16> */
.L_x_228:
[----:B------:R-:W-:Y:S05]  /*7c60*/  BSYNC.RECONVERGENT B2 ;  /* 0x0000000000027941 */ /* 0x000fea0003800200 */
.L_x_227:
[C---:B------:R-:W-:Y:S01]  /*7c70*/  IADD3 R20, PT, PT, R41.reuse, 0x10, RZ ;  /* 0x0000001029147810 */ /* 0x040fe20007ffe0ff */
[----:B------:R-:W-:Y:S01]  /*7c80*/  VIADD R41, R41, 0x20 ;  /* 0x0000002029297836 */ /* 0x000fe20000000000 */
[----:B------:R-:W-:Y:S02]  /*7c90*/  IADD3 R43, PT, PT, R43, 0x600, RZ ;  /* 0x000006002b2b7810 */ /* 0x000fe40007ffe0ff */
[----:B------:R-:W-:Y:S02]  /*7ca0*/  ISETP.GE.AND P0, PT, R20, R35, PT ;  /* 0x000000231400720c */ /* 0x000fe40003f06270 */
[----:B------:R-:W-:-:S11]  /*7cb0*/  IADD3 R40, PT, PT, R40, 0x40, RZ ;  /* 0x0000004028287810 */ /* 0x000fd60007ffe0ff */
[----:B------:R-:W-:Y:S05]  /*7cc0*/  @!P0 BRA `(.L_x_230) ;  /* 0xfffffff400ac8947 */ /* 0x000fea000383ffff */
.L_x_219:
[----:B------:R-:W-:Y:S05]  /*7cd0*/  BSYNC.RECONVERGENT B1 ;  /* 0x0000000000017941 */ /* 0x000fea0003800200 */
.L_x_218:
[----:B------:R-:W-:-:S13]  /*7ce0*/  ISETP.NE.AND P0, PT, R36, R34, PT ;  /* 0x000000222400720c */ /* 0x000fda0003f05270 */
[----:B------:R-:W-:Y:S05]  /*7cf0*/  @P0 BRA `(.L_x_208) ;  /* 0x0000000000d00947 */ /* 0x000fea0003800000 */
[----:B------:R-:W-:Y:S01]  /*7d00*/  IMAD.MOV.U32 R21, RZ, RZ, 0x30 ;  /* 0x00000030ff157424 */ /* 0x000fe200078e00ff */
[----:B------:R-:W1:Y:S03]  /*7d10*/  LDCU UR5, c[0x0][0x40c] ;  /* 0x00008180ff0577ac */ /* 0x000e660008000800 */
[----:B------:R-:W-:-:S04]  /*7d20*/  IMAD R21, R18, R21, -0x30 ;  /* 0xffffffd012157424 */ /* 0x000fc800078e0215 */
[----:B------:R-:W-:-:S06]  /*7d30*/  IMAD.WIDE R20, R21, 0x2, R44 ;  /* 0x0000000215147825 */ /* 0x000fcc00078e022c */
[----:B------:R-:W5:Y:S01]  /*7d40*/  LDG.E.128 R20, desc[UR36][R20.64] ;  /* 0x0000002414147981 */ /* 0x000f62000c1e1d00 */
[----:B------:R-:W-:-:S04]  /*7d50*/  IADD3 R18, PT, PT, R18, -R3, RZ ;  /* 0x8000000312127210 */ /* 0x000fc80007ffe0ff */
[----:B------:R-:W-:Y:S01]  /*7d60*/  LEA R37, R18, R37, 0x1 ;  /* 0x0000002512257211 */ /* 0x000fe200078e08ff */
[----:B-1----:R-:W-:-:S05]  /*7d70*/  UISETP.NE.AND UP0, UPT, UR5, URZ, UPT ;  /* 0x000000ff0500728c */ /* 0x002fca000bf05270 */
[----:B------:R-:W1:Y:S02]  /*7d80*/  LDS.U16 R37, [R37+-0x2] ;  /* 0xfffffe0025257984 */ /* 0x000e640000000400 */
[----:B-1----:R-:W-:Y:S02]  /*7d90*/  HADD2.F32 R17, -RZ, R37.H0_H0 ;  /* 0x20000025ff117230 */ /* 0x002fe40000004100 */
[----:B------:R-:W-:Y:S05]  /*7da0*/  BRA.U UP0, `(.L_x_231) ;  /* 0x0000000100647547 */ /* 0x000fea000b800000 */
[----:B------:R-:W1:Y:S02]  /*7db0*/  LDCU.64 UR8, c[0x0][0x460] ;  /* 0x00008c00ff0877ac */ /* 0x000e640008000a00 */
[----:B-1----:R-:W-:-:S04]  /*7dc0*/  UISETP.NE.U32.AND UP0, UPT, UR8, URZ, UPT ;  /* 0x000000ff0800728c */ /* 0x002fc8000bf05070 */
[----:B------:R-:W-:-:S06]  /*7dd0*/  UISETP.NE.AND.EX UP0, UPT, UR9, URZ, UPT, UP0 ;  /* 0x000000ff0900728c */ /* 0x000fcc000bf05300 */
[----:B------:R-:W-:-:S05]  /*7de0*/  PLOP3.LUT P0, PT, PT, PT, UP0, 0x80, 0x8 ;  /* 0x000000000008781c */ /* 0x000fca0003f0f008 */
[----:B------:R-:W1:Y:S01]  /*7df0*/  @UP0 LDCU UR5, c[0x0][0x3f8] ;  /* 0x00007f00ff0507ac */ /* 0x000e620008000800 */
[----:B------:R-:W2:Y:S01]  /*7e00*/  @UP0 LDCU.64 UR8, c[0x0][0x458] ;  /* 0x00008b00ff0807ac */ /* 0x000ea20008000a00 */
[----:B-1----:R-:W-:Y:S01]  /*7e10*/  @UP0 UIMAD UR5, UR38, UR5, UR11 ;  /* 0x00000005260502a4 */ /* 0x002fe2000f8e020b */
[----:B--2---:R-:W-:-:S05]  /*7e20*/  MOV R2, UR8 ;  /* 0x0000000800027c02 */ /* 0x004fca0008000f00 */
[----:B------:R-:W-:Y:S01]  /*7e30*/  IMAD.U32 R0, RZ, RZ, UR5 ;  /* 0x00000005ff007e24 */ /* 0x000fe2000f8e00ff */
[----:B------:R-:W-:-:S03]  /*7e40*/  MOV R3, UR9 ;  /* 0x0000000900037c02 */ /* 0x000fc60008000f00 */
[----:B------:R-:W-:-:S04]  /*7e50*/  @P0 IMAD R19, R0, 0x30, R33 ;  /* 0x0000003000130824 */ /* 0x000fc800078e0221 */
[----:B------:R-:W-:-:S05]  /*7e60*/  @P0 IMAD.WIDE R2, R19, 0x2, R2 ;  /* 0x0000000213020825 */ /* 0x000fca00078e0202 */
[----:B------:R-:W2:Y:S01]  /*7e70*/  @P0 LDG.E.128 R24, desc[UR36][R2.64] ;  /* 0x0000002402180981 */ /* 0x000ea2000c1e1d00 */
[----:B------:R-:W-:Y:S01]  /*7e80*/  UIMAD UR5, UR39, 0x30, URZ ;  /* 0x00000030270578a4 */ /* 0x000fe2000f8e02ff */
[----:B-----5:R-:W-:Y:S02]  /*7e90*/  HFMA2 R20, R20, 1, 1, R12 ;  /* 0x3c003c0014147831 */ /* 0x020fe4000000000c */
[----:B------:R-:W-:Y:S02]  /*7ea0*/  HADD2 R21, R21, R13 ;  /* 0x0000000d15157230 */ /* 0x000fe40000000000 */
[----:B------:R-:W-:Y:S02]  /*7eb0*/  HFMA2 R22, R22, 1, 1, R14 ;  /* 0x3c003c0016167831 */ /* 0x000fe4000000000e */
[----:B------:R-:W-:Y:S02]  /*7ec0*/  HADD2 R23, R23, R15 ;  /* 0x0000000f17177230 */ /* 0x000fe40000000000 */
[----:B------:R-:W-:-:S04]  /*7ed0*/  IMAD.U32 R19, RZ, RZ, UR5 ;  /* 0x00000005ff137e24 */ /* 0x000fc8000f8e00ff */
[----:B------:R-:W-:-:S04]  /*7ee0*/  IMAD.WIDE R44, R19, 0x2, R44 ;  /* 0x00000002132c7825 */ /* 0x000fc800078e022c */
[----:B--2---:R-:W-:Y:S02]  /*7ef0*/  @P0 HMUL2 R20, R20, R24 ;  /* 0x0000001814140232 */ /* 0x004fe40000000000 */
[----:B------:R-:W-:Y:S02]  /*7f00*/  @P0 HFMA2 R21, R21, R25, -RZ ;  /* 0x0000001915150231 */ /* 0x000fe400001000ff */
[----:B------:R-:W-:Y:S02]  /*7f10*/  @P0 HMUL2 R22, R22, R26 ;  /* 0x0000001a16160232 */ /* 0x000fe40000000000 */
[----:B------:R-:W-:-:S05]  /*7f20*/  @P0 HFMA2 R23, R23, R27, -RZ ;  /* 0x0000001b17170231 */ /* 0x000fca00001000ff */
[----:B------:R1:W-:Y:S02]  /*7f30*/  STG.E.128 desc[UR36][R44.64], R20 ;  /* 0x000000142c007986 */ /* 0x0003e4000c101d24 */
.L_x_231:
[----:B-----5:R-:W-:Y:S02]  /*7f40*/  HADD2.F32 R0, -RZ, R20.H0_H0 ;  /* 0x20000014ff007230 */ /* 0x020fe40000004100 */
[----:B0-----:R-:W-:Y:S02]  /*7f50*/  HADD2.F32 R13, -RZ, R22.H0_H0 ;  /* 0x20000016ff0d7230 */ /* 0x001fe40000004100 */
[----:B-1----:R-:W-:Y:S02]  /*7f60*/  HADD2.F32 R20, -RZ, R20.H1_H1 ;  /* 0x30000014ff147230 */ /* 0x002fe40000004100 */
[C---:B------:R-:W-:Y:S01]  /*7f70*/  FFMA.FTZ R4, R17.reuse, R0, R4 ;  /* 0x0000000011047223 */ /* 0x040fe20000010004 */
[--C-:B------:R-:W-:Y:S02]  /*7f80*/  HADD2.F32 R3, -RZ, R21.reuse.H0_H0 ;  /* 0x20000015ff037230 */ /* 0x100fe40000004100 */
        /* <DEDUP_REMOVED lines=11> */
.L_x_208:
[----:B------:R-:W-:Y:S05]  /*8040*/  BSYNC.RECONVERGENT B0 ;  /* 0x0000000000007941 */ /* 0x000fea0003800200 */
.L_x_207:
[----:B------:R-:W-:Y:S01]  /*8050*/  BAR.SYNC.DEFER_BLOCKING 0x0 ;  /* 0x0000000000007b1d */ /* 0x000fe20000010000 */
[----:B------:R-:W-:-:S13]  /*8060*/  ISETP.GT.U32.AND P5, PT, R33, 0x2f, PT ;  /* 0x0000002f2100780c */ /* 0x000fda0003fa4070 */
[----:B------:R-:W-:Y:S05]  /*8070*/  @P5 BRA `(.L_x_232) ;  /* 0x0000000800345947 */ /* 0x000fea0003800000 */
[----:B------:R-:W1:Y:S01]  /*8080*/  S2UR UR6, SR_CgaCtaId ;  /* 0x00000000000679c3 */ /* 0x000e620000008800 */
        /* <DEDUP_REMOVED lines=10> */
[----:B------:R-:W-:Y:S02]  /*8130*/  LOP3.LUT R3, R16, 0x3f8, RZ, 0xc0, !PT ;  /* 0x000003f810037812 */ /* 0x000fe400078ec0ff */
[----:B------:R-:W-:Y:S02]  /*8140*/  ISETP.NE.AND P3, PT, R2, 0x10, PT ;  /* 0x000000100200780c */ /* 0x000fe40003f65270 */
[----:B------:R-:W-:Y:S02]  /*8150*/  P2R R2, PR, RZ, 0x20 ;  /* 0x00000020ff027803 */ /* 0x000fe40000000000 */
[----:B------:R-:W-:Y:S02]  /*8160*/  ISETP.NE.AND P2, PT, R3, 0x8, PT ;  /* 0x000000080300780c */ /* 0x000fe40003f45270 */
[C---:B------:R-:W-:Y:S01]  /*8170*/  ISETP.GT.U32.AND P1, PT, R16.reuse, 0x3f, PT ;  /* 0x0000003f1000780c */ /* 0x040fe20003f24070 */
[----:B-1----:R-:W-:Y:S01]  /*8180*/  ULEA UR5, UR6, UR5, 0x18 ;  /* 0x0000000506057291 */ /* 0x002fe2000f8ec0ff */
[----:B------:R-:W-:-:S02]  /*8190*/  ISETP.GT.U32.AND P0, PT, R16, 0x1f, PT ;  /* 0x0000001f1000780c */ /* 0x000fc40003f04070 */
[----:B------:R-:W-:-:S03]  /*81a0*/  ISETP.NE.AND P5, PT, R0, RZ, PT ;  /* 0x000000ff0000720c */ /* 0x000fc60003fa5270 */
[----:B------:R-:W-:Y:S01]  /*81b0*/  LEA R36, R36, UR5, 0x1 ;  /* 0x0000000524247c11 */ /* 0x000fe2000f8e08ff */
[----:B------:R-:W-:Y:S09]  /*81c0*/  @P6 BRA `(.L_x_233) ;  /* 0x0000000000146947 */ /* 0x000ff20003800000 */
[----:B0-----:R-:W-:Y:S02]  /*81d0*/  F2FP.F16.F32.PACK_AB R12, R5, R4 ;  /* 0x00000004050c723e */ /* 0x001fe400000000ff */
[----:B------:R-:W-:Y:S02]  /*81e0*/  F2FP.F16.F32.PACK_AB R13, R7, R6 ;  /* 0x00000006070d723e */ /* 0x000fe400000000ff */
[----:B------:R-:W-:Y:S02]  /*81f0*/  F2FP.F16.F32.PACK_AB R14, R9, R8 ;  /* 0x00000008090e723e */ /* 0x000fe400000000ff */
[----:B------:R-:W-:-:S05]  /*8200*/  F2FP.F16.F32.PACK_AB R15, R11, R10 ;  /* 0x0000000a0b0f723e */ /* 0x000fca00000000ff */
[----:B------:R1:W-:Y:S02]  /*8210*/  STS.128 [R36+-0x300], R12 ;  /* 0xfffd000c24007388 */ /* 0x0003e40000000c00 */
.L_x_233:
[----:B------:R-:W-:Y:S05]  /*8220*/  WARPSYNC.ALL ;  /* 0x0000000000007948 */ /* 0x000fea0003800000 */
[----:B------:R-:W-:Y:S01]  /*8230*/  BAR.SYNC.DEFER_BLOCKING 0x0 ;  /* 0x0000000000007b1d */ /* 0x000fe20000010000 */
[----:B------:R-:W-:-:S05]  /*8240*/  ISETP.GT.U32.AND P6, PT, R16, 0x7, PT ;  /* 0x000000071000780c */ /* 0x000fca0003fc4070 */
[----:B------:R-:W-:Y:S04]  /*8250*/  BSSY.RECONVERGENT B0, `(.L_x_234) ;  /* 0x0000013000007945 */ /* 0x000fe80003800200 */
[----:B------:R-:W-:Y:S05]  /*8260*/  @P1 BRA `(.L_x_235) ;  /* 0x0000000000441947 */ /* 0x000fea0003800000 */
[----:B01----:R-:W0:Y:S02]  /*8270*/  LDS.128 R12, [R36] ;  /* 0x00000000240c7984 */ /* 0x003e240000000c00 */
[--C-:B0-----:R-:W-:Y:S02]  /*8280*/  HADD2.F32 R17, -RZ, R13.reuse.H0_H0 ;  /* 0x2000000dff117230 */ /* 0x101fe40000004100 */
[----:B------:R-:W-:Y:S02]  /*8290*/  HADD2.F32 R0, -RZ, R13.H1_H1 ;  /* 0x3000000dff007230 */ /* 0x000fe40000004100 */
[----:B------:R-:W-:Y:S02]  /*82a0*/  HADD2.F32 R3, -RZ, R12.H0_H0 ;  /* 0x2000000cff037230 */ /* 0x000fe40000004100 */
[----:B------:R-:W-:Y:S01]  /*82b0*/  FADD.FTZ R6, R6, R17 ;  /* 0x0000001106067221 */ /* 0x000fe20000010000 */
[----:B------:R-:W-:Y:S02]  /*82c0*/  HADD2.F32 R13, -RZ, R14.H0_H0 ;  /* 0x2000000eff0d7230 */ /* 0x000fe40000004100 */
[----:B------:R-:W-:Y:S01]  /*82d0*/  FADD.FTZ R7, R7, R0 ;  /* 0x0000000007077221 */ /* 0x000fe20000010000 */
[----:B------:R-:W-:-:S02]  /*82e0*/  HADD2.F32 R12, -RZ, R12.H1_H1 ;  /* 0x3000000cff0c7230 */ /* 0x000fc40000004100 */
[----:B------:R-:W-:Y:S01]  /*82f0*/  FADD.FTZ R4, R4, R3 ;  /* 0x0000000304047221 */ /* 0x000fe20000010000 */
[----:B------:R-:W-:Y:S02]  /*8300*/  HADD2.F32 R14, -RZ, R14.H1_H1 ;  /* 0x3000000eff0e7230 */ /* 0x000fe40000004100 */
[----:B------:R-:W-:Y:S01]  /*8310*/  FADD.FTZ R8, R8, R13 ;  /* 0x0000000d08087221 */ /* 0x000fe20000010000 */
[--C-:B------:R-:W-:Y:S02]  /*8320*/  HADD2.F32 R19, -RZ, R15.reuse.H0_H0 ;  /* 0x2000000fff137230 */ /* 0x100fe40000004100 */
[----:B------:R-:W-:Y:S01]  /*8330*/  FADD.FTZ R5, R5, R12 ;  /* 0x0000000c05057221 */ /* 0x000fe20000010000 */
[----:B------:R-:W-:Y:S02]  /*8340*/  HADD2.F32 R2, -RZ, R15.H1_H1 ;  /* 0x3000000fff027230 */ /* 0x000fe40000004100 */
[----:B------:R-:W-:Y:S01]  /*8350*/  FADD.FTZ R9, R9, R14 ;  /* 0x0000000e09097221 */ /* 0x000fe20000010000 */
[----:B------:R-:W-:-:S02]  /*8360*/  FADD.FTZ R10, R10, R19 ;  /* 0x000000130a0a7221 */ /* 0x000fc40000010000 */
[----:B------:R-:W-:-:S07]  /*8370*/  FADD.FTZ R11, R11, R2 ;  /* 0x000000020b0b7221 */ /* 0x000fce0000010000 */
.L_x_235:
[----:B------:R-:W-:Y:S05]  /*8380*/  BSYNC.RECONVERGENT B0 ;  /* 0x0000000000007941 */ /* 0x000fea0003800200 */
.L_x_234:
[----:B------:R-:W-:Y:S06]  /*8390*/  BAR.SYNC.DEFER_BLOCKING 0x0 ;  /* 0x0000000000007b1d */ /* 0x000fec0000010000 */
[----:B------:R-:W-:Y:S04]  /*83a0*/  BSSY.RECONVERGENT B0, `(.L_x_236) ;  /* 0x0000007000007945 */ /* 0x000fe80003800200 */
[----:B------:R-:W-:Y:S05]  /*83b0*/  @P4 BRA `(.L_x_237) ;  /* 0x0000000000144947 */ /* 0x000fea0003800000 */
[----:B01----:R-:W-:Y:S02]  /*83c0*/  F2FP.F16.F32.PACK_AB R12, R5, R4 ;  /* 0x00000004050c723e */ /* 0x003fe400000000ff */
[----:B------:R-:W-:Y:S02]  /*83d0*/  F2FP.F16.F32.PACK_AB R13, R7, R6 ;  /* 0x00000006070d723e */ /* 0x000fe400000000ff */
[----:B------:R-:W-:Y:S02]  /*83e0*/  F2FP.F16.F32.PACK_AB R14, R9, R8 ;  /* 0x00000008090e723e */ /* 0x000fe400000000ff */
[----:B------:R-:W-:-:S05]  /*83f0*/  F2FP.F16.F32.PACK_AB R15, R11, R10 ;  /* 0x0000000a0b0f723e */ /* 0x000fca00000000ff */
[----:B------:R2:W-:Y:S02]  /*8400*/  STS.128 [R36+-0x180], R12 ;  /* 0xfffe800c24007388 */ /* 0x0005e40000000c00 */
.L_x_237:
[----:B------:R-:W-:Y:S05]  /*8410*/  BSYNC.RECONVERGENT B0 ;  /* 0x0000000000007941 */ /* 0x000fea0003800200 */
.L_x_236:
[----:B------:R-:W-:Y:S06]  /*8420*/  BAR.SYNC.DEFER_BLOCKING 0x0 ;  /* 0x0000000000007b1d */ /* 0x000fec0000010000 */
[----:B------:R-:W-:Y:S04]  /*8430*/  BSSY.RECONVERGENT B0, `(.L_x_238) ;  /* 0x0000013000007945 */ /* 0x000fe80003800200 */
[----:B------:R-:W-:Y:S05]  /*8440*/  @P0 BRA `(.L_x_239) ;  /* 0x0000000000440947 */ /* 0x000fea0003800000 */
[----:B012---:R-:W0:Y:S02]  /*8450*/  LDS.128 R12, [R36] ;  /* 0x00000000240c7984 */ /* 0x007e240000000c00 */
        /* <DEDUP_REMOVED lines=16> */
.L_x_239:
[----:B------:R-:W-:Y:S05]  /*8560*/  BSYNC.RECONVERGENT B0 ;  /* 0x0000000000007941 */ /* 0x000fea0003800200 */
.L_x_238:
[----:B------:R-:W-:Y:S06]  /*8570*/  BAR.SYNC.DEFER_BLOCKING 0x0 ;  /* 0x0000000000007b1d */ /* 0x000fec0000010000 */
[----:B------:R-:W-:Y:S04]  /*8580*/  BSSY.RECONVERGENT B0, `(.L_x_240) ;  /* 0x0000007000007945 */ /* 0x000fe80003800200 */
[----:B------:R-:W-:Y:S05]  /*8590*/  @P3 BRA `(.L_x_241) ;  /* 0x0000000000143947 */ /* 0x000fea0003800000 */
[----:B012---:R-:W-:Y:S02]  /*85a0*/  F2FP.F16.F32.PACK_AB R12, R5, R4 ;  /* 0x00000004050c723e */ /* 0x007fe400000000ff */
[----:B------:R-:W-:Y:S02]  /*85b0*/  F2FP.F16.F32.PACK_AB R13, R7, R6 ;  /* 0x00000006070d723e */ /* 0x000fe400000000ff */
[----:B------:R-:W-:Y:S02]  /*85c0*/  F2FP.F16.F32.PACK_AB R14, R9, R8 ;  /* 0x00000008090e723e */ /* 0x000fe400000000ff */
[----:B------:R-:W-:-:S05]  /*85d0*/  F2FP.F16.F32.PACK_AB R15, R11, R10 ;  /* 0x0000000a0b0f723e */ /* 0x000fca00000000ff */
[----:B------:R4:W-:Y:S02]  /*85e0*/  STS.128 [R36+-0xc0], R12 ;  /* 0xffff400c24007388 */ /* 0x0009e40000000c00 */
.L_x_241:
[----:B------:R-:W-:Y:S05]  /*85f0*/  BSYNC.RECONVERGENT B0 ;  /* 0x0000000000007941 */ /* 0x000fea0003800200 */
.L_x_240:
[----:B------:R-:W-:Y:S01]  /*8600*/  BAR.SYNC.DEFER_BLOCKING 0x0 ;  /* 0x0000000000007b1d */ /* 0x000fe20000010000 */
[----:B------:R-:W-:-:S05]  /*8610*/  ISETP.GT.U32.AND P0, PT, R16, 0xf, PT ;  /* 0x0000000f1000780c */ /* 0x000fca0003f04070 */
[----:B------:R-:W-:Y:S08]  /*8620*/  BSSY.RECONVERGENT B0, `(.L_x_242) ;  /* 0x0000013000007945 */ /* 0x000ff00003800200 */
[----:B------:R-:W-:Y:S05]  /*8630*/  @P0 BRA `(.L_x_243) ;  /* 0x0000000000440947 */ /* 0x000fea0003800000 */
[----:B012-4-:R-:W0:Y:S02]  /*8640*/  LDS.128 R12, [R36] ;  /* 0x00000000240c7984 */ /* 0x017e240000000c00 */
        /* <DEDUP_REMOVED lines=16> */
.L_x_243:
[----:B------:R-:W-:Y:S05]  /*8750*/  BSYNC.RECONVERGENT B0 ;  /* 0x0000000000007941 */ /* 0x000fea0003800200 */
.L_x_242:
[----:B------:R-:W-:Y:S06]  /*8760*/  BAR.SYNC.DEFER_BLOCKING 0x0 ;  /* 0x0000000000007b1d */ /* 0x000fec0000010000 */
[----:B------:R-:W-:Y:S04]  /*8770*/  BSSY.RECONVERGENT B0, `(.L_x_244) ;  /* 0x0000007000007945 */ /* 0x000fe80003800200 */
[----:B------:R-:W-:Y:S05]  /*8780*/  @P2 BRA `(.L_x_245) ;  /* 0x0000000000142947 */ /* 0x000fea0003800000 */
[----:B012-4-:R-:W-:Y:S02]  /*8790*/  F2FP.F16.F32.PACK_AB R12, R5, R4 ;  /* 0x00000004050c723e */ /* 0x017fe400000000ff */
[----:B------:R-:W-:Y:S02]  /*87a0*/  F2FP.F16.F32.PACK_AB R13, R7, R6 ;  /* 0x00000006070d723e */ /* 0x000fe400000000ff */
[----:B------:R-:W-:Y:S02]  /*87b0*/  F2FP.F16.F32.PACK_AB R14, R9, R8 ;  /* 0x00000008090e723e */ /* 0x000fe400000000ff */
[----:B------:R-:W-:-:S05]  /*87c0*/  F2FP.F16.F32.PACK_AB R15, R11, R10 ;  /* 0x0000000a0b0f723e */ /* 0x000fca00000000ff */
[----:B------:R0:W-:Y:S02]  /*87d0*/  STS.128 [R36+-0x60], R12 ;  /* 0xffffa00c24007388 */ /* 0x0001e40000000c00 */
.L_x_245:
[----:B------:R-:W-:Y:S05]  /*87e0*/  BSYNC.RECONVERGENT B0 ;  /* 0x0000000000007941 */ /* 0x000fea0003800200 */
.L_x_244:
[----:B------:R-:W-:Y:S06]  /*87f0*/  BAR.SYNC.DEFER_BLOCKING 0x0 ;  /* 0x0000000000007b1d */ /* 0x000fec0000010000 */
[----:B------:R-:W-:Y:S04]  /*8800*/  BSSY.RECONVERGENT B0, `(.L_x_246) ;  /* 0x0000013000007945 */ /* 0x000fe80003800200 */
[----:B------:R-:W-:Y:S05]  /*8810*/  @P6 BRA `(.L_x_247) ;  /* 0x0000000000446947 */ /* 0x000fea0003800000 */
[----:B012-4-:R-:W0:Y:S02]  /*8820*/  LDS.128 R36, [R36] ;  /* 0x0000000024247984 */ /* 0x017e240000000c00 */
[----:B0-----:R-:W-:Y:S02]  /*8830*/  HADD2.F32 R15, -RZ, R38.H0_H0 ;  /* 0x20000026ff0f7230 */ /* 0x001fe40000004100 */
[--C-:B------:R-:W-:Y:S02]  /*8840*/  HADD2.F32 R3, -RZ, R36.reuse.H0_H0 ;  /* 0x20000024ff037230 */ /* 0x100fe40000004100 */
[----:B------:R-:W-:Y:S02]  /*8850*/  HADD2.F32 R0, -RZ, R36.H1_H1 ;  /* 0x30000024ff007230 */ /* 0x000fe40000004100 */
[----:B------:R-:W-:Y:S01]  /*8860*/  FADD.FTZ R8, R8, R15 ;  /* 0x0000000f08087221 */ /* 0x000fe20000010000 */
[--C-:B------:R-:W-:Y:S02]  /*8870*/  HADD2.F32 R13, -RZ, R37.reuse.H0_H0 ;  /* 0x20000025ff0d7230 */ /* 0x100fe40000004100 */
        /* <DEDUP_REMOVED lines=11> */
.L_x_247:
[----:B------:R-:W-:Y:S05]  /*8930*/  BSYNC.RECONVERGENT B0 ;  /* 0x0000000000007941 */ /* 0x000fea0003800200 */
.L_x_246:
[----:B------:R-:W-:Y:S06]  /*8940*/  BAR.SYNC.DEFER_BLOCKING 0x0 ;  /* 0x0000000000007b1d */ /* 0x000fec0000010000 */
.L_x_232:
[----:B------:R-:W-:-:S13]  /*8950*/  ISETP.GT.U32.OR P5, PT, R16, 0x7, P5 ;  /* 0x000000071000780c */ /* 0x000fda0002fa4470 */
[----:B------:R-:W-:Y:S05]  /*8960*/  @P5 EXIT ;  /* 0x000000000000594d */ /* 0x000fea0003800000 */
[----:B------:R-:W5:Y:S02]  /*8970*/  LDCU UR5, c[0x0][0x478] ;  /* 0x00008f00ff0577ac */ /* 0x000f640008000800 */
[----:B-----5:R-:W-:-:S09]  /*8980*/  UISETP.NE.AND UP0, UPT, UR5, 0x2, UPT ;  /* 0x000000020500788c */ /* 0x020fd2000bf05270 */
[----:B------:R-:W-:Y:S05]  /*8990*/  BRA.U UP0, `(.L_x_248) ;  /* 0x0000000100e07547 */ /* 0x000fea000b800000 */
[----:B------:R-:W5:Y:S01]  /*89a0*/  LDC.64 R2, c[0x0][0x470] ;  /* 0x00011c00ff027b82 */ /* 0x000f620000000a00 */
[----:B------:R-:W0:Y:S01]  /*89b0*/  LDCU.64 UR6, c[0x0][0x380] ;  /* 0x00007000ff0677ac */ /* 0x000e220008000a00 */
[----:B-----5:R-:W5:Y:S01]  /*89c0*/  LDG.E R2, desc[UR36][R2.64] ;  /* 0x0000002402027981 */ /* 0x020f62000c1e1900 */
[----:B------:R-:W-:Y:S02]  /*89d0*/  VIADD R33, R33, UR4 ;  /* 0x0000000421217c36 */ /* 0x000fe40008000000 */
[C---:B-----5:R-:W-:Y:S01]  /*89e0*/  FMUL.FTZ R10, R2.reuse, R10 ;  /* 0x0000000a020a7220 */ /* 0x060fe20000410000 */
[C---:B------:R-:W-:Y:S01]  /*89f0*/  FMUL.FTZ R9, R2.reuse, R9 ;  /* 0x0000000902097220 */ /* 0x040fe20000410000 */
[C---:B------:R-:W-:Y:S01]  /*8a00*/  FMUL.FTZ R11, R2.reuse, R11 ;  /* 0x0000000b020b7220 */ /* 0x040fe20000410000 */
[C---:B------:R-:W-:Y:S01]  /*8a10*/  FMUL.FTZ R7, R2.reuse, R7 ;  /* 0x0000000702077220 */ /* 0x040fe20000410000 */
[C---:B------:R-:W-:Y:S01]  /*8a20*/  FMUL.FTZ R5, R2.reuse, R5 ;  /* 0x0000000502057220 */ /* 0x040fe20000410000 */
[C---:B------:R-:W-:Y:S01]  /*8a30*/  FMUL.FTZ R6, R2.reuse, R6 ;  /* 0x0000000602067220 */ /* 0x040fe20000410000 */
[----:B------:R-:W5:Y:S01]  /*8a40*/  F2I.S8.NTZ R10, R10 ;  /* 0x0000000a000a7305 */ /* 0x000f620000202100 */
[C---:B------:R-:W-:Y:S01]  /*8a50*/  FMUL.FTZ R8, R2.reuse, R8 ;  /* 0x0000000802087220 */ /* 0x040fe20000410000 */
[----:B------:R-:W-:-:S06]  /*8a60*/  FMUL.FTZ R2, R2, R4 ;  /* 0x0000000402027220 */ /* 0x000fcc0000410000 */
[----:B------:R-:W1:Y:S01]  /*8a70*/  F2I.S8.NTZ R9, R9 ;  /* 0x0000000900097305 */ /* 0x000e620000202100 */
[----:B-----5:R-:W-:-:S07]  /*8a80*/  PRMT R0, R10, 0x8880, RZ ;  /* 0x000088800a007816 */ /* 0x020fce00000000ff */
[----:B------:R-:W5:Y:S01]  /*8a90*/  F2I.S8.NTZ R11, R11 ;  /* 0x0000000b000b7305 */ /* 0x000f620000202100 */
[----:B------:R-:W-:-:S04]  /*8aa0*/  PRMT R0, R0, 0x7710, RZ ;  /* 0x0000771000007816 */ /* 0x000fc800000000ff */
[----:B------:R-:W-:-:S03]  /*8ab0*/  SHF.L.U32 R0, R0, 0x10, RZ ;  /* 0x0000001000007819 */ /* 0x000fc600000006ff */
[----:B------:R-:W2:Y:S01]  /*8ac0*/  F2I.S8.NTZ R7, R7 ;  /* 0x0000000700077305 */ /* 0x000ea20000202100 */
[----:B-1----:R-:W-:Y:S02]  /*8ad0*/  PRMT R9, R9, 0x8880, RZ ;  /* 0x0000888009097816 */ /* 0x002fe400000000ff */
[----:B------:R-:W-:Y:S02]  /*8ae0*/  LOP3.LUT R10, R0, 0xff0000, RZ, 0xc0, !PT ;  /* 0x00ff0000000a7812 */ /* 0x000fe400078ec0ff */
[----:B------:R-:W-:Y:S02]  /*8af0*/  PRMT R0, R9, 0x7710, RZ ;  /* 0x0000771009007816 */ /* 0x000fe400000000ff */
[----:B-----5:R-:W-:Y:S01]  /*8b00*/  PRMT R3, R11, 0x8880, RZ ;  /* 0x000088800b037816 */ /* 0x020fe200000000ff */
[----:B------:R-:W1:Y:S01]  /*8b10*/  F2I.S8.NTZ R5, R5 ;  /* 0x0000000500057305 */ /* 0x000e620000202100 */
[----:B------:R-:W-:Y:S02]  /*8b20*/  SHF.L.U32 R0, R0, 0x8, RZ ;  /* 0x0000000800007819 */ /* 0x000fe400000006ff */
[----:B------:R-:W-:-:S04]  /*8b30*/  PRMT R3, R3, 0x7710, RZ ;  /* 0x0000771003037816 */ /* 0x000fc800000000ff */
[----:B------:R-:W-:Y:S01]  /*8b40*/  PRMT R3, R10, 0x4210, R3 ;  /* 0x000042100a037816 */ /* 0x000fe20000000003 */
[----:B------:R-:W5:Y:S01]  /*8b50*/  F2I.S8.NTZ R6, R6 ;  /* 0x0000000600067305 */ /* 0x000f620000202100 */
[----:B--2---:R-:W-:Y:S02]  /*8b60*/  PRMT R4, R7, 0x8880, RZ ;  /* 0x0000888007047816 */ /* 0x004fe400000000ff */
[----:B------:R-:W-:Y:S02]  /*8b70*/  LOP3.LUT R9, R3, 0xff00, R0, 0xf8, !PT ;  /* 0x0000ff0003097812 */ /* 0x000fe400078ef800 */
[----:B------:R-:W-:Y:S02]  /*8b80*/  PRMT R4, R4, 0x7710, RZ ;  /* 0x0000771004047816 */ /* 0x000fe400000000ff */
[----:B-1----:R-:W-:Y:S01]  /*8b90*/  PRMT R0, R5, 0x8880, RZ ;  /* 0x0000888005007816 */ /* 0x002fe200000000ff */
[----:B------:R-:W1:Y:S01]  /*8ba0*/  F2I.S8.NTZ R8, R8 ;  /* 0x0000000800087305 */ /* 0x000e620000202100 */
[----:B------:R-:W-:-:S02]  /*8bb0*/  LOP3.LUT R4, R4, 0xff, RZ, 0xc0, !PT ;  /* 0x000000ff04047812 */ /* 0x000fc400078ec0ff */
[----:B------:R-:W-:Y:S02]  /*8bc0*/  PRMT R0, R0, 0x7710, RZ ;  /* 0x0000771000007816 */ /* 0x000fe400000000ff */
[----:B-----5:R-:W-:-:S03]  /*8bd0*/  PRMT R3, R6, 0x8880, RZ ;  /* 0x0000888006037816 */ /* 0x020fc600000000ff */
[----:B------:R-:W2:Y:S01]  /*8be0*/  F2I.S8.NTZ R2, R2 ;  /* 0x0000000200027305 */ /* 0x000ea20000202100 */
[----:B------:R-:W-:Y:S02]  /*8bf0*/  LOP3.LUT R6, R0, 0xff, RZ, 0xc0, !PT ;  /* 0x000000ff00067812 */ /* 0x000fe400078ec0ff */
[----:B------:R-:W-:-:S03]  /*8c00*/  PRMT R3, R3, 0x7710, RZ ;  /* 0x0000771003037816 */ /* 0x000fc600000000ff */
[----:B------:R-:W-:Y:S01]  /*8c10*/  IMAD.WIDE.U32 R6, R6, 0x100, RZ ;  /* 0x0000010006067825 */ /* 0x000fe200078e00ff */
[----:B-1----:R-:W-:Y:S02]  /*8c20*/  PRMT R8, R8, 0x8880, RZ ;  /* 0x0000888008087816 */ /* 0x002fe400000000ff */
[----:B------:R-:W-:Y:S02]  /*8c30*/  LOP3.LUT R5, R3, 0xff, RZ, 0xc0, !PT ;  /* 0x000000ff03057812 */ /* 0x000fe400078ec0ff */
[----:B------:R-:W-:Y:S02]  /*8c40*/  PRMT R0, R8, 0x7710, RZ ;  /* 0x0000771008007816 */ /* 0x000fe400000000ff */
[----:B0-----:R-:W-:Y:S02]  /*8c50*/  IADD3 R8, P0, PT, R33, UR6, RZ ;  /* 0x0000000621087c10 */ /* 0x001fe4000ff1e0ff */
[----:B--2---:R-:W-:Y:S01]  /*8c60*/  PRMT R10, R2, 0x8880, RZ ;  /* 0x00008880020a7816 */ /* 0x004fe200000000ff */
[----:B------:R-:W-:Y:S01]  /*8c70*/  IMAD.WIDE.U32 R2, R4, 0x1000000, RZ ;  /* 0x0100000004027825 */ /* 0x000fe200078e00ff */
[----:B------:R-:W-:-:S02]  /*8c80*/  LOP3.LUT R9, R9, 0xff, R0, 0xf8, !PT ;  /* 0x000000ff09097812 */ /* 0x000fc400078ef800 */
[----:B------:R-:W-:Y:S01]  /*8c90*/  PRMT R0, R10, 0x7710, RZ ;  /* 0x000077100a007816 */ /* 0x000fe200000000ff */
[----:B------:R-:W-:-:S03]  /*8ca0*/  IMAD.WIDE.U32 R4, R5, 0x10000, RZ ;  /* 0x0001000005047825 */ /* 0x000fc600078e00ff */
[----:B------:R-:W-:Y:S02]  /*8cb0*/  LOP3.LUT R11, R6, R2, R4, 0xfe, !PT ;  /* 0x00000002060b7212 */ /* 0x000fe400078efe04 */
[----:B------:R-:W-:Y:S02]  /*8cc0*/  LOP3.LUT R3, R5, R9, R3, 0xfe, !PT ;  /* 0x0000000905037212 */ /* 0x000fe400078efe03 */
[----:B------:R-:W-:Y:S02]  /*8cd0*/  LEA.HI.X.SX32 R9, R33, UR7, 0x1, P0 ;  /* 0x0000000721097c11 */ /* 0x000fe400080f0eff */
[----:B------:R-:W-:Y:S02]  /*8ce0*/  LOP3.LUT R2, R11, 0xff, R0, 0xf8, !PT ;  /* 0x000000ff0b027812 */ /* 0x000fe400078ef800 */
[----:B------:R-:W-:-:S05]  /*8cf0*/  LOP3.LUT R3, R3, R7, RZ, 0xfc, !PT ;  /* 0x0000000703037212 */ /* 0x000fca00078efcff */
[----:B------:R-:W-:Y:S01]  /*8d00*/  STG.E.64 desc[UR36][R8.64], R2 ;  /* 0x0000000208007986 */ /* 0x000fe2000c101b24 */
[----:B------:R-:W-:Y:S05]  /*8d10*/  EXIT ;  /* 0x000000000000794d */ /* 0x000fea0003800000 */
.L_x_248:
[----:B------:R-:W5:Y:S01]  /*8d20*/  LDC.64 R2, c[0x0][0x380] ;  /* 0x0000e000ff027b82 */ /* 0x000f620000000a00 */
[----:B------:R-:W-:Y:S02]  /*8d30*/  IADD3 R33, PT, PT, R33, UR4, RZ ;  /* 0x0000000421217c10 */ /* 0x000fe4000fffe0ff */
[----:B------:R-:W-:Y:S02]  /*8d40*/  F2FP.F16.F32.PACK_AB R5, R5, R4 ;  /* 0x000000040505723e */ /* 0x000fe400000000ff */
[----:B------:R-:W-:Y:S02]  /*8d50*/  F2FP.F16.F32.PACK_AB R7, R7, R6 ;  /* 0x000000060707723e */ /* 0x000fe400000000ff */
[----:B------:R-:W-:Y:S02]  /*8d60*/  F2FP.F16.F32.PACK_AB R9, R9, R8 ;  /* 0x000000080909723e */ /* 0x000fe400000000ff */
[----:B------:R-:W-:Y:S01]  /*8d70*/  F2FP.F16.F32.PACK_AB R11, R11, R10 ;  /* 0x0000000a0b0b723e */ /* 0x000fe200000000ff */
[----:B-----5:R-:W-:-:S05]  /*8d80*/  IMAD.WIDE R2, R33, 0x2, R2 ;  /* 0x0000000221027825 */ /* 0x020fca00078e0202 */
[----:B------:R-:W-:Y:S04]  /*8d90*/  STG.E desc[UR36][R2.64], R5 ;  /* 0x0000000502007986 */ /* 0x000fe8000c101924 */
[----:B------:R-:W-:Y:S04]  /*8da0*/  STG.E desc[UR36][R2.64+0x4], R7 ;  /* 0x0000040702007986 */ /* 0x000fe8000c101924 */
[----:B------:R-:W-:Y:S04]  /*8db0*/  STG.E desc[UR36][R2.64+0x8], R9 ;  /* 0x0000080902007986 */ /* 0x000fe8000c101924 */
[----:B------:R-:W-:Y:S01]  /*8dc0*/  STG.E desc[UR36][R2.64+0xc], R11 ;  /* 0x00000c0b02007986 */ /* 0x000fe2000c101924 */
[----:B------:R-:W-:Y:S05]  /*8dd0*/  EXIT ;  /* 0x000000000000794d */ /* 0x000fea0003800000 */
.L_x_141:
[----:B------:R-:W-:Y:S02]  /*8de0*/  HFMA2 R12, -RZ, RZ, 0, 9.5367431640625e-07 ;  /* 0x00000010ff0c7431 */ /* 0x000fe400000001ff */
[----:B------:R-:W-:Y:S01]  /*8df0*/  IMAD.MOV.U32 R11, RZ, RZ, 0x1f ;  /* 0x0000001fff0b7424 */ /* 0x000fe200078e00ff */
[----:B------:R-:W-:-:S07]  /*8e00*/  MOV R15, 0xffffffff ;  /* 0xffffffff000f7802 */ /* 0x000fce0000000f00 */
[----:B-----5:R-:W-:Y:S05]  /*8e10*/  WARPSYNC.COLLECTIVE R15, `(.L_x_249) ;  /* 0x000000000f087348 */ /* 0x020fea0003c00000 */
[----:B------:R0:W1:Y:S02]  /*8e20*/  SHFL.BFLY P6, R14, R13, R12, R11 ;  /* 0x0c00000c0d0e7389 */ /* 0x00006400000c000b */
[----:B01---5:R-:W-:Y:S05]  /*8e30*/  ENDCOLLECTIVE ;  /* 0x000000000000791b */ /* 0x023fea0003800000 */
.L_x_249:
[----:B------:R-:W-:Y:S02]  /*8e40*/  IMAD.MOV.U32 R12, RZ, RZ, 0x8 ;  /* 0x00000008ff0c7424 */ /* 0x000fe400078e00ff */
[----:B------:R-:W-:-:S05]  /*8e50*/  FADD.FTZ R0, R13, R14 ;  /* 0x0000000e0d007221 */ /* 0x000fca0000010000 */
[----:B------:R-:W-:-:S07]  /*8e60*/  MOV R13, R0 ;  /* 0x00000000000d7202 */ /* 0x000fce0000000f00 */
[----:B------:R-:W-:Y:S05]  /*8e70*/  WARPSYNC.COLLECTIVE R15, `(.L_x_250) ;  /* 0x000000000f087348 */ /* 0x000fea0003c00000 */
[----:B------:R0:W1:Y:S02]  /*8e80*/  SHFL.BFLY P6, R14, R13, R12, R11 ;  /* 0x0c00000c0d0e7389 */ /* 0x00006400000c000b */
[----:B01----:R-:W-:Y:S05]  /*8e90*/  ENDCOLLECTIVE ;  /* 0x000000000000791b */ /* 0x003fea0003800000 */
.L_x_250:
[----:B------:R-:W-:Y:S02]  /*8ea0*/  HFMA2 R12, -RZ, RZ, 0, 2.384185791015625e-07 ;  /* 0x00000004ff0c7431 */ /* 0x000fe400000001ff */
[----:B------:R-:W-:-:S05]  /*8eb0*/  FADD.FTZ R4, R0, R14 ;  /* 0x0000000e00047221 */ /* 0x000fca0000010000 */
[----:B------:R-:W-:-:S07]  /*8ec0*/  MOV R13, R4 ;  /* 0x00000004000d7202 */ /* 0x000fce0000000f00 */
[----:B------:R-:W-:Y:S05]  /*8ed0*/  WARPSYNC.COLLECTIVE R15, `(.L_x_251) ;  /* 0x000000000f087348 */ /* 0x000fea0003c00000 */
[----:B------:R0:W1:Y:S02]  /*8ee0*/  SHFL.BFLY P6, R14, R13, R12, R11 ;  /* 0x0c00000c0d0e7389 */ /* 0x00006400000c000b */
[----:B01----:R-:W-:Y:S05]  /*8ef0*/  ENDCOLLECTIVE ;  /* 0x000000000000791b */ /* 0x003fea0003800000 */
.L_x_251:
[----:B------:R-:W-:Y:S01]  /*8f00*/  MOV R12, 0x2 ;  /* 0x00000002000c7802 */ /* 0x000fe20000000f00 */
[----:B------:R-:W-:-:S04]  /*8f10*/  FADD.FTZ R5, R4, R14 ;  /* 0x0000000e04057221 */ /* 0x000fc80000010000 */
[----:B------:R-:W-:-:S07]  /*8f20*/  IMAD.MOV.U32 R13, RZ, RZ, R5 ;  /* 0x000000ffff0d7224 */ /* 0x000fce00078e0005 */
[----:B------:R-:W-:Y:S05]  /*8f30*/  WARPSYNC.COLLECTIVE R15, `(.L_x_252) ;  /* 0x000000000f087348 */ /* 0x000fea0003c00000 */
[----:B------:R0:W1:Y:S02]  /*8f40*/  SHFL.BFLY P6, R14, R13, R12, R11 ;  /* 0x0c00000c0d0e7389 */ /* 0x00006400000c000b */
[----:B01----:R-:W-:Y:S05]  /*8f50*/  ENDCOLLECTIVE ;  /* 0x000000000000791b */ /* 0x003fea0003800000 */
.L_x_252:
[----:B------:R-:W-:Y:S02]  /*8f60*/  IMAD.MOV.U32 R12, RZ, RZ, 0x1 ;  /* 0x00000001ff0c7424 */ /* 0x000fe400078e00ff */
[----:B------:R-:W-:-:S05]  /*8f70*/  FADD.FTZ R6, R5, R14 ;  /* 0x0000000e05067221 */ /* 0x000fca0000010000 */
[----:B------:R-:W-:-:S07]  /*8f80*/  MOV R13, R6 ;  /* 0x00000006000d7202 */ /* 0x000fce0000000f00 */
[----:B------:R-:W-:Y:S05]  /*8f90*/  WARPSYNC.COLLECTIVE R15, `(.L_x_253) ;  /* 0x000000000f087348 */ /* 0x000fea0003c00000 */
[----:B------:R0:W1:Y:S02]  /*8fa0*/  SHFL.BFLY P6, R14, R13, R12, R11 ;  /* 0x0c00000c0d0e7389 */ /* 0x00006400000c000b */
[----:B01----:R-:W-:Y:S05]  /*8fb0*/  ENDCOLLECTIVE ;  /* 0x000000000000791b */ /* 0x003fea0003800000 */
.L_x_253:
[----:B------:R-:W-:Y:S05]  /*8fc0*/  BRA `(.L_x_254) ;  /* 0xffffff88009c7947 */ /* 0x000fea000383ffff */
.L_x_177:
[----:B------:R-:W-:Y:S01]  /*8fd0*/  BSSY B1, `(.L_x_255) ;  /* 0x0000007000017945 */ /* 0x000fe20003800000 */
[----:B------:R-:W-:Y:S01]  /*8fe0*/  MOV R12, 0x1 ;  /* 0x00000001000c7802 */ /* 0x000fe20000000f00 */
[----:B------:R-:W-:Y:S01]  /*8ff0*/  IMAD.MOV.U32 R15, RZ, RZ, -0x1 ;  /* 0xffffffffff0f7424 */ /* 0x000fe200078e00ff */
[----:B------:R-:W-:-:S07]  /*9000*/  MOV R11, 0x1f ;  /* 0x0000001f000b7802 */ /* 0x000fce0000000f00 */
[----:B------:R-:W-:Y:S05]  /*9010*/  WARPSYNC.COLLECTIVE R15, `(.L_x_256) ;  /* 0x000000000f087348 */ /* 0x000fea0003c00000 */
[----:B------:R0:W1:Y:S02]  /*9020*/  SHFL.BFLY P6, R14, R13, R12, R11 ;  /* 0x0c00000c0d0e7389 */ /* 0x00006400000c000b */
[----:B01----:R-:W-:Y:S05]  /*9030*/  ENDCOLLECTIVE ;  /* 0x000000000000791b */ /* 0x003fea0003800000 */
.L_x_256:
[----:B------:R-:W-:Y:S05]  /*9040*/  BSYNC B1 ;  /* 0x0000000000017941 */ /* 0x000fea0003800000 */
.L_x_255:
[----:B------:R-:W-:Y:S05]  /*9050*/  BRA `(.L_x_257) ;  /* 0xffffffac002c7947 */ /* 0x000fea000383ffff */
.L_x_181:
[----:B------:R-:W-:Y:S01]  /*9060*/  HFMA2 R12, -RZ, RZ, 0, 9.5367431640625e-07 ;  /* 0x00000010ff0c7431 */ /* 0x000fe200000001ff */
[----:B------:R-:W-:Y:S01]  /*9070*/  BSSY B0, `(.L_x_258) ;  /* 0x0000007000007945 */ /* 0x000fe20003800000 */
[----:B------:R-:W-:Y:S01]  /*9080*/  MOV R13, R68 ;  /* 0x00000044000d7202 */ /* 0x000fe20000000f00 */
[----:B------:R-:W-:Y:S01]  /*9090*/  IMAD.MOV.U32 R11, RZ, RZ, 0x1f ;  /* 0x0000001fff0b7424 */ /* 0x000fe200078e00ff */
[----:B------:R-:W-:-:S07]  /*90a0*/  MOV R15, 0xffffffff ;  /* 0xffffffff000f7802 */ /* 0x000fce0000000f00 */
[----:B--234-:R-:W-:Y:S05]  /*90b0*/  WARPSYNC.COLLECTIVE R15, `(.L_x_259) ;  /* 0x000000000f087348 */ /* 0x01cfea0003c00000 */
[----:B------:R0:W1:Y:S02]  /*90c0*/  SHFL.BFLY P6, R14, R13, R12, R11 ;  /* 0x0c00000c0d0e7389 */ /* 0x00006400000c000b */
[----:B01234-:R-:W-:Y:S05]  /*90d0*/  ENDCOLLECTIVE ;  /* 0x000000000000791b */ /* 0x01ffea0003800000 */
.L_x_259:
[----:B------:R-:W-:Y:S05]  /*90e0*/  BSYNC B0 ;  /* 0x0000000000007941 */ /* 0x000fea0003800000 */
.L_x_258:
[----:B------:R-:W-:Y:S01]  /*90f0*/  FMNMX.FTZ R13, R14, R68, !PT ;  /* 0x000000440e0d7209 */ /* 0x000fe20007810000 */
[----:B------:R-:W-:Y:S02]  /*9100*/  HFMA2 R12, -RZ, RZ, 0, 4.76837158203125e-07 ;  /* 0x00000008ff0c7431 */ /* 0x000fe400000001ff */
[----:B------:R-:W-:Y:S01]  /*9110*/  IMAD.MOV.U32 R11, RZ, RZ, 0x1f ;  /* 0x0000001fff0b7424 */ /* 0x000fe200078e00ff */
[----:B------:R-:W-:-:S07]  /*9120*/  MOV R15, 0xffffffff ;  /* 0xffffffff000f7802 */ /* 0x000fce0000000f00 */
[----:B------:R-:W-:Y:S05]  /*9130*/  WARPSYNC.COLLECTIVE R15, `(.L_x_260) ;  /* 0x000000000f087348 */ /* 0x000fea0003c00000 */
[----:B------:R0:W1:Y:S02]  /*9140*/  SHFL.BFLY P6, R14, R13, R12, R11 ;  /* 0x0c00000c0d0e7389 */ /* 0x00006400000c000b */
[----:B01----:R-:W-:Y:S05]  /*9150*/  ENDCOLLECTIVE ;  /* 0x000000000000791b */ /* 0x003fea0003800000 */
.L_x_260:
[----:B------:R-:W-:Y:S01]  /*9160*/  IMAD.MOV.U32 R12, RZ, RZ, 0x4 ;  /* 0x00000004ff0c7424 */ /* 0x000fe200078e00ff */
[----:B------:R-:W-:-:S04]  /*9170*/  FMNMX.FTZ R4, R13, R14, !PT ;  /* 0x0000000e0d047209 */ /* 0x000fc80007810000 */
[----:B------:R-:W-:-:S07]  /*9180*/  MOV R13, R4 ;  /* 0x00000004000d7202 */ /* 0x000fce0000000f00 */
[----:B------:R-:W-:Y:S05]  /*9190*/  WARPSYNC.COLLECTIVE R15, `(.L_x_261) ;  /* 0x000000000f087348 */ /* 0x000fea0003c00000 */
[----:B------:R0:W1:Y:S02]  /*91a0*/  SHFL.BFLY P6, R14, R13, R12, R11 ;  /* 0x0c00000c0d0e7389 */ /* 0x00006400000c000b */
[----:B01----:R-:W-:Y:S05]  /*91b0*/  ENDCOLLECTIVE ;  /* 0x000000000000791b */ /* 0x003fea0003800000 */
.L_x_261:
[----:B------:R-:W-:Y:S01]  /*91c0*/  HFMA2 R12, -RZ, RZ, 0, 1.1920928955078125e-07 ;  /* 0x00000002ff0c7431 */ /* 0x000fe200000001ff */
[----:B------:R-:W-:-:S04]  /*91d0*/  FMNMX.FTZ R5, R4, R14, !PT ;  /* 0x0000000e04057209 */ /* 0x000fc80007810000 */
[----:B------:R-:W-:-:S07]  /*91e0*/  MOV R13, R5 ;  /* 0x00000005000d7202 */ /* 0x000fce0000000f00 */
[----:B------:R-:W-:Y:S05]  /*91f0*/  WARPSYNC.COLLECTIVE R15, `(.L_x_262) ;  /* 0x000000000f087348 */ /* 0x000fea0003c00000 */
[----:B------:R0:W1:Y:S02]  /*9200*/  SHFL.BFLY P6, R14, R13, R12, R11 ;  /* 0x0c00000c0d0e7389 */ /* 0x00006400000c000b */
[----:B01----:R-:W-:Y:S05]  /*9210*/  ENDCOLLECTIVE ;  /* 0x000000000000791b */ /* 0x003fea0003800000 */
.L_x_262:
[----:B------:R-:W-:Y:S05]  /*9220*/  BRA `(.L_x_263) ;  /* 0xffffffac00987947 */ /* 0x000fea000383ffff */
.L_x_264:
        /* <DEDUP_REMOVED lines=13> */
.L_x_3248:


//--------------------- .text._ZN4mmha33masked_multihead_attention_kernelItLi48ELi64ELi4ELi8ELi64ELb1ELb1EEEv26Multihead_attention_paramsIT_XT5_EE --------------------------
	.section	.text._ZN4mmha33masked_multihead_attention_kernelItLi48ELi64ELi4ELi8ELi64ELb1ELb1EEEv26Multihead_attention_paramsIT_XT5_EE,"ax",@progbits
	.align	128
        .global         _ZN4mmha33masked_multihead_attention_kernelItLi48ELi64ELi4ELi8ELi64ELb1ELb1EEEv26Multihead_attention_paramsIT_XT5_EE
        .type           _ZN4mmha33masked_multihead_attention_kernelItLi48ELi64ELi4ELi8ELi64ELb1ELb1EEEv26Multihead_attention_paramsIT_XT5_EE,@function
        .size           _ZN4mmha33masked_multihead_attention_kernelItLi48ELi64ELi4ELi8ELi64ELb1ELb1EEEv26Multihead_attention_paramsIT_XT5_EE,(.L_x_3249 - _ZN4mmha33masked_multihead_attention_kernelItLi48ELi64ELi4ELi8ELi64ELb1ELb1EEEv26Multihead_attention_paramsIT_XT5_EE)
        .other          _ZN4mmha33masked_multihead_attention_kernelItLi48ELi64ELi4ELi8ELi64ELb1ELb1EEEv26Multihead_attention_paramsIT_XT5_EE,@"STO_CUDA_ENTRY STV_DEFAULT"
_ZN4mmha33masked_multihead_attention_kernelItLi48ELi64ELi4ELi8ELi64ELb1ELb1EEEv26Multihead_attention_paramsIT_XT5_EE:
.text._ZN4mmha33masked_multihead_attention_kernelItLi48ELi64ELi4ELi8ELi64ELb1ELb1EEEv26Multihead_attention_paramsIT_XT5_EE:
        /* <DEDUP_REMOVED lines=14> */
.L_x_265:
[----:B------:R-:W1:Y:S01]  /*00e0*/  LDCU.64 UR4, c[0x0][0x498] ;  /* 0x00009300ff0477ac */ /* 0x000e620008000a00 */
[----:B------:R-:W2:Y:S01]  /*00f0*/  S2R R6, SR_CTAID.Y ;  /* 0x0000000000067919 */ /* 0x000ea20000002600 */
[----:B------:R-:W3:Y:S01]  /*0100*/  LDCU UR8, c[0x0][0x3f0] ;  /* 0x00007e00ff0877ac */ /* 0x000ee20008000800 */
[----:B------:R-:W4:Y:S01]  /*0110*/  LDCU UR9, c[0x0][0x40c] ;  /* 0x00008180ff0977ac */ /* 0x000f220008000800 */
[----:B-1----:R-:W-:Y:S01]  /*0120*/  UIMAD.WIDE.U32 UR4, UR7, 0x4, UR4 ;  /* 0x00000004070478a5 */ /* 0x002fe2000f8e0004 */
[----:B---3--:R-:W-:-:S05]  /*0130*/  MOV R0, UR8 ;  /* 0x0000000800007c02 */ /* 0x008fca0008000f00 */
[----:B------:R-:W-:Y:S01]  /*0140*/  MOV R2, UR4 ;  /* 0x0000000400027c02 */ /* 0x000fe20008000f00 */
[----:B------:R-:W-:Y:S01]  /*0150*/  IMAD.U32 R3, RZ, RZ, UR5 ;  /* 0x00000005ff037e24 */ /* 0x000fe2000f8e00ff */
[----:B------:R-:W-:-:S04]  /*0160*/  IABS R7, R0 ;  /* 0x0000000000077213 */ /* 0x000fc80000000000 */
[----:B------:R1:W3:Y:S01]  /*0170*/  LDG.E R11, desc[UR36][R2.64] ;  /* 0x00000024020b7981 */ /* 0x0002e2000c1e1900 */
[----:B------:R-:W0:Y:S08]  /*0180*/  I2F.RP R0, R7 ;  /* 0x0000000700007306 */ /* 0x000e300000209400 */
[----:B0-----:R-:W0:Y:S02]  /*0190*/  MUFU.RCP R0, R0 ;  /* 0x0000000000007308 */ /* 0x001e240000001000 */
[----:B0-----:R-:W-:-:S06]  /*01a0*/  VIADD R4, R0, 0xffffffe ;  /* 0x0ffffffe00047836 */ /* 0x001fcc0000000000 */
[----:B------:R0:W4:Y:S01]  /*01b0*/  F2I.FTZ.U32.TRUNC.NTZ R5, R4 ;  /* 0x0000000400057305 */ /* 0x000122000021f000 */
[----:B--2---:R-:W-:Y:S01]  /*01c0*/  IABS R0, R6 ;  /* 0x0000000600007213 */ /* 0x004fe20000000000 */
[----:B0-----:R-:W-:Y:S01]  /*01d0*/  IMAD.MOV.U32 R4, RZ, RZ, RZ ;  /* 0x000000ffff047224 */ /* 0x001fe200078e00ff */
[----:B----4-:R-:W-:-:S05]  /*01e0*/  IADD3 R8, PT, PT, RZ, -R5, RZ ;  /* 0x80000005ff087210 */ /* 0x010fca0007ffe0ff */
[----:B------:R-:W-:-:S04]  /*01f0*/  IMAD R9, R8, R7, RZ ;  /* 0x0000000708097224 */ /* 0x000fc800078e02ff */
[----:B------:R-:W-:-:S06]  /*0200*/  IMAD.HI.U32 R5, R5, R9, R4 ;  /* 0x0000000905057227 */ /* 0x000fcc00078e0004 */
[----:B------:R-:W-:-:S05]  /*0210*/  IMAD.HI.U32 R5, R5, R0, RZ ;  /* 0x0000000005057227 */ /* 0x000fca00078e00ff */
[----:B------:R-:W-:-:S13]  /*0220*/  R2UR UR6, R5 ;  /* 0x00000000050672ca */ /* 0x000fda00000e0000 */
[----:B------:R-:W-:-:S05]  /*0230*/  IADD3 R4, PT, PT, RZ, -UR6, RZ ;  /* 0x80000006ff047c10 */ /* 0x000fca000fffe0ff */
[C---:B------:R-:W-:Y:S02]  /*0240*/  IMAD R0, R7.reuse, R4, R0 ;  /* 0x0000000407007224 */ /* 0x040fe400078e0200 */
[----:B-1----:R-:W-:Y:S01]  /*0250*/  IMAD.U32 R2, RZ, RZ, UR6 ;  /* 0x00000006ff027e24 */ /* 0x002fe2000f8e00ff */
        /* <DEDUP_REMOVED lines=18> */
[----:B------:R-:W1:Y:S01]  /*0380*/  S2R R2, SR_TID.X ;  /* 0x0000000000027919 */ /* 0x000e620000002100 */
[----:B------:R-:W2:Y:S01]  /*0390*/  S2UR UR45, SR_CTAID.X ;  /* 0x00000000002d79c3 */ /* 0x000ea20000002500 */
[----:B------:R-:W2:Y:S01]  /*03a0*/  LDCU UR6, c[0x0][0x3f8] ;  /* 0x00007f00ff0677ac */ /* 0x000ea20008000800 */
[----:B------:R-:W-:-:S02]  /*03b0*/  ISETP.EQ.AND P2, PT, RZ, UR9, P0 ;  /* 0x00000009ff007c0c */ /* 0x000fc40008742270 */
[----:B0-----:R-:W-:-:S04]  /*03c0*/  MOV R3, UR8 ;  /* 0x0000000800037c02 */ /* 0x001fc80008000f00 */
[----:B------:R-:W-:-:S04]  /*03d0*/  IABS R8, R3 ;  /* 0x0000000300087213 */ /* 0x000fc80000000000 */
[----:B------:R-:W0:Y:S03]  /*03e0*/  I2F.RP R0, R8 ;  /* 0x0000000800007306 */ /* 0x000e260000209400 */
[----:B------:R-:W-:-:S05]  /*03f0*/  VOTEU.ANY UP2, P2 ;  /* 0x0000000000ff7886 */ /* 0x000fca0001040100 */
[----:B------:R-:W4:Y:S01]  /*0400*/  @UP2 LDCU.64 UR4, c[0x0][0x460] ;  /* 0x00008c00ff0427ac */ /* 0x000f220008000a00 */
[----:B0-----:R-:W0:Y:S01]  /*0410*/  MUFU.RCP R0, R0 ;  /* 0x0000000000007308 */ /* 0x001e220000001000 */
[----:B------:R-:W-:Y:S01]  /*0420*/  PLOP3.LUT P0, PT, PT, PT, UP2, 0x80, 0x8 ;  /* 0x000000000008781c */ /* 0x000fe20003f0f028 */
[----:B----4-:R-:W-:Y:S01]  /*0430*/  @UP2 UIMAD.WIDE UR4, UR42, 0x4, UR4 ;  /* 0x000000042a0428a5 */ /* 0x010fe2000f8e0204 */
[----:B0-----:R-:W-:-:S05]  /*0440*/  VIADD R6, R0, 0xffffffe ;  /* 0x0ffffffe00067836 */ /* 0x001fca0000000000 */
[----:B------:R0:W4:Y:S01]  /*0450*/  F2I.FTZ.U32.TRUNC.NTZ R7, R6 ;  /* 0x0000000600077305 */ /* 0x000122000021f000 */
[----:B------:R-:W-:Y:S01]  /*0460*/  MOV R4, UR4 ;  /* 0x0000000400047c02 */ /* 0x000fe20008000f00 */
[----:B------:R-:W-:-:S03]  /*0470*/  IMAD.U32 R5, RZ, RZ, UR5 ;  /* 0x00000005ff057e24 */ /* 0x000fc6000f8e00ff */
[----:B------:R-:W2:Y:S02]  /*0480*/  LDCU UR4, c[0x0][0x3e8] ;  /* 0x00007d00ff0477ac */ /* 0x000ea40008000800 */
[----:B------:R4:W5:Y:S01]  /*0490*/  @P0 LDG.E R10, desc[UR36][R4.64] ;  /* 0x00000024040a0981 */ /* 0x000962000c1e1900 */
[----:B0-----:R-:W-:Y:S01]  /*04a0*/  IMAD.MOV.U32 R6, RZ, RZ, RZ ;  /* 0x000000ffff067224 */ /* 0x001fe200078e00ff */
[----:B----4-:R-:W-:-:S05]  /*04b0*/  IADD3 R5, PT, PT, RZ, -R7, RZ ;  /* 0x80000007ff057210 */ /* 0x010fca0007ffe0ff */
[----:B------:R-:W-:-:S04]  /*04c0*/  IMAD R5, R5, R8, RZ ;  /* 0x0000000805057224 */ /* 0x000fc800078e02ff */
[----:B------:R-:W-:Y:S01]  /*04d0*/  IMAD.HI.U32 R7, R7, R5, R6 ;  /* 0x0000000507077227 */ /* 0x000fe200078e0006 */
[----:B---3--:R-:W-:-:S13]  /*04e0*/  R2UR UR44, R11 ;  /* 0x000000000b2c72ca */ /* 0x008fda00000e0000 */
[----:B------:R-:W-:-:S06]  /*04f0*/  UIADD3 UR47, UPT, UPT, UR44, -0x1, URZ ;  /* 0xffffffff2c2f7890 */ /* 0x000fcc000fffe0ff */
[----:B------:R-:W-:-:S05]  /*0500*/  IABS R0, UR47 ;  /* 0x0000002f00007c13 */ /* 0x000fca0008000000 */
[----:B------:R-:W-:-:S05]  /*0510*/  IMAD.HI.U32 R7, R7, R0, RZ ;  /* 0x0000000007077227 */ /* 0x000fca00078e00ff */
[----:B------:R-:W-:-:S05]  /*0520*/  IADD3 R7, PT, PT, -R7, RZ, RZ ;  /* 0x000000ff07077210 */ /* 0x000fca0007ffe1ff */
[----:B------:R-:W-:-:S05]  /*0530*/  IMAD R7, R8, R7, R0 ;  /* 0x0000000708077224 */ /* 0x000fca00078e0200 */
[----:B------:R-:W-:-:S13]  /*0540*/  R2UR UR41, R7 ;  /* 0x00000000072972ca */ /* 0x000fda00000e0000 */
[----:B------:R-:W-:-:S13]  /*0550*/  ISETP.GT.U32.AND P0, PT, R8, UR41, PT ;  /* 0x0000002908007c0c */ /* 0x000fda000bf04070 */
[----:B------:R-:W-:-:S04]  /*0560*/  @!P0 IADD3 R0, PT, PT, -R8, UR41, RZ ;  /* 0x0000002908008c10 */ /* 0x000fc8000fffe1ff */
[----:B------:R-:W-:-:S13]  /*0570*/  @!P0 R2UR UR41, R0 ;  /* 0x00000000002982ca */ /* 0x000fda00000e0000 */
[----:B------:R-:W-:Y:S01]  /*0580*/  ISETP.GT.U32.AND P0, PT, R8, UR41, PT ;  /* 0x0000002908007c0c */ /* 0x000fe2000bf04070 */
[----:B--2---:R-:W-:Y:S01]  /*0590*/  UISETP.NE.AND UP1, UPT, UR4, URZ, UPT ;  /* 0x000000ff0400728c */ /* 0x004fe2000bf25270 */
[----:B-1----:R-:W-:Y:S01]  /*05a0*/  ISETP.GT.U32.AND P3, PT, R2, 0x17, PT ;  /* 0x000000170200780c */ /* 0x002fe20003f64070 */
[----:B------:R-:W-:Y:S02]  /*05b0*/  UP2UR UR43, UPR, URZ, 0x4 ;  /* 0x00000004ff2b7883 */ /* 0x000fe40008000000 */
[----:B------:R-:W-:-:S08]  /*05c0*/  UISETP.GE.AND UP2, UPT, UR47, URZ, UPT ;  /* 0x000000ff2f00728c */ /* 0x000fd0000bf46270 */
[----:B------:R-:W-:Y:S01]  /*05d0*/  @!P0 IADD3 R8, PT, PT, -R8, UR41, RZ ;  /* 0x0000002908088c10 */ /* 0x000fe2000fffe1ff */
[----:B------:R-:W-:-:S03]  /*05e0*/  UISETP.NE.AND UP0, UPT, UR8, URZ, UPT ;  /* 0x000000ff0800728c */ /* 0x000fc6000bf05270 */
[----:B------:R-:W-:Y:S01]  /*05f0*/  @!P0 R2UR UR41, R8 ;  /* 0x00000000082982ca */ /* 0x000fe200000e0000 */
[----:B------:R-:W-:Y:S02]  /*0600*/  UIMAD UR40, UR7, UR6, UR45 ;  /* 0x00000006072872a4 */ /* 0x000fe4000f8e022d */
[----:B------:R-:W-:Y:S01]  /*0610*/  @UP1 UIMAD UR4, UR7, UR4, URZ ;  /* 0x00000004070412a4 */ /* 0x000fe2000f8e02ff */
[----:B------:R-:W-:Y:S01]  /*0620*/  BSSY.RECONVERGENT B0, `(.L_x_266) ;  /* 0x000001d000007945 */ /* 0x000fe20003800200 */
[----:B------:R-:W-:Y:S01]  /*0630*/  @!UP1 UIMAD UR5, UR40, 0x30, URZ ;  /* 0x00000030280598a4 */ /* 0x000fe2000f8e02ff */
[----:B------:R-:W-:Y:S01]  /*0640*/  UMOV UR38, URZ ;  /* 0x000000ff00267c82 */ /* 0x000fe20008000000 */
[----:B------:R-:W-:Y:S02]  /*0650*/  UIMAD UR46, UR7, UR8, URZ ;  /* 0x00000008072e72a4 */ /* 0x000fe4000f8e02ff */
[----:B------:R-:W-:Y:S02]  /*0660*/  @UP1 UIMAD UR5, UR45, 0x30, UR4 ;  /* 0x000000302d0518a4 */ /* 0x000fe4000f8e0204 */
[----:B------:R-:W-:-:S02]  /*0670*/  UIMAD UR42, UR42, UR6, URZ ;  /* 0x000000062a2a72a4 */ /* 0x000fc4000f8e02ff */
[----:B------:R-:W-:Y:S02]  /*0680*/  @!UP2 UIADD3 UR41, UPT, UPT, -UR41, URZ, URZ ;  /* 0x000000ff2929a290 */ /* 0x000fe4000fffe1ff */
[----:B------:R-:W-:Y:S01]  /*0690*/  @!UP0 ULOP3.LUT UR41, URZ, UR8, URZ, 0x33, !UPT ;  /* 0x00000008ff298292 */ /* 0x000fe2000f8e33ff */
[----:B------:R-:W-:Y:S01]  /*06a0*/  P2R R16, PR, RZ, 0x4 ;  /* 0x00000004ff107803 */ /* 0x000fe20000000000 */
[----:B------:R-:W-:Y:S01]  /*06b0*/  IMAD.MOV.U32 R24, RZ, RZ, RZ ;  /* 0x000000ffff187224 */ /* 0x000fe200078e00ff */
[----:B------:R-:W-:Y:S01]  /*06c0*/  SHF.L.U32 R0, R2, 0x1, RZ ;  /* 0x0000000102007819 */ /* 0x000fe200000006ff */
[----:B------:R-:W-:Y:S08]  /*06d0*/  @P3 BRA `(.L_x_267) ;  /* 0x0000000000443947 */ /* 0x000ff00003800000 */
[----:B------:R-:W0:Y:S01]  /*06e0*/  LDC R4, c[0x0][0x478] ;  /* 0x00011e00ff047b82 */ /* 0x000e220000000800 */
[----:B------:R-:W-:Y:S01]  /*06f0*/  VIADD R15, R0, UR5 ;  /* 0x00000005000f7c36 */ /* 0x000fe20008000000 */
        /* <DEDUP_REMOVED lines=15> */
.L_x_267:
[----:B------:R-:W-:Y:S05]  /*07f0*/  BSYNC.RECONVERGENT B0 ;  /* 0x0000000000007941 */ /* 0x000fea0003800200 */
.L_x_266:
[----:B------:R-:W1:Y:S01]  /*0800*/  LDCU.64 UR10, c[0x0][0x3a0] ;  /* 0x00007400ff0a77ac */ /* 0x000e620008000a00 */
[----:B------:R-:W2:Y:S01]  /*0810*/  @!P3 LDC.64 R4, c[0x0][0x3b8] ;  /* 0x0000ee00ff04bb82 */ /* 0x000ea20000000a00 */
[----:B------:R-:W-:Y:S01]  /*0820*/  LOP3.LUT R22, R0, 0x6, RZ, 0xc0, !PT ;  /* 0x0000000600167812 */ /* 0x000fe200078ec0ff */
[----:B------:R-:W-:Y:S01]  /*0830*/  IMAD.U32 R15, RZ, RZ, UR45 ;  /* 0x0000002dff0f7e24 */ /* 0x000fe2000f8e00ff */
[----:B------:R-:W3:Y:S01]  /*0840*/  LDCU.64 UR4, c[0x0][0x390] ;  /* 0x00007200ff0477ac */ /* 0x000ee20008000a00 */
[----:B------:R-:W-:Y:S01]  /*0850*/  SHF.R.U32.HI R29, RZ, 0x2, R2 ;  /* 0x00000002ff1d7819 */ /* 0x000fe20000011602 */
[----:B------:R-:W-:Y:S01]  /*0860*/  IMAD.MOV.U32 R17, RZ, RZ, RZ ;  /* 0x000000ffff117224 */ /* 0x000fe200078e00ff */
[----:B------:R-:W4:Y:S01]  /*0870*/  LDCU.64 UR12, c[0x0][0x418] ;  /* 0x00008300ff0c77ac */ /* 0x000f220008000a00 */
[----:B------:R-:W-:Y:S01]  /*0880*/  VOTEU.ANY UP1, P2 ;  /* 0x0000000000ff7886 */ /* 0x000fe20001020100 */
[----:B------:R-:W-:Y:S01]  /*0890*/  PLOP3.LUT P4, PT, PT, PT, UP1, 0x80, 0x8 ;  /* 0x000000000008781c */ /* 0x000fe20003f8f018 */
[----:B------:R-:W-:Y:S01]  /*08a0*/  UIMAD UR48, UR40, 0x30, URZ ;  /* 0x00000030283078a4 */ /* 0x000fe2000f8e02ff */
[----:B------:R-:W-:-:S02]  /*08b0*/  PLOP3.LUT P0, PT, PT, PT, UP1, 0x40, 0x4 ;  /* 0x000000000004781c */ /* 0x000fc40003f0e818 */
[----:B-1----:R-:W-:Y:S02]  /*08c0*/  ISETP.NE.U32.AND P1, PT, RZ, UR10, PT ;  /* 0x0000000aff007c0c */ /* 0x002fe4000bf25070 */
[C---:B------:R-:W-:Y:S01]  /*08d0*/  ISETP.GT.U32.OR P0, PT, R2.reuse, 0x1f, P0 ;  /* 0x0000001f0200780c */ /* 0x040fe20000704470 */
[----:B------:R-:W-:Y:S01]  /*08e0*/  @!P3 IMAD R12, R3, UR48, R22 ;  /* 0x00000030030cbc24 */ /* 0x000fe2000f8e0216 */
[----:B------:R-:W-:Y:S01]  /*08f0*/  ISETP.NE.AND.EX P1, PT, RZ, UR11, PT, P1 ;  /* 0x0000000bff007c0c */ /* 0x000fe2000bf25310 */
[----:B------:R-:W-:Y:S01]  /*0900*/  @!P3 IMAD R3, R29, R3, UR47 ;  /* 0x0000002f1d03be24 */ /* 0x000fe2000f8e0203 */
[----:B---3--:R-:W-:Y:S02]  /*0910*/  ISETP.NE.U32.AND P2, PT, RZ, UR4, PT ;  /* 0x00000004ff007c0c */ /* 0x008fe4000bf45070 */
[----:B------:R-:W-:Y:S01]  /*0920*/  ISETP.GT.U32.OR P1, PT, R2, 0x17, !P1 ;  /* 0x000000170200780c */ /* 0x000fe20004f24470 */
[----:B----4-:R-:W-:Y:S01]  /*0930*/  UISETP.NE.U32.AND UP0, UPT, UR12, URZ, UPT ;  /* 0x000000ff0c00728c */ /* 0x010fe2000bf05070 */
[----:B------:R-:W-:-:S02]  /*0940*/  ISETP.NE.AND.EX P2, PT, RZ, UR5, PT, P2 ;  /* 0x00000005ff007c0c */ /* 0x000fc4000bf45320 */
[----:B------:R-:W-:Y:S01]  /*0950*/  ISETP.NE.OR P1, PT, RZ, UR9, P1 ;  /* 0x00000009ff007c0c */ /* 0x000fe20008f25670 */
[----:B------:R-:W-:Y:S01]  /*0960*/  UISETP.NE.AND.EX UP0, UPT, UR13, URZ, UPT, UP0 ;  /* 0x000000ff0d00728c */ /* 0x000fe2000bf05300 */
[----:B------:R-:W-:Y:S01]  /*0970*/  ISETP.GT.U32.OR P2, PT, R2, 0x17, !P2 ;  /* 0x000000170200780c */ /* 0x000fe20005744470 */
[----:B------:R-:W-:Y:S01]  /*0980*/  VOTEU.ALL UP1, P0 ;  /* 0x0000000000ff7886 */ /* 0x000fe20000020000 */
[----:B-----5:R-:W-:Y:S02]  /*0990*/  @P4 R2UR UR38, R10 ;  /* 0x000000000a2642ca */ /* 0x020fe400000e0000 */
[----:B------:R-:W1:Y:S01]  /*09a0*/  @!P0 LDC.64 R10, c[0x0][0x450] ;  /* 0x00011400ff0a8b82 */ /* 0x000e620000000a00 */
[----:B------:R-:W-:Y:S02]  /*09b0*/  @!P3 LEA R3, R3, R12, 0x3 ;  /* 0x0000000c0303b211 */ /* 0x000fe400078e18ff */
[----:B------:R-:W-:-:S03]  /*09c0*/  PLOP3.LUT P4, PT, PT, PT, UP0, 0x80, 0x8 ;  /* 0x000000000008781c */ /* 0x000fc60003f8f008 */
[----:B------:R-:W3:Y:S01]  /*09d0*/  @UP0 LDCU.64 UR4, c[0x0][0x418] ;  /* 0x00008300ff0407ac */ /* 0x000ee20008000a00 */
[----:B--2---:R-:W-:Y:S01]  /*09e0*/  @!P3 IMAD.WIDE R4, R3, 0x2, R4 ;  /* 0x000000020304b825 */ /* 0x004fe200078e0204 */
[----:B------:R-:W2:Y:S03]  /*09f0*/  @!P1 LDC.64 R8, c[0x0][0x3a0] ;  /* 0x0000e800ff089b82 */ /* 0x000ea60000000a00 */
[----:B------:R-:W-:Y:S01]  /*0a00*/  @!UP1 UIMAD UR6, UR38, UR6, URZ ;  /* 0x00000006260692a4 */ /* 0x000fe2000f8e02ff */
[----:B------:R-:W-:Y:S02]  /*0a10*/  IMAD R3, R15, 0x30, R0 ;  /* 0x000000300f037824 */ /* 0x000fe400078e0200 */
[----:B------:R-:W-:Y:S01]  /*0a20*/  HFMA2 R18, -RZ, RZ, 0, 0 ;  /* 0x00000000ff127431 */ /* 0x000fe200000001ff */
[----:B------:R-:W4:Y:S01]  /*0a30*/  @!P3 LDG.E R17, desc[UR36][R4.64] ;  /* 0x000000240411b981 */ /* 0x000f22000c1e1900 */
[----:B0-----:R-:W0:Y:S01]  /*0a40*/  @!P2 LDC.64 R6, c[0x0][0x390] ;  /* 0x0000e400ff06ab82 */ /* 0x001e220000000a00 */
[----:B------:R-:W-:Y:S01]  /*0a50*/  MOV R14, UR6 ;  /* 0x00000006000e7c02 */ /* 0x000fe20008000f00 */
[----:B---3--:R-:W-:-:S04]  /*0a60*/  @UP0 UIMAD.WIDE.U32 UR4, UR7, 0x4, UR4 ;  /* 0x00000004070408a5 */ /* 0x008fc8000f8e0004 */
[----:B------:R-:W-:Y:S02]  /*0a70*/  @!P0 IMAD R15, R14, 0x30, R3 ;  /* 0x000000300e0f8824 */ /* 0x000fe400078e0203 */
[----:B------:R-:W-:Y:S01]  /*0a80*/  MOV R12, UR4 ;  /* 0x00000004000c7c02 */ /* 0x000fe20008000f00 */
[----:B------:R-:W-:Y:S02]  /*0a90*/  IMAD.U32 R13, RZ, RZ, UR5 ;  /* 0x00000005ff0d7e24 */ /* 0x000fe4000f8e00ff */
[----:B--2---:R-:W-:Y:S02]  /*0aa0*/  @!P1 IMAD.WIDE.U32 R8, R3, 0x2, R8 ;  /* 0x0000000203089825 */ /* 0x004fe400078e0008 */
[----:B------:R-:W2:Y:S01]  /*0ab0*/  LDCU.U8 UR4, c[0x0][0x404] ;  /* 0x00008080ff0477ac */ /* 0x000ea20008000000 */
[----:B------:R3:W4:Y:S01]  /*0ac0*/  @P4 LDG.E R12, desc[UR36][R12.64] ;  /* 0x000000240c0c4981 */ /* 0x000722000c1e1900 */
[----:B-1----:R-:W-:-:S03]  /*0ad0*/  @!P0 IMAD.WIDE R10, R15, 0x2, R10 ;  /* 0x000000020f0a8825 */ /* 0x002fc600078e020a */
[----:B------:R-:W4:Y:S01]  /*0ae0*/  @!P1 LDG.E R18, desc[UR36][R8.64] ;  /* 0x0000002408129981 */ /* 0x000f22000c1e1900 */
[----:B0-----:R-:W-:-:S03]  /*0af0*/  @!P2 IMAD.WIDE.U32 R6, R3, 0x2, R6 ;  /* 0x000000020306a825 */ /* 0x001fc600078e0006 */
[----:B------:R-:W4:Y:S01]  /*0b00*/  @!P0 LDG.E R10, desc[UR36][R10.64] ;  /* 0x000000240a0a8981 */ /* 0x000f22000c1e1900 */
[----:B------:R-:W-:Y:S01]  /*0b10*/  IMAD.MOV.U32 R3, RZ, RZ, RZ ;  /* 0x000000ffff037224 */ /* 0x000fe200078e00ff */
[----:B---3--:R-:W0:Y:S05]  /*0b20*/  LDC R13, c[0x0][0x400] ;  /* 0x00010000ff0d7b82 */ /* 0x008e2a0000000800 */
[----:B------:R-:W3:Y:S01]  /*0b30*/  @!P2 LDG.E R3, desc[UR36][R6.64] ;  /* 0x000000240603a981 */ /* 0x000ee2000c1e1900 */
[----:B--2---:R-:W-:Y:S02]  /*0b40*/  ISETP.NE.AND P1, PT, RZ, UR4, PT ;  /* 0x00000004ff007c0c */ /* 0x004fe4000bf25270 */
[----:B------:R-:W-:Y:S01]  /*0b50*/  ISETP.NE.AND P2, PT, RZ, UR9, PT ;  /* 0x00000009ff007c0c */ /* 0x000fe2000bf45270 */
[----:B------:R-:W-:Y:S01]  /*0b60*/  UMOV UR39, URZ ;  /* 0x000000ff00277c82 */ /* 0x000fe20008000000 */
[----:B------:R-:W-:Y:S01]  /*0b70*/  MOV R19, UR46 ;  /* 0x0000002e00137c02 */ /* 0x000fe20008000f00 */
[----:B------:R-:W-:Y:S01]  /*0b80*/  BSSY.RECONVERGENT B6, `(.L_x_268) ;  /* 0x00000e0000067945 */ /* 0x000fe20003800200 */
[----:B0-----:R-:W-:-:S02]  /*0b90*/  ISETP.LT.OR P1, PT, R13, 0x1, P1 ;  /* 0x000000010d00780c */ /* 0x001fc40000f21670 */
[----:B------:R-:W-:Y:S02]  /*0ba0*/  SHF.R.S32.HI R19, RZ, 0x1f, R19 ;  /* 0x0000001fff137819 */ /* 0x000fe40000011413 */
[----:B----4-:R-:W-:-:S05]  /*0bb0*/  @P4 R2UR UR39, R12 ;  /* 0x000000000c2742ca */ /* 0x010fca00000e0000 */
[----:B------:R-:W-:-:S04]  /*0bc0*/  @!P2 HADD2 R17, R17, R18 ;  /* 0x000000121111a230 */ /* 0x000fc80000000000 */
[----:B------:R-:W-:Y:S02]  /*0bd0*/  @!P0 HMUL2 R17, R17, R10 ;  /* 0x0000000a11118232 */ /* 0x000fe40000000000 */
[----:B---3--:R-:W-:Y:S01]  /*0be0*/  HFMA2 R24, R24, 1, 1, R3 ;  /* 0x3c003c0018187831 */ /* 0x008fe20000000003 */
[----:B------:R-:W-:Y:S06]  /*0bf0*/  @P1 BRA `(.L_x_269) ;  /* 0x0000000000d01947 */ /* 0x000fec0003800000 */
        /* <DEDUP_REMOVED lines=30> */
.L_x_270:
        /* <DEDUP_REMOVED lines=22> */
.L_x_269:
        /* <DEDUP_REMOVED lines=28> */
[----:B------:R-:W-:-:S05]  /*1100*/  ISETP.GE.AND P0, PT, R0, R13, PT ;  /* 0x0000000d0000720c */ /* 0x000fca0003f06270 */
[----:B------:R-:W-:Y:S02]  /*1110*/  @!P2 IADD3 R26, PT, PT, -R26, RZ, RZ ;  /* 0x000000ff1a1aa210 */ /* 0x000fe40007ffe1ff */
[----:B------:R-:W-:Y:S02]  /*1120*/  @!P1 LOP3.LUT R26, RZ, R23, RZ, 0x33, !PT ;  /* 0x00000017ff1a9212 */ /* 0x000fe400078e33ff */
[----:B------:R-:W-:Y:S02]  /*1130*/  ISETP.LT.U32.AND P1, PT, R2, 0x20, !P0 ;  /* 0x000000200200780c */ /* 0x000fe40004721070 */
[----:B------:R-:W-:Y:S01]  /*1140*/  ISETP.NE.U32.AND P0, PT, R3, 0x1, PT ;  /* 0x000000010300780c */ /* 0x000fe20003f05070 */
[----:B------:R-:W-:Y:S01]  /*1150*/  IMAD.MOV R25, RZ, RZ, -R26 ;  /* 0x000000ffff197224 */ /* 0x000fe200078e0a1a */
[----:B------:R-:W-:-:S03]  /*1160*/  P2R R27, PR, RZ, 0x2 ;  /* 0x00000002ff1b7803 */ /* 0x000fc60000000000 */
[----:B------:R-:W-:-:S08]  /*1170*/  IMAD R25, R23, R25, R0 ;  /* 0x0000001917197224 */ /* 0x000fd000078e0200 */
[----:B------:R-:W-:Y:S05]  /*1180*/  @P0 BRA `(.L_x_272) ;  /* 0x0000000000400947 */ /* 0x000fea0003800000 */
[----:B------:R-:W-:Y:S01]  /*1190*/  MOV R0, 0x0 ;  /* 0x0000000000007802 */ /* 0x000fe20000000f00 */
[----:B------:R-:W0:Y:S01]  /*11a0*/  LDCU.64 UR4, c[0x4][0xc8] ;  /* 0x01001900ff0477ac */ /* 0x000e220008000a00 */
[----:B------:R-:W-:Y:S02]  /*11b0*/  HFMA2 R8, -RZ, RZ, 0, 8.0049037933349609375e-05 ;  /* 0x0000053fff087431 */ /* 0x000fe400000001ff */
[----:B------:R-:W-:Y:S01]  /*11c0*/  IMAD.MOV.U32 R12, RZ, RZ, 0x1 ;  /* 0x00000001ff0c7424 */ /* 0x000fe200078e00ff */
[----:B------:R1:W2:Y:S01]  /*11d0*/  LDC.64 R14, c[0x4][R0] ;  /* 0x01000000000e7b82 */ /* 0x0002a20000000a00 */
[----:B------:R-:W3:Y:S01]  /*11e0*/  LDCU.64 UR6, c[0x4][0xd0] ;  /* 0x01001a00ff0677ac */ /* 0x000ee20008000a00 */
[----:B------:R-:W-:Y:S01]  /*11f0*/  MOV R13, RZ ;  /* 0x000000ff000d7202 */ /* 0x000fe20000000f00 */
[----:B------:R-:W4:Y:S01]  /*1200*/  LDCU.64 UR8, c[0x4][0xb0] ;  /* 0x01001600ff0877ac */ /* 0x000f220008000a00 */
[----:B0-----:R-:W-:Y:S01]  /*1210*/  MOV R4, UR4 ;  /* 0x0000000400047c02 */ /* 0x001fe20008000f00 */
[----:B------:R-:W-:Y:S01]  /*1220*/  IMAD.U32 R5, RZ, RZ, UR5 ;  /* 0x00000005ff057e24 */ /* 0x000fe2000f8e00ff */
[----:B---3--:R-:W-:Y:S01]  /*1230*/  MOV R6, UR6 ;  /* 0x0000000600067c02 */ /* 0x008fe20008000f00 */
[----:B------:R-:W-:Y:S01]  /*1240*/  IMAD.U32 R7, RZ, RZ, UR7 ;  /* 0x00000007ff077e24 */ /* 0x000fe2000f8e00ff */
[----:B----4-:R-:W-:Y:S01]  /*1250*/  MOV R10, UR8 ;  /* 0x00000008000a7c02 */ /* 0x010fe20008000f00 */
[----:B-1----:R-:W-:-:S07]  /*1260*/  IMAD.U32 R11, RZ, RZ, UR9 ;  /* 0x00000009ff0b7e24 */ /* 0x002fce000f8e00ff */
[----:B------:R-:W-:-:S07]  /*1270*/  LEPC R20, `(.L_x_272) ;  /* 0x000000001014794e */ /* 0x000fce0000000000 */
[----:B--2---:R-:W-:Y:S05]  /*1280*/  CALL.ABS.NOINC R14 ;  /* 0x000000000e007343 */ /* 0x004fea0003c00000 */
.L_x_272:
[----:B------:R-:W0:Y:S01]  /*1290*/  S2R R3, SR_CgaCtaId ;  /* 0x0000000000037919 */ /* 0x000e220000008800 */
[----:B------:R-:W1:Y:S01]  /*12a0*/  LDC R9, c[0x0][0x400] ;  /* 0x00010000ff097b82 */ /* 0x000e620000000800 */
[----:B------:R-:W-:Y:S02]  /*12b0*/  ISETP.NE.AND P6, PT, R27, RZ, PT ;  /* 0x000000ff1b00720c */ /* 0x000fe40003fc5270 */
[----:B------:R-:W-:-:S05]  /*12c0*/  MOV R0, 0x400 ;  /* 0x0000040000007802 */ /* 0x000fca0000000f00 */
[----:B------:R-:W-:-:S05]  /*12d0*/  VIADD R0, R0, 0x110 ;  /* 0x0000011000007836 */ /* 0x000fca0000000000 */
[----:B0-----:R-:W-:-:S04]  /*12e0*/  LEA R3, R3, R0, 0x18 ;  /* 0x0000000003037211 */ /* 0x001fc800078ec0ff */
[----:B-1----:R-:W-:Y:S01]  /*12f0*/  LEA R0, R9, R3, 0x1 ;  /* 0x0000000309007211 */ /* 0x002fe200078e08ff */
[----:B------:R-:W-:Y:S06]  /*1300*/  @!P6 BRA `(.L_x_273) ;  /* 0x00000000001ce947 */ /* 0x000fec0003800000 */
[----:B------:R-:W0:Y:S01]  /*1310*/  LDCU UR4, c[0x0][0x40c] ;  /* 0x00008180ff0477ac */ /* 0x000e220008000800 */
[----:B------:R-:W-:-:S04]  /*1320*/  IMAD R4, R23, R26, R25 ;  /* 0x0000001a17047224 */ /* 0x000fc800078e0219 */
[----:B------:R-:W-:-:S05]  /*1330*/  IMAD R5, R4, 0x2, R3 ;  /* 0x0000000204057824 */ /* 0x000fca00078e0203 */
[----:B------:R1:W-:Y:S01]  /*1340*/  STS [R5], R24 ;  /* 0x0000001805007388 */ /* 0x0003e20000000800 */
[----:B0-----:R-:W-:-:S13]  /*1350*/  ISETP.NE.AND P0, PT, RZ, UR4, PT ;  /* 0x00000004ff007c0c */ /* 0x001fda000bf05270 */
[----:B------:R-:W-:-:S05]  /*1360*/  @!P0 LEA R4, R4, R0, 0x1 ;  /* 0x0000000004048211 */ /* 0x000fca00078e08ff */
[----:B------:R1:W-:Y:S02]  /*1370*/  @!P0 STS [R4], R17 ;  /* 0x0000001104008388 */ /* 0x0003e40000000800 */
.L_x_273:
        /* <DEDUP_REMOVED lines=10> */
[----:B------:R-:W-:Y:S01]  /*1420*/  IMAD.SHL.U32 R8, R5, 0x2, RZ ;  /* 0x0000000205087824 */ /* 0x000fe200078e00ff */
[----:B------:R-:W0:Y:S01]  /*1430*/  LDC R10, c[0x0][0x40c] ;  /* 0x00010300ff0a7b82 */ /* 0x000e220000000800 */
[----:B------:R-:W-:Y:S03]  /*1440*/  BSSY.RECONVERGENT B1, `(.L_x_276) ;  /* 0x0000043000017945 */ /* 0x000fe60003800200 */
[----:B------:R-:W-:-:S05]  /*1450*/  IADD3 R4, PT, PT, R3, R8, RZ ;  /* 0x0000000803047210 */ /* 0x000fca0007ffe0ff */
[----:B------:R-:W-:Y:S01]  /*1460*/  IMAD R5, R23, 0x2, R4 ;  /* 0x0000000217057824 */ /* 0x000fe200078e0204 */
[----:B------:R-:W-:Y:S04]  /*1470*/  LDS.U16 R24, [R4] ;  /* 0x0000000004187984 */ /* 0x000fe80000000400 */
[----:B------:R-:W1:Y:S01]  /*1480*/  LDS.U16 R7, [R5] ;  /* 0x0000000005077984 */ /* 0x000e620000000400 */
[----:B0-----:R-:W-:Y:S02]  /*1490*/  ISETP.NE.AND P0, PT, R10, RZ, PT ;  /* 0x000000ff0a00720c */ /* 0x001fe40003f05270 */
[----:B-1----:R-:W-:-:S11]  /*14a0*/  PRMT R24, R24, 0x5410, R7 ;  /* 0x0000541018187816 */ /* 0x002fd60000000007 */
[----:B------:R-:W-:Y:S05]  /*14b0*/  @P0 BRA `(.L_x_277) ;  /* 0x00000000009c0947 */ /* 0x000fea0003800000 */
[----:B------:R-:W-:Y:S01]  /*14c0*/  IADD3 R14, PT, PT, R0, R8, RZ ;  /* 0x00000008000e7210 */ /* 0x000fe20007ffe0ff */
[----:B------:R-:W-:Y:S01]  /*14d0*/  BSSY.RECONVERGENT B2, `(.L_x_278) ;  /* 0x0000021000027945 */ /* 0x000fe20003800200 */
[----:B------:R-:W-:-:S03]  /*14e0*/  ISETP.GE.AND P0, PT, R8, R9, PT ;  /* 0x000000090800720c */ /* 0x000fc60003f06270 */
[----:B------:R-:W-:Y:S01]  /*14f0*/  IMAD R13, R23, 0x2, R14 ;  /* 0x00000002170d7824 */ /* 0x000fe200078e020e */
[----:B------:R-:W-:Y:S04]  /*1500*/  LDS.U16 R17, [R14] ;  /* 0x000000000e117984 */ /* 0x000fe80000000400 */
[----:B------:R-:W0:Y:S02]  /*1510*/  LDS.U16 R6, [R13] ;  /* 0x000000000d067984 */ /* 0x000e240000000400 */
[----:B0-----:R-:W-:-:S03]  /*1520*/  PRMT R17, R17, 0x5410, R6 ;  /* 0x0000541011117816 */ /* 0x001fc60000000006 */
[----:B------:R-:W-:Y:S05]  /*1530*/  @P0 BRA `(.L_x_279) ;  /* 0x0000000000680947 */ /* 0x000fea0003800000 */
[----:B------:R-:W-:Y:S01]  /*1540*/  I2FP.F32.S32 R7, R9 ;  /* 0x0000000900077245 */ /* 0x000fe20000201400 */
[--C-:B------:R-:W-:Y:S01]  /*1550*/  HADD2.F32 R15, -RZ, R17.reuse.H1_H1 ;  /* 0x30000011ff0f7230 */ /* 0x100fe20000004100 */
[----:B------:R-:W-:Y:S01]  /*1560*/  I2FP.F32.S32 R6, R8 ;  /* 0x0000000800067245 */ /* 0x000fe20000201400 */
[----:B------:R-:W-:Y:S01]  /*1570*/  HADD2.F32 R20, -RZ, R17.H0_H0 ;  /* 0x20000011ff147230 */ /* 0x000fe20000004100 */
[----:B------:R-:W-:Y:S02]  /*1580*/  IADD3 R10, PT, PT, R10, -UR39, RZ ;  /* 0x800000270a0a7c10 */ /* 0x000fe4000fffe0ff */
[----:B------:R-:W0:Y:S02]  /*1590*/  MUFU.RCP R7, R7 ;  /* 0x0000000700077308 */ /* 0x000e240000001000 */
        /* <DEDUP_REMOVED lines=20> */
.L_x_279:
[----:B------:R-:W-:Y:S05]  /*16e0*/  BSYNC.RECONVERGENT B2 ;  /* 0x0000000000027941 */ /* 0x000fea0003800200 */
.L_x_278:
[----:B------:R-:W-:Y:S01]  /*16f0*/  PRMT R6, R17, 0x7632, R6 ;  /* 0x0000763211067816 */ /* 0x000fe20000000006 */
[----:B------:R0:W-:Y:S04]  /*1700*/  STS.U16 [R14], R17 ;  /* 0x000000110e007388 */ /* 0x0001e80000000400 */
[----:B------:R0:W-:Y:S01]  /*1710*/  STS.U16 [R13], R6 ;  /* 0x000000060d007388 */ /* 0x0001e20000000400 */
[----:B------:R-:W-:Y:S05]  /*1720*/  BRA `(.L_x_280) ;  /* 0x0000000000507947 */ /* 0x000fea0003800000 */
.L_x_277:
        /* <DEDUP_REMOVED lines=20> */
.L_x_280:
[----:B------:R-:W-:Y:S05]  /*1870*/  BSYNC.RECONVERGENT B1 ;  /* 0x0000000000017941 */ /* 0x000fea0003800200 */
.L_x_276:
[----:B0-----:R-:W-:Y:S01]  /*1880*/  PRMT R6, R24, 0x7632, R6 ;  /* 0x0000763218067816 */ /* 0x001fe20000000006 */
[----:B------:R0:W-:Y:S04]  /*1890*/  STS.U16 [R4], R24 ;  /* 0x0000001804007388 */ /* 0x0001e80000000400 */
[----:B------:R0:W-:Y:S02]  /*18a0*/  STS.U16 [R5], R6 ;  /* 0x0000000605007388 */ /* 0x0001e40000000400 */
.L_x_275:
[----:B------:R-:W-:Y:S05]  /*18b0*/  BSYNC.RECONVERGENT B0 ;  /* 0x0000000000007941 */ /* 0x000fea0003800200 */
.L_x_274:
[----:B------:R-:W-:Y:S06]  /*18c0*/  BAR.SYNC.DEFER_BLOCKING 0x0 ;  /* 0x0000000000007b1d */ /* 0x000fec0000010000 */
[----:B------:R-:W-:Y:S04]  /*18d0*/  BSSY.RECONVERGENT B0, `(.L_x_281) ;  /* 0x0000009000007945 */ /* 0x000fe80003800200 */
[----:B------:R-:W-:Y:S05]  /*18e0*/  @!P6 BRA `(.L_x_282) ;  /* 0x00000000001ce947 */ /* 0x000fea0003800000 */
[----:B------:R-:W2:Y:S01]  /*18f0*/  LDCU UR4, c[0x0][0x40c] ;  /* 0x00008180ff0477ac */ /* 0x000ea20008000800 */
[----:B------:R-:W-:-:S04]  /*1900*/  IMAD R23, R23, R26, R25 ;  /* 0x0000001a17177224 */ /* 0x000fc800078e0219 */
[----:B------:R-:W-:-:S05]  /*1910*/  IMAD R3, R23, 0x2, R3 ;  /* 0x0000000217037824 */ /* 0x000fca00078e0203 */
[----:B01----:R3:W4:Y:S01]  /*1920*/  LDS R24, [R3] ;  /* 0x0000000003187984 */ /* 0x0037220000000800 */
[----:B--2---:R-:W-:-:S13]  /*1930*/  ISETP.NE.AND P0, PT, RZ, UR4, PT ;  /* 0x00000004ff007c0c */ /* 0x004fda000bf05270 */
[----:B------:R-:W-:-:S05]  /*1940*/  @!P0 LEA R0, R23, R0, 0x1 ;  /* 0x0000000017008211 */ /* 0x000fca00078e08ff */
[----:B------:R3:W2:Y:S02]  /*1950*/  @!P0 LDS R17, [R0] ;  /* 0x0000000000118984 */ /* 0x0006a40000000800 */
.L_x_282:
[----:B------:R-:W-:Y:S05]  /*1960*/  BSYNC.RECONVERGENT B0 ;  /* 0x0000000000007941 */ /* 0x000fea0003800200 */
.L_x_281:
[----:B------:R-:W-:Y:S06]  /*1970*/  BAR.SYNC.DEFER_BLOCKING 0x0 ;  /* 0x0000000000007b1d */ /* 0x000fec0000010000 */
.L_x_271:
[----:B------:R-:W-:Y:S05]  /*1980*/  BSYNC.RECONVERGENT B6 ;  /* 0x0000000000067941 */ /* 0x000fea0003800200 */
.L_x_268:
[----:B------:R-:W3:Y:S01]  /*1990*/  LDC R21, c[0x0][0x3f4] ;  /* 0x0000fd00ff157b82 */ /* 0x000ee20000000800 */
[----:B------:R-:W-:Y:S01]  /*19a0*/  ISETP.GT.U32.AND P0, PT, R2, 0x1f, PT ;  /* 0x0000001f0200780c */ /* 0x000fe20003f04070 */
[----:B---3--:R-:W-:-:S05]  /*19b0*/  IMAD.MOV R0, RZ, RZ, -R21 ;  /* 0x000000ffff007224 */ /* 0x008fca00078e0a15 */
[----:B------:R-:W-:-:S04]  /*19c0*/  VIADDMNMX R0, R0, UR44, RZ, !PT ;  /* 0x0000002c00007c46 */ /* 0x000fc8000f8001ff */
[----:B------:R-:W-:Y:S02]  /*19d0*/  R2UR UR9, R0 ;  /* 0x00000000000972ca */ /* 0x000fe400000e0000 */
[----:B------:R-:W-:Y:S01]  /*19e0*/  MOV R0, 0xff7fffff ;  /* 0xff7fffff00007802 */ /* 0x000fe20000000f00 */
[----:B------:R-:W-:-:S12]  /*19f0*/  @P0 BRA `(.L_x_283) ;  /* 0x0000000000f00947 */ /* 0x000fd80003800000 */
[----:B------:R-:W3:Y:S01]  /*1a00*/  LDCU UR4, c[0x0][0x40c] ;  /* 0x00008180ff0477ac */ /* 0x000ee20008000800 */
[----:B------:R-:W5:Y:S01]  /*1a10*/  S2R R10, SR_CgaCtaId ;  /* 0x00000000000a7919 */ /* 0x000f620000008800 */
[----:B------:R-:W-:-:S05]  /*1a20*/  MOV R8, 0x400 ;  /* 0x0000040000087802 */ /* 0x000fca0000000f00 */
[----:B------:R-:W-:Y:S01]  /*1a30*/  VIADD R3, R8, 0x10 ;  /* 0x0000001008037836 */ /* 0x000fe20000000000 */
[----:B---3--:R-:W-:Y:S01]  /*1a40*/  ISETP.NE.AND P1, PT, RZ, UR4, PT ;  /* 0x00000004ff007c0c */ /* 0x008fe2000bf25270 */
[----:B------:R-:W-:-:S03]  /*1a50*/  UMOV UR4, 0xffffffff ;  /* 0xffffffff00047882 */ /* 0x000fc60000000000 */
[----:B------:R-:W-:-:S09]  /*1a60*/  ISETP.GT.U32.OR P0, PT, R2, 0x17, P1 ;  /* 0x000000170200780c */ /* 0x000fd20000f04470 */
[----:B0-----:R-:W-:Y:S02]  /*1a70*/  @!P1 IADD3 R6, PT, PT, R8, 0x90, RZ ;  /* 0x0000009008069810 */ /* 0x001fe40007ffe0ff */
[----:B-----5:R-:W-:Y:S02]  /*1a80*/  LEA R3, R10, R3, 0x18 ;  /* 0x000000030a037211 */ /* 0x020fe400078ec0ff */
[----:B-1----:R-:W0:Y:S01]  /*1a90*/  @!P0 LDC.64 R4, c[0x0][0x3b8] ;  /* 0x0000ee00ff048b82 */ /* 0x002e220000000a00 */
[----:B------:R-:W-:Y:S01]  /*1aa0*/  @!P0 IMAD R12, R21, UR48, R22 ;  /* 0x00000030150c8c24 */ /* 0x000fe2000f8e0216 */
[----:B------:R-:W-:Y:S01]  /*1ab0*/  LEA R3, R2, R3, 0x2 ;  /* 0x0000000302037211 */ /* 0x000fe200078e10ff */
[----:B------:R-:W-:-:S04]  /*1ac0*/  @!P0 IMAD R7, R29, R21, UR41 ;  /* 0x000000291d078e24 */ /* 0x000fc8000f8e0215 */
[----:B------:R-:W-:Y:S01]  /*1ad0*/  @!P0 IMAD R9, R7, 0x8, R12 ;  /* 0x0000000807098824 */ /* 0x000fe200078e020c */
[----:B------:R-:W-:Y:S01]  /*1ae0*/  @!P1 LEA R7, R10, R6, 0x18 ;  /* 0x000000060a079211 */ /* 0x000fe200078ec0ff */
[----:B----4-:R-:W-:Y:S04]  /*1af0*/  STS [R3], R24 ;  /* 0x0000001803007388 */ /* 0x010fe80000000800 */
[----:B------:R-:W-:-:S05]  /*1b00*/  @!P1 IMAD R7, R2, 0x4, R7 ;  /* 0x0000000402079824 */ /* 0x000fca00078e0207 */
        /* <DEDUP_REMOVED lines=17> */
.L_x_393:
        /* <DEDUP_REMOVED lines=13> */
[----:B------:R-:W-:Y:S01]  /*1cf0*/  MOV R4, UR4 ;  /* 0x0000000400047c02 */ /* 0x000fe20008000f00 */
[----:B------:R-:W-:-:S04]  /*1d00*/  IMAD.U32 R5, RZ, RZ, UR5 ;  /* 0x00000005ff057e24 */ /* 0x000fc8000f8e00ff */
[----:B------:R-:W1:Y:S01]  /*1d10*/  LDCU UR5, c[0x0][0x410] ;  /* 0x00008200ff0577ac */ /* 0x000e620008000800 */
[----:B------:R-:W2:Y:S01]  /*1d20*/  @P0 LDG.E.U16 R4, desc[UR36][R4.64] ;  /* 0x0000002404040981 */ /* 0x000ea2000c1e1500 */
[----:B------:R-:W-:Y:S01]  /*1d30*/  IADD3 R3, PT, PT, R8, 0x110, RZ ;  /* 0x0000011008037810 */ /* 0x000fe20007ffe0ff */
[----:B------:R-:W-:-:S03]  /*1d40*/  UIADD3 UR4, UPT, UPT, UR44, -UR9, URZ ;  /* 0x800000092c047290 */ /* 0x000fc6000fffe0ff */
[----:B------:R-:W-:-:S03]  /*1d50*/  LEA R7, R10, R3, 0x18 ;  /* 0x000000030a077211 */ /* 0x000fc600078ec0ff */
[----:B0-----:R-:W-:-:S05]  /*1d60*/  IMAD.U32 R6, RZ, RZ, UR4 ;  /* 0x00000004ff067e24 */ /* 0x001fca000f8e00ff */
[----:B------:R-:W-:Y:S01]  /*1d70*/  LEA R7, R6, R7, 0x2 ;  /* 0x0000000706077211 */ /* 0x000fe200078e10ff */
[----:B-1----:R-:W-:Y:S01]  /*1d80*/  FMUL.FTZ R0, R14, UR5 ;  /* 0x000000050e007c20 */ /* 0x002fe20008410000 */
[----:B--2---:R-:W-:-:S05]  /*1d90*/  @P0 HADD2.F32 R3, -RZ, R4.H0_H0 ;  /* 0x20000004ff030230 */ /* 0x004fca0000004100 */
[----:B------:R-:W-:-:S05]  /*1da0*/  @P0 FADD.FTZ R0, R0, R3 ;  /* 0x0000000300000221 */ /* 0x000fca0000010000 */
[----:B------:R3:W-:Y:S02]  /*1db0*/  STS [R7+-0x4], R0 ;  /* 0xfffffc0007007388 */ /* 0x0007e40000000800 */
.L_x_283:
[----:B------:R-:W-:Y:S05]  /*1dc0*/  WARPSYNC.ALL ;  /* 0x0000000000007948 */ /* 0x000fea0003800000 */
[----:B------:R-:W5:Y:S08]  /*1dd0*/  S2UR UR20, SR_CgaCtaId ;  /* 0x00000000001479c3 */ /* 0x000f700000008800 */
[----:B------:R-:W-:Y:S01]  /*1de0*/  BAR.SYNC.DEFER_BLOCKING 0x0 ;  /* 0x0000000000007b1d */ /* 0x000fe20000010000 */
[----:B------:R-:W-:-:S05]  /*1df0*/  IMAD.SHL.U32 R3, R2, 0x4, RZ ;  /* 0x0000000402037824 */ /* 0x000fca00078e00ff */
[----:B------:R-:W-:Y:S01]  /*1e00*/  UMOV UR8, 0x400 ;  /* 0x0000040000087882 */ /* 0x000fe20000000000 */
[----:B------:R-:W0:Y:S01]  /*1e10*/  LDCU UR7, c[0x0][0x40c] ;  /* 0x00008180ff0777ac */ /* 0x000e220008000800 */
[----:B------:R-:W-:Y:S01]  /*1e20*/  LOP3.LUT R3, R3, 0xc, RZ, 0xc0, !PT ;  /* 0x0000000c03037812 */ /* 0x000fe200078ec0ff */
[----:B------:R-:W-:Y:S01]  /*1e30*/  UIADD3 UR4, UPT, UPT, UR8, 0x10, URZ ;  /* 0x0000001008047890 */ /* 0x000fe2000fffe0ff */
[----:B------:R-:W1:Y:S01]  /*1e40*/  LDCU UR6, c[0x0][0x3f0] ;  /* 0x00007e00ff0677ac */ /* 0x000e620008000800 */
[----:B------:R-:W2:Y:S01]  /*1e50*/  LDCU UR23, c[0x0][0x40c] ;  /* 0x00008180ff1777ac */ /* 0x000ea20008000800 */
[----:B------:R-:W2:Y:S01]  /*1e60*/  LDCU UR24, c[0x0][0x410] ;  /* 0x00008200ff1877ac */ /* 0x000ea20008000800 */
[----:B-----5:R-:W-:Y:S02]  /*1e70*/  ULEA UR4, UR20, UR4, 0x18 ;  /* 0x0000000414047291 */ /* 0x020fe4000f8ec0ff */
[----:B0-----:R-:W-:Y:S01]  /*1e80*/  UISETP.NE.AND UP0, UPT, UR7, URZ, UPT ;  /* 0x000000ff0700728c */ /* 0x001fe2000bf05270 */
[----:B------:R-:W0:Y:S01]  /*1e90*/  LDCU.64 UR10, c[0x0][0x3b8] ;  /* 0x00007700ff0a77ac */ /* 0x000e220008000a00 */
[----:B-1----:R-:W-:-:S05]  /*1ea0*/  UIMAD UR6, UR42, UR6, UR45 ;  /* 0x000000062a0672a4 */ /* 0x002fca000f8e022d */
[----:B------:R1:W0:Y:S01]  /*1eb0*/  LDS R45, [R3+UR4] ;  /* 0x00000004032d7984 */ /* 0x0002220008000800 */
[----:B------:R-:W0:Y:S03]  /*1ec0*/  LDCU.64 UR12, c[0x0][0x3c8] ;  /* 0x00007900ff0c77ac */ /* 0x000e260008000a00 */
[----:B------:R1:W0:Y:S01]  /*1ed0*/  LDS R44, [R3+UR4+0x10] ;  /* 0x00001004032c7984 */ /* 0x0002220008000800 */
[----:B------:R-:W0:Y:S03]  /*1ee0*/  LDCU.64 UR14, c[0x0][0x438] ;  /* 0x00008700ff0e77ac */ /* 0x000e260008000a00 */
[----:B------:R1:W0:Y:S01]  /*1ef0*/  LDS R43, [R3+UR4+0x20] ;  /* 0x00002004032b7984 */ /* 0x0002220008000800 */
[----:B------:R-:W0:Y:S03]  /*1f00*/  LDCU.64 UR16, c[0x0][0x448] ;  /* 0x00008900ff1077ac */ /* 0x000e260008000a00 */
[----:B------:R1:W0:Y:S01]  /*1f10*/  LDS R42, [R3+UR4+0x30] ;  /* 0x00003004032a7984 */ /* 0x0002220008000800 */
[----:B------:R-:W-:-:S03]  /*1f20*/  UIMAD UR6, UR6, 0x30, URZ ;  /* 0x00000030060678a4 */ /* 0x000fc6000f8e02ff */
[----:B------:R1:W0:Y:S04]  /*1f30*/  LDS R41, [R3+UR4+0x40] ;  /* 0x0000400403297984 */ /* 0x0002280008000800 */
[----:B------:R1:W0:Y:S04]  /*1f40*/  LDS R40, [R3+UR4+0x50] ;  /* 0x0000500403287984 */ /* 0x0002280008000800 */
[----:B------:R1:W0:Y:S04]  /*1f50*/  LDS R39, [R3+UR4+0x60] ;  /* 0x0000600403277984 */ /* 0x0002280008000800 */
[----:B------:R1:W0:Y:S01]  /*1f60*/  LDS R38, [R3+UR4+0x70] ;  /* 0x0000700403267984 */ /* 0x0002220008000800 */
[----:B------:R-:W-:-:S04]  /*1f70*/  UIADD3 UR4, UPT, UPT, UR47, 0x7, -UR9 ;  /* 0x000000072f047890 */ /* 0x000fc8000fffe809 */
[----:B------:R-:W-:-:S06]  /*1f80*/  USHF.R.S32.HI UR5, URZ, 0x1f, UR4 ;  /* 0x0000001fff057899 */ /* 0x000fcc0008011404 */
[----:B------:R-:W-:-:S04]  /*1f90*/  MOV R4, UR5 ;  /* 0x0000000500047c02 */ /* 0x000fc80008000f00 */
[----:B------:R-:W-:-:S04]  /*1fa0*/  LEA.HI R4, R4, UR4, RZ, 0x3 ;  /* 0x0000000404047c11 */ /* 0x000fc8000f8f18ff */
[----:B------:R-:W-:-:S04]  /*1fb0*/  LOP3.LUT R4, R4, 0xfffffff8, RZ, 0xc0, !PT ;  /* 0xfffffff804047812 */ /* 0x000fc800078ec0ff */
[----:B------:R-:W-:Y:S01]  /*1fc0*/  ISETP.GE.AND P0, PT, R29, R4, PT ;  /* 0x000000041d00720c */ /* 0x000fe20003f06270 */
[----:B-12---:R-:W-:-:S12]  /*1fd0*/  BRA.U UP0, `(.L_x_285) ;  /* 0x00000001002c7547 */ /* 0x006fd8000b800000 */
[----:B------:R-:W-:-:S04]  /*1fe0*/  UIADD3 UR4, UPT, UPT, UR8, 0x90, URZ ;  /* 0x0000009008047890 */ /* 0x000fc8000fffe0ff */
[----:B------:R-:W-:-:S06]  /*1ff0*/  ULEA UR4, UR20, UR4, 0x18 ;  /* 0x0000000414047291 */ /* 0x000fcc000f8ec0ff */
[----:B------:R-:W-:-:S05]  /*2000*/  LEA R11, R22, UR4, 0x1 ;  /* 0x00000004160b7c11 */ /* 0x000fca000f8e08ff */
[----:B------:R1:W2:Y:S04]  /*2010*/  LDS R3, [R11] ;  /* 0x000000000b037984 */ /* 0x0002a80000000800 */
[----:B------:R1:W0:Y:S04]  /*2020*/  LDS R4, [R11+0x10] ;  /* 0x000010000b047984 */ /* 0x0002280000000800 */
[----:B------:R1:W0:Y:S04]  /*2030*/  LDS R5, [R11+0x20] ;  /* 0x000020000b057984 */ /* 0x0002280000000800 */
[----:B------:R1:W0:Y:S04]  /*2040*/  LDS R6, [R11+0x30] ;  /* 0x000030000b067984 */ /* 0x0002280000000800 */
[----:B---3--:R1:W3:Y:S04]  /*2050*/  LDS R7, [R11+0x40] ;  /* 0x000040000b077984 */ /* 0x0082e80000000800 */
[----:B------:R1:W0:Y:S04]  /*2060*/  LDS R8, [R11+0x50] ;  /* 0x000050000b087984 */ /* 0x0002280000000800 */
[----:B------:R1:W0:Y:S04]  /*2070*/  LDS R9, [R11+0x60] ;  /* 0x000060000b097984 */ /* 0x0002280000000800 */
[----:B------:R1:W0:Y:S02]  /*2080*/  LDS R10, [R11+0x70] ;  /* 0x000070000b0a7984 */ /* 0x0002240000000800 */
.L_x_285:
[----:B------:R-:W-:Y:S04]  /*2090*/  BSSY B0, `(.L_x_286) ;  /* 0x0000180000007945 */ /* 0x000fe80003800000 */
[----:B------:R-:W-:Y:S05]  /*20a0*/  @P0 BRA `(.L_x_287) ;  /* 0x0000001400f80947 */ /* 0x000fea0003800000 */
[----:B------:R-:W5:Y:S01]  /*20b0*/  LDCU UR21, c[0x0][0x3f8] ;  /* 0x00007f00ff1577ac */ /* 0x000f620008000800 */
[----:B------:R-:W2:Y:S01]  /*20c0*/  LDC.64 R48, c[0x0][0x450] ;  /* 0x00011400ff307b82 */ /* 0x000ea20000000a00 */
[----:B----4-:R-:W-:Y:S01]  /*20d0*/  IADD3 R24, PT, PT, R29, UR9, RZ ;  /* 0x000000091d187c10 */ /* 0x010fe2000fffe0ff */
[C-C-:B------:R-:W-:Y:S01]  /*20e0*/  IMAD R17, R21.reuse, UR48, R22.reuse ;  /* 0x0000003015117c24 */ /* 0x140fe2000f8e0216 */
[----:B------:R-:W4:Y:S01]  /*20f0*/  LDCU.64 UR18, c[0x0][0x420] ;  /* 0x00008400ff1277ac */ /* 0x000f220008000a00 */
[----:B------:R-:W-:Y:S01]  /*2100*/  IMAD R20, R21, UR6, R22 ;  /* 0x0000000615147c24 */ /* 0x000fe2000f8e0216 */
[----:B------:R-:W3:Y:S03]  /*2110*/  LDCU UR22, c[0x0][0x440] ;  /* 0x00008800ff1677ac */ /* 0x000ee60008000800 */
[----:B------:R-:W0:Y:S01]  /*2120*/  LDC R28, c[0x0][0x430] ;  /* 0x00010c00ff1c7b82 */ /* 0x000e220000000800 */
[----:B------:R-:W-:Y:S01]  /*2130*/  SHF.R.S32.HI R25, RZ, 0x1f, R17 ;  /* 0x0000001fff197819 */ /* 0x000fe20000011411 */
[----:B------:R-:W0:Y:S01]  /*2140*/  LDCU UR7, c[0x0][0x408] ;  /* 0x00008100ff0777ac */ /* 0x000e220008000800 */
[----:B------:R-:W-:Y:S01]  /*2150*/  SHF.R.S32.HI R26, RZ, 0x1f, R20 ;  /* 0x0000001fff1a7819 */ /* 0x000fe20000011414 */
[----:B-----5:R-:W-:Y:S01]  /*2160*/  UIMAD UR4, UR38, UR21, UR45 ;  /* 0x00000015260472a4 */ /* 0x020fe2000f8e022d */
[----:B----4-:R-:W-:Y:S01]  /*2170*/  IMAD.U32 R13, RZ, RZ, UR18 ;  /* 0x00000012ff0d7e24 */ /* 0x010fe2000f8e00ff */
[----:B------:R-:W-:-:S04]  /*2180*/  ISETP.NE.U32.AND P0, PT, RZ, UR18, PT ;  /* 0x00000012ff007c0c */ /* 0x000fc8000bf05070 */
[----:B-1----:R-:W-:Y:S01]  /*2190*/  IMAD.U32 R11, RZ, RZ, UR4 ;  /* 0x00000004ff0b7e24 */ /* 0x002fe2000f8e00ff */
[----:B------:R-:W-:Y:S01]  /*21a0*/  UIADD3 UR4, UPT, UPT, UR8, 0x110, URZ ;  /* 0x0000011008047890 */ /* 0x000fe2000fffe0ff */
[----:B---3--:R-:W-:Y:S01]  /*21b0*/  MOV R23, UR22 ;  /* 0x0000001600177c02 */ /* 0x008fe20008000f00 */
[----:B------:R-:W-:Y:S01]  /*21c0*/  UIMAD UR5, UR45, UR22, UR47 ;  /* 0x000000162d0572a4 */ /* 0x000fe2000f8e022f */
[----:B------:R-:W-:Y:S01]  /*21d0*/  IMAD R11, R11, 0x30, R22 ;  /* 0x000000300b0b7824 */ /* 0x000fe200078e0216 */
[----:B------:R-:W-:Y:S01]  /*21e0*/  ULEA UR4, UR20, UR4, 0x18 ;  /* 0x0000000414047291 */ /* 0x000fe2000f8ec0ff */
[----:B------:R-:W-:Y:S02]  /*21f0*/  IADD3 R18, P1, P2, R13, UR46, R24 ;  /* 0x0000002e0d127c10 */ /* 0x000fe4000fa3e018 */
[----:B--2---:R-:W-:Y:S01]  /*2200*/  IMAD.WIDE R48, R11, 0x2, R48 ;  /* 0x000000020b307825 */ /* 0x004fe200078e0230 */
[----:B------:R-:W-:Y:S02]  /*2210*/  IABS R11, R21 ;  /* 0x00000015000b7213 */ /* 0x000fe40000000000 */
[----:B------:R-:W-:Y:S01]  /*2220*/  ISETP.NE.AND.EX P0, PT, RZ, UR19, PT, P0 ;  /* 0x00000013ff007c0c */ /* 0x000fe2000bf05300 */
[----:B------:R-:W-:Y:S01]  /*2230*/  IMAD R21, R21, 0x30, RZ ;  /* 0x0000003015157824 */ /* 0x000fe200078e02ff */
[----:B------:R-:W-:Y:S01]  /*2240*/  IADD3.X R19, PT, PT, R19, UR19, RZ, P1, P2 ;  /* 0x0000001313137c10 */ /* 0x000fe20008fe44ff */
[----:B------:R-:W-:Y:S01]  /*2250*/  IMAD R23, R23, UR5, R24 ;  /* 0x0000000517177c24 */ /* 0x000fe2000f8e0218 */
[----:B------:R-:W-:Y:S01]  /*2260*/  IADD3 R24, PT, PT, R24, 0x1, RZ ;  /* 0x0000000118187810 */ /* 0x000fe20007ffe0ff */
[----:B------:R-:W-:Y:S01]  /*2270*/  IMAD.MOV.U32 R22, RZ, RZ, R11 ;  /* 0x000000ffff167224 */ /* 0x000fe200078e000b */
[----:B------:R-:W-:Y:S01]  /*2280*/  LEA R29, R29, UR4, 0x2 ;  /* 0x000000041d1d7c11 */ /* 0x000fe2000f8e10ff */
[----:B------:R-:W-:-:S02]  /*2290*/  IMAD R27, R21, UR21, RZ ;  /* 0x00000015151b7c24 */ /* 0x000fc4000f8e02ff */
[----:B0-----:R-:W-:-:S07]  /*22a0*/  VIADD R28, R28, UR7 ;  /* 0x000000071c1c7c36 */ /* 0x001fce0008000000 */
.L_x_323:
[----:B------:R-:W2:Y:S01]  /*22b0*/  @P0 LDG.E.U8 R15, desc[UR36][R18.64] ;  /* 0x00000024120f0981 */ /* 0x000ea2000c1e1100 */
[----:B0-----:R-:W0:Y:S01]  /*22c0*/  I2F.RP R14, R22 ;  /* 0x00000016000e7306 */ /* 0x001e220000209400 */
[----:B------:R-:W1:Y:S01]  /*22d0*/  LDC R11, c[0x0][0x3f4] ;  /* 0x0000fd00ff0b7b82 */ /* 0x000e620000000800 */
[----:B------:R-:W-:Y:S01]  /*22e0*/  HFMA2 R12, -RZ, RZ, 0, 0 ;  /* 0x00000000ff0c7431 */ /* 0x000fe200000001ff */
[----:B------:R-:W-:Y:S01]  /*22f0*/  UIADD3 UR4, UPT, UPT, UR44, -0x1, URZ ;  /* 0xffffffff2c047890 */ /* 0x000fe2000fffe0ff */
[----:B------:R-:W-:Y:S04]  /*2300*/  BSSY.RECONVERGENT B1, `(.L_x_288) ;  /* 0x000003b000017945 */ /* 0x000fe80003800200 */
[----:B0-----:R-:W0:Y:S01]  /*2310*/  MUFU.RCP R14, R14 ;  /* 0x0000000e000e7308 */ /* 0x001e220000001000 */
[----:B-1----:R-:W-:-:S02]  /*2320*/  ISETP.NE.AND P3, PT, R11, RZ, PT ;  /* 0x000000ff0b00720c */ /* 0x002fc40003f65270 */
[----:B0-----:R-:W-:-:S05]  /*2330*/  IADD3 R46, PT, PT, R14, 0xffffffe, RZ ;  /* 0x0ffffffe0e2e7810 */ /* 0x001fca0007ffe0ff */
[----:B------:R0:W1:Y:S02]  /*2340*/  F2I.FTZ.U32.TRUNC.NTZ R13, R46 ;  /* 0x0000002e000d7305 */ /* 0x000064000021f000 */
[----:B0-----:R-:W-:-:S04]  /*2350*/  MOV R46, UR46 ;  /* 0x0000002e002e7c02 */ /* 0x001fc80008000f00 */
[----:B------:R-:W-:Y:S01]  /*2360*/  SHF.R.S32.HI R46, RZ, 0x1f, R46 ;  /* 0x0000001fff2e7819 */ /* 0x000fe2000001142e */
[----:B-1----:R-:W-:-:S04]  /*2370*/  IMAD.MOV R47, RZ, RZ, -R13 ;  /* 0x000000ffff2f7224 */ /* 0x002fc800078e0a0d */
[----:B------:R-:W-:-:S04]  /*2380*/  IMAD R47, R47, R22, RZ ;  /* 0x000000162f2f7224 */ /* 0x000fc800078e02ff */
[----:B------:R-:W-:Y:S01]  /*2390*/  IMAD.HI.U32 R13, R13, R47, R12 ;  /* 0x0000002f0d0d7227 */ /* 0x000fe200078e000c */
[----:B------:R-:W-:-:S03]  /*23a0*/  IABS R47, R11 ;  /* 0x0000000b002f7213 */ /* 0x000fc60000000000 */
[----:B------:R-:W-:-:S05]  /*23b0*/  VIADD R12, R24, 0xffffffff ;  /* 0xffffffff180c7836 */ /* 0x000fca0000000000 */
[----:B------:R-:W-:Y:S02]  /*23c0*/  IABS R14, R12 ;  /* 0x0000000c000e7213 */ /* 0x000fe40000000000 */
[----:B------:R-:W-:-:S03]  /*23d0*/  ISETP.GE.AND P2, PT, R12, RZ, PT ;  /* 0x000000ff0c00720c */ /* 0x000fc60003f46270 */
[----:B------:R-:W-:-:S05]  /*23e0*/  IMAD.HI.U32 R13, R13, R14, RZ ;  /* 0x0000000e0d0d7227 */ /* 0x000fca00078e00ff */
[----:B------:R-:W-:-:S05]  /*23f0*/  IADD3 R13, PT, PT, -R13, RZ, RZ ;  /* 0x000000ff0d0d7210 */ /* 0x000fca0007ffe1ff */
[----:B------:R-:W-:-:S05]  /*2400*/  IMAD R14, R47, R13, R14 ;  /* 0x0000000d2f0e7224 */ /* 0x000fca00078e020e */
[----:B------:R-:W-:-:S13]  /*2410*/  ISETP.GT.U32.AND P1, PT, R22, R14, PT ;  /* 0x0000000e1600720c */ /* 0x000fda0003f24070 */
[----:B------:R-:W-:-:S05]  /*2420*/  @!P1 IMAD.IADD R14, R14, 0x1, -R47 ;  /* 0x000000010e0e9824 */ /* 0x000fca00078e0a2f */
[----:B------:R-:W-:-:S13]  /*2430*/  ISETP.GT.U32.AND P1, PT, R22, R14, PT ;  /* 0x0000000e1600720c */ /* 0x000fda0003f24070 */
[----:B------:R-:W-:Y:S02]  /*2440*/  @!P1 IADD3 R14, PT, PT, R14, -R47, RZ ;  /* 0x8000002f0e0e9210 */ /* 0x000fe40007ffe0ff */
[----:B------:R-:W-:-:S03]  /*2450*/  ISETP.GE.AND P1, PT, R12, UR4, PT ;  /* 0x000000040c007c0c */ /* 0x000fc6000bf26270 */
[----:B------:R-:W-:Y:S01]  /*2460*/  @!P2 IMAD.MOV R14, RZ, RZ, -R14 ;  /* 0x000000ffff0ea224 */ /* 0x000fe200078e0a0e */
[----:B------:R-:W-:-:S04]  /*2470*/  @!P3 LOP3.LUT R14, RZ, R11, RZ, 0x33, !PT ;  /* 0x0000000bff0eb212 */ /* 0x000fc800078e33ff */
[C---:B------:R-:W-:Y:S02]  /*2480*/  IADD3 R13, P2, PT, R14.reuse, UR46, RZ ;  /* 0x0000002e0e0d7c10 */ /* 0x040fe4000ff5e0ff */
[----:B------:R-:W-:-:S03]  /*2490*/  SHF.L.U32 R50, R14, 0x3, RZ ;  /* 0x000000030e327819 */ /* 0x000fc600000006ff */
[----:B------:R-:W-:Y:S01]  /*24a0*/  IMAD.X R12, RZ, RZ, R46, P2 ;  /* 0x000000ffff0c7224 */ /* 0x000fe200010e062e */
[----:B------:R-:W-:-:S04]  /*24b0*/  LEA R52, P2, R13, UR12, 0x2 ;  /* 0x0000000c0d347c11 */ /* 0x000fc8000f8410ff */
[----:B------:R-:W-:Y:S02]  /*24c0*/  LEA.HI.X R53, R13, UR13, R12, 0x2, P2 ;  /* 0x0000000d0d357c11 */ /* 0x000fe400090f140c */
[----:B--2---:R-:W-:-:S04]  /*24d0*/  ISETP.NE.AND P3, PT, R15, RZ, P0 ;  /* 0x000000ff0f00720c */ /* 0x004fc80000765270 */
[----:B------:R-:W-:Y:S01]  /*24e0*/  P2R R46, PR, RZ, 0x8 ;  /* 0x00000008ff2e7803 */ /* 0x000fe20000000000 */
[----:B------:R-:W-:Y:S08]  /*24f0*/  @P1 BRA `(.L_x_289) ;  /* 0x00000000006c1947 */ /* 0x000ff00003800000 */
[----:B------:R-:W-:Y:S01]  /*2500*/  ISETP.GE.AND P2, PT, R50, R21, PT ;  /* 0x000000153200720c */ /* 0x000fe20003f46270 */
[----:B------:R-:W-:Y:S01]  /*2510*/  BSSY.RECONVERGENT B2, `(.L_x_290) ;  /* 0x000000a000027945 */ /* 0x000fe20003800200 */
[----:B------:R-:W-:-:S11]  /*2520*/  IMAD.MOV.U32 R30, RZ, RZ, RZ ;  /* 0x000000ffff1e7224 */ /* 0x000fd600078e00ff */
[----:B------:R-:W-:Y:S05]  /*2530*/  @P2 BRA `(.L_x_291) ;  /* 0x00000000001c2947 */ /* 0x000fea0003800000 */
[----:B------:R-:W2:Y:S02]  /*2540*/  LDG.E R12, desc[UR36][R52.64] ;  /* 0x00000024340c7981 */ /* 0x000ea4000c1e1900 */
[----:B--2---:R-:W-:-:S05]  /*2550*/  IMAD R13, R27, R12, R50 ;  /* 0x0000000c1b0d7224 */ /* 0x004fca00078e0232 */
[----:B------:R-:W-:-:S04]  /*2560*/  IADD3 R15, P3, PT, R20, R13, RZ ;  /* 0x0000000d140f7210 */ /* 0x000fc80007f7e0ff */
[----:B------:R-:W-:Y:S02]  /*2570*/  LEA.HI.X.SX32 R30, R13, R26, 0x1, P3 ;  /* 0x0000001a0d1e7211 */ /* 0x000fe400018f0eff */
[----:B------:R-:W-:-:S04]  /*2580*/  LEA R12, P3, R15, UR10, 0x1 ;  /* 0x0000000a0f0c7c11 */ /* 0x000fc8000f8608ff */
[----:B------:R-:W-:-:S05]  /*2590*/  LEA.HI.X R13, R15, UR11, R30, 0x1, P3 ;  /* 0x0000000b0f0d7c11 */ /* 0x000fca00098f0c1e */
[----:B------:R0:W5:Y:S04]  /*25a0*/  LDG.E R30, desc[UR36][R12.64] ;  /* 0x000000240c1e7981 */ /* 0x000168000c1e1900 */
.L_x_291:
[----:B------:R-:W-:Y:S05]  /*25b0*/  BSYNC.RECONVERGENT B2 ;  /* 0x0000000000027941 */ /* 0x000fea0003800200 */
.L_x_290:
[----:B------:R-:W-:-:S09]  /*25c0*/  UISETP.NE.AND UP0, UPT, UR23, URZ, UPT ;  /* 0x000000ff1700728c */ /* 0x000fd2000bf05270 */
[----:B------:R-:W-:Y:S05]  /*25d0*/  BRA.U UP0, `(.L_x_289) ;  /* 0x0000000100347547 */ /* 0x000fea000b800000 */
[----:B------:R-:W-:Y:S01]  /*25e0*/  ISETP.NE.AND P3, PT, R16, RZ, PT ;  /* 0x000000ff1000720c */ /* 0x000fe20003f65270 */
[----:B0-----:R-:W0:-:S12]  /*25f0*/  @!P2 LDC.64 R12, c[0x0][0x3b8] ;  /* 0x0000ee00ff0cab82 */ /* 0x001e180000000a00 */
[----:B------:R-:W-:Y:S01]  /*2600*/  VOTEU.ANY UP0, P3 ;  /* 0x0000000000ff7886 */ /* 0x000fe20001800100 */
[----:B------:R-:W-:-:S13]  /*2610*/  PLOP3.LUT P3, PT, PT, PT, UP0, 0x80, 0x8 ;  /* 0x000000000008781c */ /* 0x000fda0003f6f008 */
[----:B------:R-:W2:Y:S01]  /*2620*/  @P3 LDG.E R15, desc[UR36][R48.64] ;  /* 0x00000024300f3981 */ /* 0x000ea2000c1e1900 */
[----:B------:R-:W-:Y:S01]  /*2630*/  @!P2 IADD3 R47, P3, PT, R17, R50, RZ ;  /* 0x00000032112fa210 */ /* 0x000fe20007f7e0ff */
[----:B-----5:R-:W-:-:S03]  /*2640*/  HFMA2 R30, R30, 1, 1, R3 ;  /* 0x3c003c001e1e7831 */ /* 0x020fc60000000003 */
[C---:B0-----:R-:W-:Y:S02]  /*2650*/  @!P2 LEA R54, P4, R47.reuse, R12, 0x1 ;  /* 0x0000000c2f36a211 */ /* 0x041fe400078808ff */
[----:B------:R-:W-:Y:S02]  /*2660*/  @!P2 IADD3.X R12, PT, PT, RZ, R25, RZ, P3, !PT ;  /* 0x00000019ff0ca210 */ /* 0x000fe40001ffe4ff */
[----:B------:R-:W-:Y:S02]  /*2670*/  PLOP3.LUT P3, PT, PT, PT, UP0, 0x80, 0x8 ;  /* 0x000000000008781c */ /* 0x000fe40003f6f008 */
[----:B------:R-:W-:-:S11]  /*2680*/  @!P2 LEA.HI.X R55, R47, R13, R12, 0x1, P4 ;  /* 0x0000000d2f37a211 */ /* 0x000fd600020f0c0c */
[----:B--2---:R-:W-:-:S05]  /*2690*/  @P3 HMUL2 R30, R30, R15 ;  /* 0x0000000f1e1e3232 */ /* 0x004fca0000000000 */
[----:B------:R1:W-:Y:S02]  /*26a0*/  @!P2 STG.E desc[UR36][R54.64], R30 ;  /* 0x0000001e3600a986 */ /* 0x0003e4000c101924 */
.L_x_289:
[----:B------:R-:W-:Y:S05]  /*26b0*/  BSYNC.RECONVERGENT B1 ;  /* 0x0000000000017941 */ /* 0x000fea0003800200 */
.L_x_288:
[----:B------:R-:W-:Y:S01]  /*26c0*/  IMAD.IADD R14, R14, 0x1, R11 ;  /* 0x000000010e0e7824 */ /* 0x000fe200078e020b */
[----:B------:R-:W-:Y:S04]  /*26d0*/  BSSY.RECONVERGENT B1, `(.L_x_292) ;  /* 0x000001e000017945 */ /* 0x000fe80003800200 */
[----:B------:R-:W-:Y:S01]  /*26e0*/  SHF.L.U32 R15, R14, 0x3, RZ ;  /* 0x000000030e0f7819 */ /* 0x000fe200000006ff */
[----:B------:R-:W-:Y:S06]  /*26f0*/  @P1 BRA `(.L_x_293) ;  /* 0x00000000006c1947 */ /* 0x000fec0003800000 */
[----:B------:R-:W-:Y:S01]  /*2700*/  ISETP.GE.AND P2, PT, R15, R21, PT ;  /* 0x000000150f00720c */ /* 0x000fe20003f46270 */
[----:B------:R-:W-:Y:S01]  /*2710*/  BSSY.RECONVERGENT B2, `(.L_x_294) ;  /* 0x000000a000027945 */ /* 0x000fe20003800200 */
[----:B------:R-:W-:-:S11]  /*2720*/  IMAD.MOV.U32 R31, RZ, RZ, RZ ;  /* 0x000000ffff1f7224 */ /* 0x000fd600078e00ff */
[----:B------:R-:W-:Y:S05]  /*2730*/  @P2 BRA `(.L_x_295) ;  /* 0x00000000001c2947 */ /* 0x000fea0003800000 */
[----:B0-----:R-:W2:Y:S02]  /*2740*/  LDG.E R12, desc[UR36][R52.64] ;  /* 0x00000024340c7981 */ /* 0x001ea4000c1e1900 */
[----:B--2---:R-:W-:-:S05]  /*2750*/  IMAD R13, R27, R12, R15 ;  /* 0x0000000c1b0d7224 */ /* 0x004fca00078e020f */
[----:B------:R-:W-:-:S04]  /*2760*/  IADD3 R31, P3, PT, R20, R13, RZ ;  /* 0x0000000d141f7210 */ /* 0x000fc80007f7e0ff */
[----:B-1----:R-:W-:Y:S02]  /*2770*/  LEA.HI.X.SX32 R54, R13, R26, 0x1, P3 ;  /* 0x0000001a0d367211 */ /* 0x002fe400018f0eff */
[----:B------:R-:W-:-:S04]  /*2780*/  LEA R12, P3, R31, UR10, 0x1 ;  /* 0x0000000a1f0c7c11 */ /* 0x000fc8000f8608ff */
[----:B------:R-:W-:-:S05]  /*2790*/  LEA.HI.X R13, R31, UR11, R54, 0x1, P3 ;  /* 0x0000000b1f0d7c11 */ /* 0x000fca00098f0c36 */
[----:B------:R2:W5:Y:S04]  /*27a0*/  LDG.E R31, desc[UR36][R12.64] ;  /* 0x000000240c1f7981 */ /* 0x000568000c1e1900 */
.L_x_295:
[----:B------:R-:W-:Y:S05]  /*27b0*/  BSYNC.RECONVERGENT B2 ;  /* 0x0000000000027941 */ /* 0x000fea0003800200 */
.L_x_294:
[----:B------:R-:W-:-:S09]  /*27c0*/  UISETP.NE.AND UP0, UPT, UR23, URZ, UPT ;  /* 0x000000ff1700728c */ /* 0x000fd2000bf05270 */
[----:B------:R-:W-:Y:S05]  /*27d0*/  BRA.U UP0, `(.L_x_293) ;  /* 0x0000000100347547 */ /* 0x000fea000b800000 */
[----:B0-2---:R-:W1:Y:S01]  /*27e0*/  @!P2 LDC.64 R12, c[0x0][0x3b8] ;  /* 0x0000ee00ff0cab82 */ /* 0x005e620000000a00 */
[----:B------:R-:W-:Y:S02]  /*27f0*/  ISETP.NE.AND P3, PT, R16, RZ, PT ;  /* 0x000000ff1000720c */ /* 0x000fe40003f65270 */
[----:B------:R-:W-:-:S11]  /*2800*/  @!P2 IADD3 R47, P4, PT, R17, R15, RZ ;  /* 0x0000000f112fa210 */ /* 0x000fd60007f9e0ff */
[----:B------:R-:W-:Y:S01]  /*2810*/  VOTEU.ANY UP0, P3 ;  /* 0x0000000000ff7886 */ /* 0x000fe20001800100 */
[----:B------:R-:W-:Y:S02]  /*2820*/  PLOP3.LUT P3, PT, PT, PT, UP0, 0x80, 0x8 ;  /* 0x000000000008781c */ /* 0x000fe40003f6f008 */
[----:B-1----:R-:W-:Y:S02]  /*2830*/  @!P2 LEA R54, P5, R47, R12, 0x1 ;  /* 0x0000000c2f36a211 */ /* 0x002fe400078a08ff */
[----:B------:R-:W-:-:S04]  /*2840*/  @!P2 LEA.HI.X.SX32 R12, R15, R25, 0x1, P4 ;  /* 0x000000190f0ca211 */ /* 0x000fc800020f0eff */
[----:B------:R-:W-:-:S05]  /*2850*/  @!P2 LEA.HI.X R55, R47, R13, R12, 0x1, P5 ;  /* 0x0000000d2f37a211 */ /* 0x000fca00028f0c0c */
[----:B------:R-:W2:Y:S01]  /*2860*/  @P3 LDG.E R12, desc[UR36][R48.64+0x10] ;  /* 0x00001024300c3981 */ /* 0x000ea2000c1e1900 */
[----:B------:R-:W-:Y:S01]  /*2870*/  PLOP3.LUT P3, PT, PT, PT, UP0, 0x80, 0x8 ;  /* 0x000000000008781c */ /* 0x000fe20003f6f008 */
[----:B-----5:R-:W-:-:S12]  /*2880*/  HADD2 R31, R31, R4 ;  /* 0x000000041f1f7230 */ /* 0x020fd80000000000 */
[----:B--2---:R-:W-:-:S05]  /*2890*/  @P3 HFMA2 R31, R31, R12, -RZ ;  /* 0x0000000c1f1f3231 */ /* 0x004fca00001000ff */
[----:B------:R3:W-:Y:S02]  /*28a0*/  @!P2 STG.E desc[UR36][R54.64], R31 ;  /* 0x0000001f3600a986 */ /* 0x0007e4000c101924 */
.L_x_293:
[----:B------:R-:W-:Y:S05]  /*28b0*/  BSYNC.RECONVERGENT B1 ;  /* 0x0000000000017941 */ /* 0x000fea0003800200 */
.L_x_292:
[----:B------:R-:W-:Y:S04]  /*28c0*/  BSSY.RECONVERGENT B1, `(.L_x_296) ;  /* 0x000001e000017945 */ /* 0x000fe80003800200 */
[----:B------:R-:W-:Y:S05]  /*28d0*/  @P1 BRA `(.L_x_297) ;  /* 0x0000000000701947 */ /* 0x000fea0003800000 */
[----:B-1-3--:R-:W-:Y:S01]  /*28e0*/  LEA R54, R11, R50, 0x4 ;  /* 0x000000320b367211 */ /* 0x00afe200078e20ff */
[----:B------:R-:W-:Y:S01]  /*28f0*/  BSSY.RECONVERGENT B2, `(.L_x_298) ;  /* 0x000000b000027945 */ /* 0x000fe20003800200 */
[----:B------:R-:W-:Y:S02]  /*2900*/  IMAD.MOV.U32 R32, RZ, RZ, RZ ;  /* 0x000000ffff207224 */ /* 0x000fe400078e00ff */
[----:B------:R-:W-:-:S13]  /*2910*/  ISETP.GE.AND P2, PT, R54, R21, PT ;  /* 0x000000153600720c */ /* 0x000fda0003f46270 */
[----:B------:R-:W-:Y:S05]  /*2920*/  @P2 BRA `(.L_x_299) ;  /* 0x00000000001c2947 */ /* 0x000fea0003800000 */
[----:B0-2---:R-:W2:Y:S02]  /*2930*/  LDG.E R12, desc[UR36][R52.64] ;  /* 0x00000024340c7981 */ /* 0x005ea4000c1e1900 */
[----:B--2---:R-:W-:-:S05]  /*2940*/  IMAD R47, R27, R12, R54 ;  /* 0x0000000c1b2f7224 */ /* 0x004fca00078e0236 */
[----:B------:R-:W-:-:S04]  /*2950*/  IADD3 R13, P3, PT, R20, R47, RZ ;  /* 0x0000002f140d7210 */ /* 0x000fc80007f7e0ff */
[----:B------:R-:W-:Y:S02]  /*2960*/  LEA.HI.X.SX32 R32, R47, R26, 0x1, P3 ;  /* 0x0000001a2f207211 */ /* 0x000fe400018f0eff */
[----:B------:R-:W-:-:S04]  /*2970*/  LEA R12, P3, R13, UR10, 0x1 ;  /* 0x0000000a0d0c7c11 */ /* 0x000fc8000f8608ff */
[----:B------:R-:W-:-:S05]  /*2980*/  LEA.HI.X R13, R13, UR11, R32, 0x1, P3 ;  /* 0x0000000b0d0d7c11 */ /* 0x000fca00098f0c20 */
[----:B------:R1:W5:Y:S04]  /*2990*/  LDG.E R32, desc[UR36][R12.64] ;  /* 0x000000240c207981 */ /* 0x000368000c1e1900 */
.L_x_299:
[----:B------:R-:W-:Y:S05]  /*29a0*/  BSYNC.RECONVERGENT B2 ;  /* 0x0000000000027941 */ /* 0x000fea0003800200 */
.L_x_298:
[----:B------:R-:W-:-:S09]  /*29b0*/  UISETP.NE.AND UP0, UPT, UR23, URZ, UPT ;  /* 0x000000ff1700728c */ /* 0x000fd2000bf05270 */
[----:B------:R-:W-:Y:S05]  /*29c0*/  BRA.U UP0, `(.L_x_297) ;  /* 0x0000000100347547 */ /* 0x000fea000b800000 */
[----:B012---:R-:W0:Y:S01]  /*29d0*/  @!P2 LDC.64 R12, c[0x0][0x3b8] ;  /* 0x0000ee00ff0cab82 */ /* 0x007e220000000a00 */
[----:B------:R-:W-:Y:S02]  /*29e0*/  ISETP.NE.AND P3, PT, R16, RZ, PT ;  /* 0x000000ff1000720c */ /* 0x000fe40003f65270 */
[----:B------:R-:W-:-:S04]  /*29f0*/  @!P2 IADD3 R47, P4, PT, R17, R54, RZ ;  /* 0x00000036112fa210 */ /* 0x000fc80007f9e0ff */
[----:B------:R-:W-:-:S07]  /*2a00*/  @!P2 LEA.HI.X.SX32 R51, R54, R25, 0x1, P4 ;  /* 0x000000193633a211 */ /* 0x000fce00020f0eff */
[----:B------:R-:W-:Y:S01]  /*2a10*/  VOTEU.ANY UP0, P3 ;  /* 0x0000000000ff7886 */ /* 0x000fe20001800100 */
[----:B------:R-:W-:Y:S02]  /*2a20*/  PLOP3.LUT P3, PT, PT, PT, UP0, 0x80, 0x8 ;  /* 0x000000000008781c */ /* 0x000fe40003f6f008 */
[----:B0-----:R-:W-:-:S04]  /*2a30*/  @!P2 LEA R12, P4, R47, R12, 0x1 ;  /* 0x0000000c2f0ca211 */ /* 0x001fc800078808ff */
[----:B------:R-:W-:-:S07]  /*2a40*/  @!P2 LEA.HI.X R13, R47, R13, R51, 0x1, P4 ;  /* 0x0000000d2f0da211 */ /* 0x000fce00020f0c33 */
[----:B------:R-:W2:Y:S01]  /*2a50*/  @P3 LDG.E R47, desc[UR36][R48.64+0x20] ;  /* 0x00002024302f3981 */ /* 0x000ea2000c1e1900 */
[----:B------:R-:W-:Y:S01]  /*2a60*/  PLOP3.LUT P3, PT, PT, PT, UP0, 0x80, 0x8 ;  /* 0x000000000008781c */ /* 0x000fe20003f6f008 */
[----:B-----5:R-:W-:-:S12]  /*2a70*/  HADD2 R32, R32, R5 ;  /* 0x0000000520207230 */ /* 0x020fd80000000000 */
[----:B--2---:R-:W-:-:S05]  /*2a80*/  @P3 HMUL2 R32, R32, R47 ;  /* 0x0000002f20203232 */ /* 0x004fca0000000000 */
[----:B------:R4:W-:Y:S02]  /*2a90*/  @!P2 STG.E desc[UR36][R12.64], R32 ;  /* 0x000000200c00a986 */ /* 0x0009e4000c101924 */
.L_x_297:
[----:B------:R-:W-:Y:S05]  /*2aa0*/  BSYNC.RECONVERGENT B1 ;  /* 0x0000000000017941 */ /* 0x000fea0003800200 */
.L_x_296:
[----:B------:R-:W-:Y:S01]  /*2ab0*/  BSSY.RECONVERGENT B1, `(.L_x_300) ;  /* 0x000001e000017945 */ /* 0x000fe20003800200 */
[----:B-1-3--:R-:W-:-:S03]  /*2ac0*/  LEA R54, R11, R15, 0x4 ;  /* 0x0000000f0b367211 */ /* 0x00afc600078e20ff */
[----:B------:R-:W-:Y:S05]  /*2ad0*/  @P1 BRA `(.L_x_301) ;  /* 0x00000000006c1947 */ /* 0x000fea0003800000 */
[----:B------:R-:W-:Y:S01]  /*2ae0*/  ISETP.GE.AND P2, PT, R54, R21, PT ;  /* 0x000000153600720c */ /* 0x000fe20003f46270 */
[----:B------:R-:W-:Y:S01]  /*2af0*/  BSSY.RECONVERGENT B2, `(.L_x_302) ;  /* 0x000000a000027945 */ /* 0x000fe20003800200 */
[----:B------:R-:W-:-:S11]  /*2b00*/  IMAD.MOV.U32 R33, RZ, RZ, RZ ;  /* 0x000000ffff217224 */ /* 0x000fd600078e00ff */
[----:B------:R-:W-:Y:S05]  /*2b10*/  @P2 BRA `(.L_x_303) ;  /* 0x00000000001c2947 */ /* 0x000fea0003800000 */
[----:B0-2-4-:R-:W2:Y:S02]  /*2b20*/  LDG.E R12, desc[UR36][R52.64] ;  /* 0x00000024340c7981 */ /* 0x015ea4000c1e1900 */
[----:B--2---:R-:W-:-:S05]  /*2b30*/  IMAD R13, R27, R12, R54 ;  /* 0x0000000c1b0d7224 */ /* 0x004fca00078e0236 */
[----:B------:R-:W-:-:S04]  /*2b40*/  IADD3 R15, P3, PT, R20, R13, RZ ;  /* 0x0000000d140f7210 */ /* 0x000fc80007f7e0ff */
[----:B------:R-:W-:Y:S02]  /*2b50*/  LEA.HI.X.SX32 R56, R13, R26, 0x1, P3 ;  /* 0x0000001a0d387211 */ /* 0x000fe400018f0eff */
[----:B------:R-:W-:-:S04]  /*2b60*/  LEA R12, P3, R15, UR10, 0x1 ;  /* 0x0000000a0f0c7c11 */ /* 0x000fc8000f8608ff */
[----:B------:R-:W-:-:S05]  /*2b70*/  LEA.HI.X R13, R15, UR11, R56, 0x1, P3 ;  /* 0x0000000b0f0d7c11 */ /* 0x000fca00098f0c38 */
[----:B------:R1:W5:Y:S04]  /*2b80*/  LDG.E R33, desc[UR36][R12.64] ;  /* 0x000000240c217981 */ /* 0x000368000c1e1900 */
.L_x_303:
[----:B------:R-:W-:Y:S05]  /*2b90*/  BSYNC.RECONVERGENT B2 ;  /* 0x0000000000027941 */ /* 0x000fea0003800200 */
.L_x_302:
[----:B------:R-:W-:-:S09]  /*2ba0*/  UISETP.NE.AND UP0, UPT, UR23, URZ, UPT ;  /* 0x000000ff1700728c */ /* 0x000fd2000bf05270 */
[----:B------:R-:W-:Y:S05]  /*2bb0*/  BRA.U UP0, `(.L_x_301) ;  /* 0x0000000100347547 */ /* 0x000fea000b800000 */
[----:B------:R-:W-:Y:S01]  /*2bc0*/  ISETP.NE.AND P3, PT, R16, RZ, PT ;  /* 0x000000ff1000720c */ /* 0x000fe20003f65270 */
[----:B012-4-:R-:W0:-:S12]  /*2bd0*/  @!P2 LDC.64 R12, c[0x0][0x3b8] ;  /* 0x0000ee00ff0cab82 */ /* 0x017e180000000a00 */
[----:B------:R-:W-:Y:S01]  /*2be0*/  VOTEU.ANY UP0, P3 ;  /* 0x0000000000ff7886 */ /* 0x000fe20001800100 */
[----:B------:R-:W-:-:S13]  /*2bf0*/  PLOP3.LUT P3, PT, PT, PT, UP0, 0x80, 0x8 ;  /* 0x000000000008781c */ /* 0x000fda0003f6f008 */
[----:B------:R-:W2:Y:S01]  /*2c00*/  @P3 LDG.E R15, desc[UR36][R48.64+0x30] ;  /* 0x00003024300f3981 */ /* 0x000ea2000c1e1900 */
[----:B------:R-:W-:Y:S01]  /*2c10*/  @!P2 IADD3 R47, P3, PT, R17, R54, RZ ;  /* 0x00000036112fa210 */ /* 0x000fe20007f7e0ff */
[----:B-----5:R-:W-:-:S03]  /*2c20*/  HFMA2 R33, R33, 1, 1, R6 ;  /* 0x3c003c0021217831 */ /* 0x020fc60000000006 */
[----:B------:R-:W-:Y:S02]  /*2c30*/  @!P2 LEA.HI.X.SX32 R51, R54, R25, 0x1, P3 ;  /* 0x000000193633a211 */ /* 0x000fe400018f0eff */
[----:B0-----:R-:W-:-:S04]  /*2c40*/  @!P2 LEA R12, P3, R47, R12, 0x1 ;  /* 0x0000000c2f0ca211 */ /* 0x001fc800078608ff */
[----:B------:R-:W-:Y:S02]  /*2c50*/  @!P2 LEA.HI.X R13, R47, R13, R51, 0x1, P3 ;  /* 0x0000000d2f0da211 */ /* 0x000fe400018f0c33 */
[----:B------:R-:W-:-:S13]  /*2c60*/  PLOP3.LUT P3, PT, PT, PT, UP0, 0x80, 0x8 ;  /* 0x000000000008781c */ /* 0x000fda0003f6f008 */
[----:B--2---:R-:W-:-:S05]  /*2c70*/  @P3 HMUL2 R33, R33, R15 ;  /* 0x0000000f21213232 */ /* 0x004fca0000000000 */
[----:B------:R3:W-:Y:S02]  /*2c80*/  @!P2 STG.E desc[UR36][R12.64], R33 ;  /* 0x000000210c00a986 */ /* 0x0007e4000c101924 */
.L_x_301:
[----:B------:R-:W-:Y:S05]  /*2c90*/  BSYNC.RECONVERGENT B1 ;  /* 0x0000000000017941 */ /* 0x000fea0003800200 */
.L_x_300:
[----:B------:R-:W-:Y:S01]  /*2ca0*/  BSSY.RECONVERGENT B1, `(.L_x_304) ;  /* 0x000001e000017945 */ /* 0x000fe20003800200 */
[----:B------:R-:W-:-:S03]  /*2cb0*/  LEA R50, R11, R50, 0x5 ;  /* 0x000000320b327211 */ /* 0x000fc600078e28ff */
[----:B------:R-:W-:Y:S05]  /*2cc0*/  @P1 BRA `(.L_x_305) ;  /* 0x00000000006c1947 */ /* 0x000fea0003800000 */
[----:B------:R-:W-:Y:S01]  /*2cd0*/  ISETP.GE.AND P2, PT, R50, R21, PT ;  /* 0x000000153200720c */ /* 0x000fe20003f46270 */
[----:B------:R-:W-:Y:S01]  /*2ce0*/  BSSY.RECONVERGENT B2, `(.L_x_306) ;  /* 0x000000a000027945 */ /* 0x000fe20003800200 */
[----:B------:R-:W-:-:S11]  /*2cf0*/  IMAD.MOV.U32 R34, RZ, RZ, RZ ;  /* 0x000000ffff227224 */ /* 0x000fd600078e00ff */
[----:B------:R-:W-:Y:S05]  /*2d00*/  @P2 BRA `(.L_x_307) ;  /* 0x00000000001c2947 */ /* 0x000fea0003800000 */
[----:B01234-:R-:W2:Y:S02]  /*2d10*/  LDG.E R12, desc[UR36][R52.64] ;  /* 0x00000024340c7981 */ /* 0x01fea4000c1e1900 */
[----:B--2---:R-:W-:-:S05]  /*2d20*/  IMAD R13, R27, R12, R50 ;  /* 0x0000000c1b0d7224 */ /* 0x004fca00078e0232 */
[----:B------:R-:W-:-:S04]  /*2d30*/  IADD3 R15, P3, PT, R20, R13, RZ ;  /* 0x0000000d140f7210 */ /* 0x000fc80007f7e0ff */
[----:B------:R-:W-:Y:S02]  /*2d40*/  LEA.HI.X.SX32 R34, R13, R26, 0x1, P3 ;  /* 0x0000001a0d227211 */ /* 0x000fe400018f0eff */
[----:B------:R-:W-:-:S04]  /*2d50*/  LEA R12, P3, R15, UR10, 0x1 ;  /* 0x0000000a0f0c7c11 */ /* 0x000fc8000f8608ff */
[----:B------:R-:W-:-:S05]  /*2d60*/  LEA.HI.X R13, R15, UR11, R34, 0x1, P3 ;  /* 0x0000000b0f0d7c11 */ /* 0x000fca00098f0c22 */
[----:B------:R0:W5:Y:S04]  /*2d70*/  LDG.E R34, desc[UR36][R12.64] ;  /* 0x000000240c227981 */ /* 0x000168000c1e1900 */
.L_x_307:
[----:B------:R-:W-:Y:S05]  /*2d80*/  BSYNC.RECONVERGENT B2 ;  /* 0x0000000000027941 */ /* 0x000fea0003800200 */
.L_x_306:
[----:B------:R-:W-:-:S09]  /*2d90*/  UISETP.NE.AND UP0, UPT, UR23, URZ, UPT ;  /* 0x000000ff1700728c */ /* 0x000fd2000bf05270 */
[----:B------:R-:W-:Y:S05]  /*2da0*/  BRA.U UP0, `(.L_x_305) ;  /* 0x0000000100347547 */ /* 0x000fea000b800000 */
[----:B------:R-:W-:Y:S01]  /*2db0*/  ISETP.NE.AND P3, PT, R16, RZ, PT ;  /* 0x000000ff1000720c */ /* 0x000fe20003f65270 */
[----:B01234-:R-:W0:-:S12]  /*2dc0*/  @!P2 LDC.64 R12, c[0x0][0x3b8] ;  /* 0x0000ee00ff0cab82 */ /* 0x01fe180000000a00 */
[----:B------:R-:W-:Y:S01]  /*2dd0*/  VOTEU.ANY UP0, P3 ;  /* 0x0000000000ff7886 */ /* 0x000fe20001800100 */
[----:B------:R-:W-:-:S13]  /*2de0*/  PLOP3.LUT P3, PT, PT, PT, UP0, 0x80, 0x8 ;  /* 0x000000000008781c */ /* 0x000fda0003f6f008 */
[----:B------:R-:W2:Y:S01]  /*2df0*/  @P3 LDG.E R15, desc[UR36][R48.64+0x40] ;  /* 0x00004024300f3981 */ /* 0x000ea2000c1e1900 */
[----:B------:R-:W-:Y:S01]  /*2e00*/  PLOP3.LUT P3, PT, PT, PT, UP0, 0x80, 0x8 ;  /* 0x000000000008781c */ /* 0x000fe20003f6f008 */
[----:B-----5:R-:W-:Y:S01]  /*2e10*/  HADD2 R34, R34, R7 ;  /* 0x0000000722227230 */ /* 0x020fe20000000000 */
[----:B------:R-:W-:-:S04]  /*2e20*/  @!P2 IADD3 R47, P4, PT, R17, R50, RZ ;  /* 0x00000032112fa210 */ /* 0x000fc80007f9e0ff */
[----:B------:R-:W-:Y:S02]  /*2e30*/  @!P2 LEA.HI.X.SX32 R50, R50, R25, 0x1, P4 ;  /* 0x000000193232a211 */ /* 0x000fe400020f0eff */
[----:B0-----:R-:W-:-:S04]  /*2e40*/  @!P2 LEA R12, P4, R47, R12, 0x1 ;  /* 0x0000000c2f0ca211 */ /* 0x001fc800078808ff */
[----:B------:R-:W-:Y:S01]  /*2e50*/  @!P2 LEA.HI.X R13, R47, R13, R50, 0x1, P4 ;  /* 0x0000000d2f0da211 */ /* 0x000fe200020f0c32 */
[----:B--2---:R-:W-:-:S05]  /*2e60*/  @P3 HFMA2 R34, R34, R15, -RZ ;  /* 0x0000000f22223231 */ /* 0x004fca00001000ff */
[----:B------:R0:W-:Y:S03]  /*2e70*/  @!P2 STG.E desc[UR36][R12.64], R34 ;  /* 0x000000220c00a986 */ /* 0x0001e6000c101924 */
.L_x_305:
[----:B------:R-:W-:Y:S05]  /*2e80*/  BSYNC.RECONVERGENT B1 ;  /* 0x0000000000017941 */ /* 0x000fea0003800200 */
.L_x_304:
[----:B------:R-:W-:Y:S01]  /*2e90*/  BSSY.RECONVERGENT B1, `(.L_x_308) ;  /* 0x000001f000017945 */ /* 0x000fe20003800200 */
[----:B------:R-:W-:-:S03]  /*2ea0*/  LEA R14, R11, R14, 0x2 ;  /* 0x0000000e0b0e7211 */ /* 0x000fc600078e10ff */
[----:B------:R-:W-:Y:S05]  /*2eb0*/  @P1 BRA `(.L_x_309) ;  /* 0x0000000000701947 */ /* 0x000fea0003800000 */
[----:B------:R-:W-:Y:S01]  /*2ec0*/  IMAD.SHL.U32 R54, R14, 0x8, RZ ;  /* 0x000000080e367824 */ /* 0x000fe200078e00ff */
[----:B------:R-:W-:Y:S01]  /*2ed0*/  BSSY.RECONVERGENT B2, `(.L_x_310) ;  /* 0x000000b000027945 */ /* 0x000fe20003800200 */
[----:B------:R-:W-:-:S03]  /*2ee0*/  MOV R35, RZ ;  /* 0x000000ff00237202 */ /* 0x000fc60000000f00 */
[----:B------:R-:W-:-:S13]  /*2ef0*/  ISETP.GE.AND P2, PT, R54, R21, PT ;  /* 0x000000153600720c */ /* 0x000fda0003f46270 */
        /* <DEDUP_REMOVED lines=8> */
.L_x_311:
[----:B------:R-:W-:Y:S05]  /*2f80*/  BSYNC.RECONVERGENT B2 ;  /* 0x0000000000027941 */ /* 0x000fea0003800200 */
.L_x_310:
        /* <DEDUP_REMOVED lines=13> */
[----:B--2---:R-:W-:-:S05]  /*3060*/  @P3 HMUL2 R35, R35, R50 ;  /* 0x0000003223233232 */ /* 0x004fca0000000000 */
[----:B------:R0:W-:Y:S03]  /*3070*/  @!P2 STG.E desc[UR36][R12.64], R35 ;  /* 0x000000230c00a986 */ /* 0x0001e6000c101924 */
.L_x_309:
[----:B------:R-:W-:Y:S05]  /*3080*/  BSYNC.RECONVERGENT B1 ;  /* 0x0000000000017941 */ /* 0x000fea0003800200 */
.L_x_308:
[----:B------:R-:W-:Y:S01]  /*3090*/  BSSY.RECONVERGENT B1, `(.L_x_312) ;  /* 0x000001f000017945 */ /* 0x000fe20003800200 */
[----:B------:R-:W-:-:S03]  /*30a0*/  IMAD.IADD R14, R14, 0x1, R11 ;  /* 0x000000010e0e7824 */ /* 0x000fc600078e020b */
[----:B------:R-:W-:Y:S05]  /*30b0*/  @P1 BRA `(.L_x_313) ;  /* 0x0000000000701947 */ /* 0x000fea0003800000 */
[----:B------:R-:W-:Y:S01]  /*30c0*/  SHF.L.U32 R50, R14, 0x3, RZ ;  /* 0x000000030e327819 */ /* 0x000fe200000006ff */
[----:B------:R-:W-:Y:S01]  /*30d0*/  BSSY.RECONVERGENT B2, `(.L_x_314) ;  /* 0x000000b000027945 */ /* 0x000fe20003800200 */
[----:B------:R-:W-:Y:S02]  /*30e0*/  IMAD.MOV.U32 R36, RZ, RZ, RZ ;  /* 0x000000ffff247224 */ /* 0x000fe400078e00ff */
        /* <DEDUP_REMOVED lines=9> */
.L_x_315:
[----:B------:R-:W-:Y:S05]  /*3180*/  BSYNC.RECONVERGENT B2 ;  /* 0x0000000000027941 */ /* 0x000fea0003800200 */
.L_x_314:
        /* <DEDUP_REMOVED lines=8> */
[----:B-----5:R-:W-:Y:S01]  /*3210*/  HFMA2 R36, R36, 1, 1, R9 ;  /* 0x3c003c0024247831 */ /* 0x020fe20000000009 */
[----:B------:R-:W-:-:S04]  /*3220*/  @!P2 IADD3 R47, P4, PT, R17, R50, RZ ;  /* 0x00000032112fa210 */ /* 0x000fc80007f9e0ff */
[----:B------:R-:W-:Y:S02]  /*3230*/  @!P2 LEA.HI.X.SX32 R50, R50, R25, 0x1, P4 ;  /* 0x000000193232a211 */ /* 0x000fe400020f0eff */
[----:B0-----:R-:W-:-:S04]  /*3240*/  @!P2 LEA R12, P4, R47, R12, 0x1 ;  /* 0x0000000c2f0ca211 */ /* 0x001fc800078808ff */
[----:B------:R-:W-:Y:S01]  /*3250*/  @!P2 LEA.HI.X R13, R47, R13, R50, 0x1, P4 ;  /* 0x0000000d2f0da211 */ /* 0x000fe200020f0c32 */
[----:B--2---:R-:W-:-:S05]  /*3260*/  @P3 HMUL2 R36, R36, R15 ;  /* 0x0000000f24243232 */ /* 0x004fca0000000000 */
[----:B------:R0:W-:Y:S03]  /*3270*/  @!P2 STG.E desc[UR36][R12.64], R36 ;  /* 0x000000240c00a986 */ /* 0x0001e6000c101924 */
.L_x_313:
[----:B------:R-:W-:Y:S05]  /*3280*/  BSYNC.RECONVERGENT B1 ;  /* 0x0000000000017941 */ /* 0x000fea0003800200 */
.L_x_312:
[----:B------:R-:W-:Y:S01]  /*3290*/  BSSY.RECONVERGENT B1, `(.L_x_316) ;  /* 0x000001f000017945 */ /* 0x000fe20003800200 */
[----:B------:R-:W-:-:S03]  /*32a0*/  IADD3 R14, PT, PT, R14, R11, RZ ;  /* 0x0000000b0e0e7210 */ /* 0x000fc60007ffe0ff */
[----:B------:R-:W-:Y:S05]  /*32b0*/  @P1 BRA `(.L_x_317) ;  /* 0x0000000000701947 */ /* 0x000fea0003800000 */
[----:B------:R-:W-:Y:S01]  /*32c0*/  IMAD.SHL.U32 R14, R14, 0x8, RZ ;  /* 0x000000080e0e7824 */ /* 0x000fe200078e00ff */
[----:B------:R-:W-:Y:S01]  /*32d0*/  BSSY.RECONVERGENT B2, `(.L_x_318) ;  /* 0x000000b000027945 */ /* 0x000fe20003800200 */
[----:B------:R-:W-:-:S03]  /*32e0*/  MOV R37, RZ ;  /* 0x000000ff00257202 */ /* 0x000fc60000000f00 */
[----:B------:R-:W-:-:S13]  /*32f0*/  ISETP.GE.AND P1, PT, R14, R21, PT ;  /* 0x000000150e00720c */ /* 0x000fda0003f26270 */
[----:B------:R-:W-:Y:S05]  /*3300*/  @P1 BRA `(.L_x_319) ;  /* 0x00000000001c1947 */ /* 0x000fea0003800000 */
[----:B------:R-:W2:Y:S02]  /*3310*/  LDG.E R52, desc[UR36][R52.64] ;  /* 0x0000002434347981 */ /* 0x000ea4000c1e1900 */
[----:B--2---:R-:W-:-:S05]  /*3320*/  IMAD R11, R27, R52, R14 ;  /* 0x000000341b0b7224 */ /* 0x004fca00078e020e */
[----:B01-34-:R-:W-:-:S04]  /*3330*/  IADD3 R13, P2, PT, R20, R11, RZ ;  /* 0x0000000b140d7210 */ /* 0x01bfc80007f5e0ff */
[----:B------:R-:W-:Y:S02]  /*3340*/  LEA.HI.X.SX32 R50, R11, R26, 0x1, P2 ;  /* 0x0000001a0b327211 */ /* 0x000fe400010f0eff */
[----:B------:R-:W-:-:S04]  /*3350*/  LEA R12, P2, R13, UR10, 0x1 ;  /* 0x0000000a0d0c7c11 */ /* 0x000fc8000f8408ff */
[----:B------:R-:W-:-:S05]  /*3360*/  LEA.HI.X R13, R13, UR11, R50, 0x1, P2 ;  /* 0x0000000b0d0d7c11 */ /* 0x000fca00090f0c32 */
[----:B------:R0:W5:Y:S04]  /*3370*/  LDG.E R37, desc[UR36][R12.64] ;  /* 0x000000240c257981 */ /* 0x000168000c1e1900 */
.L_x_319:
[----:B------:R-:W-:Y:S05]  /*3380*/  BSYNC.RECONVERGENT B2 ;  /* 0x0000000000027941 */ /* 0x000fea0003800200 */
.L_x_318:
        /* <DEDUP_REMOVED lines=15> */
.L_x_317:
[----:B------:R-:W-:Y:S05]  /*3480*/  BSYNC.RECONVERGENT B1 ;  /* 0x0000000000017941 */ /* 0x000fea0003800200 */
.L_x_316:
[----:B-----5:R-:W-:Y:S01]  /*3490*/  HMUL2 R11, R45, R30 ;  /* 0x0000001e2d0b7232 */ /* 0x020fe20000000000 */
[----:B------:R-:W-:Y:S01]  /*34a0*/  UMOV UR4, 0xffffffff ;  /* 0xffffffff00047882 */ /* 0x000fe20000000000 */
[----:B------:R-:W-:Y:S01]  /*34b0*/  IMAD.U32 R47, RZ, RZ, UR44 ;  /* 0x0000002cff2f7e24 */ /* 0x000fe2000f8e00ff */
[----:B------:R-:W-:Y:S01]  /*34c0*/  LOP3.LUT P1, RZ, R2, 0x3, RZ, 0xc0, !PT ;  /* 0x0000000302ff7812 */ /* 0x000fe2000782c0ff */
[----:B------:R-:W-:Y:S01]  /*34d0*/  HFMA2 R11, R44, R31, R11 ;  /* 0x0000001f2c0b7231 */ /* 0x000fe2000000000b */
[----:B------:R-:W-:Y:S01]  /*34e0*/  IADD3 R50, PT, PT, R24, -0x1, RZ ;  /* 0xffffffff18327810 */ /* 0x000fe20007ffe0ff */
[----:B------:R-:W-:Y:S02]  /*34f0*/  VIADD R47, R47, 0xffffffff ;  /* 0xffffffff2f2f7836 */ /* 0x000fe40000000000 */
[----:B------:R-:W-:-:S04]  /*3500*/  HFMA2 R11, R43, R32, R11 ;  /* 0x000000202b0b7231 */ /* 0x000fc8000000000b */
[----:B------:R-:W-:-:S04]  /*3510*/  HFMA2 R11, R42, R33, R11 ;  /* 0x000000212a0b7231 */ /* 0x000fc8000000000b */
[----:B------:R-:W-:-:S04]  /*3520*/  HFMA2 R11, R41, R34, R11 ;  /* 0x00000022290b7231 */ /* 0x000fc8000000000b */
[----:B------:R-:W-:-:S04]  /*3530*/  HFMA2 R11, R40, R35, R11 ;  /* 0x00000023280b7231 */ /* 0x000fc8000000000b */
[----:B------:R-:W-:-:S04]  /*3540*/  HFMA2 R11, R39, R36, R11 ;  /* 0x00000024270b7231 */ /* 0x000fc8000000000b */
[----:B------:R-:W-:-:S05]  /*3550*/  HFMA2 R11, R38, R37, R11 ;  /* 0x00000025260b7231 */ /* 0x000fca000000000b */
[--C-:B01234-:R-:W-:Y:S02]  /*3560*/  HADD2.F32 R13, -RZ, R11.reuse.H0_H0 ;  /* 0x2000000bff0d7230 */ /* 0x11ffe40000004100 */
[----:B------:R-:W-:-:S05]  /*3570*/  HADD2.F32 R12, -RZ, R11.H1_H1 ;  /* 0x3000000bff0c7230 */ /* 0x000fca0000004100 */
[----:B------:R-:W-:Y:S01]  /*3580*/  FADD.FTZ R13, R13, R12 ;  /* 0x0000000c0d0d7221 */ /* 0x000fe20000010000 */
[----:B------:R-:W-:Y:S06]  /*3590*/  BRA.DIV UR4, `(.L_x_320) ;  /* 0x0000005204c47947 */ /* 0x000fec000b800000 */
[----:B------:R-:W0:Y:S02]  /*35a0*/  SHFL.BFLY PT, R14, R13, 0x2, 0x1f ;  /* 0x0c401f000d0e7f89 */ /* 0x000e2400000e0000 */
[----:B0-----:R-:W-:-:S05]  /*35b0*/  FADD.FTZ R13, R13, R14 ;  /* 0x0000000e0d0d7221 */ /* 0x001fca0000010000 */
[----:B------:R0:W1:Y:S02]  /*35c0*/  SHFL.BFLY PT, R14, R13, 0x1, 0x1f ;  /* 0x0c201f000d0e7f89 */ /* 0x00006400000e0000 */
.L_x_397:
[----:B------:R-:W-:Y:S01]  /*35d0*/  ISETP.GE.OR P1, PT, R50, R47, P1 ;  /* 0x0000002f3200720c */ /* 0x000fe20000f26670 */
[----:B-1----:R-:W-:Y:S01]  /*35e0*/  FADD.FTZ R11, R13, R14 ;  /* 0x0000000e0d0b7221 */ /* 0x002fe20000010000 */
[----:B------:R-:W-:Y:S03]  /*35f0*/  BSSY.RECONVERGENT B1, `(.L_x_321) ;  /* 0x000001b000017945 */ /* 0x000fe60003800200 */
[----:B------:R-:W-:-:S08]  /*3600*/  FMUL.FTZ R11, R11, UR24 ;  /* 0x000000180b0b7c20 */ /* 0x000fd00008410000 */
[----:B------:R-:W-:Y:S05]  /*3610*/  @P1 BRA `(.L_x_322) ;  /* 0x0000000000601947 */ /* 0x000fea0003800000 */
[----:B------:R-:W-:Y:S01]  /*3620*/  ISETP.NE.U32.AND P1, PT, RZ, UR14, PT ;  /* 0x0000000eff007c0c */ /* 0x000fe2000bf25070 */
[----:B------:R-:W-:Y:S01]  /*3630*/  UISETP.NE.U32.AND UP0, UPT, UR16, URZ, UPT ;  /* 0x000000ff1000728c */ /* 0x000fe2000bf05070 */
[----:B------:R-:W-:Y:S02]  /*3640*/  ISETP.NE.AND P4, PT, R46, RZ, PT ;  /* 0x000000ff2e00720c */ /* 0x000fe40003f85270 */
[----:B------:R-:W-:Y:S01]  /*3650*/  ISETP.NE.AND.EX P1, PT, RZ, UR15, PT, P1 ;  /* 0x0000000fff007c0c */ /* 0x000fe2000bf25310 */
[----:B------:R-:W-:-:S06]  /*3660*/  UISETP.NE.AND.EX UP0, UPT, UR17, URZ, UPT, UP0 ;  /* 0x000000ff1100728c */ /* 0x000fcc000bf05300 */
[----:B------:R-:W-:-:S05]  /*3670*/  PLOP3.LUT P3, PT, PT, PT, UP0, 0x80, 0x8 ;  /* 0x000000000008781c */ /* 0x000fca0003f6f008 */
[----:B------:R-:W1:Y:S01]  /*3680*/  @UP0 LDCU.64 UR4, c[0x0][0x448] ;  /* 0x00008900ff0407ac */ /* 0x000e620008000a00 */
[----:B0-----:R-:W0:Y:S01]  /*3690*/  @P1 LDC.64 R12, c[0x0][0x438] ;  /* 0x00010e00ff0c1b82 */ /* 0x001e220000000a00 */
[----:B-1----:R-:W-:Y:S01]  /*36a0*/  @UP0 UIMAD.WIDE.U32 UR4, UR45, 0x2, UR4 ;  /* 0x000000022d0408a5 */ /* 0x002fe2000f8e0004 */
[----:B0-----:R-:W-:-:S05]  /*36b0*/  @P1 IMAD.WIDE R14, R23, 0x2, R12 ;  /* 0x00000002170e1825 */ /* 0x001fca00078e020c */
[----:B------:R-:W-:Y:S01]  /*36c0*/  MOV R12, UR4 ;  /* 0x00000004000c7c02 */ /* 0x000fe20008000f00 */
[----:B------:R-:W-:Y:S01]  /*36d0*/  IMAD.U32 R13, RZ, RZ, UR5 ;  /* 0x00000005ff0d7e24 */ /* 0x000fe2000f8e00ff */
[----:B------:R-:W2:Y:S04]  /*36e0*/  @P1 LDG.E.U16 R14, desc[UR36][R14.64] ;  /* 0x000000240e0e1981 */ /* 0x000ea8000c1e1500 */
[----:B------:R-:W3:Y:S01]  /*36f0*/  @P3 LDG.E.U16 R12, desc[UR36][R12.64] ;  /* 0x000000240c0c3981 */ /* 0x000ee2000c1e1500 */
[----:B------:R-:W-:-:S04]  /*3700*/  @P3 ISETP.GE.AND P2, PT, R50, R28, PT ;  /* 0x0000001c3200320c */ /* 0x000fc80003f46270 */
[----:B------:R-:W-:-:S04]  /*3710*/  @P3 SEL R51, RZ, UR39, P2 ;  /* 0x00000027ff333c07 */ /* 0x000fc80009000000 */
[----:B------:R-:W-:-:S04]  /*3720*/  @P3 IADD3 R51, PT, PT, R24, -UR44, R51 ;  /* 0x8000002c18333c10 */ /* 0x000fc8000fffe033 */
[----:B------:R-:W-:Y:S01]  /*3730*/  @P3 I2FP.F32.S32 R50, R51 ;  /* 0x0000003300323245 */ /* 0x000fe20000201400 */
[----:B--2---:R-:W-:Y:S02]  /*3740*/  @P1 HADD2.F32 R46, -RZ, R14.H0_H0 ;  /* 0x2000000eff2e1230 */ /* 0x004fe40000004100 */
[----:B---3--:R-:W-:-:S03]  /*3750*/  @P3 HADD2.F32 R51, -RZ, R12.H0_H0 ;  /* 0x2000000cff333230 */ /* 0x008fc60000004100 */
[----:B------:R-:W-:-:S04]  /*3760*/  @P1 FADD.FTZ R11, R11, R46 ;  /* 0x0000002e0b0b1221 */ /* 0x000fc80000010000 */
[----:B------:R-:W-:-:S05]  /*3770*/  @P3 FFMA.FTZ R11, R50, R51, R11 ;  /* 0x00000033320b3223 */ /* 0x000fca000001000b */
[----:B------:R1:W-:Y:S01]  /*3780*/  STS [R29], R11 ;  /* 0x0000000b1d007388 */ /* 0x0003e20000000800 */
[----:B------:R-:W-:-:S07]  /*3790*/  @!P4 FMNMX.FTZ R0, R0, R11, !PT ;  /* 0x0000000b0000c209 */ /* 0x000fce0007810000 */
.L_x_322:
[----:B------:R-:W-:Y:S05]  /*37a0*/  BSYNC.RECONVERGENT B1 ;  /* 0x0000000000017941 */ /* 0x000fea0003800200 */
.L_x_321:
[----:B------:R-:W-:Y:S01]  /*37b0*/  MOV R12, UR9 ;  /* 0x00000009000c7c02 */ /* 0x000fe20008000f00 */
[----:B-1----:R-:W-:Y:S01]  /*37c0*/  VIADD R11, R24, 0xf ;  /* 0x0000000f180b7836 */ /* 0x002fe20000000000 */
[----:B------:R-:W-:Y:S01]  /*37d0*/  IADD3 R18, P2, PT, R18, 0x10, RZ ;  /* 0x0000001012127810 */ /* 0x000fe20007f5e0ff */
[----:B------:R-:W-:Y:S01]  /*37e0*/  VIADD R24, R24, 0x10 ;  /* 0x0000001018187836 */ /* 0x000fe20000000000 */
[----:B------:R-:W-:Y:S01]  /*37f0*/  IADD3 R47, PT, PT, R47, 0x7, -R12 ;  /* 0x000000072f2f7810 */ /* 0x000fe20007ffe80c */
[----:B------:R-:W-:Y:S01]  /*3800*/  VIADD R23, R23, 0x10 ;  /* 0x0000001017177836 */ /* 0x000fe20000000000 */
[----:B------:R-:W-:Y:S02]  /*3810*/  IADD3 R29, PT, PT, R29, 0x40, RZ ;  /* 0x000000401d1d7810 */ /* 0x000fe40007ffe0ff */
[----:B------:R-:W-:Y:S02]  /*3820*/  SHF.R.S32.HI R12, RZ, 0x1f, R47 ;  /* 0x0000001fff0c7819 */ /* 0x000fe4000001142f */
[----:B------:R-:W-:-:S02]  /*3830*/  IADD3.X R19, PT, PT, RZ, R19, RZ, P2, !PT ;  /* 0x00000013ff137210 */ /* 0x000fc400017fe4ff */
[----:B------:R-:W-:-:S04]  /*3840*/  LEA.HI R12, R12, R47, RZ, 0x3 ;  /* 0x0000002f0c0c7211 */ /* 0x000fc800078f18ff */
[----:B------:R-:W-:-:S04]  /*3850*/  LOP3.LUT R12, R12, 0xfffffff8, RZ, 0xc0, !PT ;  /* 0xfffffff80c0c7812 */ /* 0x000fc800078ec0ff */
[----:B------:R-:W-:-:S04]  /*3860*/  IADD3 R12, PT, PT, R12, UR9, RZ ;  /* 0x000000090c0c7c10 */ /* 0x000fc8000fffe0ff */
[----:B------:R-:W-:-:S13]  /*3870*/  ISETP.GE.AND P1, PT, R11, R12, PT ;  /* 0x0000000c0b00720c */ /* 0x000fda0003f26270 */
[----:B------:R-:W-:Y:S05]  /*3880*/  @!P1 BRA `(.L_x_323) ;  /* 0xffffffe800889947 */ /* 0x000fea000383ffff */
.L_x_287:
[----:B0-----:R-:W-:Y:S05]  /*3890*/  BSYNC B0 ;  /* 0x0000000000007941 */ /* 0x001fea0003800000 */
.L_x_286:
[----:B------:R-:W-:Y:S01]  /*38a0*/  IMAD.U32 R30, RZ, RZ, UR46 ;  /* 0x0000002eff1e7e24 */ /* 0x000fe2000f8e00ff */
[----:B------:R-:W-:-:S04]  /*38b0*/  UMOV UR4, 0xffffffff ;  /* 0xffffffff00047882 */ /* 0x000fc80000000000 */
[----:B------:R-:W-:Y:S01]  /*38c0*/  SHF.R.S32.HI R30, RZ, 0x1f, R30 ;  /* 0x0000001fff1e7819 */ /* 0x000fe2000001141e */
[----:B------:R-:W-:Y:S06]  /*38d0*/  BRA.DIV UR4, `(.L_x_324) ;  /* 0x0000005204347947 */ /* 0x000fec000b800000 */
[----:B------:R-:W0:Y:S02]  /*38e0*/  SHFL.BFLY PT, R14, R0, 0x10, 0x1f ;  /* 0x0e001f00000e7f89 */ /* 0x000e2400000e0000 */
[----:B0-----:R-:W-:-:S05]  /*38f0*/  FMNMX.FTZ R13, R14, R0, !PT ;  /* 0x000000000e0d7209 */ /* 0x001fca0007810000 */
[----:B------:R-:W2:Y:S02]  /*3900*/  SHFL.BFLY PT, R14, R13, 0x8, 0x1f ;  /* 0x0d001f000d0e7f89 */ /* 0x000ea400000e0000 */
[----:B--2---:R-:W-:-:S05]  /*3910*/  FMNMX.FTZ R3, R13, R14, !PT ;  /* 0x0000000e0d037209 */ /* 0x004fca0007810000 */
[----:B------:R0:W2:Y:S02]  /*3920*/  SHFL.BFLY PT, R14, R3, 0x4, 0x1f ;  /* 0x0c801f00030e7f89 */ /* 0x0000a400000e0000 */
.L_x_402:
[----:B------:R-:W5:Y:S01]  /*3930*/  S2R R18, SR_CgaCtaId ;  /* 0x0000000000127919 */ /* 0x000f620000008800 */
[----:B---3--:R-:W-:Y:S01]  /*3940*/  LOP3.LUT P0, R0, R2, 0x1f, RZ, 0xc0, !PT ;  /* 0x0000001f02007812 */ /* 0x008fe2000780c0ff */
[----:B------:R-:W-:Y:S05]  /*3950*/  WARPSYNC.ALL ;  /* 0x0000000000007948 */ /* 0x000fea0003800000 */
[----:B------:R-:W-:Y:S02]  /*3960*/  MOV R13, 0x400 ;  /* 0x00000400000d7802 */ /* 0x000fe40000000f00 */
[----:B------:R-:W-:Y:S02]  /*3970*/  SHF.R.U32.HI R28, RZ, 0x3, R2 ;  /* 0x00000003ff1c7819 */ /* 0x000fe40000011602 */
[----:B0-2---:R-:W-:-:S02]  /*3980*/  FMNMX.FTZ R3, R3, R14, !PT ;  /* 0x0000000e03037209 */ /* 0x005fc40007810000 */
[----:B-----5:R-:W-:-:S04]  /*3990*/  LEA R5, R18, R13, 0x18 ;  /* 0x0000000d12057211 */ /* 0x020fc800078ec0ff */
[----:B------:R-:W-:-:S05]  /*39a0*/  IADD3 R4, PT, PT, R28, R5, RZ ;  /* 0x000000051c047210 */ /* 0x000fca0007ffe0ff */
[----:B------:R-:W-:Y:S01]  /*39b0*/  @!P0 STS [R4], R3 ;  /* 0x0000000304008388 */ /* 0x000fe20000000800 */
[----:B------:R-:W-:Y:S01]  /*39c0*/  BAR.SYNC.DEFER_BLOCKING 0x0 ;  /* 0x0000000000007b1d */ /* 0x000fe20000010000 */
[C---:B------:R-:W-:Y:S01]  /*39d0*/  ISETP.GT.U32.AND P0, PT, R0.reuse, 0x1, PT ;  /* 0x000000010000780c */ /* 0x040fe20003f04070 */
[----:B------:R-:W-:Y:S01]  /*39e0*/  IMAD R5, R0, 0x4, R5 ;  /* 0x0000000400057824 */ /* 0x000fe200078e0205 */
[----:B------:R-:W-:Y:S01]  /*39f0*/  MOV R8, 0xff7fffff ;  /* 0xff7fffff00087802 */ /* 0x000fe20000000f00 */
[----:B------:R-:W-:Y:S02]  /*3a00*/  HFMA2 R6, -RZ, RZ, 0, 0 ;  /* 0x00000000ff067431 */ /* 0x000fe400000001ff */
[----:B------:R-:W-:Y:S08]  /*3a10*/  BSSY.RECONVERGENT B0, `(.L_x_325) ;  /* 0x0000151000007945 */ /* 0x000ff00003800200 */
[----:B------:R-:W0:Y:S04]  /*3a20*/  @!P0 LDS R8, [R5] ;  /* 0x0000000005088984 */ /* 0x000e280000000800 */
[----:B0-----:R-:W0:Y:S02]  /*3a30*/  SHFL.BFLY PT, R3, R8, 0x1, 0x1f ;  /* 0x0c201f0008037f89 */ /* 0x001e2400000e0000 */
[----:B0-----:R-:W-:Y:S01]  /*3a40*/  FMNMX.FTZ R7, R3, R8, !PT ;  /* 0x0000000803077209 */ /* 0x001fe20007810000 */
[----:B------:R-:W-:-:S05]  /*3a50*/  VIADD R3, R2, UR9 ;  /* 0x0000000902037c36 */ /* 0x000fca0008000000 */
[----:B------:R-:W-:Y:S01]  /*3a60*/  ISETP.GE.AND P0, PT, R3, UR44, PT ;  /* 0x0000002c03007c0c */ /* 0x000fe2000bf06270 */
[----:B------:R-:W0:-:S12]  /*3a70*/  SHFL.IDX PT, R7, R7, RZ, 0x1f ;  /* 0x00001fff07077589 */ /* 0x000e1800000e0000 */
[----:B------:R-:W-:Y:S05]  /*3a80*/  @P0 BRA `(.L_x_326) ;  /* 0x0000001400240947 */ /* 0x000fea0003800000 */
[----:B------:R-:W2:Y:S02]  /*3a90*/  LDC.64 R8, c[0x0][0x420] ;  /* 0x00010800ff087b82 */ /* 0x000ea40000000a00 */
[----:B--2---:R-:W-:-:S04]  /*3aa0*/  ISETP.NE.U32.AND P0, PT, R8, RZ, PT ;  /* 0x000000ff0800720c */ /* 0x004fc80003f05070 */
[----:B------:R-:W-:-:S13]  /*3ab0*/  ISETP.NE.AND.EX P0, PT, R9, RZ, PT, P0 ;  /* 0x000000ff0900720c */ /* 0x000fda0003f05300 */
[----:B------:R-:W-:Y:S05]  /*3ac0*/  @P0 BRA `(.L_x_327) ;  /* 0x0000000c00940947 */ /* 0x000fea0003800000 */
[----:B------:R-:W-:Y:S01]  /*3ad0*/  IMAD.MOV.U32 R6, RZ, RZ, 0x40 ;  /* 0x00000040ff067424 */ /* 0x000fe200078e00ff */
[----:B------:R-:W-:Y:S01]  /*3ae0*/  LOP3.LUT R9, RZ, R2, RZ, 0x33, !PT ;  /* 0x00000002ff097212 */ /* 0x000fe200078e33ff */
[----:B------:R-:W-:Y:S03]  /*3af0*/  BSSY.RECONVERGENT B1, `(.L_x_328) ;  /* 0x000001c000017945 */ /* 0x000fe60003800200 */
[----:B------:R-:W-:-:S04]  /*3b00*/  VIADDMNMX R6, R3, R6, UR44, !PT ;  /* 0x0000002c03067e46 */ /* 0x000fc8000f800106 */
[----:B------:R-:W-:Y:S01]  /*3b10*/  IADD3 R8, PT, PT, R6, -UR9, R9 ;  /* 0x8000000906087c10 */ /* 0x000fe2000fffe009 */
[----:B------:R-:W-:-:S03]  /*3b20*/  IMAD.MOV.U32 R9, RZ, RZ, R3 ;  /* 0x000000ffff097224 */ /* 0x000fc600078e0003 */
[C---:B------:R-:W-:Y:S02]  /*3b30*/  LOP3.LUT R6, R8.reuse, 0xc0, RZ, 0xc0, !PT ;  /* 0x000000c008067812 */ /* 0x040fe400078ec0ff */
[----:B------:R-:W-:Y:S02]  /*3b40*/  ISETP.GE.U32.AND P1, PT, R8, 0xc0, PT ;  /* 0x000000c00800780c */ /* 0x000fe40003f26070 */
[----:B------:R-:W-:Y:S02]  /*3b50*/  ISETP.NE.AND P0, PT, R6, 0xc0, PT ;  /* 0x000000c00600780c */ /* 0x000fe40003f05270 */
[----:B------:R-:W-:-:S11]  /*3b60*/  MOV R6, RZ ;  /* 0x000000ff00067202 */ /* 0x000fd60000000f00 */
[----:B------:R-:W-:Y:S05]  /*3b70*/  @!P0 BRA `(.L_x_329) ;  /* 0x00000000004c8947 */ /* 0x000fea0003800000 */
[----:B------:R-:W-:Y:S02]  /*3b80*/  IADD3 R9, PT, PT, R13, 0x110, RZ ;  /* 0x000001100d097810 */ /* 0x000fe40007ffe0ff */
[----:B------:R-:W-:Y:S02]  /*3b90*/  LEA.HI R6, R8, 0x1, RZ, 0x1a ;  /* 0x0000000108067811 */ /* 0x000fe400078fd0ff */
[----:B-1----:R-:W-:Y:S02]  /*3ba0*/  LEA R11, R18, R9, 0x18 ;  /* 0x00000009120b7211 */ /* 0x002fe400078ec0ff */
[----:B------:R-:W-:Y:S01]  /*3bb0*/  LOP3.LUT R8, R6, 0x3, RZ, 0xc0, !PT ;  /* 0x0000000306087812 */ /* 0x000fe200078ec0ff */
[----:B------:R-:W-:Y:S01]  /*3bc0*/  IMAD.MOV.U32 R6, RZ, RZ, RZ ;  /* 0x000000ffff067224 */ /* 0x000fe200078e00ff */
[----:B------:R-:W-:Y:S01]  /*3bd0*/  MOV R9, R3 ;  /* 0x0000000300097202 */ /* 0x000fe20000000f00 */
[----:B------:R-:W-:Y:S01]  /*3be0*/  IMAD R10, R2, 0x4, R11 ;  /* 0x00000004020a7824 */ /* 0x000fe200078e020b */
[----:B------:R-:W-:-:S07]  /*3bf0*/  IADD3 R8, PT, PT, -R8, RZ, RZ ;  /* 0x000000ff08087210 */ /* 0x000fce0007ffe1ff */
.L_x_330:
[----:B------:R-:W0:Y:S01]  /*3c00*/  LDS R12, [R10] ;  /* 0x000000000a0c7984 */ /* 0x000e220000000800 */
[----:B------:R-:W-:Y:S01]  /*3c10*/  VIADD R8, R8, 0x1 ;  /* 0x0000000108087836 */ /* 0x000fe20000000000 */
[----:B------:R-:W-:-:S04]  /*3c20*/  IADD3 R9, PT, PT, R9, 0x40, RZ ;  /* 0x0000004009097810 */ /* 0x000fc80007ffe0ff */
[----:B------:R-:W-:Y:S01]  /*3c30*/  ISETP.NE.AND P0, PT, R8, RZ, PT ;  /* 0x000000ff0800720c */ /* 0x000fe20003f05270 */
[----:B0-----:R-:W-:-:S04]  /*3c40*/  FADD.FTZ R12, -R7, R12 ;  /* 0x0000000c070c7221 */ /* 0x001fc80000010100 */
[----:B------:R-:W-:-:S04]  /*3c50*/  FMUL.FTZ R12, R12, 1.4426950216293334961 ;  /* 0x3fb8aa3b0c0c7820 */ /* 0x000fc80000410000 */
[----:B------:R-:W0:Y:S02]  /*3c60*/  MUFU.EX2 R11, R12 ;  /* 0x0000000c000b7308 */ /* 0x000e240000000800 */
[----:B0-----:R0:W-:Y:S01]  /*3c70*/  STS [R10], R11 ;  /* 0x0000000b0a007388 */ /* 0x0011e20000000800 */
[----:B------:R-:W-:Y:S01]  /*3c80*/  FADD.FTZ R6, R11, R6 ;  /* 0x000000060b067221 */ /* 0x000fe20000010000 */
[----:B0-----:R-:W-:Y:S01]  /*3c90*/  VIADD R10, R10, 0x100 ;  /* 0x000001000a0a7836 */ /* 0x001fe20000000000 */
[----:B------:R-:W-:Y:S06]  /*3ca0*/  @P0 BRA `(.L_x_330) ;  /* 0xfffffffc00d40947 */ /* 0x000fec000383ffff */
.L_x_329:
[----:B------:R-:W-:Y:S05]  /*3cb0*/  BSYNC.RECONVERGENT B1 ;  /* 0x0000000000017941 */ /* 0x000fea0003800200 */
.L_x_328:
[----:B------:R-:W-:Y:S05]  /*3cc0*/  @!P1 BRA `(.L_x_326) ;  /* 0x0000001000949947 */ /* 0x000fea0003800000 */
[----:B------:R-:W-:Y:S01]  /*3cd0*/  IADD3 R8, PT, PT, -R9, UR44, RZ ;  /* 0x0000002c09087c10 */ /* 0x000fe2000fffe1ff */
[----:B------:R-:W-:Y:S01]  /*3ce0*/  USHF.L.U32 UR4, UR9, 0x2, URZ ;  /* 0x0000000209047899 */ /* 0x000fe200080006ff */
[----:B------:R-:W-:Y:S01]  /*3cf0*/  IADD3 R13, PT, PT, R13, 0x110, RZ ;  /* 0x000001100d0d7810 */ /* 0x000fe20007ffe0ff */
[----:B------:R-:W-:Y:S01]  /*3d00*/  BSSY.RECONVERGENT B1, `(.L_x_331) ;  /* 0x000006e000017945 */ /* 0x000fe20003800200 */
[----:B------:R-:W-:Y:S02]  /*3d10*/  ISETP.GT.AND P1, PT, R8, 0x300, PT ;  /* 0x000003000800780c */ /* 0x000fe40003f24270 */
[----:B------:R-:W-:Y:S02]  /*3d20*/  LEA R13, R18, R13, 0x18 ;  /* 0x0000000d120d7211 */ /* 0x000fe400078ec0ff */
[----:B------:R-:W-:Y:S02]  /*3d30*/  LEA R8, R9, -UR4, 0x2 ;  /* 0x8000000409087c11 */ /* 0x000fe4000f8e10ff */
[----:B------:R-:W-:-:S02]  /*3d40*/  PLOP3.LUT P0, PT, PT, PT, PT, 0x80, 0x8 ;  /* 0x000000000008781c */ /* 0x000fc40003f0f070 */
[----:B------:R-:W-:-:S05]  /*3d50*/  IADD3 R8, PT, PT, R8, 0x200, R13 ;  /* 0x0000020008087810 */ /* 0x000fca0007ffe00d */
[----:B------:R-:W-:Y:S06]  /*3d60*/  @!P1 BRA `(.L_x_332) ;  /* 0x00000004009c9947 */ /* 0x000fec0003800000 */
[----:B------:R-:W-:Y:S01]  /*3d70*/  IMAD.U32 R10, RZ, RZ, UR44 ;  /* 0x0000002cff0a7e24 */ /* 0x000fe2000f8e00ff */
[----:B------:R-:W-:-:S04]  /*3d80*/  PLOP3.LUT P0, PT, PT, PT, PT, 0x8, 0x80 ;  /* 0x000000000080781c */ /* 0x000fc80003f0e170 */
[----:B------:R-:W-:-:S09]  /*3d90*/  IADD3 R10, PT, PT, R10, -0x300, RZ ;  /* 0xfffffd000a0a7810 */ /* 0x000fd20007ffe0ff */
.L_x_333:
[----:B------:R-:W0:Y:S01]  /*3da0*/  LDS R12, [R8+-0x200] ;  /* 0xfffe0000080c7984 */ /* 0x000e220000000800 */
[----:B------:R-:W-:-:S03]  /*3db0*/  VIADD R9, R9, 0x400 ;  /* 0x0000040009097836 */ /* 0x000fc60000000000 */
[----:B------:R-:W2:Y:S02]  /*3dc0*/  LDS R18, [R8+-0x100] ;  /* 0xffff000008127984 */ /* 0x000ea40000000800 */
[----:B------:R-:W-:Y:S02]  /*3dd0*/  ISETP.GE.AND P1, PT, R9, R10, PT ;  /* 0x0000000a0900720c */ /* 0x000fe40003f26270 */
[----:B------:R-:W3:Y:S04]  /*3de0*/  LDS R22, [R8] ;  /* 0x0000000008167984 */ /* 0x000ee80000000800 */
[----:B----4-:R-:W4:Y:S04]  /*3df0*/  LDS R24, [R8+0x100] ;  /* 0x0001000008187984 */ /* 0x010f280000000800 */
[----:B------:R-:W5:Y:S04]  /*3e00*/  LDS R26, [R8+0x200] ;  /* 0x00020000081a7984 */ /* 0x000f680000000800 */
[----:B------:R-:W5:Y:S04]  /*3e10*/  LDS R32, [R8+0x300] ;  /* 0x0003000008207984 */ /* 0x000f680000000800 */
[----:B------:R-:W5:Y:S04]  /*3e20*/  LDS R34, [R8+0x400] ;  /* 0x0004000008227984 */ /* 0x000f680000000800 */
[----:B------:R-:W5:Y:S04]  /*3e30*/  LDS R36, [R8+0x500] ;  /* 0x0005000008247984 */ /* 0x000f680000000800 */
[----:B------:R-:W5:Y:S04]  /*3e40*/  LDS R38, [R8+0x600] ;  /* 0x0006000008267984 */ /* 0x000f680000000800 */
[----:B------:R-:W5:Y:S04]  /*3e50*/  LDS R40, [R8+0x700] ;  /* 0x0007000008287984 */ /* 0x000f680000000800 */
[----:B------:R-:W5:Y:S01]  /*3e60*/  LDS R20, [R8+0x800] ;  /* 0x0008000008147984 */ /* 0x000f620000000800 */
[----:B01----:R-:W-:-:S03]  /*3e70*/  FADD.FTZ R11, -R7, R12 ;  /* 0x0000000c070b7221 */ /* 0x003fc60000010100 */
[----:B------:R-:W0:Y:S01]  /*3e80*/  LDS R14, [R8+0x900] ;  /* 0x00090000080e7984 */ /* 0x000e220000000800 */
[----:B--2---:R-:W-:Y:S01]  /*3e90*/  FADD.FTZ R15, -R7, R18 ;  /* 0x00000012070f7221 */ /* 0x004fe20000010100 */
[----:B------:R-:W-:Y:S01]  /*3ea0*/  FMUL.FTZ R13, R11, 1.4426950216293334961 ;  /* 0x3fb8aa3b0b0d7820 */ /* 0x000fe20000410000 */
[----:B---3--:R-:W-:Y:S01]  /*3eb0*/  FADD.FTZ R11, -R7, R22 ;  /* 0x00000016070b7221 */ /* 0x008fe20000010100 */
[----:B------:R-:W1:Y:S01]  /*3ec0*/  LDS R12, [R8+0xa00] ;  /* 0x000a0000080c7984 */ /* 0x000e620000000800 */
[----:B------:R-:W-:Y:S01]  /*3ed0*/  FMUL.FTZ R17, R15, 1.4426950216293334961 ;  /* 0x3fb8aa3b0f117820 */ /* 0x000fe20000410000 */
[----:B------:R-:W2:Y:S01]  /*3ee0*/  MUFU.EX2 R25, R13 ;  /* 0x0000000d00197308 */ /* 0x000ea20000000800 */
[----:B------:R-:W-:Y:S01]  /*3ef0*/  FMUL.FTZ R11, R11, 1.4426950216293334961 ;  /* 0x3fb8aa3b0b0b7820 */ /* 0x000fe20000410000 */
[----:B------:R-:W3:Y:S01]  /*3f00*/  LDS R18, [R8+0xb00] ;  /* 0x000b000008127984 */ /* 0x000ee20000000800 */
[C---:B----4-:R-:W-:Y:S01]  /*3f10*/  FADD.FTZ R15, -R7.reuse, R24 ;  /* 0x00000018070f7221 */ /* 0x050fe20000010100 */
[----:B------:R-:W4:Y:S01]  /*3f20*/  MUFU.EX2 R27, R17 ;  /* 0x00000011001b7308 */ /* 0x000f220000000800 */
[----:B-----5:R-:W-:Y:S01]  /*3f30*/  FADD.FTZ R26, -R7, R26 ;  /* 0x0000001a071a7221 */ /* 0x020fe20000010100 */
[----:B------:R-:W5:Y:S01]  /*3f40*/  LDS R22, [R8+0xc00] ;  /* 0x000c000008167984 */ /* 0x000f620000000800 */
[----:B------:R-:W-:Y:S01]  /*3f50*/  FMUL.FTZ R21, R15, 1.4426950216293334961 ;  /* 0x3fb8aa3b0f157820 */ /* 0x000fe20000410000 */
[----:B------:R-:W4:Y:S01]  /*3f60*/  MUFU.EX2 R11, R11 ;  /* 0x0000000b000b7308 */ /* 0x000f220000000800 */
[----:B------:R-:W-:Y:S01]  /*3f70*/  FMUL.FTZ R15, R26, 1.4426950216293334961 ;  /* 0x3fb8aa3b1a0f7820 */ /* 0x000fe20000410000 */
[----:B------:R-:W5:Y:S01]  /*3f80*/  LDS R24, [R8+0xd00] ;  /* 0x000d000008187984 */ /* 0x000f620000000800 */
[C---:B------:R-:W-:Y:S01]  /*3f90*/  FADD.FTZ R32, -R7.reuse, R32 ;  /* 0x0000002007207221 */ /* 0x040fe20000010100 */
[----:B------:R-:W0:Y:S01]  /*3fa0*/  MUFU.EX2 R13, R21 ;  /* 0x00000015000d7308 */ /* 0x000e220000000800 */
[----:B------:R-:W-:Y:S01]  /*3fb0*/  FADD.FTZ R34, -R7, R34 ;  /* 0x0000002207227221 */ /* 0x000fe20000010100 */
[----:B--2---:R-:W-:Y:S01]  /*3fc0*/  FADD.FTZ R6, R25, R6 ;  /* 0x0000000619067221 */ /* 0x004fe20000010000 */
[----:B------:R-:W-:Y:S01]  /*3fd0*/  FMUL.FTZ R32, R32, 1.4426950216293334961 ;  /* 0x3fb8aa3b20207820 */ /* 0x000fe20000410000 */
[----:B------:R-:W2:Y:S01]  /*3fe0*/  MUFU.EX2 R15, R15 ;  /* 0x0000000f000f7308 */ /* 0x000ea20000000800 */
[----:B------:R-:W-:Y:S01]  /*3ff0*/  FMUL.FTZ R19, R34, 1.4426950216293334961 ;  /* 0x3fb8aa3b22137820 */ /* 0x000fe20000410000 */
[----:B----4-:R-:W-:Y:S01]  /*4000*/  FADD.FTZ R6, R6, R27 ;  /* 0x0000001b06067221 */ /* 0x010fe20000010000 */
[C---:B------:R-:W-:Y:S01]  /*4010*/  FADD.FTZ R36, -R7.reuse, R36 ;  /* 0x0000002407247221 */ /* 0x040fe20000010100 */
[----:B------:R-:W4:Y:S01]  /*4020*/  MUFU.EX2 R17, R32 ;  /* 0x0000002000117308 */ /* 0x000f220000000800 */
[C---:B------:R-:W-:Y:S01]  /*4030*/  FADD.FTZ R38, -R7.reuse, R38 ;  /* 0x0000002607267221 */ /* 0x040fe20000010100 */
[----:B------:R-:W-:Y:S01]  /*4040*/  FADD.FTZ R6, R6, R11 ;  /* 0x0000000b06067221 */ /* 0x000fe20000010000 */
[----:B------:R-:W-:Y:S01]  /*4050*/  FMUL.FTZ R36, R36, 1.4426950216293334961 ;  /* 0x3fb8aa3b24247820 */ /* 0x000fe20000410000 */
[----:B------:R-:W1:Y:S01]  /*4060*/  MUFU.EX2 R19, R19 ;  /* 0x0000001300137308 */ /* 0x000e620000000800 */
[----:B------:R-:W-:Y:S01]  /*4070*/  FMUL.FTZ R23, R38, 1.4426950216293334961 ;  /* 0x3fb8aa3b26177820 */ /* 0x000fe20000410000 */
[----:B0-----:R-:W-:Y:S01]  /*4080*/  FADD.FTZ R6, R6, R13 ;  /* 0x0000000d06067221 */ /* 0x001fe20000010000 */
[C---:B------:R-:W-:Y:S01]  /*4090*/  FADD.FTZ R40, -R7.reuse, R40 ;  /* 0x0000002807287221 */ /* 0x040fe20000010100 */
[----:B------:R-:W0:Y:S01]  /*40a0*/  MUFU.EX2 R21, R36 ;  /* 0x0000002400157308 */ /* 0x000e220000000800 */
[C---:B------:R-:W-:Y:S01]  /*40b0*/  FADD.FTZ R20, -R7.reuse, R20 ;  /* 0x0000001407147221 */ /* 0x040fe20000010100 */
[----:B--2---:R-:W-:Y:S01]  /*40c0*/  FADD.FTZ R6, R6, R15 ;  /* 0x0000000f06067221 */ /* 0x004fe20000010000 */
[----:B------:R-:W-:Y:S01]  /*40d0*/  FMUL.FTZ R40, R40, 1.4426950216293334961 ;  /* 0x3fb8aa3b28287820 */ /* 0x000fe20000410000 */
[----:B------:R-:W2:Y:S01]  /*40e0*/  MUFU.EX2 R23, R23 ;  /* 0x0000001700177308 */ /* 0x000ea20000000800 */
[C---:B------:R-:W-:Y:S01]  /*40f0*/  FADD.FTZ R14, -R7.reuse, R14 ;  /* 0x0000000e070e7221 */ /* 0x040fe20000010100 */
[----:B----4-:R-:W-:Y:S01]  /*4100*/  FADD.FTZ R6, R6, R17 ;  /* 0x0000001106067221 */ /* 0x010fe20000010000 */
[----:B------:R-:W-:Y:S01]  /*4110*/  FMUL.FTZ R20, R20, 1.4426950216293334961 ;  /* 0x3fb8aa3b14147820 */ /* 0x000fe20000410000 */
[----:B------:R-:W4:Y:S01]  /*4120*/  MUFU.EX2 R29, R40 ;  /* 0x00000028001d7308 */ /* 0x000f220000000800 */
[----:B------:R2:W-:Y:S01]  /*4130*/  STS [R8+-0x200], R25 ;  /* 0xfffe001908007388 */ /* 0x0005e20000000800 */
[----:B-1----:R-:W-:Y:S01]  /*4140*/  FADD.FTZ R6, R6, R19 ;  /* 0x0000001306067221 */ /* 0x002fe20000010000 */
[C---:B------:R-:W-:Y:S01]  /*4150*/  FADD.FTZ R12, -R7.reuse, R12 ;  /* 0x0000000c070c7221 */ /* 0x040fe20000010100 */
[----:B------:R-:W-:Y:S01]  /*4160*/  FMUL.FTZ R14, R14, 1.4426950216293334961 ;  /* 0x3fb8aa3b0e0e7820 */ /* 0x000fe20000410000 */
[----:B------:R1:W-:Y:S01]  /*4170*/  STS [R8+-0x100], R27 ;  /* 0xffff001b08007388 */ /* 0x0003e20000000800 */
[----:B0-----:R-:W-:Y:S01]  /*4180*/  FADD.FTZ R6, R6, R21 ;  /* 0x0000001506067221 */ /* 0x001fe20000010000 */
[C---:B---3--:R-:W-:Y:S01]  /*4190*/  FADD.FTZ R18, -R7.reuse, R18 ;  /* 0x0000001207127221 */ /* 0x048fe20000010100 */
[----:B------:R-:W-:Y:S01]  /*41a0*/  FMUL.FTZ R12, R12, 1.4426950216293334961 ;  /* 0x3fb8aa3b0c0c7820 */ /* 0x000fe20000410000 */
[----:B------:R-:W-:Y:S01]  /*41b0*/  STS [R8], R11 ;  /* 0x0000000b08007388 */ /* 0x000fe20000000800 */
[----:B--2---:R-:W-:Y:S01]  /*41c0*/  FADD.FTZ R6, R6, R23 ;  /* 0x0000001706067221 */ /* 0x004fe20000010000 */
[----:B------:R-:W0:Y:S01]  /*41d0*/  MUFU.EX2 R25, R20 ;  /* 0x0000001400197308 */ /* 0x000e220000000800 */
[C---:B-----5:R-:W-:Y:S01]  /*41e0*/  FADD.FTZ R22, -R7.reuse, R22 ;  /* 0x0000001607167221 */ /* 0x060fe20000010100 */
[----:B------:R-:W-:Y:S01]  /*41f0*/  FMUL.FTZ R18, R18, 1.4426950216293334961 ;  /* 0x3fb8aa3b12127820 */ /* 0x000fe20000410000 */
[----:B----4-:R-:W-:Y:S01]  /*4200*/  FADD.FTZ R6, R6, R29 ;  /* 0x0000001d06067221 */ /* 0x010fe20000010000 */
[----:B-1----:R-:W1:Y:S01]  /*4210*/  MUFU.EX2 R27, R14 ;  /* 0x0000000e001b7308 */ /* 0x002e620000000800 */
[----:B------:R-:W-:Y:S01]  /*4220*/  FADD.FTZ R24, -R7, R24 ;  /* 0x0000001807187221 */ /* 0x000fe20000010100 */
[----:B------:R-:W-:Y:S01]  /*4230*/  FMUL.FTZ R22, R22, 1.4426950216293334961 ;  /* 0x3fb8aa3b16167820 */ /* 0x000fe20000410000 */
[----:B------:R-:W-:Y:S01]  /*4240*/  STS [R8+0x100], R13 ;  /* 0x0001000d08007388 */ /* 0x000fe20000000800 */
[----:B------:R-:W2:Y:S01]  /*4250*/  MUFU.EX2 R31, R12 ;  /* 0x0000000c001f7308 */ /* 0x000ea20000000800 */
[----:B------:R-:W-:-:S02]  /*4260*/  FMUL.FTZ R24, R24, 1.4426950216293334961 ;  /* 0x3fb8aa3b18187820 */ /* 0x000fc40000410000 */
[----:B------:R-:W-:Y:S01]  /*4270*/  STS [R8+0x200], R15 ;  /* 0x0002000f08007388 */ /* 0x000fe20000000800 */
[----:B------:R-:W3:Y:S01]  /*4280*/  MUFU.EX2 R33, R18 ;  /* 0x0000001200217308 */ /* 0x000ee20000000800 */
[----:B0-----:R-:W-:Y:S02]  /*4290*/  FADD.FTZ R6, R6, R25 ;  /* 0x0000001906067221 */ /* 0x001fe40000010000 */
[----:B------:R-:W-:Y:S01]  /*42a0*/  STS [R8+0x300], R17 ;  /* 0x0003001108007388 */ /* 0x000fe20000000800 */
[----:B------:R-:W0:Y:S01]  /*42b0*/  MUFU.EX2 R35, R22 ;  /* 0x0000001600237308 */ /* 0x000e220000000800 */
[----:B-1----:R-:W-:Y:S02]  /*42c0*/  FADD.FTZ R6, R6, R27 ;  /* 0x0000001b06067221 */ /* 0x002fe40000010000 */
[----:B------:R-:W-:Y:S01]  /*42d0*/  STS [R8+0x400], R19 ;  /* 0x0004001308007388 */ /* 0x000fe20000000800 */
[----:B------:R-:W1:Y:S01]  /*42e0*/  MUFU.EX2 R37, R24 ;  /* 0x0000001800257308 */ /* 0x000e620000000800 */
[----:B--2---:R-:W-:-:S02]  /*42f0*/  FADD.FTZ R6, R6, R31 ;  /* 0x0000001f06067221 */ /* 0x004fc40000010000 */
[----:B------:R-:W-:Y:S02]  /*4300*/  STS [R8+0x500], R21 ;  /* 0x0005001508007388 */ /* 0x000fe40000000800 */
[----:B---3--:R-:W-:Y:S02]  /*4310*/  FADD.FTZ R6, R6, R33 ;  /* 0x0000002106067221 */ /* 0x008fe40000010000 */
[----:B------:R-:W-:Y:S02]  /*4320*/  STS [R8+0x600], R23 ;  /* 0x0006001708007388 */ /* 0x000fe40000000800 */
[----:B0-----:R-:W-:Y:S02]  /*4330*/  FADD.FTZ R6, R6, R35 ;  /* 0x0000002306067221 */ /* 0x001fe40000010000 */
[----:B------:R-:W-:Y:S02]  /*4340*/  STS [R8+0x700], R29 ;  /* 0x0007001d08007388 */ /* 0x000fe40000000800 */
[----:B-1----:R-:W-:-:S02]  /*4350*/  FADD.FTZ R6, R6, R37 ;  /* 0x0000002506067221 */ /* 0x002fc40000010000 */
        /* <DEDUP_REMOVED lines=8> */
.L_x_332:
[----:B------:R-:W-:Y:S05]  /*43e0*/  BSYNC.RECONVERGENT B1 ;  /* 0x0000000000017941 */ /* 0x000fea0003800200 */
.L_x_331:
[----:B------:R-:W-:Y:S01]  /*43f0*/  IADD3 R10, PT, PT, -R9, UR44, RZ ;  /* 0x0000002c090a7c10 */ /* 0x000fe2000fffe1ff */
[----:B------:R-:W-:Y:S03]  /*4400*/  BSSY.RECONVERGENT B1, `(.L_x_334) ;  /* 0x0000036000017945 */ /* 0x000fe60003800200 */
[----:B------:R-:W-:-:S13]  /*4410*/  ISETP.GT.AND P1, PT, R10, 0x100, PT ;  /* 0x000001000a00780c */ /* 0x000fda0003f24270 */
[----:B------:R-:W-:Y:S05]  /*4420*/  @!P1 BRA `(.L_x_335) ;  /* 0x0000000000cc9947 */ /* 0x000fea0003800000 */
[----:B------:R-:W0:Y:S01]  /*4430*/  LDS R10, [R8+-0x200] ;  /* 0xfffe0000080a7984 */ /* 0x000e220000000800 */
[----:B------:R-:W-:Y:S01]  /*4440*/  PLOP3.LUT P0, PT, PT, PT, PT, 0x8, 0x80 ;  /* 0x000000000080781c */ /* 0x000fe20003f0e170 */
[----:B------:R-:W-:Y:S02]  /*4450*/  VIADD R9, R9, 0x200 ;  /* 0x0000020009097836 */ /* 0x000fe40000000000 */
[----:B------:R-:W2:Y:S04]  /*4460*/  LDS R12, [R8+-0x100] ;  /* 0xffff0000080c7984 */ /* 0x000ea80000000800 */
[----:B------:R-:W3:Y:S04]  /*4470*/  LDS R14, [R8] ;  /* 0x00000000080e7984 */ /* 0x000ee80000000800 */
[----:B------:R-:W5:Y:S04]  /*4480*/  LDS R18, [R8+0x100] ;  /* 0x0001000008127984 */ /* 0x000f680000000800 */
[----:B------:R-:W5:Y:S04]  /*4490*/  LDS R20, [R8+0x200] ;  /* 0x0002000008147984 */ /* 0x000f680000000800 */
[----:B------:R-:W5:Y:S04]  /*44a0*/  LDS R22, [R8+0x300] ;  /* 0x0003000008167984 */ /* 0x000f680000000800 */
[----:B----4-:R-:W4:Y:S04]  /*44b0*/  LDS R24, [R8+0x400] ;  /* 0x0004000008187984 */ /* 0x010f280000000800 */
[----:B------:R-:W4:Y:S01]  /*44c0*/  LDS R26, [R8+0x500] ;  /* 0x00050000081a7984 */ /* 0x000f220000000800 */
[C---:B0-----:R-:W-:Y:S01]  /*44d0*/  FADD.FTZ R10, -R7.reuse, R10 ;  /* 0x0000000a070a7221 */ /* 0x041fe20000010100 */
[----:B--2---:R-:W-:-:S03]  /*44e0*/  FADD.FTZ R12, -R7, R12 ;  /* 0x0000000c070c7221 */ /* 0x004fc60000010100 */
[----:B------:R-:W-:Y:S01]  /*44f0*/  FMUL.FTZ R10, R10, 1.4426950216293334961 ;  /* 0x3fb8aa3b0a0a7820 */ /* 0x000fe20000410000 */
[C---:B---3--:R-:W-:Y:S01]  /*4500*/  FADD.FTZ R14, -R7.reuse, R14 ;  /* 0x0000000e070e7221 */ /* 0x048fe20000010100 */
[----:B------:R-:W-:Y:S02]  /*4510*/  FMUL.FTZ R12, R12, 1.4426950216293334961 ;  /* 0x3fb8aa3b0c0c7820 */ /* 0x000fe40000410000 */
[----:B-1----:R-:W0:Y:S01]  /*4520*/  MUFU.EX2 R11, R10 ;  /* 0x0000000a000b7308 */ /* 0x002e220000000800 */
[C---:B-----5:R-:W-:Y:S01]  /*4530*/  FADD.FTZ R18, -R7.reuse, R18 ;  /* 0x0000001207127221 */ /* 0x060fe20000010100 */
[----:B------:R-:W-:Y:S02]  /*4540*/  FMUL.FTZ R14, R14, 1.4426950216293334961 ;  /* 0x3fb8aa3b0e0e7820 */ /* 0x000fe40000410000 */
[----:B------:R-:W1:Y:S01]  /*4550*/  MUFU.EX2 R13, R12 ;  /* 0x0000000c000d7308 */ /* 0x000e620000000800 */
[----:B------:R-:W-:Y:S01]  /*4560*/  FADD.FTZ R20, -R7, R20 ;  /* 0x0000001407147221 */ /* 0x000fe20000010100 */
[----:B------:R-:W-:-:S02]  /*4570*/  FMUL.FTZ R18, R18, 1.4426950216293334961 ;  /* 0x3fb8aa3b12127820 */ /* 0x000fc40000410000 */
[----:B------:R-:W2:Y:S01]  /*4580*/  MUFU.EX2 R15, R14 ;  /* 0x0000000e000f7308 */ /* 0x000ea20000000800 */
[C---:B------:R-:W-:Y:S01]  /*4590*/  FADD.FTZ R22, -R7.reuse, R22 ;  /* 0x0000001607167221 */ /* 0x040fe20000010100 */
[----:B------:R-:W-:Y:S02]  /*45a0*/  FMUL.FTZ R20, R20, 1.4426950216293334961 ;  /* 0x3fb8aa3b14147820 */ /* 0x000fe40000410000 */
[----:B------:R-:W3:Y:S01]  /*45b0*/  MUFU.EX2 R17, R18 ;  /* 0x0000001200117308 */ /* 0x000ee20000000800 */
[----:B0-----:R-:W-:Y:S01]  /*45c0*/  FADD.FTZ R6, R6, R11 ;  /* 0x0000000b06067221 */ /* 0x001fe20000010000 */
[C---:B----4-:R-:W-:Y:S01]  /*45d0*/  FADD.FTZ R24, -R7.reuse, R24 ;  /* 0x0000001807187221 */ /* 0x050fe20000010100 */
[----:B------:R-:W-:Y:S01]  /*45e0*/  FMUL.FTZ R22, R22, 1.4426950216293334961 ;  /* 0x3fb8aa3b16167820 */ /* 0x000fe20000410000 */
[----:B------:R-:W0:Y:S01]  /*45f0*/  MUFU.EX2 R19, R20 ;  /* 0x0000001400137308 */ /* 0x000e220000000800 */
[----:B-1----:R-:W-:Y:S01]  /*4600*/  FADD.FTZ R6, R6, R13 ;  /* 0x0000000d06067221 */ /* 0x002fe20000010000 */
[----:B------:R-:W-:Y:S01]  /*4610*/  FADD.FTZ R26, -R7, R26 ;  /* 0x0000001a071a7221 */ /* 0x000fe20000010100 */
[----:B------:R-:W-:Y:S01]  /*4620*/  FMUL.FTZ R24, R24, 1.4426950216293334961 ;  /* 0x3fb8aa3b18187820 */ /* 0x000fe20000410000 */
[----:B------:R-:W1:Y:S01]  /*4630*/  MUFU.EX2 R21, R22 ;  /* 0x0000001600157308 */ /* 0x000e620000000800 */
[----:B--2---:R-:W-:Y:S01]  /*4640*/  FADD.FTZ R6, R6, R15 ;  /* 0x0000000f06067221 */ /* 0x004fe20000010000 */
[----:B------:R-:W-:Y:S01]  /*4650*/  FMUL.FTZ R26, R26, 1.4426950216293334961 ;  /* 0x3fb8aa3b1a1a7820 */ /* 0x000fe20000410000 */
[----:B------:R-:W-:Y:S01]  /*4660*/  STS [R8+-0x200], R11 ;  /* 0xfffe000b08007388 */ /* 0x000fe20000000800 */
[----:B------:R-:W2:Y:S01]  /*4670*/  MUFU.EX2 R23, R24 ;  /* 0x0000001800177308 */ /* 0x000ea20000000800 */
[----:B---3--:R-:W-:-:S02]  /*4680*/  FADD.FTZ R6, R6, R17 ;  /* 0x0000001106067221 */ /* 0x008fc40000010000 */
        /* <DEDUP_REMOVED lines=13> */
.L_x_335:
[----:B------:R-:W-:Y:S05]  /*4760*/  BSYNC.RECONVERGENT B1 ;  /* 0x0000000000017941 */ /* 0x000fea0003800200 */
.L_x_334:
[----:B------:R-:W-:-:S13]  /*4770*/  ISETP.LT.OR P0, PT, R9, UR44, P0 ;  /* 0x0000002c09007c0c */ /* 0x000fda0008701670 */
[----:B------:R-:W-:Y:S05]  /*4780*/  @!P0 BRA `(.L_x_326) ;  /* 0x0000000400e48947 */ /* 0x000fea0003800000 */
[----:B------:R-:W0:Y:S04]  /*4790*/  LDS R10, [R8+-0x200] ;  /* 0xfffe0000080a7984 */ /* 0x000e280000000800 */
[----:B------:R-:W2:Y:S04]  /*47a0*/  LDS R12, [R8+-0x100] ;  /* 0xffff0000080c7984 */ /* 0x000ea80000000800 */
[----:B------:R-:W3:Y:S04]  /*47b0*/  LDS R14, [R8] ;  /* 0x00000000080e7984 */ /* 0x000ee80000000800 */
[----:B------:R-:W5:Y:S01]  /*47c0*/  LDS R18, [R8+0x100] ;  /* 0x0001000008127984 */ /* 0x000f620000000800 */
[C---:B0-----:R-:W-:Y:S01]  /*47d0*/  FADD.FTZ R10, -R7.reuse, R10 ;  /* 0x0000000a070a7221 */ /* 0x041fe20000010100 */
[----:B--2---:R-:W-:-:S03]  /*47e0*/  FADD.FTZ R12, -R7, R12 ;  /* 0x0000000c070c7221 */ /* 0x004fc60000010100 */
[----:B------:R-:W-:Y:S01]  /*47f0*/  FMUL.FTZ R10, R10, 1.4426950216293334961 ;  /* 0x3fb8aa3b0a0a7820 */ /* 0x000fe20000410000 */
[C---:B---3--:R-:W-:Y:S01]  /*4800*/  FADD.FTZ R14, -R7.reuse, R14 ;  /* 0x0000000e070e7221 */ /* 0x048fe20000010100 */
[----:B------:R-:W-:Y:S02]  /*4810*/  FMUL.FTZ R12, R12, 1.4426950216293334961 ;  /* 0x3fb8aa3b0c0c7820 */ /* 0x000fe40000410000 */
[----:B------:R-:W0:Y:S01]  /*4820*/  MUFU.EX2 R9, R10 ;  /* 0x0000000a00097308 */ /* 0x000e220000000800 */
[----:B-----5:R-:W-:Y:S01]  /*4830*/  FADD.FTZ R18, -R7, R18 ;  /* 0x0000001207127221 */ /* 0x020fe20000010100 */
[----:B------:R-:W-:Y:S02]  /*4840*/  FMUL.FTZ R14, R14, 1.4426950216293334961 ;  /* 0x3fb8aa3b0e0e7820 */ /* 0x000fe40000410000 */
[----:B------:R-:W2:Y:S01]  /*4850*/  MUFU.EX2 R7, R12 ;  /* 0x0000000c00077308 */ /* 0x000ea20000000800 */
[----:B------:R-:W-:-:S03]  /*4860*/  FMUL.FTZ R18, R18, 1.4426950216293334961 ;  /* 0x3fb8aa3b12127820 */ /* 0x000fc60000410000 */
[----:B-1----:R-:W1:Y:S04]  /*4870*/  MUFU.EX2 R11, R14 ;  /* 0x0000000e000b7308 */ /* 0x002e680000000800 */
[----:B------:R-:W3:Y:S01]  /*4880*/  MUFU.EX2 R13, R18 ;  /* 0x00000012000d7308 */ /* 0x000ee20000000800 */
[----:B0-----:R0:W-:Y:S01]  /*4890*/  STS [R8+-0x200], R9 ;  /* 0xfffe000908007388 */ /* 0x0011e20000000800 */
[----:B------:R-:W-:-:S03]  /*48a0*/  FADD.FTZ R6, R6, R9 ;  /* 0x0000000906067221 */ /* 0x000fc60000010000 */
[----:B--2---:R0:W-:Y:S01]  /*48b0*/  STS [R8+-0x100], R7 ;  /* 0xffff000708007388 */ /* 0x0041e20000000800 */
[----:B------:R-:W-:-:S03]  /*48c0*/  FADD.FTZ R6, R6, R7 ;  /* 0x0000000706067221 */ /* 0x000fc60000010000 */
[----:B-1----:R0:W-:Y:S01]  /*48d0*/  STS [R8], R11 ;  /* 0x0000000b08007388 */ /* 0x0021e20000000800 */
[----:B------:R-:W-:-:S03]  /*48e0*/  FADD.FTZ R6, R6, R11 ;  /* 0x0000000b06067221 */ /* 0x000fc60000010000 */
[----:B---3--:R0:W-:Y:S01]  /*48f0*/  STS [R8+0x100], R13 ;  /* 0x0001000d08007388 */ /* 0x0081e20000000800 */
[----:B------:R-:W-:Y:S01]  /*4900*/  FADD.FTZ R6, R6, R13 ;  /* 0x0000000d06067221 */ /* 0x000fe20000010000 */
[----:B------:R-:W-:Y:S06]  /*4910*/  BRA `(.L_x_326) ;  /* 0x0000000400807947 */ /* 0x000fec0003800000 */
.L_x_327:
[----:B------:R-:W-:Y:S01]  /*4920*/  IMAD.MOV.U32 R6, RZ, RZ, 0x40 ;  /* 0x00000040ff067424 */ /* 0x000fe200078e00ff */
[----:B-1----:R-:W-:Y:S01]  /*4930*/  LOP3.LUT R11, RZ, R2, RZ, 0x33, !PT ;  /* 0x00000002ff0b7212 */ /* 0x002fe200078e33ff */
[----:B------:R-:W-:Y:S01]  /*4940*/  BSSY.RECONVERGENT B1, `(.L_x_336) ;  /* 0x0000024000017945 */ /* 0x000fe20003800200 */
[----:B------:R-:W-:Y:S02]  /*4950*/  IMAD.MOV.U32 R10, RZ, RZ, R3 ;  /* 0x000000ffff0a7224 */ /* 0x000fe400078e0003 */
[----:B------:R-:W-:-:S04]  /*4960*/  VIADDMNMX R6, R3, R6, UR44, !PT ;  /* 0x0000002c03067e46 */ /* 0x000fc8000f800106 */
[----:B------:R-:W-:-:S04]  /*4970*/  IADD3 R11, PT, PT, R6, -UR9, R11 ;  /* 0x80000009060b7c10 */ /* 0x000fc8000fffe00b */
[C---:B------:R-:W-:Y:S02]  /*4980*/  LOP3.LUT R6, R11.reuse, 0xc0, RZ, 0xc0, !PT ;  /* 0x000000c00b067812 */ /* 0x040fe400078ec0ff */
[----:B------:R-:W-:Y:S02]  /*4990*/  ISETP.GE.U32.AND P0, PT, R11, 0xc0, PT ;  /* 0x000000c00b00780c */ /* 0x000fe40003f06070 */
[----:B------:R-:W-:Y:S01]  /*49a0*/  ISETP.NE.AND P1, PT, R6, 0xc0, PT ;  /* 0x000000c00600780c */ /* 0x000fe20003f25270 */
[----:B------:R-:W-:-:S12]  /*49b0*/  HFMA2 R6, -RZ, RZ, 0, 0 ;  /* 0x00000000ff067431 */ /* 0x000fd800000001ff */
[----:B------:R-:W-:Y:S05]  /*49c0*/  @!P1 BRA `(.L_x_337) ;  /* 0x00000000006c9947 */ /* 0x000fea0003800000 */
[----:B------:R-:W-:Y:S02]  /*49d0*/  IADD3 R13, PT, PT, R13, 0x110, RZ ;  /* 0x000001100d0d7810 */ /* 0x000fe40007ffe0ff */
[----:B------:R-:W-:Y:S02]  /*49e0*/  LEA.HI R6, R11, 0x1, RZ, 0x1a ;  /* 0x000000010b067811 */ /* 0x000fe400078fd0ff */
[----:B------:R-:W-:Y:S02]  /*49f0*/  IADD3 R15, P1, P2, R8, UR46, R3 ;  /* 0x0000002e080f7c10 */ /* 0x000fe4000fa3e003 */
[----:B------:R-:W-:Y:S02]  /*4a00*/  LEA R13, R18, R13, 0x18 ;  /* 0x0000000d120d7211 */ /* 0x000fe400078ec0ff */
[----:B------:R-:W-:Y:S01]  /*4a10*/  LOP3.LUT R8, R6, 0x3, RZ, 0xc0, !PT ;  /* 0x0000000306087812 */ /* 0x000fe200078ec0ff */
[----:B------:R-:W-:Y:S01]  /*4a20*/  IMAD.MOV.U32 R6, RZ, RZ, RZ ;  /* 0x000000ffff067224 */ /* 0x000fe200078e00ff */
[----:B------:R-:W-:Y:S01]  /*4a30*/  IADD3.X R9, PT, PT, R30, R9, RZ, P1, P2 ;  /* 0x000000091e097210 */ /* 0x000fe20000fe44ff */
[----:B------:R-:W-:Y:S01]  /*4a40*/  IMAD R11, R2, 0x4, R13 ;  /* 0x00000004020b7824 */ /* 0x000fe200078e020d */
[----:B------:R-:W-:-:S02]  /*4a50*/  MOV R10, R3 ;  /* 0x00000003000a7202 */ /* 0x000fc40000000f00 */
[----:B------:R-:W-:-:S07]  /*4a60*/  IADD3 R12, PT, PT, -R8, RZ, RZ ;  /* 0x000000ff080c7210 */ /* 0x000fce0007ffe1ff */
.L_x_338:
[----:B------:R-:W-:-:S06]  /*4a70*/  IMAD.MOV.U32 R8, RZ, RZ, R15 ;  /* 0x000000ffff087224 */ /* 0x000fcc00078e000f */
[----:B------:R1:W2:Y:S01]  /*4a80*/  LDG.E.U8 R8, desc[UR36][R8.64] ;  /* 0x0000002408087981 */ /* 0x0002a2000c1e1100 */
[----:B------:R-:W-:Y:S01]  /*4a90*/  MOV R13, RZ ;  /* 0x000000ff000d7202 */ /* 0x000fe20000000f00 */
[----:B------:R-:W-:Y:S01]  /*4aa0*/  VIADD R12, R12, 0x1 ;  /* 0x000000010c0c7836 */ /* 0x000fe20000000000 */
[----:B------:R-:W-:Y:S02]  /*4ab0*/  IADD3 R15, P2, PT, R15, 0x40, RZ ;  /* 0x000000400f0f7810 */ /* 0x000fe40007f5e0ff */
[----:B------:R-:W-:-:S03]  /*4ac0*/  IADD3 R10, PT, PT, R10, 0x40, RZ ;  /* 0x000000400a0a7810 */ /* 0x000fc60007ffe0ff */
[----:B-1----:R-:W-:Y:S01]  /*4ad0*/  IMAD.X R9, RZ, RZ, R9, P2 ;  /* 0x000000ffff097224 */ /* 0x002fe200010e0609 */
        /* <DEDUP_REMOVED lines=10> */
.L_x_337:
[----:B------:R-:W-:Y:S05]  /*4b80*/  BSYNC.RECONVERGENT B1 ;  /* 0x0000000000017941 */ /* 0x000fea0003800200 */
.L_x_336:
[----:B------:R-:W-:Y:S05]  /*4b90*/  @!P0 BRA `(.L_x_326) ;  /* 0x0000000000e08947 */ /* 0x000fea0003800000 */
[----:B------:R-:W1:Y:S01]  /*4ba0*/  S2R R12, SR_CgaCtaId ;  /* 0x00000000000c7919 */ /* 0x000e620000008800 */
[----:B------:R-:W2:Y:S01]  /*4bb0*/  LDCU.64 UR10, c[0x0][0x420] ;  /* 0x00008400ff0a77ac */ /* 0x000ea20008000a00 */
[----:B------:R-:W-:Y:S01]  /*4bc0*/  MOV R8, 0x400 ;  /* 0x0000040000087802 */ /* 0x000fe20000000f00 */
[----:B------:R-:W-:-:S03]  /*4bd0*/  USHF.L.U32 UR4, UR9, 0x2, URZ ;  /* 0x0000000209047899 */ /* 0x000fc600080006ff */
[----:B------:R-:W-:-:S03]  /*4be0*/  IADD3 R9, PT, PT, R8, 0x110, RZ ;  /* 0x0000011008097810 */ /* 0x000fc60007ffe0ff */
[----:B------:R-:W-:Y:S01]  /*4bf0*/  LEA R8, R10, -UR4, 0x2 ;  /* 0x800000040a087c11 */ /* 0x000fe2000f8e10ff */
[----:B--2---:R-:W-:-:S05]  /*4c00*/  IMAD.U32 R13, RZ, RZ, UR10 ;  /* 0x0000000aff0d7e24 */ /* 0x004fca000f8e00ff */
[----:B------:R-:W-:-:S04]  /*4c10*/  IADD3 R13, P0, P1, R13, UR46, R10 ;  /* 0x0000002e0d0d7c10 */ /* 0x000fc8000f91e00a */
[----:B------:R-:W-:Y:S02]  /*4c20*/  IADD3 R13, P2, PT, R13, 0x80, RZ ;  /* 0x000000800d0d7810 */ /* 0x000fe40007f5e0ff */
[----:B-1----:R-:W-:Y:S02]  /*4c30*/  LEA R11, R12, R9, 0x18 ;  /* 0x000000090c0b7211 */ /* 0x002fe400078ec0ff */
[----:B------:R-:W-:Y:S02]  /*4c40*/  IADD3.X R9, PT, PT, R30, UR11, RZ, P0, P1 ;  /* 0x0000000b1e097c10 */ /* 0x000fe400087e24ff */
[----:B------:R-:W-:-:S03]  /*4c50*/  IADD3 R11, PT, PT, R8, 0x200, R11 ;  /* 0x00000200080b7810 */ /* 0x000fc60007ffe00b */
[----:B------:R-:W-:-:S07]  /*4c60*/  IMAD.X R9, RZ, RZ, R9, P2 ;  /* 0x000000ffff097224 */ /* 0x000fce00010e0609 */
.L_x_339:
[----:B------:R-:W-:-:S05]  /*4c70*/  MOV R8, R13 ;  /* 0x0000000d00087202 */ /* 0x000fca0000000f00 */
[----:B------:R-:W2:Y:S04]  /*4c80*/  LDG.E.U8 R15, desc[UR36][R8.64+-0x80] ;  /* 0xffff8024080f7981 */ /* 0x000ea8000c1e1100 */
[----:B------:R-:W3:Y:S04]  /*4c90*/  LDG.E.U8 R12, desc[UR36][R8.64+-0x40] ;  /* 0xffffc024080c7981 */ /* 0x000ee8000c1e1100 */
[----:B------:R-:W5:Y:S04]  /*4ca0*/  LDG.E.U8 R13, desc[UR36][R8.64] ;  /* 0x00000024080d7981 */ /* 0x000f68000c1e1100 */
[----:B------:R-:W4:Y:S01]  /*4cb0*/  LDG.E.U8 R14, desc[UR36][R8.64+0x40] ;  /* 0x00004024080e7981 */ /* 0x000f22000c1e1100 */
[----:B------:R-:W-:Y:S01]  /*4cc0*/  VIADD R10, R10, 0x100 ;  /* 0x000001000a0a7836 */ /* 0x000fe20000000000 */
[----:B--2---:R-:W-:-:S02]  /*4cd0*/  ISETP.NE.AND P0, PT, R15, RZ, PT ;  /* 0x000000ff0f00720c */ /* 0x004fc40003f05270 */
[----:B---3--:R-:W-:Y:S02]  /*4ce0*/  ISETP.NE.AND P1, PT, R12, RZ, PT ;  /* 0x000000ff0c00720c */ /* 0x008fe40003f25270 */
[----:B-----5:R-:W-:Y:S02]  /*4cf0*/  ISETP.NE.AND P2, PT, R13, RZ, PT ;  /* 0x000000ff0d00720c */ /* 0x020fe40003f45270 */
        /* <DEDUP_REMOVED lines=13> */
[----:B------:R-:W-:Y:S02]  /*4dd0*/  IMAD.MOV.U32 R18, RZ, RZ, RZ ;  /* 0x000000ffff127224 */ /* 0x000fe400078e00ff */
[----:B---3--:R-:W-:Y:S01]  /*4de0*/  @!P3 FADD.FTZ R19, -R7, R20 ;  /* 0x000000140713b221 */ /* 0x008fe20000010100 */
[----:B------:R-:W1:Y:S01]  /*4df0*/  @!P1 MUFU.EX2 R14, R15 ;  /* 0x0000000f000e9308 */ /* 0x000e620000000800 */
[----:B------:R-:W-:Y:S01]  /*4e00*/  @!P2 FMUL.FTZ R17, R17, 1.4426950216293334961 ;  /* 0x3fb8aa3b1111a820 */ /* 0x000fe20000410000 */
[----:B------:R-:W-:Y:S01]  /*4e10*/  MOV R20, RZ ;  /* 0x000000ff00147202 */ /* 0x000fe20000000f00 */
[----:B------:R-:W-:Y:S01]  /*4e20*/  @!P3 FMUL.FTZ R19, R19, 1.4426950216293334961 ;  /* 0x3fb8aa3b1313b820 */ /* 0x000fe20000410000 */
[----:B------:R-:W-:Y:S01]  /*4e30*/  ISETP.GE.AND P0, PT, R10, UR44, PT ;  /* 0x0000002c0a007c0c */ /* 0x000fe2000bf06270 */
        /* <DEDUP_REMOVED lines=14> */
.L_x_326:
[----:B------:R-:W-:Y:S05]  /*4f20*/  BSYNC.RECONVERGENT B0 ;  /* 0x0000000000007941 */ /* 0x000fea0003800200 */
.L_x_325:
[----:B0-----:R-:W0:Y:S01]  /*4f30*/  SHFL.BFLY PT, R7, R6, 0x10, 0x1f ;  /* 0x0e001f0006077f89 */ /* 0x001e2200000e0000 */
[C---:B------:R-:W-:Y:S01]  /*4f40*/  ISETP.NE.AND P0, PT, R0.reuse, RZ, PT ;  /* 0x000000ff0000720c */ /* 0x040fe20003f05270 */
[----:B------:R-:W2:Y:S01]  /*4f50*/  LDCU UR4, c[0x0][0x3f4] ;  /* 0x00007e80ff0477ac */ /* 0x000ea20008000800 */
[----:B------:R-:W-:Y:S01]  /*4f60*/  ISETP.GT.U32.AND P1, PT, R0, 0x1, PT ;  /* 0x000000010000780c */ /* 0x000fe20003f24070 */
[----:B------:R-:W3:Y:S01]  /*4f70*/  LDCU.U8 UR10, c[0x0][0x48c] ;  /* 0x00009180ff0a77ac */ /* 0x000ee20008000000 */
[----:B--2---:R-:W-:Y:S01]  /*4f80*/  UIADD3 UR4, UPT, UPT, UR4, 0x4, URZ ;  /* 0x0000000404047890 */ /* 0x004fe2000fffe0ff */
        /* <DEDUP_REMOVED lines=13> */
[----:B-1----:R-:W0:Y:S02]  /*5060*/  SHFL.BFLY PT, R11, R10, 0x1, 0x1f ;  /* 0x0c201f000a0b7f89 */ /* 0x002e2400000e0000 */
[----:B0-----:R-:W-:-:S05]  /*5070*/  FADD.FTZ R11, R10, R11 ;  /* 0x0000000b0a0b7221 */ /* 0x001fca0000010000 */
[----:B------:R-:W-:Y:S01]  /*5080*/  @!P0 STS [R4+0x8], R11 ;  /* 0x0000080b04008388 */ /* 0x000fe20000000800 */
[----:B------:R-:W-:Y:S01]  /*5090*/  BAR.SYNC.DEFER_BLOCKING 0x0 ;  /* 0x0000000000007b1d */ /* 0x000fe20000010000 */
[----:B---3--:R-:W-:-:S05]  /*50a0*/  ISETP.NE.AND P0, PT, RZ, UR10, PT ;  /* 0x0000000aff007c0c */ /* 0x008fca000bf05270 */
[----:B------:R-:W0:Y:S01]  /*50b0*/  @!P1 LDS R11, [R5+0x8] ;  /* 0x00000800050b9984 */ /* 0x000e220000000800 */
[----:B------:R-:W-:-:S03]  /*50c0*/  ISETP.GE.AND P1, PT, R3, UR44, PT ;  /* 0x0000002c03007c0c */ /* 0x000fc6000bf26270 */
[----:B0-----:R-:W0:Y:S02]  /*50d0*/  SHFL.BFLY PT, R0, R11, 0x1, 0x1f ;  /* 0x0c201f000b007f89 */ /* 0x001e2400000e0000 */
[----:B0-----:R-:W-:-:S06]  /*50e0*/  FADD.FTZ R6, R0, R11 ;  /* 0x0000000b00067221 */ /* 0x001fcc0000010000 */
[----:B------:R-:W0:Y:S02]  /*50f0*/  SHFL.IDX PT, R6, R6, RZ, 0x1f ;  /* 0x00001fff06067589 */ /* 0x000e2400000e0000 */
[----:B0-----:R-:W-:-:S06]  /*5100*/  FADD.FTZ R0, R6, 9.9999999747524270788e-07 ;  /* 0x358637bd06007421 */ /* 0x001fcc0000010000 */
[----:B------:R-:W0:Y:S01]  /*5110*/  MUFU.RCP R0, R0 ;  /* 0x0000000000007308 */ /* 0x000e220000001000 */
[----:B------:R-:W-:Y:S05]  /*5120*/  @!P0 BRA `(.L_x_340) ;  /* 0x0000000000188947 */ /* 0x000fea0003800000 */
[----:B------:R-:W1:Y:S01]  /*5130*/  LDCU UR4, c[0x0][0x488] ;  /* 0x00009100ff0477ac */ /* 0x000e620008000800 */
[----:B------:R-:W1:Y:S01]  /*5140*/  LDCU UR5, c[0x0][0x40c] ;  /* 0x00008180ff0577ac */ /* 0x000e620008000800 */
[----:B------:R-:W2:Y:S01]  /*5150*/  LDCU UR8, c[0x0][0x3f4] ;  /* 0x00007e80ff0877ac */ /* 0x000ea20008000800 */
[----:B-1----:R-:W-:-:S04]  /*5160*/  UIMAD UR40, UR40, UR4, UR5 ;  /* 0x00000004282872a4 */ /* 0x002fc8000f8e0205 */
[----:B--2---:R-:W-:-:S04]  /*5170*/  UIMAD UR4, UR40, UR8, URZ ;  /* 0x00000008280472a4 */ /* 0x004fc8000f8e02ff */
[----:B------:R-:W-:-:S12]  /*5180*/  USHF.R.S32.HI UR5, URZ, 0x1f, UR4 ;  /* 0x0000001fff057899 */ /* 0x000fd80008011404 */
.L_x_340:
[----:B------:R-:W-:Y:S04]  /*5190*/  BSSY.RECONVERGENT B0, `(.L_x_341) ;  /* 0x0000064000007945 */ /* 0x000fe80003800200 */
[----:B------:R-:W-:Y:S05]  /*51a0*/  @P1 BRA `(.L_x_342) ;  /* 0x0000000400881947 */ /* 0x000fea0003800000 */
[----:B------:R-:W-:Y:S01]  /*51b0*/  HFMA2 R4, -RZ, RZ, 0, 3.814697265625e-06 ;  /* 0x00000040ff047431 */ /* 0x000fe200000001ff */
[----:B------:R-:W-:Y:S01]  /*51c0*/  LOP3.LUT R5, RZ, R2, RZ, 0x33, !PT ;  /* 0x00000002ff057212 */ /* 0x000fe200078e33ff */
[----:B------:R-:W-:Y:S03]  /*51d0*/  BSSY.RECONVERGENT B1, `(.L_x_343) ;  /* 0x0000028000017945 */ /* 0x000fe60003800200 */
[----:B------:R-:W-:-:S04]  /*51e0*/  VIADDMNMX R4, R3, R4, UR44, !PT ;  /* 0x0000002c03047e46 */ /* 0x000fc8000f800104 */
[----:B------:R-:W-:-:S04]  /*51f0*/  IADD3 R4, PT, PT, R4, -UR9, R5 ;  /* 0x8000000904047c10 */ /* 0x000fc8000fffe005 */
[C---:B------:R-:W-:Y:S02]  /*5200*/  LOP3.LUT R5, R4.reuse, 0xc0, RZ, 0xc0, !PT ;  /* 0x000000c004057812 */ /* 0x040fe400078ec0ff */
[----:B------:R-:W-:Y:S02]  /*5210*/  ISETP.GE.U32.AND P1, PT, R4, 0xc0, PT ;  /* 0x000000c00400780c */ /* 0x000fe40003f26070 */
[----:B------:R-:W-:-:S13]  /*5220*/  ISETP.NE.AND P2, PT, R5, 0xc0, PT ;  /* 0x000000c00500780c */ /* 0x000fda0003f45270 */
[----:B------:R-:W-:Y:S05]  /*5230*/  @!P2 BRA `(.L_x_344) ;  /* 0x000000000084a947 */ /* 0x000fea0003800000 */
[----:B------:R-:W1:Y:S01]  /*5240*/  S2R R7, SR_CgaCtaId ;  /* 0x0000000000077919 */ /* 0x000e620000008800 */
[----:B------:R-:W2:Y:S01]  /*5250*/  LDCU.64 UR12, c[0x0][0x480] ;  /* 0x00009000ff0c77ac */ /* 0x000ea20008000a00 */
[----:B------:R-:W-:Y:S02]  /*5260*/  MOV R5, 0x400 ;  /* 0x0000040000057802 */ /* 0x000fe40000000f00 */
[----:B------:R-:W-:Y:S02]  /*5270*/  LEA.HI R4, R4, 0x1, RZ, 0x1a ;  /* 0x0000000104047811 */ /* 0x000fe400078fd0ff */
[----:B------:R-:W-:Y:S01]  /*5280*/  IADD3 R10, P2, PT, R3, UR4, RZ ;  /* 0x00000004030a7c10 */ /* 0x000fe2000ff5e0ff */
[----:B------:R-:W-:Y:S01]  /*5290*/  VIADD R6, R5, 0x110 ;  /* 0x0000011005067836 */ /* 0x000fe20000000000 */
[C---:B------:R-:W-:Y:S02]  /*52a0*/  SHF.L.U32 R5, R4.reuse, 0x6, RZ ;  /* 0x0000000604057819 */ /* 0x040fe400000006ff */
[----:B------:R-:W-:-:S02]  /*52b0*/  LOP3.LUT R4, R4, 0x3, RZ, 0xc0, !PT ;  /* 0x0000000304047812 */ /* 0x000fc400078ec0ff */
[----:B------:R-:W-:Y:S02]  /*52c0*/  SHF.L.U32 R12, R2, 0x1, RZ ;  /* 0x00000001020c7819 */ /* 0x000fe400000006ff */
[----:B------:R-:W-:Y:S02]  /*52d0*/  IADD3 R8, PT, PT, -R4, RZ, RZ ;  /* 0x000000ff04087210 */ /* 0x000fe40007ffe1ff */
[----:B-1----:R-:W-:Y:S01]  /*52e0*/  LEA R11, R7, R6, 0x18 ;  /* 0x00000006070b7211 */ /* 0x002fe200078ec0ff */
[----:B------:R-:W-:Y:S01]  /*52f0*/  IMAD.X R7, RZ, RZ, UR5, P2 ;  /* 0x00000005ff077e24 */ /* 0x000fe200090e06ff */
[----:B------:R-:W-:Y:S02]  /*5300*/  LOP3.LUT R6, R5, 0xc0, RZ, 0xc0, !PT ;  /* 0x000000c005067812 */ /* 0x000fe400078ec0ff */
[----:B--2---:R-:W-:-:S03]  /*5310*/  LEA R9, P2, R10, UR12, 0x2 ;  /* 0x0000000c0a097c11 */ /* 0x004fc6000f8410ff */
[----:B------:R-:W-:Y:S01]  /*5320*/  IMAD.IADD R3, R3, 0x1, R6 ;  /* 0x0000000103037824 */ /* 0x000fe200078e0206 */
[----:B------:R-:W-:Y:S01]  /*5330*/  LEA.HI.X R10, R10, UR13, R7, 0x2, P2 ;  /* 0x0000000d0a0a7c11 */ /* 0x000fe200090f1407 */
[----:B------:R-:W-:Y:S01]  /*5340*/  IMAD R7, R2, 0x4, R11 ;  /* 0x0000000402077824 */ /* 0x000fe200078e020b */
[----:B------:R-:W-:-:S07]  /*5350*/  IADD3 R6, PT, PT, R11, UR7, R12 ;  /* 0x000000070b067c10 */ /* 0x000fce000fffe00c */
.L_x_345:
[----:B-1----:R1:W0:Y:S01]  /*5360*/  LDS R5, [R7] ;  /* 0x0000000007057984 */ /* 0x0022220000000800 */
[----:B------:R-:W-:-:S04]  /*5370*/  IADD3 R8, PT, PT, R8, 0x1, RZ ;  /* 0x0000000108087810 */ /* 0x000fc80007ffe0ff */
[----:B------:R-:W-:Y:S01]  /*5380*/  ISETP.NE.AND P3, PT, R8, RZ, PT ;  /* 0x000000ff0800720c */ /* 0x000fe20003f65270 */
[----:B-1----:R-:W-:Y:S02]  /*5390*/  VIADD R7, R7, 0x100 ;  /* 0x0000010007077836 */ /* 0x002fe40000000000 */
[----:B0-----:R-:W-:Y:S01]  /*53a0*/  FMUL.FTZ R11, R5, R0 ;  /* 0x00000000050b7220 */ /* 0x001fe20000410000 */
[----:B------:R-:W-:-:S04]  /*53b0*/  @P0 IMAD.MOV.U32 R5, RZ, RZ, R10 ;  /* 0x000000ffff050224 */ /* 0x000fc800078e000a */
        /* <DEDUP_REMOVED lines=9> */
.L_x_344:
[----:B------:R-:W-:Y:S05]  /*5450*/  BSYNC.RECONVERGENT B1 ;  /* 0x0000000000017941 */ /* 0x000fea0003800200 */
.L_x_343:
[----:B------:R-:W-:Y:S05]  /*5460*/  @!P1 BRA `(.L_x_342) ;  /* 0x0000000000d89947 */ /* 0x000fea0003800000 */
[----:B------:R-:W2:Y:S01]  /*5470*/  S2R R7, SR_CgaCtaId ;  /* 0x0000000000077919 */ /* 0x000ea20000008800 */
[----:B------:R-:W3:Y:S01]  /*5480*/  LDCU.64 UR12, c[0x0][0x480] ;  /* 0x00009000ff0c77ac */ /* 0x000ee20008000a00 */
[----:B------:R-:W-:Y:S02]  /*5490*/  MOV R6, 0x400 ;  /* 0x0000040000067802 */ /* 0x000fe40000000f00 */
[C---:B------:R-:W-:Y:S01]  /*54a0*/  IADD3 R9, P2, PT, R3.reuse, UR4, RZ ;  /* 0x0000000403097c10 */ /* 0x040fe2000ff5e0ff */
[----:B------:R-:W-:Y:S01]  /*54b0*/  USHF.L.U32 UR8, UR9, 0x2, URZ ;  /* 0x0000000209087899 */ /* 0x000fe200080006ff */
[----:B-1----:R-:W-:Y:S01]  /*54c0*/  LEA R4, R3, UR7, 0x1 ;  /* 0x0000000703047c11 */ /* 0x002fe2000f8e08ff */
[----:B------:R-:W-:Y:S01]  /*54d0*/  VIADD R6, R6, 0x110 ;  /* 0x0000011006067836 */ /* 0x000fe20000000000 */
[----:B------:R-:W-:Y:S01]  /*54e0*/  MOV R5, UR9 ;  /* 0x0000000900057c02 */ /* 0x000fe20008000f00 */
[----:B------:R-:W-:Y:S02]  /*54f0*/  UISETP.NE.AND UP0, UPT, UR10, URZ, UPT ;  /* 0x000000ff0a00728c */ /* 0x000fe4000bf05270 */
[----:B------:R-:W-:-:S02]  /*5500*/  ISETP.NE.AND P1, PT, RZ, UR10, PT ;  /* 0x0000000aff007c0c */ /* 0x000fc4000bf25270 */
[----:B------:R-:W-:Y:S01]  /*5510*/  IMAD R5, R5, -0x2, R4 ;  /* 0xfffffffe05057824 */ /* 0x000fe200078e0204 */
[----:B------:R-:W-:Y:S02]  /*5520*/  LEA R4, R3, -UR8, 0x2 ;  /* 0x8000000803047c11 */ /* 0x000fe4000f8e10ff */
[----:B------:R-:W-:Y:S02]  /*5530*/  PLOP3.LUT P0, PT, PT, PT, UP0, 0x80, 0x8 ;  /* 0x000000000008781c */ /* 0x000fe40003f0f008 */
[----:B---3--:R-:W-:Y:S02]  /*5540*/  LEA R8, P3, R9, UR12, 0x2 ;  /* 0x0000000c09087c11 */ /* 0x008fe4000f8610ff */
[----:B--2---:R-:W-:Y:S02]  /*5550*/  LEA R7, R7, R6, 0x18 ;  /* 0x0000000607077211 */ /* 0x004fe400078ec0ff */
[----:B------:R-:W-:Y:S02]  /*5560*/  IADD3.X R6, PT, PT, RZ, UR5, RZ, P2, !PT ;  /* 0x00000005ff067c10 */ /* 0x000fe400097fe4ff */
[----:B------:R-:W-:-:S02]  /*5570*/  IADD3 R8, P2, PT, R8, 0x200, RZ ;  /* 0x0000020008087810 */ /* 0x000fc40007f5e0ff */
[----:B------:R-:W-:Y:S02]  /*5580*/  LEA.HI.X R9, R9, UR13, R6, 0x2, P3 ;  /* 0x0000000d09097c11 */ /* 0x000fe400098f1406 */
[--C-:B------:R-:W-:Y:S02]  /*5590*/  IADD3 R6, PT, PT, R4, 0x200, R7.reuse ;  /* 0x0000020004067810 */ /* 0x100fe40007ffe007 */
[----:B------:R-:W-:Y:S01]  /*55a0*/  IADD3 R7, PT, PT, R5, 0x100, R7 ;  /* 0x0000010005077810 */ /* 0x000fe20007ffe007 */
[----:B------:R-:W-:-:S07]  /*55b0*/  IMAD.X R11, RZ, RZ, R9, P2 ;  /* 0x000000ffff0b7224 */ /* 0x000fce00010e0609 */
.L_x_346:
[----:B------:R-:W0:Y:S01]  /*55c0*/  LDS R5, [R6+-0x200] ;  /* 0xfffe000006057984 */ /* 0x000e220000000800 */
[----:B------:R-:W-:-:S04]  /*55d0*/  IADD3 R3, PT, PT, R3, 0x100, RZ ;  /* 0x0000010003037810 */ /* 0x000fc80007ffe0ff */
[----:B------:R-:W-:Y:S01]  /*55e0*/  ISETP.GE.AND P2, PT, R3, UR44, PT ;  /* 0x0000002c03007c0c */ /* 0x000fe2000bf46270 */
[----:B0-----:R-:W-:-:S05]  /*55f0*/  FMUL.FTZ R13, R5, R0 ;  /* 0x00000000050d7220 */ /* 0x001fca0000410000 */
[----:B------:R-:W-:-:S04]  /*5600*/  F2FP.F16.F32.PACK_AB R4, RZ, R13 ;  /* 0x0000000dff04723e */ /* 0x000fc800000000ff */
[----:B------:R-:W-:-:S05]  /*5610*/  PRMT R9, R4, 0x7610, R9 ;  /* 0x0000761004097816 */ /* 0x000fca0000000009 */
[----:B------:R-:W-:Y:S04]  /*5620*/  STS.U16 [R7+-0x100], R9 ;  /* 0xffff000907007388 */ /* 0x000fe80000000400 */
[----:B------:R-:W0:Y:S02]  /*5630*/  LDS R5, [R6+-0x100] ;  /* 0xffff000006057984 */ /* 0x000e240000000800 */
[----:B0-----:R-:W-:-:S05]  /*5640*/  FMUL.FTZ R15, R5, R0 ;  /* 0x00000000050f7220 */ /* 0x001fca0000410000 */
[----:B------:R-:W-:-:S04]  /*5650*/  F2FP.F16.F32.PACK_AB R4, RZ, R15 ;  /* 0x0000000fff04723e */ /* 0x000fc800000000ff */
[----:B------:R-:W-:-:S05]  /*5660*/  PRMT R10, R4, 0x7610, R10 ;  /* 0x00007610040a7816 */ /* 0x000fca000000000a */
[----:B------:R-:W-:Y:S04]  /*5670*/  STS.U16 [R7+-0x80], R10 ;  /* 0xffff800a07007388 */ /* 0x000fe80000000400 */
[----:B------:R-:W0:Y:S02]  /*5680*/  LDS R5, [R6] ;  /* 0x0000000006057984 */ /* 0x000e240000000800 */
[----:B0-----:R-:W-:Y:S01]  /*5690*/  FMUL.FTZ R17, R5, R0 ;  /* 0x0000000005117220 */ /* 0x001fe20000410000 */
[----:B------:R-:W-:-:S04]  /*56a0*/  IMAD.MOV.U32 R5, RZ, RZ, R11 ;  /* 0x000000ffff057224 */ /* 0x000fc800078e000b */
[----:B------:R-:W-:-:S05]  /*56b0*/  F2FP.F16.F32.PACK_AB R4, RZ, R17 ;  /* 0x00000011ff04723e */ /* 0x000fca00000000ff */
[----:B------:R0:W-:Y:S04]  /*56c0*/  STS.U16 [R7], R4 ;  /* 0x0000000407007388 */ /* 0x0001e80000000400 */
[----:B------:R1:W2:Y:S01]  /*56d0*/  LDS R9, [R6+0x100] ;  /* 0x0001000006097984 */ /* 0x0002a20000000800 */
[----:B0-----:R-:W-:Y:S02]  /*56e0*/  MOV R4, R8 ;  /* 0x0000000800047202 */ /* 0x001fe40000000f00 */
[----:B-1----:R-:W-:-:S03]  /*56f0*/  IADD3 R6, PT, PT, R6, 0x400, RZ ;  /* 0x0000040006067810 */ /* 0x002fc60007ffe0ff */
[----:B------:R-:W-:Y:S01]  /*5700*/  @P0 STG.E desc[UR36][R4.64+-0x200], R13 ;  /* 0xfffe000d04000986 */ /* 0x000fe2000c101924 */
[----:B------:R-:W-:-:S13]  /*5710*/  PLOP3.LUT P0, PT, P1, PT, PT, 0x80, 0x8 ;  /* 0x000000000008781c */ /* 0x000fda0000f0f070 */
[----:B------:R-:W-:Y:S04]  /*5720*/  @P0 STG.E desc[UR36][R4.64+-0x100], R15 ;  /* 0xffff000f04000986 */ /* 0x000fe8000c101924 */
[----:B------:R-:W-:Y:S01]  /*5730*/  @P0 STG.E desc[UR36][R4.64], R17 ;  /* 0x0000001104000986 */ /* 0x000fe2000c101924 */
[----:B--2---:R-:W-:-:S05]  /*5740*/  FMUL.FTZ R9, R9, R0 ;  /* 0x0000000009097220 */ /* 0x004fca0000410000 */
[----:B------:R-:W-:Y:S01]  /*5750*/  @P0 STG.E desc[UR36][R4.64+0x100], R9 ;  /* 0x0001000904000986 */ /* 0x000fe2000c101924 */
[----:B------:R-:W-:-:S04]  /*5760*/  F2FP.F16.F32.PACK_AB R8, RZ, R9 ;  /* 0x00000009ff08723e */ /* 0x000fc800000000ff */
[----:B------:R-:W-:Y:S02]  /*5770*/  PRMT R10, R8, 0x7610, R10 ;  /* 0x00007610080a7816 */ /* 0x000fe4000000000a */
[----:B------:R-:W-:-:S03]  /*5780*/  IADD3 R8, P3, PT, R4, 0x400, RZ ;  /* 0x0000040004087810 */ /* 0x000fc60007f7e0ff */
[----:B------:R0:W-:Y:S02]  /*5790*/  STS.U16 [R7+0x80], R10 ;  /* 0x0000800a07007388 */ /* 0x0001e40000000400 */
[----:B------:R-:W-:Y:S02]  /*57a0*/  IMAD.X R11, RZ, RZ, R5, P3 ;  /* 0x000000ffff0b7224 */ /* 0x000fe400018e0605 */
[----:B0-----:R-:W-:Y:S01]  /*57b0*/  VIADD R7, R7, 0x200 ;  /* 0x0000020007077836 */ /* 0x001fe20000000000 */
[----:B------:R-:W-:Y:S06]  /*57c0*/  @!P2 BRA `(.L_x_346) ;  /* 0xfffffffc007ca947 */ /* 0x000fec000383ffff */
.L_x_342:
[----:B------:R-:W-:Y:S05]  /*57d0*/  BSYNC.RECONVERGENT B0 ;  /* 0x0000000000007941 */ /* 0x000fea0003800200 */
.L_x_341:
[----:B------:R-:W-:Y:S01]  /*57e0*/  UIADD3 UR15, UPT, UPT, UR44, -0x1, URZ ;  /* 0xffffffff2c0f7890 */ /* 0x000fe2000fffe0ff */
[----:B------:R-:W2:Y:S01]  /*57f0*/  S2R R32, SR_CgaCtaId ;  /* 0x0000000000207919 */ /* 0x000ea20000008800 */
[----:B------:R-:W4:Y:S01]  /*5800*/  LDCU UR4, c[0x0][0x40c] ;  /* 0x00008180ff0477ac */ /* 0x000f220008000800 */
[----:B------:R-:W-:Y:S01]  /*5810*/  IMAD.SHL.U32 R19, R2, 0x8, RZ ;  /* 0x0000000802137824 */ /* 0x000fe200078e00ff */
[----:B------:R-:W-:Y:S01]  /*5820*/  MOV R12, 0x400 ;  /* 0x00000400000c7802 */ /* 0x000fe20000000f00 */
[----:B------:R-:W-:Y:S01]  /*5830*/  BSSY.RECONVERGENT B0, `(.L_x_347) ;  /* 0x000001e000007945 */ /* 0x000fe20003800200 */
[----:B0-----:R-:W-:Y:S02]  /*5840*/  MOV R0, UR15 ;  /* 0x0000000f00007c02 */ /* 0x001fe40008000f00 */
[----:B-1----:R-:W-:Y:S02]  /*5850*/  CS2R R10, SRZ ;  /* 0x00000000000a7805 */ /* 0x002fe4000001ff00 */
[----:B------:R-:W-:-:S02]  /*5860*/  LOP3.LUT R19, R19, 0x38, RZ, 0xc0, !PT ;  /* 0x0000003813137812 */ /* 0x000fc400078ec0ff */
[----:B------:R-:W-:Y:S02]  /*5870*/  CS2R R8, SRZ ;  /* 0x0000000000087805 */ /* 0x000fe4000001ff00 */
[----:B------:R-:W-:Y:S02]  /*5880*/  SHF.R.S32.HI R0, RZ, 0x1f, R0 ;  /* 0x0000001fff007819 */ /* 0x000fe40000011400 */
[----:B------:R-:W-:Y:S02]  /*5890*/  IADD3 R3, PT, PT, R12, 0x90, RZ ;  /* 0x000000900c037810 */ /* 0x000fe40007ffe0ff */
[----:B------:R-:W-:-:S04]  /*58a0*/  LEA.HI R0, R0, UR15, RZ, 0x3 ;  /* 0x0000000f00007c11 */ /* 0x000fc8000f8f18ff */
[----:B------:R-:W-:Y:S02]  /*58b0*/  LOP3.LUT R0, R0, 0xfffffff8, RZ, 0xc0, !PT ;  /* 0xfffffff800007812 */ /* 0x000fe400078ec0ff */
[----:B----4-:R-:W-:Y:S02]  /*58c0*/  MOV R24, UR4 ;  /* 0x0000000400187c02 */ /* 0x010fe40008000f00 */
[----:B------:R-:W-:Y:S01]  /*58d0*/  IADD3 R33, PT, PT, -R0, UR15, RZ ;  /* 0x0000000f00217c10 */ /* 0x000fe2000fffe1ff */
[----:B------:R-:W-:-:S03]  /*58e0*/  IMAD.SHL.U32 R0, R2, 0x10, RZ ;  /* 0x0000001002007824 */ /* 0x000fc600078e00ff */
[----:B------:R-:W-:Y:S02]  /*58f0*/  ISETP.NE.AND P0, PT, R28, R33, PT ;  /* 0x000000211c00720c */ /* 0x000fe40003f05270 */
[----:B------:R-:W-:Y:S02]  /*5900*/  LOP3.LUT R0, R0, 0x70, RZ, 0xc0, !PT ;  /* 0x0000007000007812 */ /* 0x000fe400078ec0ff */
[----:B------:R-:W-:Y:S02]  /*5910*/  ISETP.NE.OR P0, PT, R24, RZ, P0 ;  /* 0x000000ff1800720c */ /* 0x000fe40000705670 */
[----:B--2---:R-:W-:Y:S02]  /*5920*/  LEA R3, R32, R3, 0x18 ;  /* 0x0000000320037211 */ /* 0x004fe400078ec0ff */
[----:B------:R-:W-:-:S03]  /*5930*/  ISETP.GT.U32.OR P0, PT, R19, 0x2f, P0 ;  /* 0x0000002f1300780c */ /* 0x000fc60000704470 */
[----:B------:R-:W-:-:S10]  /*5940*/  IMAD.IADD R31, R3, 0x1, R0 ;  /* 0x00000001031f7824 */ /* 0x000fd400078e0200 */
[----:B------:R-:W-:Y:S05]  /*5950*/  @P0 BRA `(.L_x_348) ;  /* 0x00000000002c0947 */ /* 0x000fea0003800000 */
[----:B------:R-:W0:Y:S01]  /*5960*/  LDCU.64 UR4, c[0x0][0x3b0] ;  /* 0x00007600ff0477ac */ /* 0x000e220008000a00 */
[----:B------:R-:W-:Y:S01]  /*5970*/  HFMA2 R11, -RZ, RZ, 0, 0 ;  /* 0x00000000ff0b7431 */ /* 0x000fe200000001ff */
[----:B0-----:R-:W-:-:S04]  /*5980*/  UISETP.NE.U32.AND UP0, UPT, UR4, URZ, UPT ;  /* 0x000000ff0400728c */ /* 0x001fc8000bf05070 */
[----:B------:R-:W-:-:S09]  /*5990*/  UISETP.NE.AND.EX UP0, UPT, UR5, URZ, UPT, UP0 ;  /* 0x000000ff0500728c */ /* 0x000fd2000bf05300 */
[----:B------:R-:W-:Y:S05]  /*59a0*/  BRA.U !UP0, `(.L_x_349) ;  /* 0x0000000108147547 */ /* 0x000fea000b800000 */
[----:B------:R-:W0:Y:S01]  /*59b0*/  LDC.64 R8, c[0x0][0x3b0] ;  /* 0x0000ec00ff087b82 */ /* 0x000e220000000a00 */
[----:B------:R-:W-:-:S04]  /*59c0*/  IMAD.U32 R0, RZ, RZ, UR45 ;  /* 0x0000002dff007e24 */ /* 0x000fc8000f8e00ff */
[----:B------:R-:W-:-:S04]  /*59d0*/  IMAD R3, R0, 0x30, R19 ;  /* 0x0000003000037824 */ /* 0x000fc800078e0213 */
[----:B0-----:R-:W-:-:S06]  /*59e0*/  IMAD.WIDE.U32 R8, R3, 0x2, R8 ;  /* 0x0000000203087825 */ /* 0x001fcc00078e0008 */
[----:B------:R-:W5:Y:S02]  /*59f0*/  LDG.E.128 R8, desc[UR36][R8.64] ;  /* 0x0000002408087981 */ /* 0x000f64000c1e1d00 */
.L_x_349:
[----:B-----5:R0:W-:Y:S02]  /*5a00*/  STS.128 [R31], R8 ;  /* 0x000000081f007388 */ /* 0x0201e40000000c00 */
.L_x_348:
[----:B------:R-:W-:Y:S05]  /*5a10*/  BSYNC.RECONVERGENT B0 ;  /* 0x0000000000007941 */ /* 0x000fea0003800200 */
.L_x_347:
[----:B------:R-:W-:Y:S01]  /*5a20*/  ISETP.GT.U32.AND P0, PT, R19, 0x2f, PT ;  /* 0x0000002f1300780c */ /* 0x000fe20003f04070 */
[----:B------:R-:W-:Y:S01]  /*5a30*/  BAR.SYNC.DEFER_BLOCKING 0x0 ;  /* 0x0000000000007b1d */ /* 0x000fe20000010000 */
[----:B------:R-:W-:Y:S01]  /*5a40*/  HFMA2 R0, -RZ, RZ, 0, 0 ;  /* 0x00000000ff007431 */ /* 0x000fe200000001ff */
[----:B------:R-:W-:Y:S01]  /*5a50*/  MOV R18, RZ ;  /* 0x000000ff00127202 */ /* 0x000fe20000000f00 */
[----:B------:R-:W-:Y:S01]  /*5a60*/  IMAD.MOV.U32 R17, RZ, RZ, RZ ;  /* 0x000000ffff117224 */ /* 0x000fe200078e00ff */
[----:B------:R-:W-:Y:S01]  /*5a70*/  CS2R R4, SRZ ;  /* 0x0000000000047805 */ /* 0x000fe2000001ff00 */
[----:B------:R-:W-:Y:S01]  /*5a80*/  IMAD.MOV.U32 R3, RZ, RZ, RZ ;  /* 0x000000ffff037224 */ /* 0x000fe200078e00ff */
[----:B------:R-:W1:Y:S01]  /*5a90*/  LDCU UR14, c[0x0][0x40c] ;  /* 0x00008180ff0e77ac */ /* 0x000e620008000800 */
[----:B------:R-:W-:Y:S01]  /*5aa0*/  BSSY.RECONVERGENT B0, `(.L_x_350) ;  /* 0x000020d000007945 */ /* 0x000fe20003800200 */
[----:B------:R-:W-:Y:S01]  /*5ab0*/  CS2R R6, SRZ ;  /* 0x0000000000067805 */ /* 0x000fe2000001ff00 */
[----:B------:R-:W2:Y:S03]  /*5ac0*/  LDCU.64 UR10, c[0x0][0x3c8] ;  /* 0x00007900ff0a77ac */ /* 0x000ea60008000a00 */
[----:B------:R-:W-:Y:S05]  /*5ad0*/  @P0 BRA `(.L_x_351) ;  /* 0x0000002000240947 */ /* 0x000fea0003800000 */
[----:B------:R-:W3:Y:S01]  /*5ae0*/  LDC R14, c[0x0][0x3f4] ;  /* 0x0000fd00ff0e7b82 */ /* 0x000ee20000000800 */
[----:B------:R-:W-:Y:S01]  /*5af0*/  VIADD R34, R28, UR9 ;  /* 0x000000091c227c36 */ /* 0x000fe20008000000 */
[----:B------:R-:W-:Y:S01]  /*5b00*/  IADD3 R13, PT, PT, R12, 0x110, RZ ;  /* 0x000001100c0d7810 */ /* 0x000fe20007ffe0ff */
[----:B------:R-:W-:Y:S01]  /*5b10*/  BSSY.RECONVERGENT B1, `(.L_x_352) ;  /* 0x00000c1000017945 */ /* 0x000fe20003800200 */
[----:B------:R-:W-:Y:S02]  /*5b20*/  IMAD.MOV.U32 R18, RZ, RZ, RZ ;  /* 0x000000ffff127224 */ /* 0x000fe400078e00ff */
[----:B------:R-:W-:Y:S02]  /*5b30*/  LEA R32, R32, R13, 0x18 ;  /* 0x0000000d20207211 */ /* 0x000fe400078ec0ff */
[----:B------:R-:W4:Y:S02]  /*5b40*/  LDC.64 R40, c[0x0][0x3c0] ;  /* 0x0000f000ff287b82 */ /* 0x000f240000000a00 */
[----:B------:R-:W-:-:S04]  /*5b50*/  IADD3 R29, PT, PT, R32, UR7, RZ ;  /* 0x00000007201d7c10 */ /* 0x000fc8000fffe0ff */
[----:B------:R-:W-:Y:S02]  /*5b60*/  LEA R35, R28, R29, 0x1 ;  /* 0x0000001d1c237211 */ /* 0x000fe400078e08ff */
[C---:B---3--:R-:W-:Y:S01]  /*5b70*/  VIMNMX R39, PT, PT, R14.reuse, UR15, PT ;  /* 0x0000000f0e277c48 */ /* 0x048fe2000bfe0100 */
[C-C-:B------:R-:W-:Y:S02]  /*5b80*/  IMAD R37, R14.reuse, UR48, R19.reuse ;  /* 0x000000300e257c24 */ /* 0x140fe4000f8e0213 */
[----:B------:R-:W-:Y:S01]  /*5b90*/  IMAD R13, R14, UR6, R19 ;  /* 0x000000060e0d7c24 */ /* 0x000fe2000f8e0213 */
[----:B------:R-:W-:Y:S01]  /*5ba0*/  ISETP.GE.AND P0, PT, R34, R39, PT ;  /* 0x000000272200720c */ /* 0x000fe20003f06270 */
[----:B----4-:R-:W-:-:S04]  /*5bb0*/  IMAD.WIDE R36, R37, 0x2, R40 ;  /* 0x0000000225247825 */ /* 0x010fc800078e0228 */
[----:B------:R-:W-:-:S08]  /*5bc0*/  IMAD.WIDE R40, R13, 0x2, R40 ;  /* 0x000000020d287825 */ /* 0x000fd000078e0228 */
[----:B------:R-:W-:Y:S05]  /*5bd0*/  @P0 BRA `(.L_x_353) ;  /* 0x0000000800d00947 */ /* 0x000fea0003800000 */
[----:B------:R-:W3:Y:S01]  /*5be0*/  LDCU UR5, c[0x0][0x3f8] ;  /* 0x00007f00ff0577ac */ /* 0x000ee20008000800 */
[----:B------:R-:W-:Y:S01]  /*5bf0*/  IADD3 R26, PT, PT, R34, 0x8, RZ ;  /* 0x00000008221a7810 */ /* 0x000fe20007ffe0ff */
[----:B------:R-:W4:Y:S01]  /*5c00*/  LDC.64 R46, c[0x0][0x458] ;  /* 0x00011600ff2e7b82 */ /* 0x000f220000000a00 */
[----:B------:R-:W-:Y:S01]  /*5c10*/  BSSY.RECONVERGENT B2, `(.L_x_354) ;  /* 0x0000046000027945 */ /* 0x000fe20003800200 */
[----:B------:R-:W-:Y:S01]  /*5c20*/  HFMA2 R17, -RZ, RZ, 0, 0 ;  /* 0x00000000ff117431 */ /* 0x000fe200000001ff */
[----:B------:R-:W-:Y:S02]  /*5c30*/  VIMNMX R25, PT, PT, R39, R26, !PT ;  /* 0x0000001a27197248 */ /* 0x000fe40007fe0100 */
[----:B------:R-:W-:Y:S01]  /*5c40*/  CS2R R6, SRZ ;  /* 0x0000000000067805 */ /* 0x000fe2000001ff00 */
[----:B------:R-:W-:Y:S01]  /*5c50*/  IMAD.MOV.U32 R44, RZ, RZ, R34 ;  /* 0x000000ffff2c7224 */ /* 0x000fe200078e0022 */
[----:B------:R-:W-:Y:S01]  /*5c60*/  CS2R R4, SRZ ;  /* 0x0000000000047805 */ /* 0x000fe2000001ff00 */
[----:B------:R-:W-:Y:S01]  /*5c70*/  IMAD.MOV.U32 R18, RZ, RZ, RZ ;  /* 0x000000ffff127224 */ /* 0x000fe200078e00ff */
[----:B---3--:R-:W-:-:S02]  /*5c80*/  UIMAD UR4, UR38, UR5, UR45 ;  /* 0x00000005260472a4 */ /* 0x008fc4000f8e022d */
[----:B------:R-:W-:-:S04]  /*5c90*/  IMAD R15, R14, UR5, RZ ;  /* 0x000000050e0f7c24 */ /* 0x000fc8000f8e02ff */
[----:B------:R-:W-:Y:S02]  /*5ca0*/  IMAD R38, R15, 0x30, RZ ;  /* 0x000000300f267824 */ /* 0x000fe400078e02ff */
[----:B------:R-:W-:Y:S01]  /*5cb0*/  IMAD.U32 R0, RZ, RZ, UR4 ;  /* 0x00000004ff007e24 */ /* 0x000fe2000f8e00ff */
[----:B------:R-:W-:-:S03]  /*5cc0*/  ULOP3.LUT UR4, URZ, UR9, URZ, 0x33, !UPT ;  /* 0x00000009ff047292 */ /* 0x000fc6000f8e33ff */
[----:B------:R-:W-:Y:S02]  /*5cd0*/  IMAD R3, R0, 0x30, R19 ;  /* 0x0000003000037824 */ /* 0x000fe400078e0213 */
[----:B------:R-:W-:Y:S01]  /*5ce0*/  IMAD.MOV.U32 R0, RZ, RZ, RZ ;  /* 0x000000ffff007224 */ /* 0x000fe200078e00ff */
[----:B------:R-:W-:Y:S01]  /*5cf0*/  IADD3 R25, PT, PT, -R28, UR4, R25 ;  /* 0x000000041c197c10 */ /* 0x000fe2000fffe119 */
[----:B----4-:R-:W-:Y:S01]  /*5d00*/  IMAD.WIDE R46, R3, 0x2, R46 ;  /* 0x00000002032e7825 */ /* 0x010fe200078e022e */
[----:B------:R-:W-:Y:S02]  /*5d10*/  MOV R3, RZ ;  /* 0x000000ff00037202 */ /* 0x000fe40000000f00 */
[----:B------:R-:W-:-:S13]  /*5d20*/  LOP3.LUT P0, RZ, R25, 0x8, RZ, 0xc0, !PT ;  /* 0x0000000819ff7812 */ /* 0x000fda000780c0ff */
[----:B------:R-:W-:Y:S05]  /*5d30*/  @P0 BRA `(.L_x_355) ;  /* 0x0000000000cc0947 */ /* 0x000fea0003800000 */
[----:B------:R-:W3:Y:S01]  /*5d40*/  LDCU.64 UR4, c[0x0][0x3c8] ;  /* 0x00007900ff0477ac */ /* 0x000ee20008000a00 */
[----:B------:R-:W-:Y:S01]  /*5d50*/  IADD3 R0, P0, PT, R34, UR46, RZ ;  /* 0x0000002e22007c10 */ /* 0x000fe2000ff1e0ff */
[----:B------:R-:W4:Y:S03]  /*5d60*/  LDS.U16 R18, [R35] ;  /* 0x0000000023127984 */ /* 0x000f260000000400 */
[----:B------:R-:W-:Y:S02]  /*5d70*/  IADD3.X R3, PT, PT, RZ, R30, RZ, P0, !PT ;  /* 0x0000001eff037210 */ /* 0x000fe400007fe4ff */
[----:B---3--:R-:W-:-:S04]  /*5d80*/  LEA R12, P0, R0, UR4, 0x2 ;  /* 0x00000004000c7c11 */ /* 0x008fc8000f8010ff */
[----:B------:R-:W-:-:S05]  /*5d90*/  LEA.HI.X R13, R0, UR5, R3, 0x2, P0 ;  /* 0x00000005000d7c11 */ /* 0x000fca00080f1403 */
[----:B------:R-:W3:Y:S01]  /*5da0*/  LDG.E R12, desc[UR36][R12.64] ;  /* 0x000000240c0c7981 */ /* 0x000ee2000c1e1900 */
[----:B------:R-:W-:Y:S01]  /*5db0*/  ISETP.NE.AND P0, PT, R24, RZ, PT ;  /* 0x000000ff1800720c */ /* 0x000fe20003f05270 */
[----:B---3--:R-:W-:-:S04]  /*5dc0*/  IMAD R5, R15, R12, R34 ;  /* 0x0000000c0f057224 */ /* 0x008fc800078e0222 */
[----:B------:R-:W-:-:S04]  /*5dd0*/  IMAD R5, R5, 0x30, RZ ;  /* 0x0000003005057824 */ /* 0x000fc800078e02ff */
[----:B------:R-:W-:-:S06]  /*5de0*/  IMAD.WIDE R4, R5, 0x2, R40 ;  /* 0x0000000205047825 */ /* 0x000fcc00078e0228 */
[----:B------:R-:W5:Y:S01]  /*5df0*/  LDG.E.128 R4, desc[UR36][R4.64] ;  /* 0x0000002404047981 */ /* 0x000f62000c1e1d00 */
[----:B----4-:R-:W-:Y:S01]  /*5e00*/  HADD2.F32 R18, -RZ, R18.H0_H0 ;  /* 0x20000012ff127230 */ /* 0x010fe20000004100 */
[----:B------:R-:W-:Y:S06]  /*5e10*/  @P0 BRA `(.L_x_356) ;  /* 0x0000000000500947 */ /* 0x000fec0003800000 */
[----:B------:R-:W-:Y:S01]  /*5e20*/  ISETP.NE.AND P1, PT, R16, RZ, PT ;  /* 0x000000ff1000720c */ /* 0x000fe20003f25270 */
[----:B------:R-:W3:-:S12]  /*5e30*/  LDS.128 R20, [R31] ;  /* 0x000000001f147984 */ /* 0x000ed80000000c00 */
[----:B------:R-:W-:Y:S01]  /*5e40*/  VOTEU.ANY UP0, P1 ;  /* 0x0000000000ff7886 */ /* 0x000fe20000800100 */
[----:B------:R-:W-:-:S13]  /*5e50*/  PLOP3.LUT P0, PT, PT, PT, UP0, 0x80, 0x8 ;  /* 0x000000000008781c */ /* 0x000fda0003f0f008 */
[----:B------:R-:W4:Y:S01]  /*5e60*/  @P0 LDG.E.128 R12, desc[UR36][R46.64] ;  /* 0x000000242e0c0981 */ /* 0x000f22000c1e1d00 */
[----:B------:R-:W-:Y:S01]  /*5e70*/  PLOP3.LUT P0, PT, PT, PT, UP0, 0x80, 0x8 ;  /* 0x000000000008781c */ /* 0x000fe20003f0f008 */
[----:B------:R-:W-:Y:S01]  /*5e80*/  IMAD R3, R34, 0x30, RZ ;  /* 0x0000003022037824 */ /* 0x000fe200078e02ff */
[----:B------:R-:W-:Y:S02]  /*5e90*/  PLOP3.LUT P1, PT, PT, PT, UP0, 0x80, 0x8 ;  /* 0x000000000008781c */ /* 0x000fe40003f2f008 */
[----:B------:R-:W-:Y:S02]  /*5ea0*/  PLOP3.LUT P2, PT, PT, PT, UP0, 0x80, 0x8 ;  /* 0x000000000008781c */ /* 0x000fe40003f4f008 */
[----:B------:R-:W-:Y:S01]  /*5eb0*/  PLOP3.LUT P3, PT, PT, PT, UP0, 0x80, 0x8 ;  /* 0x000000000008781c */ /* 0x000fe20003f6f008 */
[----:B---3-5:R-:W-:Y:S02]  /*5ec0*/  HFMA2 R4, R4, 1, 1, R20 ;  /* 0x3c003c0004047831 */ /* 0x028fe40000000014 */
[----:B------:R-:W-:-:S02]  /*5ed0*/  HADD2 R5, R5, R21 ;  /* 0x0000001505057230 */ /* 0x000fc40000000000 */
[----:B------:R-:W-:Y:S02]  /*5ee0*/  HFMA2 R6, R6, 1, 1, R22 ;  /* 0x3c003c0006067831 */ /* 0x000fe40000000016 */
[----:B------:R-:W-:Y:S02]  /*5ef0*/  HADD2 R7, R7, R23 ;  /* 0x0000001707077230 */ /* 0x000fe40000000000 */
[----:B----4-:R-:W-:Y:S02]  /*5f00*/  @P0 HMUL2 R4, R4, R12 ;  /* 0x0000000c04040232 */ /* 0x010fe40000000000 */
[----:B------:R-:W-:Y:S02]  /*5f10*/  @P1 HFMA2 R5, R5, R13, -RZ ;  /* 0x0000000d05051231 */ /* 0x000fe400001000ff */
[----:B------:R-:W-:Y:S02]  /*5f20*/  @P2 HMUL2 R6, R6, R14 ;  /* 0x0000000e06062232 */ /* 0x000fe40000000000 */
[----:B------:R-:W-:-:S02]  /*5f30*/  @P3 HFMA2 R7, R7, R15, -RZ ;  /* 0x0000000f07073231 */ /* 0x000fc400001000ff */
[----:B------:R-:W-:-:S05]  /*5f40*/  IMAD.WIDE.U32 R12, R3, 0x2, R36 ;  /* 0x00000002030c7825 */ /* 0x000fca00078e0024 */
[----:B------:R3:W-:Y:S02]  /*5f50*/  STG.E.128 desc[UR36][R12.64], R4 ;  /* 0x000000040c007986 */ /* 0x0007e4000c101d24 */
.L_x_356:
[----:B-----5:R-:W-:Y:S02]  /*5f60*/  HADD2.F32 R3, -RZ, R4.H1_H1 ;  /* 0x30000004ff037230 */ /* 0x020fe40000004100 */
[----:B------:R-:W-:Y:S02]  /*5f70*/  HADD2.F32 R17, -RZ, R6.H0_H0 ;  /* 0x20000006ff117230 */ /* 0x000fe40000004100 */
[----:B------:R-:W-:Y:S02]  /*5f80*/  HADD2.F32 R43, -RZ, R4.H0_H0 ;  /* 0x20000004ff2b7230 */ /* 0x000fe40000004100 */
[--C-:B---3--:R-:W-:Y:S02]  /*5f90*/  HADD2.F32 R13, -RZ, R5.reuse.H0_H0 ;  /* 0x20000005ff0d7230 */ /* 0x108fe40000004100 */
[----:B------:R-:W-:Y:S02]  /*5fa0*/  HADD2.F32 R15, -RZ, R5.H1_H1 ;  /* 0x30000005ff0f7230 */ /* 0x000fe40000004100 */
        /* <DEDUP_REMOVED lines=8> */
[C---:B------:R-:W-:Y:S01]  /*6030*/  FFMA.FTZ R0, R18.reuse, R21, RZ ;  /* 0x0000001512007223 */ /* 0x040fe200000100ff */
[C---:B------:R-:W-:Y:S01]  /*6040*/  FFMA.FTZ R17, R18.reuse, R23, RZ ;  /* 0x0000001712117223 */ /* 0x040fe200000100ff */
[----:B------:R-:W-:Y:S01]  /*6050*/  FFMA.FTZ R18, R18, R27, RZ ;  /* 0x0000001b12127223 */ /* 0x000fe200000100ff */
[----:B------:R-:W-:-:S07]  /*6060*/  IMAD.MOV.U32 R44, RZ, RZ, R26 ;  /* 0x000000ffff2c7224 */ /* 0x000fce00078e001a */
.L_x_355:
[----:B-12---:R-:W-:Y:S05]  /*6070*/  BSYNC.RECONVERGENT B2 ;  /* 0x0000000000027941 */ /* 0x006fea0003800200 */
.L_x_354:
[----:B------:R-:W-:-:S13]  /*6080*/  ISETP.GE.U32.AND P0, PT, R25, 0x8, PT ;  /* 0x000000081900780c */ /* 0x000fda0003f06070 */
[----:B------:R-:W-:Y:S05]  /*6090*/  @!P0 BRA `(.L_x_353) ;  /* 0x0000000400a08947 */ /* 0x000fea0003800000 */
[C---:B------:R-:W-:Y:S01]  /*60a0*/  LEA R12, R44.reuse, UR7, 0x1 ;  /* 0x000000072c0c7c11 */ /* 0x040fe2000f8e08ff */
[----:B------:R-:W-:Y:S01]  /*60b0*/  IMAD R43, R44, 0x30, RZ ;  /* 0x000000302c2b7824 */ /* 0x000fe200078e02ff */
[----:B------:R-:W-:Y:S02]  /*60c0*/  MOV R13, UR9 ;  /* 0x00000009000d7c02 */ /* 0x000fe40008000f00 */
[----:B------:R-:W-:-:S03]  /*60d0*/  ISETP.NE.AND P0, PT, R24, RZ, PT ;  /* 0x000000ff1800720c */ /* 0x000fc60003f05270 */
[----:B------:R-:W-:-:S05]  /*60e0*/  IMAD R13, R13, -0x2, R12 ;  /* 0xfffffffe0d0d7824 */ /* 0x000fca00078e020c */
[----:B------:R-:W-:-:S07]  /*60f0*/  IADD3 R42, PT, PT, R13, 0x10, R32 ;  /* 0x000000100d2a7810 */ /* 0x000fce0007ffe020 */
.L_x_360:
[----:B------:R-:W-:Y:S02]  /*6100*/  IADD3 R12, P1, PT, R44, UR46, RZ ;  /* 0x0000002e2c0c7c10 */ /* 0x000fe4000ff3e0ff */
[----:B------:R-:W-:-:S03]  /*6110*/  ISETP.NE.AND P4, PT, R16, RZ, PT ;  /* 0x000000ff1000720c */ /* 0x000fc60003f85270 */
[----:B------:R-:W-:Y:S01]  /*6120*/  IMAD.X R13, RZ, RZ, R30, P1 ;  /* 0x000000ffff0d7224 */ /* 0x000fe200008e061e */
        /* <DEDUP_REMOVED lines=10> */
[----:B------:R-:W1:-:S12]  /*61d0*/  LDS.128 R24, [R31] ;  /* 0x000000001f187984 */ /* 0x000e580000000c00 */
        /* <DEDUP_REMOVED lines=15> */
.L_x_358:
[----:B------:R-:W-:Y:S05]  /*62d0*/  BSYNC.RECONVERGENT B2 ;  /* 0x0000000000027941 */ /* 0x000fea0003800200 */
.L_x_357:
[----:B------:R-:W1:Y:S04]  /*62e0*/  LDG.E R48, desc[UR36][R48.64+0x20] ;  /* 0x0000202430307981 */ /* 0x000e68000c1e1900 */
[----:B------:R-:W2:Y:S01]  /*62f0*/  LDS.U16 R50, [R42+-0x10] ;  /* 0xfffff0002a327984 */ /* 0x000ea20000000400 */
[----:B------:R-:W-:Y:S01]  /*6300*/  MOV R24, UR14 ;  /* 0x0000000e00187c02 */ /* 0x000fe20008000f00 */
[----:B-1----:R-:W-:-:S05]  /*6310*/  IMAD R20, R38, R48, R43 ;  /* 0x0000003026147224 */ /* 0x002fca00078e022b */
[----:B------:R-:W-:-:S05]  /*6320*/  IADD3 R21, PT, PT, R20, 0x180, RZ ;  /* 0x0000018014157810 */ /* 0x000fca0007ffe0ff */
[----:B------:R-:W-:-:S06]  /*6330*/  IMAD.WIDE R20, R21, 0x2, R40 ;  /* 0x0000000215147825 */ /* 0x000fcc00078e0228 */
[----:B------:R-:W5:Y:S01]  /*6340*/  LDG.E.128 R20, desc[UR36][R20.64] ;  /* 0x0000002414147981 */ /* 0x000f62000c1e1d00 */
[----:B------:R-:W-:Y:S01]  /*6350*/  ISETP.NE.AND P0, PT, R24, RZ, PT ;  /* 0x000000ff1800720c */ /* 0x000fe20003f05270 */
[----:B--2---:R-:W-:Y:S02]  /*6360*/  HADD2.F32 R50, -RZ, R50.H0_H0 ;  /* 0x20000032ff327230 */ /* 0x004fe40000004100 */
[--C-:B-----5:R-:W-:Y:S02]  /*6370*/  HADD2.F32 R25, -RZ, R12.reuse.H0_H0 ;  /* 0x2000000cff197230 */ /* 0x120fe40000004100 */
[----:B------:R-:W-:Y:S02]  /*6380*/  HADD2.F32 R45, -RZ, R12.H1_H1 ;  /* 0x3000000cff2d7230 */ /* 0x000fe40000004100 */
[--C-:B------:R-:W-:Y:S02]  /*6390*/  HADD2.F32 R12, -RZ, R14.reuse.H0_H0 ;  /* 0x2000000eff0c7230 */ /* 0x100fe40000004100 */
[----:B------:R-:W-:Y:S01]  /*63a0*/  FFMA.FTZ R25, R50, R25, R7 ;  /* 0x0000001932197223 */ /* 0x000fe20000010007 */
[----:B------:R-:W-:-:S02]  /*63b0*/  HADD2.F32 R7, -RZ, R14.H1_H1 ;  /* 0x3000000eff077230 */ /* 0x000fc40000004100 */
[C---:B------:R-:W-:Y:S01]  /*63c0*/  FFMA.FTZ R45, R50.reuse, R45, R6 ;  /* 0x0000002d322d7223 */ /* 0x040fe20000010006 */
[----:B------:R-:W-:Y:S02]  /*63d0*/  HADD2.F32 R14, -RZ, R15.H0_H0 ;  /* 0x2000000fff0e7230 */ /* 0x000fe40000004100 */
[C---:B------:R-:W-:Y:S01]  /*63e0*/  FFMA.FTZ R3, R50.reuse, R12, R3 ;  /* 0x0000000c32037223 */ /* 0x040fe20000010003 */
[--C-:B------:R-:W-:Y:S02]  /*63f0*/  HADD2.F32 R26, -RZ, R13.reuse.H0_H0 ;  /* 0x2000000dff1a7230 */ /* 0x100fe40000004100 */
[C---:B------:R-:W-:Y:S01]  /*6400*/  FFMA.FTZ R0, R50.reuse, R7, R0 ;  /* 0x0000000732007223 */ /* 0x040fe20000010000 */
[----:B------:R-:W-:Y:S02]  /*6410*/  HADD2.F32 R27, -RZ, R13.H1_H1 ;  /* 0x3000000dff1b7230 */ /* 0x000fe40000004100 */
[----:B------:R-:W-:Y:S01]  /*6420*/  FFMA.FTZ R17, R50, R14, R17 ;  /* 0x0000000e32117223 */ /* 0x000fe20000010011 */
[----:B------:R-:W-:-:S02]  /*6430*/  HADD2.F32 R15, -RZ, R15.H1_H1 ;  /* 0x3000000fff0f7230 */ /* 0x000fc40000004100 */
[C---:B------:R-:W-:Y:S01]  /*6440*/  FFMA.FTZ R26, R50.reuse, R26, R5 ;  /* 0x0000001a321a7223 */ /* 0x040fe20000010005 */
[C---:B------:R-:W-:Y:S02]  /*6450*/  FFMA.FTZ R27, R50.reuse, R27, R4 ;  /* 0x0000001b321b7223 */ /* 0x040fe40000010004 */
        /* <DEDUP_REMOVED lines=10> */
[----:B-1----:R-:W-:Y:S02]  /*6500*/  HFMA2 R20, R20, 1, 1, R12 ;  /* 0x3c003c0014147831 */ /* 0x002fe4000000000c */
[----:B------:R-:W-:-:S02]  /*6510*/  HADD2 R21, R21, R13 ;  /* 0x0000000d15157230 */ /* 0x000fc40000000000 */
[----:B------:R-:W-:Y:S02]  /*6520*/  HFMA2 R22, R22, 1, 1, R14 ;  /* 0x3c003c0016167831 */ /* 0x000fe4000000000e */
[----:B------:R-:W-:Y:S02]  /*6530*/  HADD2 R23, R23, R15 ;  /* 0x0000000f17177230 */ /* 0x000fe40000000000 */
[----:B------:R-:W-:Y:S02]  /*6540*/  VIADD R13, R43, 0x180 ;  /* 0x000001802b0d7836 */ /* 0x000fe40000000000 */
[----:B--2---:R-:W-:Y:S02]  /*6550*/  @P1 HMUL2 R20, R20, R4 ;  /* 0x0000000414141232 */ /* 0x004fe40000000000 */
[----:B------:R-:W-:Y:S02]  /*6560*/  @P2 HFMA2 R21, R21, R5, -RZ ;  /* 0x0000000515152231 */ /* 0x000fe400001000ff */
[----:B------:R-:W-:-:S02]  /*6570*/  @P3 HMUL2 R22, R22, R6 ;  /* 0x0000000616163232 */ /* 0x000fc40000000000 */
[----:B------:R-:W-:Y:S02]  /*6580*/  @P4 HFMA2 R23, R23, R7, -RZ ;  /* 0x0000000717174231 */ /* 0x000fe400001000ff */
[----:B------:R-:W-:-:S05]  /*6590*/  IMAD.WIDE.U32 R4, R13, 0x2, R36 ;  /* 0x000000020d047825 */ /* 0x000fca00078e0024 */
[----:B------:R1:W-:Y:S02]  /*65a0*/  STG.E.128 desc[UR36][R4.64], R20 ;  /* 0x0000001404007986 */ /* 0x0003e4000c101d24 */
.L_x_359:
[----:B-1----:R1:W2:Y:S01]  /*65b0*/  LDS.U16 R4, [R42] ;  /* 0x000000002a047984 */ /* 0x0022a20000000400 */
[----:B------:R-:W-:Y:S01]  /*65c0*/  IADD3 R44, PT, PT, R44, 0x10, RZ ;  /* 0x000000102c2c7810 */ /* 0x000fe20007ffe0ff */
[--C-:B------:R-:W-:Y:S01]  /*65d0*/  HADD2.F32 R7, -RZ, R20.reuse.H0_H0 ;  /* 0x20000014ff077230 */ /* 0x100fe20000004100 */
[----:B------:R-:W-:Y:S01]  /*65e0*/  IADD3 R43, PT, PT, R43, 0x300, RZ ;  /* 0x000003002b2b7810 */ /* 0x000fe20007ffe0ff */
[----:B------:R-:W-:Y:S01]  /*65f0*/  HADD2.F32 R6, -RZ, R20.H1_H1 ;  /* 0x30000014ff067230 */ /* 0x000fe20000004100 */
[----:B------:R-:W-:Y:S01]  /*6600*/  ISETP.GE.AND P1, PT, R44, R39, PT ;  /* 0x000000272c00720c */ /* 0x000fe20003f26270 */
[--C-:B------:R-:W-:Y:S02]  /*6610*/  HADD2.F32 R20, -RZ, R22.reuse.H0_H0 ;  /* 0x20000016ff147230 */ /* 0x100fe40000004100 */
[----:B------:R-:W-:Y:S02]  /*6620*/  HADD2.F32 R13, -RZ, R22.H1_H1 ;  /* 0x30000016ff0d7230 */ /* 0x000fe40000004100 */
[----:B------:R-:W-:-:S02]  /*6630*/  HADD2.F32 R22, -RZ, R23.H0_H0 ;  /* 0x20000017ff167230 */ /* 0x000fc40000004100 */
[--C-:B------:R-:W-:Y:S02]  /*6640*/  HADD2.F32 R5, -RZ, R21.reuse.H0_H0 ;  /* 0x20000015ff057230 */ /* 0x100fe40000004100 */
[----:B------:R-:W-:Y:S02]  /*6650*/  HADD2.F32 R14, -RZ, R21.H1_H1 ;  /* 0x30000015ff0e7230 */ /* 0x000fe40000004100 */
[----:B------:R-:W-:Y:S02]  /*6660*/  HADD2.F32 R23, -RZ, R23.H1_H1 ;  /* 0x30000017ff177230 */ /* 0x000fe40000004100 */
[----:B-1----:R-:W-:Y:S02]  /*6670*/  VIADD R42, R42, 0x20 ;  /* 0x000000202a2a7836 */ /* 0x002fe40000000000 */
        /* <DEDUP_REMOVED lines=10> */
.L_x_353:
[----:B-12---:R-:W-:Y:S05]  /*6720*/  BSYNC.RECONVERGENT B1 ;  /* 0x0000000000017941 */ /* 0x006fea0003800200 */
.L_x_352:
[----:B------:R-:W-:Y:S01]  /*6730*/  ISETP.GE.AND P0, PT, R34, UR15, PT ;  /* 0x0000000f22007c0c */ /* 0x000fe2000bf06270 */
[----:B------:R-:W-:-:S12]  /*6740*/  BSSY.RECONVERGENT B1, `(.L_x_361) ;  /* 0x000010a000017945 */ /* 0x000fd80003800200 */
[----:B------:R-:W-:Y:S05]  /*6750*/  @P0 BRA `(.L_x_362) ;  /* 0x0000001000200947 */ /* 0x000fea0003800000 */
[----:B------:R-:W1:Y:S01]  /*6760*/  LDCU UR4, c[0x0][0x3f8] ;  /* 0x00007f00ff0477ac */ /* 0x000e620008000800 */
[----:B------:R-:W2:Y:S01]  /*6770*/  LDC R15, c[0x0][0x3f4] ;  /* 0x0000fd00ff0f7b82 */ /* 0x000ea20000000800 */
[----:B------:R-:W-:Y:S01]  /*6780*/  IADD3 R44, PT, PT, R34, 0x8, RZ ;  /* 0x00000008222c7810 */ /* 0x000fe20007ffe0ff */
[----:B------:R-:W-:Y:S01]  /*6790*/  BSSY.RECONVERGENT B2, `(.L_x_363) ;  /* 0x000005b000027945 */ /* 0x000fe20003800200 */
[----:B------:R-:W-:Y:S02]  /*67a0*/  ULOP3.LUT UR8, URZ, UR9, URZ, 0x33, !UPT ;  /* 0x00000009ff087292 */ /* 0x000fe4000f8e33ff */
[----:B------:R-:W-:-:S03]  /*67b0*/  VIMNMX R39, PT, PT, R44, UR15, !PT ;  /* 0x0000000f2c277c48 */ /* 0x000fc6000ffe0100 */
[----:B------:R-:W3:Y:S01]  /*67c0*/  LDC.64 R42, c[0x0][0x458] ;  /* 0x00011600ff2a7b82 */ /* 0x000ee20000000a00 */
[----:B------:R-:W-:-:S04]  /*67d0*/  IADD3 R39, PT, PT, -R28, UR8, R39 ;  /* 0x000000081c277c10 */ /* 0x000fc8000fffe127 */
[----:B------:R-:W-:Y:S01]  /*67e0*/  LOP3.LUT P0, RZ, R39, 0x8, RZ, 0xc0, !PT ;  /* 0x0000000827ff7812 */ /* 0x000fe2000780c0ff */
[----:B-1----:R-:W-:-:S06]  /*67f0*/  UIMAD UR5, UR38, UR4, UR45 ;  /* 0x00000004260572a4 */ /* 0x002fcc000f8e022d */
[----:B------:R-:W-:Y:S01]  /*6800*/  MOV R12, UR5 ;  /* 0x00000005000c7c02 */ /* 0x000fe20008000f00 */
[----:B--2---:R-:W-:-:S04]  /*6810*/  IMAD R38, R15, UR4, RZ ;  /* 0x000000040f267c24 */ /* 0x004fc8000f8e02ff */
[----:B------:R-:W-:Y:S02]  /*6820*/  IMAD R13, R12, 0x30, R19 ;  /* 0x000000300c0d7824 */ /* 0x000fe400078e0213 */
[----:B------:R-:W-:Y:S02]  /*6830*/  IMAD.MOV.U32 R12, RZ, RZ, R34 ;  /* 0x000000ffff0c7224 */ /* 0x000fe400078e0022 */
[----:B---3--:R-:W-:Y:S01]  /*6840*/  IMAD.WIDE R42, R13, 0x2, R42 ;  /* 0x000000020d2a7825 */ /* 0x008fe200078e022a */
        /* <DEDUP_REMOVED lines=12> */
[----:B---3--:R-:W-:-:S06]  /*6910*/  IADD3 R20, PT, PT, R14, 0xffffffe, RZ ;  /* 0x0ffffffe0e147810 */ /* 0x008fcc0007ffe0ff */
[----:B------:R-:W3:Y:S02]  /*6920*/  F2I.FTZ.U32.TRUNC.NTZ R13, R20 ;  /* 0x00000014000d7305 */ /* 0x000ee4000021f000 */
[----:B---3--:R-:W-:-:S04]  /*6930*/  IMAD.MOV R12, RZ, RZ, -R13 ;  /* 0x000000ffff0c7224 */ /* 0x008fc800078e0a0d */
[----:B------:R-:W-:Y:S02]  /*6940*/  IMAD R23, R12, R21, RZ ;  /* 0x000000150c177224 */ /* 0x000fe400078e02ff */
[----:B------:R-:W-:-:S05]  /*6950*/  HFMA2 R12, -RZ, RZ, 0, 0 ;  /* 0x00000000ff0c7431 */ /* 0x000fca00000001ff */
[----:B------:R-:W-:Y:S01]  /*6960*/  IMAD.HI.U32 R12, R13, R23, R12 ;  /* 0x000000170d0c7227 */ /* 0x000fe200078e000c */
[----:B------:R-:W-:-:S05]  /*6970*/  MOV R13, R22 ;  /* 0x00000016000d7202 */ /* 0x000fca0000000f00 */
[----:B------:R-:W-:-:S04]  /*6980*/  IMAD.HI.U32 R12, R12, R13, RZ ;  /* 0x0000000d0c0c7227 */ /* 0x000fc800078e00ff */
[----:B------:R-:W-:-:S04]  /*6990*/  IMAD.MOV R12, RZ, RZ, -R12 ;  /* 0x000000ffff0c7224 */ /* 0x000fc800078e0a0c */
[----:B------:R-:W-:-:S05]  /*69a0*/  IMAD R12, R21, R12, R13 ;  /* 0x0000000c150c7224 */ /* 0x000fca00078e020d */
[----:B------:R-:W-:-:S13]  /*69b0*/  ISETP.GT.U32.AND P0, PT, R21, R12, PT ;  /* 0x0000000c1500720c */ /* 0x000fda0003f04070 */
[----:B------:R-:W-:-:S04]  /*69c0*/  @!P0 IADD3 R12, PT, PT, R12, -R21, RZ ;  /* 0x800000150c0c8210 */ /* 0x000fc80007ffe0ff */
[----:B------:R-:W-:-:S13]  /*69d0*/  ISETP.GT.U32.AND P0, PT, R21, R12, PT ;  /* 0x0000000c1500720c */ /* 0x000fda0003f04070 */
[----:B------:R-:W-:-:S05]  /*69e0*/  @!P0 IADD3 R12, PT, PT, R12, -R21, RZ ;  /* 0x800000150c0c8210 */ /* 0x000fca0007ffe0ff */
[----:B------:R-:W-:Y:S01]  /*69f0*/  @!P1 IMAD.MOV R12, RZ, RZ, -R12 ;  /* 0x000000ffff0c9224 */ /* 0x000fe200078e0a0c */
        /* <DEDUP_REMOVED lines=27> */
[----:B------:R-:W-:Y:S02]  /*6bb0*/  IMAD R25, R34, 0x30, RZ ;  /* 0x0000003022197824 */ /* 0x000fe400078e02ff */
[----:B--2---:R-:W-:Y:S02]  /*6bc0*/  @P0 HMUL2 R12, R12, R20 ;  /* 0x000000140c0c0232 */ /* 0x004fe40000000000 */
[----:B------:R-:W-:Y:S02]  /*6bd0*/  @P1 HFMA2 R13, R13, R21, -RZ ;  /* 0x000000150d0d1231 */ /* 0x000fe400001000ff */
[----:B------:R-:W-:-:S02]  /*6be0*/  @P2 HMUL2 R14, R14, R22 ;  /* 0x000000160e0e2232 */ /* 0x000fc40000000000 */
[----:B------:R-:W-:Y:S02]  /*6bf0*/  @P3 HFMA2 R15, R15, R23, -RZ ;  /* 0x000000170f0f3231 */ /* 0x000fe400001000ff */
[----:B------:R-:W-:-:S05]  /*6c00*/  IMAD.WIDE.U32 R20, R25, 0x2, R36 ;  /* 0x0000000219147825 */ /* 0x000fca00078e0024 */
[----:B------:R1:W-:Y:S02]  /*6c10*/  STG.E.128 desc[UR36][R20.64], R12 ;  /* 0x0000000c14007986 */ /* 0x0003e4000c101d24 */
.L_x_366:
[----:B------:R-:W-:Y:S05]  /*6c20*/  BSYNC.RECONVERGENT B3 ;  /* 0x0000000000037941 */ /* 0x000fea0003800200 */
.L_x_365:
[--C-:B-1---5:R-:W-:Y:S02]  /*6c30*/  HADD2.F32 R20, -RZ, R12.reuse.H0_H0 ;  /* 0x2000000cff147230 */ /* 0x122fe40000004100 */
[----:B------:R-:W-:Y:S02]  /*6c40*/  HADD2.F32 R21, -RZ, R12.H1_H1 ;  /* 0x3000000cff157230 */ /* 0x000fe40000004100 */
[--C-:B------:R-:W-:Y:S02]  /*6c50*/  HADD2.F32 R22, -RZ, R14.reuse.H0_H0 ;  /* 0x2000000eff167230 */ /* 0x100fe40000004100 */
[C---:B------:R-:W-:Y:S01]  /*6c60*/  FFMA.FTZ R7, R46.reuse, R20, R7 ;  /* 0x000000142e077223 */ /* 0x040fe20000010007 */
[----:B------:R-:W-:Y:S02]  /*6c70*/  HADD2.F32 R23, -RZ, R14.H1_H1 ;  /* 0x3000000eff177230 */ /* 0x000fe40000004100 */
[----:B------:R-:W-:Y:S01]  /*6c80*/  FFMA.FTZ R6, R46, R21, R6 ;  /* 0x000000152e067223 */ /* 0x000fe20000010006 */
[----:B------:R-:W-:-:S02]  /*6c90*/  HADD2.F32 R12, -RZ, R13.H0_H0 ;  /* 0x2000000dff0c7230 */ /* 0x000fc40000004100 */
[C---:B------:R-:W-:Y:S01]  /*6ca0*/  FFMA.FTZ R3, R46.reuse, R22, R3 ;  /* 0x000000162e037223 */ /* 0x040fe20000010003 */
[----:B------:R-:W-:Y:S02]  /*6cb0*/  HADD2.F32 R14, -RZ, R15.H0_H0 ;  /* 0x2000000fff0e7230 */ /* 0x000fe40000004100 */
[C---:B------:R-:W-:Y:S01]  /*6cc0*/  FFMA.FTZ R0, R46.reuse, R23, R0 ;  /* 0x000000172e007223 */ /* 0x040fe20000010000 */
[----:B------:R-:W-:Y:S02]  /*6cd0*/  HADD2.F32 R13, -RZ, R13.H1_H1 ;  /* 0x3000000dff0d7230 */ /* 0x000fe40000004100 */
[C---:B------:R-:W-:Y:S01]  /*6ce0*/  FFMA.FTZ R5, R46.reuse, R12, R5 ;  /* 0x0000000c2e057223 */ /* 0x040fe20000010005 */
[----:B------:R-:W-:Y:S02]  /*6cf0*/  HADD2.F32 R15, -RZ, R15.H1_H1 ;  /* 0x3000000fff0f7230 */ /* 0x000fe40000004100 */
[C---:B------:R-:W-:Y:S01]  /*6d00*/  FFMA.FTZ R17, R46.reuse, R14, R17 ;  /* 0x0000000e2e117223 */ /* 0x040fe20000010011 */
[----:B------:R-:W-:Y:S01]  /*6d10*/  MOV R12, R44 ;  /* 0x0000002c000c7202 */ /* 0x000fe20000000f00 */
[C---:B------:R-:W-:Y:S01]  /*6d20*/  FFMA.FTZ R4, R46.reuse, R13, R4 ;  /* 0x0000000d2e047223 */ /* 0x040fe20000010004 */
[----:B------:R-:W-:-:S07]  /*6d30*/  FFMA.FTZ R18, R46, R15, R18 ;  /* 0x0000000f2e127223 */ /* 0x000fce0000010012 */
.L_x_364:
[----:B------:R-:W-:Y:S05]  /*6d40*/  BSYNC.RECONVERGENT B2 ;  /* 0x0000000000027941 */ /* 0x000fea0003800200 */
.L_x_363:
[----:B------:R-:W-:-:S13]  /*6d50*/  ISETP.GE.U32.AND P0, PT, R39, 0x8, PT ;  /* 0x000000082700780c */ /* 0x000fda0003f06070 */
[----:B------:R-:W-:Y:S05]  /*6d60*/  @!P0 BRA `(.L_x_362) ;  /* 0x00000008009c8947 */ /* 0x000fea0003800000 */
[C---:B------:R-:W-:Y:S01]  /*6d70*/  LEA R13, R12.reuse, UR7, 0x1 ;  /* 0x000000070c0d7c11 */ /* 0x040fe2000f8e08ff */
[----:B------:R-:W-:Y:S01]  /*6d80*/  IMAD.U32 R14, RZ, RZ, UR9 ;  /* 0x00000009ff0e7e24 */ /* 0x000fe2000f8e00ff */
[C---:B------:R-:W-:Y:S01]  /*6d90*/  IADD3 R34, PT, PT, R12.reuse, 0x8, RZ ;  /* 0x000000080c227810 */ /* 0x040fe20007ffe0ff */
[----:B------:R-:W-:Y:S02]  /*6da0*/  IMAD R35, R12, 0x30, RZ ;  /* 0x000000300c237824 */ /* 0x000fe400078e02ff */
[----:B------:R-:W-:-:S05]  /*6db0*/  IMAD R13, R14, -0x2, R13 ;  /* 0xfffffffe0e0d7824 */ /* 0x000fca00078e020d */
[----:B------:R-:W-:-:S07]  /*6dc0*/  IADD3 R32, PT, PT, R13, 0x10, R32 ;  /* 0x000000100d207810 */ /* 0x000fce0007ffe020 */
.L_x_373:
[----:B------:R-:W1:Y:S01]  /*6dd0*/  LDC R39, c[0x0][0x3f4] ;  /* 0x0000fd00ff277b82 */ /* 0x000e620000000800 */
[----:B------:R-:W-:Y:S01]  /*6de0*/  IADD3 R14, PT, PT, R34, -0x8, RZ ;  /* 0xfffffff8220e7810 */ /* 0x000fe20007ffe0ff */
[----:B------:R-:W-:Y:S03]  /*6df0*/  BSSY.RECONVERGENT B2, `(.L_x_367) ;  /* 0x000004b000027945 */ /* 0x000fe60003800200 */
[----:B-1----:R-:W-:-:S13]  /*6e00*/  ISETP.GE.AND P0, PT, R14, R39, PT ;  /* 0x000000270e00720c */ /* 0x002fda0003f06270 */
[----:B------:R-:W-:Y:S05]  /*6e10*/  @!P0 BRA `(.L_x_368) ;  /* 0x0000000400208947 */ /* 0x000fea0003800000 */
[----:B------:R-:W-:Y:S01]  /*6e20*/  IABS R15, R39 ;  /* 0x00000027000f7213 */ /* 0x000fe20000000000 */
[----:B------:R-:W1:Y:S01]  /*6e30*/  LDCU.64 UR4, c[0x0][0x3c8] ;  /* 0x00007900ff0477ac */ /* 0x000e620008000a00 */
[----:B------:R-:W-:Y:S01]  /*6e40*/  IABS R22, R14 ;  /* 0x0000000e00167213 */ /* 0x000fe20000000000 */
[----:B------:R-:W2:Y:S01]  /*6e50*/  LDS.U16 R44, [R32+-0x10] ;  /* 0xfffff000202c7984 */ /* 0x000ea20000000400 */
        /* <DEDUP_REMOVED lines=22> */
[C---:B-1----:R-:W-:Y:S01]  /*6fc0*/  LEA R20, P0, R13.reuse, UR4, 0x2 ;  /* 0x000000040d147c11 */ /* 0x042fe2000f8010ff */
[----:B------:R-:W1:Y:S03]  /*6fd0*/  LDCU UR4, c[0x0][0x40c] ;  /* 0x00008180ff0477ac */ /* 0x000e660008000800 */
[----:B------:R-:W-:-:S06]  /*6fe0*/  LEA.HI.X R21, R13, UR5, R14, 0x2, P0 ;  /* 0x000000050d157c11 */ /* 0x000fcc00080f140e */
[----:B------:R-:W3:Y:S02]  /*6ff0*/  LDG.E R21, desc[UR36][R20.64] ;  /* 0x0000002414157981 */ /* 0x000ee4000c1e1900 */
[----:B---3--:R-:W-:-:S04]  /*7000*/  IMAD R12, R38, R21, R12 ;  /* 0x00000015260c7224 */ /* 0x008fc800078e020c */
[----:B------:R-:W-:-:S04]  /*7010*/  IMAD R13, R12, 0x30, RZ ;  /* 0x000000300c0d7824 */ /* 0x000fc800078e02ff */
[----:B------:R-:W-:-:S06]  /*7020*/  IMAD.WIDE R12, R13, 0x2, R40 ;  /* 0x000000020d0c7825 */ /* 0x000fcc00078e0228 */
[----:B------:R-:W5:Y:S01]  /*7030*/  LDG.E.128 R12, desc[UR36][R12.64] ;  /* 0x000000240c0c7981 */ /* 0x000f62000c1e1d00 */
[----:B-1----:R-:W-:Y:S01]  /*7040*/  UISETP.NE.AND UP0, UPT, UR4, URZ, UPT ;  /* 0x000000ff0400728c */ /* 0x002fe2000bf05270 */
[----:B--2---:R-:W-:-:S08]  /*7050*/  HADD2.F32 R44, -RZ, R44.H0_H0 ;  /* 0x2000002cff2c7230 */ /* 0x004fd00000004100 */
[----:B------:R-:W-:Y:S05]  /*7060*/  BRA.U UP0, `(.L_x_369) ;  /* 0x00000001004c7547 */ /* 0x000fea000b800000 */
        /* <DEDUP_REMOVED lines=19> */
.L_x_369:
        /* <DEDUP_REMOVED lines=14> */
[----:B------:R-:W-:-:S02]  /*7280*/  FFMA.FTZ R4, R44, R13, R4 ;  /* 0x0000000d2c047223 */ /* 0x000fc40000010004 */
[----:B------:R-:W-:-:S07]  /*7290*/  FFMA.FTZ R18, R44, R15, R18 ;  /* 0x0000000f2c127223 */ /* 0x000fce0000010012 */
.L_x_368:
[----:B------:R-:W-:Y:S05]  /*72a0*/  BSYNC.RECONVERGENT B2 ;  /* 0x0000000000027941 */ /* 0x000fea0003800200 */
.L_x_367:
[----:B------:R-:W-:Y:S01]  /*72b0*/  ISETP.GE.AND P0, PT, R34, R39, PT ;  /* 0x000000272200720c */ /* 0x000fe20003f06270 */
[----:B------:R-:W-:-:S12]  /*72c0*/  BSSY.RECONVERGENT B2, `(.L_x_370) ;  /* 0x000004b000027945 */ /* 0x000fd80003800200 */
        /* <DEDUP_REMOVED lines=58> */
.L_x_372:
        /* <DEDUP_REMOVED lines=16> */
.L_x_371:
[----:B------:R-:W-:Y:S05]  /*7770*/  BSYNC.RECONVERGENT B2 ;  /* 0x0000000000027941 */ /* 0x000fea0003800200 */
.L_x_370:
[C---:B------:R-:W-:Y:S01]  /*7780*/  IADD3 R12, PT, PT, R34.reuse, 0x8, RZ ;  /* 0x00000008220c7810 */ /* 0x040fe20007ffe0ff */
[----:B------:R-:W-:Y:S01]  /*7790*/  VIADD R35, R35, 0x300 ;  /* 0x0000030023237836 */ /* 0x000fe20000000000 */
[----:B------:R-:W-:Y:S02]  /*77a0*/  IADD3 R34, PT, PT, R34, 0x10, RZ ;  /* 0x0000001022227810 */ /* 0x000fe40007ffe0ff */
[----:B------:R-:W-:Y:S02]  /*77b0*/  ISETP.GE.AND P0, PT, R12, UR15, PT ;  /* 0x0000000f0c007c0c */ /* 0x000fe4000bf06270 */
[----:B------:R-:W-:-:S11]  /*77c0*/  IADD3 R32, PT, PT, R32, 0x20, RZ ;  /* 0x0000002020207810 */ /* 0x000fd60007ffe0ff */
[----:B------:R-:W-:Y:S05]  /*77d0*/  @!P0 BRA `(.L_x_373) ;  /* 0xfffffff4007c8947 */ /* 0x000fea000383ffff */
.L_x_362:
[----:B------:R-:W-:Y:S05]  /*77e0*/  BSYNC.RECONVERGENT B1 ;  /* 0x0000000000017941 */ /* 0x000fea0003800200 */
.L_x_361:
[----:B------:R-:W-:-:S13]  /*77f0*/  ISETP.NE.AND P0, PT, R28, R33, PT ;  /* 0x000000211c00720c */ /* 0x000fda0003f05270 */
[----:B------:R-:W-:Y:S05]  /*7800*/  @P0 BRA `(.L_x_351) ;  /* 0x0000000000d80947 */ /* 0x000fea0003800000 */
[----:B------:R-:W-:Y:S02]  /*7810*/  UMOV UR4, 0x30 ;  /* 0x0000003000047882 */ /* 0x000fe40000000000 */
[----:B------:R-:W-:-:S06]  /*7820*/  UIMAD UR4, UR44, UR4, -0x30 ;  /* 0xffffffd02c0474a4 */ /* 0x000fcc000f8e0204 */
[----:B------:R-:W-:-:S05]  /*7830*/  MOV R13, UR4 ;  /* 0x00000004000d7c02 */ /* 0x000fca0008000f00 */
[----:B------:R-:W-:-:S06]  /*7840*/  IMAD.WIDE R12, R13, 0x2, R36 ;  /* 0x000000020d0c7825 */ /* 0x000fcc00078e0224 */
[----:B------:R-:W5:Y:S01]  /*7850*/  LDG.E.128 R12, desc[UR36][R12.64] ;  /* 0x000000240c0c7981 */ /* 0x000f62000c1e1d00 */
[----:B------:R-:W-:-:S06]  /*7860*/  UIADD3 UR4, UPT, UPT, UR44, -UR9, URZ ;  /* 0x800000092c047290 */ /* 0x000fcc000fffe0ff */
[----:B------:R-:W-:-:S05]  /*7870*/  IMAD.U32 R16, RZ, RZ, UR4 ;  /* 0x00000004ff107e24 */ /* 0x000fca000f8e00ff */
[----:B------:R-:W-:Y:S01]  /*7880*/  LEA R29, R16, R29, 0x1 ;  /* 0x0000001d101d7211 */ /* 0x000fe200078e08ff */
[----:B------:R-:W1:Y:S05]  /*7890*/  LDCU UR4, c[0x0][0x40c] ;  /* 0x00008180ff0477ac */ /* 0x000e6a0008000800 */
[----:B------:R-:W2:Y:S01]  /*78a0*/  LDS.U16 R29, [R29+-0x2] ;  /* 0xfffffe001d1d7984 */ /* 0x000ea20000000400 */
[----:B-1----:R-:W-:Y:S01]  /*78b0*/  UISETP.NE.AND UP0, UPT, UR4, URZ, UPT ;  /* 0x000000ff0400728c */ /* 0x002fe2000bf05270 */
[----:B--2---:R-:W-:-:S08]  /*78c0*/  HADD2.F32 R16, -RZ, R29.H0_H0 ;  /* 0x2000001dff107230 */ /* 0x004fd00000004100 */
        /* <DEDUP_REMOVED lines=8> */
[----:B--2---:R-:W-:Y:S01]  /*7950*/  MOV R21, UR13 ;  /* 0x0000000d00157c02 */ /* 0x004fe20008000f00 */
[----:B------:R-:W-:-:S04]  /*7960*/  IMAD.U32 R20, RZ, RZ, UR12 ;  /* 0x0000000cff147e24 */ /* 0x000fc8000f8e00ff */
[----:B------:R-:W-:-:S05]  /*7970*/  MOV R22, UR4 ;  /* 0x0000000400167c02 */ /* 0x000fca0008000f00 */
[----:B------:R-:W-:-:S04]  /*7980*/  @P0 IMAD R23, R22, 0x30, R19 ;  /* 0x0000003016170824 */ /* 0x000fc800078e0213 */
[----:B------:R-:W-:-:S06]  /*7990*/  @P0 IMAD.WIDE R20, R23, 0x2, R20 ;  /* 0x0000000217140825 */ /* 0x000fcc00078e0214 */
        /* <DEDUP_REMOVED lines=13> */
.L_x_374:
[--C-:B0----5:R-:W-:Y:S02]  /*7a70*/  HADD2.F32 R8, -RZ, R12.reuse.H0_H0 ;  /* 0x2000000cff087230 */ /* 0x121fe40000004100 */
[----:B------:R-:W-:Y:S02]  /*7a80*/  HADD2.F32 R9, -RZ, R12.H1_H1 ;  /* 0x3000000cff097230 */ /* 0x000fe40000004100 */
[--C-:B-1----:R-:W-:Y:S02]  /*7a90*/  HADD2.F32 R12, -RZ, R14.reuse.H0_H0 ;  /* 0x2000000eff0c7230 */ /* 0x102fe40000004100 */
        /* <DEDUP_REMOVED lines=13> */
.L_x_351:
[----:B-12---:R-:W-:Y:S05]  /*7b70*/  BSYNC.RECONVERGENT B0 ;  /* 0x0000000000007941 */ /* 0x006fea0003800200 */
.L_x_350:
[----:B------:R-:W-:Y:S01]  /*7b80*/  BAR.SYNC.DEFER_BLOCKING 0x0 ;  /* 0x0000000000007b1d */ /* 0x000fe20000010000 */
[----:B------:R-:W-:-:S13]  /*7b90*/  ISETP.GT.U32.AND P0, PT, R19, 0x2f, PT ;  /* 0x0000002f1300780c */ /* 0x000fda0003f04070 */
[----:B------:R-:W-:Y:S05]  /*7ba0*/  @P0 BRA `(.L_x_375) ;  /* 0x0000000400a00947 */ /* 0x000fea0003800000 */
[----:B------:R-:W1:Y:S01]  /*7bb0*/  S2UR UR5, SR_CgaCtaId ;  /* 0x00000000000579c3 */ /* 0x000e620000008800 */
[----:B0-----:R-:W-:Y:S01]  /*7bc0*/  LOP3.LUT R8, R2, 0x3e0, RZ, 0xc0, !PT ;  /* 0x000003e002087812 */ /* 0x001fe200078ec0ff */
[----:B------:R-:W-:Y:S01]  /*7bd0*/  UMOV UR4, 0x400 ;  /* 0x0000040000047882 */ /* 0x000fe20000000000 */
[----:B------:R-:W-:Y:S01]  /*7be0*/  IMAD R28, R28, 0x30, R19 ;  /* 0x000000301c1c7824 */ /* 0x000fe200078e0213 */
[----:B------:R-:W-:Y:S01]  /*7bf0*/  UIADD3 UR4, UPT, UPT, UR4, 0x110, URZ ;  /* 0x0000011004047890 */ /* 0x000fe2000fffe0ff */
[----:B------:R-:W-:Y:S02]  /*7c00*/  ISETP.NE.AND P1, PT, R8, 0x20, PT ;  /* 0x000000200800780c */ /* 0x000fe40003f25270 */
[C---:B------:R-:W-:Y:S02]  /*7c10*/  LOP3.LUT R9, R2.reuse, 0x3f0, RZ, 0xc0, !PT ;  /* 0x000003f002097812 */ /* 0x040fe400078ec0ff */
[----:B------:R-:W-:Y:S02]  /*7c20*/  LOP3.LUT R10, R2, 0x3f8, RZ, 0xc0, !PT ;  /* 0x000003f8020a7812 */ /* 0x000fe400078ec0ff */
[----:B------:R-:W-:-:S02]  /*7c30*/  ISETP.NE.AND P2, PT, R9, 0x10, PT ;  /* 0x000000100900780c */ /* 0x000fc40003f45270 */
[----:B------:R-:W-:Y:S02]  /*7c40*/  ISETP.NE.AND P4, PT, R10, 0x8, PT ;  /* 0x000000080a00780c */ /* 0x000fe40003f85270 */
[C---:B------:R-:W-:Y:S02]  /*7c50*/  ISETP.GT.U32.AND P6, PT, R2.reuse, 0x1f, PT ;  /* 0x0000001f0200780c */ /* 0x040fe40003fc4070 */
[C---:B------:R-:W-:Y:S02]  /*7c60*/  ISETP.GT.U32.AND P3, PT, R2.reuse, 0xf, PT ;  /* 0x0000000f0200780c */ /* 0x040fe40003f64070 */
[----:B------:R-:W-:Y:S01]  /*7c70*/  ISETP.GT.U32.AND P5, PT, R2, 0x7, PT ;  /* 0x000000070200780c */ /* 0x000fe20003fa4070 */
[----:B-1----:R-:W-:-:S06]  /*7c80*/  ULEA UR4, UR5, UR4, 0x18 ;  /* 0x0000000405047291 */ /* 0x002fcc000f8ec0ff */
[----:B------:R-:W-:Y:S01]  /*7c90*/  LEA R28, R28, UR4, 0x1 ;  /* 0x000000041c1c7c11 */ /* 0x000fe2000f8e08ff */
[----:B------:R-:W-:Y:S06]  /*7ca0*/  @P1 BRA `(.L_x_376) ;  /* 0x0000000000141947 */ /* 0x000fec0003800000 */
[----:B------:R-:W-:Y:S02]  /*7cb0*/  F2FP.F16.F32.PACK_AB R8, R6, R7 ;  /* 0x000000070608723e */ /* 0x000fe400000000ff */
[----:B------:R-:W-:Y:S02]  /*7cc0*/  F2FP.F16.F32.PACK_AB R9, R4, R5 ;  /* 0x000000050409723e */ /* 0x000fe400000000ff */
[----:B------:R-:W-:Y:S02]  /*7cd0*/  F2FP.F16.F32.PACK_AB R10, R0, R3 ;  /* 0x00000003000a723e */ /* 0x000fe400000000ff */
[----:B------:R-:W-:-:S05]  /*7ce0*/  F2FP.F16.F32.PACK_AB R11, R18, R17 ;  /* 0x00000011120b723e */ /* 0x000fca00000000ff */
[----:B------:R0:W-:Y:S02]  /*7cf0*/  STS.128 [R28+-0x180], R8 ;  /* 0xfffe80081c007388 */ /* 0x0001e40000000c00 */
.L_x_376:
[----:B------:R-:W-:Y:S05]  /*7d00*/  WARPSYNC.ALL ;  /* 0x0000000000007948 */ /* 0x000fea0003800000 */
[----:B------:R-:W-:Y:S06]  /*7d10*/  BAR.SYNC.DEFER_BLOCKING 0x0 ;  /* 0x0000000000007b1d */ /* 0x000fec0000010000 */
[----:B------:R-:W-:Y:S04]  /*7d20*/  BSSY.RECONVERGENT B0, `(.L_x_377) ;  /* 0x0000013000007945 */ /* 0x000fe80003800200 */
[----:B------:R-:W-:Y:S05]  /*7d30*/  @P6 BRA `(.L_x_378) ;  /* 0x0000000000446947 */ /* 0x000fea0003800000 */
[----:B0-----:R-:W0:Y:S02]  /*7d40*/  LDS.128 R8, [R28] ;  /* 0x000000001c087984 */ /* 0x001e240000000c00 */
[--C-:B0-----:R-:W-:Y:S02]  /*7d50*/  HADD2.F32 R12, -RZ, R8.reuse.H0_H0 ;  /* 0x20000008ff0c7230 */ /* 0x101fe40000004100 */
[----:B------:R-:W-:Y:S02]  /*7d60*/  HADD2.F32 R13, -RZ, R8.H1_H1 ;  /* 0x30000008ff0d7230 */ /* 0x000fe40000004100 */
[--C-:B------:R-:W-:Y:S02]  /*7d70*/  HADD2.F32 R14, -RZ, R10.reuse.H0_H0 ;  /* 0x2000000aff0e7230 */ /* 0x100fe40000004100 */
[----:B------:R-:W-:Y:S01]  /*7d80*/  FADD.FTZ R7, R7, R12 ;  /* 0x0000000c07077221 */ /* 0x000fe20000010000 */
[----:B------:R-:W-:Y:S02]  /*7d90*/  HADD2.F32 R15, -RZ, R10.H1_H1 ;  /* 0x3000000aff0f7230 */ /* 0x000fe40000004100 */
[----:B------:R-:W-:Y:S01]  /*7da0*/  FADD.FTZ R6, R6, R13 ;  /* 0x0000000d06067221 */ /* 0x000fe20000010000 */
[----:B------:R-:W-:-:S02]  /*7db0*/  HADD2.F32 R8, -RZ, R9.H0_H0 ;  /* 0x20000009ff087230 */ /* 0x000fc40000004100 */
[----:B------:R-:W-:Y:S01]  /*7dc0*/  FADD.FTZ R3, R3, R14 ;  /* 0x0000000e03037221 */ /* 0x000fe20000010000 */
[----:B------:R-:W-:Y:S02]  /*7dd0*/  HADD2.F32 R10, -RZ, R11.H0_H0 ;  /* 0x2000000bff0a7230 */ /* 0x000fe40000004100 */
[----:B------:R-:W-:Y:S01]  /*7de0*/  FADD.FTZ R0, R0, R15 ;  /* 0x0000000f00007221 */ /* 0x000fe20000010000 */
[----:B------:R-:W-:Y:S02]  /*7df0*/  HADD2.F32 R9, -RZ, R9.H1_H1 ;  /* 0x30000009ff097230 */ /* 0x000fe40000004100 */
[----:B------:R-:W-:Y:S01]  /*7e00*/  FADD.FTZ R5, R5, R8 ;  /* 0x0000000805057221 */ /* 0x000fe20000010000 */
[----:B------:R-:W-:Y:S02]  /*7e10*/  HADD2.F32 R11, -RZ, R11.H1_H1 ;  /* 0x3000000bff0b7230 */ /* 0x000fe40000004100 */
[----:B------:R-:W-:Y:S01]  /*7e20*/  FADD.FTZ R17, R17, R10 ;  /* 0x0000000a11117221 */ /* 0x000fe20000010000 */
[----:B------:R-:W-:-:S02]  /*7e30*/  FADD.FTZ R4, R4, R9 ;  /* 0x0000000904047221 */ /* 0x000fc40000010000 */
[----:B------:R-:W-:-:S07]  /*7e40*/  FADD.FTZ R18, R18, R11 ;  /* 0x0000000b12127221 */ /* 0x000fce0000010000 */
.L_x_378:
[----:B------:R-:W-:Y:S05]  /*7e50*/  BSYNC.RECONVERGENT B0 ;  /* 0x0000000000007941 */ /* 0x000fea0003800200 */
.L_x_377:
[----:B------:R-:W-:Y:S06]  /*7e60*/  BAR.SYNC.DEFER_BLOCKING 0x0 ;  /* 0x0000000000007b1d */ /* 0x000fec0000010000 */
[----:B------:R-:W-:Y:S04]  /*7e70*/  BSSY.RECONVERGENT B0, `(.L_x_379) ;  /* 0x0000007000007945 */ /* 0x000fe80003800200 */
[----:B------:R-:W-:Y:S05]  /*7e80*/  @P2 BRA `(.L_x_380) ;  /* 0x0000000000142947 */ /* 0x000fea0003800000 */
[----:B0-----:R-:W-:Y:S02]  /*7e90*/  F2FP.F16.F32.PACK_AB R8, R6, R7 ;  /* 0x000000070608723e */ /* 0x001fe400000000ff */
[----:B------:R-:W-:Y:S02]  /*7ea0*/  F2FP.F16.F32.PACK_AB R9, R4, R5 ;  /* 0x000000050409723e */ /* 0x000fe400000000ff */
[----:B------:R-:W-:Y:S02]  /*7eb0*/  F2FP.F16.F32.PACK_AB R10, R0, R3 ;  /* 0x00000003000a723e */ /* 0x000fe400000000ff */
[----:B------:R-:W-:-:S05]  /*7ec0*/  F2FP.F16.F32.PACK_AB R11, R18, R17 ;  /* 0x00000011120b723e */ /* 0x000fca00000000ff */
[----:B------:R1:W-:Y:S02]  /*7ed0*/  STS.128 [R28+-0xc0], R8 ;  /* 0xffff40081c007388 */ /* 0x0003e40000000c00 */
.L_x_380:
[----:B------:R-:W-:Y:S05]  /*7ee0*/  BSYNC.RECONVERGENT B0 ;  /* 0x0000000000007941 */ /* 0x000fea0003800200 */
.L_x_379:
[----:B------:R-:W-:Y:S06]  /*7ef0*/  BAR.SYNC.DEFER_BLOCKING 0x0 ;  /* 0x0000000000007b1d */ /* 0x000fec0000010000 */
[----:B------:R-:W-:Y:S04]  /*7f00*/  BSSY.RECONVERGENT B0, `(.L_x_381) ;  /* 0x0000013000007945 */ /* 0x000fe80003800200 */
[----:B------:R-:W-:Y:S05]  /*7f10*/  @P3 BRA `(.L_x_382) ;  /* 0x0000000000443947 */ /* 0x000fea0003800000 */
[----:B01----:R-:W0:Y:S02]  /*7f20*/  LDS.128 R8, [R28] ;  /* 0x000000001c087984 */ /* 0x003e240000000c00 */
        /* <DEDUP_REMOVED lines=16> */
.L_x_382:
[----:B------:R-:W-:Y:S05]  /*8030*/  BSYNC.RECONVERGENT B0 ;  /* 0x0000000000007941 */ /* 0x000fea0003800200 */
.L_x_381:
        /* <DEDUP_REMOVED lines=8> */
.L_x_384:
[----:B------:R-:W-:Y:S05]  /*80c0*/  BSYNC.RECONVERGENT B0 ;  /* 0x0000000000007941 */ /* 0x000fea0003800200 */
.L_x_383:
[----:B------:R-:W-:Y:S06]  /*80d0*/  BAR.SYNC.DEFER_BLOCKING 0x0 ;  /* 0x0000000000007b1d */ /* 0x000fec0000010000 */
[----:B------:R-:W-:Y:S04]  /*80e0*/  BSSY.RECONVERGENT B0, `(.L_x_385) ;  /* 0x0000013000007945 */ /* 0x000fe80003800200 */
[----:B------:R-:W-:Y:S05]  /*80f0*/  @P5 BRA `(.L_x_386) ;  /* 0x0000000000445947 */ /* 0x000fea0003800000 */
[----:B012---:R-:W0:Y:S02]  /*8100*/  LDS.128 R8, [R28] ;  /* 0x000000001c087984 */ /* 0x007e240000000c00 */
        /* <DEDUP_REMOVED lines=16> */
.L_x_386:
[----:B------:R-:W-:Y:S05]  /*8210*/  BSYNC.RECONVERGENT B0 ;  /* 0x0000000000007941 */ /* 0x000fea0003800200 */
.L_x_385:
[----:B------:R-:W-:Y:S06]  /*8220*/  BAR.SYNC.DEFER_BLOCKING 0x0 ;  /* 0x0000000000007b1d */ /* 0x000fec0000010000 */
.L_x_375:
[----:B------:R-:W-:-:S13]  /*8230*/  ISETP.GT.U32.OR P0, PT, R2, 0x7, P0 ;  /* 0x000000070200780c */ /* 0x000fda0000704470 */
[----:B------:R-:W-:Y:S05]  /*8240*/  @P0 EXIT ;  /* 0x000000000000094d */ /* 0x000fea0003800000 */
[----:B------:R-:W3:Y:S02]  /*8250*/  LDCU UR4, c[0x0][0x478] ;  /* 0x00008f00ff0477ac */ /* 0x000ee40008000800 */
[----:B---3--:R-:W-:-:S09]  /*8260*/  UISETP.NE.AND UP0, UPT, UR4, 0x2, UPT ;  /* 0x000000020400788c */ /* 0x008fd2000bf05270 */
[----:B------:R-:W-:Y:S05]  /*8270*/  BRA.U UP0, `(.L_x_387) ;  /* 0x0000000100e07547 */ /* 0x000fea000b800000 */
[----:B012---:R-:W0:Y:S01]  /*8280*/  LDC.64 R8, c[0x0][0x470] ;  /* 0x00011c00ff087b82 */ /* 0x007e220000000a00 */
[----:B------:R-:W1:Y:S01]  /*8290*/  LDCU.64 UR4, c[0x0][0x380] ;  /* 0x00007000ff0477ac */ /* 0x000e620008000a00 */
[----:B0-----:R-:W2:Y:S01]  /*82a0*/  LDG.E R8, desc[UR36][R8.64] ;  /* 0x0000002408087981 */ /* 0x001ea2000c1e1900 */
[----:B------:R-:W-:Y:S01]  /*82b0*/  IADD3 R19, PT, PT, R19, UR48, RZ ;  /* 0x0000003013137c10 */ /* 0x000fe2000fffe0ff */
[C---:B--2---:R-:W-:Y:S01]  /*82c0*/  FMUL.FTZ R17, R8.reuse, R17 ;  /* 0x0000001108117220 */ /* 0x044fe20000410000 */
[C---:B------:R-:W-:Y:S01]  /*82d0*/  FMUL.FTZ R18, R8.reuse, R18 ;  /* 0x0000001208127220 */ /* 0x040fe20000410000 */
[C---:B------:R-:W-:Y:S01]  /*82e0*/  FMUL.FTZ R0, R8.reuse, R0 ;  /* 0x0000000008007220 */ /* 0x040fe20000410000 */
[C---:B------:R-:W-:Y:S01]  /*82f0*/  FMUL.FTZ R6, R8.reuse, R6 ;  /* 0x0000000608067220 */ /* 0x040fe20000410000 */
[C---:B------:R-:W-:Y:S01]  /*8300*/  FMUL.FTZ R5, R8.reuse, R5 ;  /* 0x0000000508057220 */ /* 0x040fe20000410000 */
[C---:B------:R-:W-:Y:S01]  /*8310*/  FMUL.FTZ R4, R8.reuse, R4 ;  /* 0x0000000408047220 */ /* 0x040fe20000410000 */
[----:B------:R-:W0:Y:S01]  /*8320*/  F2I.S8.NTZ R17, R17 ;  /* 0x0000001100117305 */ /* 0x000e220000202100 */
[C---:B------:R-:W-:Y:S01]  /*8330*/  FMUL.FTZ R3, R8.reuse, R3 ;  /* 0x0000000308037220 */ /* 0x040fe20000410000 */
[----:B------:R-:W-:Y:S01]  /*8340*/  FMUL.FTZ R7, R8, R7 ;  /* 0x0000000708077220 */ /* 0x000fe20000410000 */
[----:B-1----:R-:W-:-:S05]  /*8350*/  IADD3 R8, P0, PT, R19, UR4, RZ ;  /* 0x0000000413087c10 */ /* 0x002fca000ff1e0ff */
[----:B------:R-:W1:Y:S01]  /*8360*/  F2I.S8.NTZ R18, R18 ;  /* 0x0000001200127305 */ /* 0x000e620000202100 */
[----:B0-----:R-:W-:-:S07]  /*8370*/  PRMT R2, R17, 0x8880, RZ ;  /* 0x0000888011027816 */ /* 0x001fce00000000ff */
[----:B------:R-:W0:Y:S01]  /*8380*/  F2I.S8.NTZ R0, R0 ;  /* 0x0000000000007305 */ /* 0x000e220000202100 */
[----:B------:R-:W-:Y:S02]  /*8390*/  PRMT R2, R2, 0x7710, RZ ;  /* 0x0000771002027816 */ /* 0x000fe400000000ff */
[----:B-1----:R-:W-:-:S05]  /*83a0*/  PRMT R11, R18, 0x8880, RZ ;  /* 0x00008880120b7816 */ /* 0x002fca00000000ff */
[----:B------:R-:W-:Y:S01]  /*83b0*/  F2I.S8.NTZ R6, R6 ;  /* 0x0000000600067305 */ /* 0x000fe20000202100 */
[----:B------:R-:W-:Y:S01]  /*83c0*/  IMAD.U32 R10, R2, 0x10000, RZ ;  /* 0x00010000020a7824 */ /* 0x000fe200078e00ff */
[----:B------:R-:W-:-:S04]  /*83d0*/  PRMT R2, R11, 0x7710, RZ ;  /* 0x000077100b027816 */ /* 0x000fc800000000ff */
[----:B------:R-:W-:Y:S02]  /*83e0*/  LOP3.LUT R11, R10, 0xff0000, RZ, 0xc0, !PT ;  /* 0x00ff00000a0b7812 */ /* 0x000fe400078ec0ff */
[----:B------:R-:W1:Y:S01]  /*83f0*/  F2I.S8.NTZ R5, R5 ;  /* 0x0000000500057305 */ /* 0x000e620000202100 */
[----:B0-----:R-:W-:Y:S02]  /*8400*/  PRMT R0, R0, 0x8880, RZ ;  /* 0x0000888000007816 */ /* 0x001fe400000000ff */
[----:B------:R-:W-:Y:S02]  /*8410*/  PRMT R11, R11, 0x4210, R2 ;  /* 0x000042100b0b7816 */ /* 0x000fe40000000002 */
[----:B------:R-:W-:-:S03]  /*8420*/  PRMT R0, R0, 0x7710, RZ ;  /* 0x0000771000007816 */ /* 0x000fc600000000ff */
[----:B------:R-:W0:Y:S01]  /*8430*/  F2I.S8.NTZ R4, R4 ;  /* 0x0000000400047305 */ /* 0x000e220000202100 */
[----:B------:R-:W-:-:S04]  /*8440*/  SHF.L.U32 R0, R0, 0x8, RZ ;  /* 0x0000000800007819 */ /* 0x000fc800000006ff */
[----:B------:R-:W-:Y:S02]  /*8450*/  LOP3.LUT R11, R11, 0xff00, R0, 0xf8, !PT ;  /* 0x0000ff000b0b7812 */ /* 0x000fe400078ef800 */
[----:B-1----:R-:W-:Y:S01]  /*8460*/  PRMT R2, R5, 0x8880, RZ ;  /* 0x0000888005027816 */ /* 0x002fe200000000ff */
[----:B------:R1:W2:Y:S01]  /*8470*/  F2I.S8.NTZ R9, R3 ;  /* 0x0000000300097305 */ /* 0x0002a20000202100 */
[----:B------:R-:W-:Y:S02]  /*8480*/  PRMT R0, R6, 0x8880, RZ ;  /* 0x0000888006007816 */ /* 0x000fe400000000ff */
[----:B------:R-:W-:Y:S02]  /*8490*/  PRMT R2, R2, 0x7710, RZ ;  /* 0x0000771002027816 */ /* 0x000fe400000000ff */
[----:B------:R-:W-:Y:S02]  /*84a0*/  PRMT R0, R0, 0x7710, RZ ;  /* 0x0000771000007816 */ /* 0x000fe400000000ff */
[----:B0-----:R-:W-:Y:S01]  /*84b0*/  PRMT R4, R4, 0x8880, RZ ;  /* 0x0000888004047816 */ /* 0x001fe200000000ff */
[----:B------:R-:W0:Y:S01]  /*84c0*/  F2I.S8.NTZ R7, R7 ;  /* 0x0000000700077305 */ /* 0x000e220000202100 */
[----:B------:R-:W-:-:S02]  /*84d0*/  LOP3.LUT R6, R0, 0xff, RZ, 0xc0, !PT ;  /* 0x000000ff00067812 */ /* 0x000fc400078ec0ff */
[----:B-1----:R-:W-:Y:S02]  /*84e0*/  PRMT R3, R4, 0x7710, RZ ;  /* 0x0000771004037816 */ /* 0x002fe400000000ff */
[----:B------:R-:W-:Y:S02]  /*84f0*/  LOP3.LUT R4, R2, 0xff, RZ, 0xc0, !PT ;  /* 0x000000ff02047812 */ /* 0x000fe400078ec0ff */
[----:B--2---:R-:W-:Y:S02]  /*8500*/  PRMT R9, R9, 0x8880, RZ ;  /* 0x0000888009097816 */ /* 0x004fe400000000ff */
[----:B------:R-:W-:Y:S01]  /*8510*/  LOP3.LUT R3, R3, 0xff, RZ, 0xc0, !PT ;  /* 0x000000ff03037812 */ /* 0x000fe200078ec0ff */
[----:B------:R-:W-:Y:S01]  /*8520*/  IMAD.WIDE.U32 R4, R4, 0x10000, RZ ;  /* 0x0001000004047825 */ /* 0x000fe200078e00ff */
[----:B------:R-:W-:-:S03]  /*8530*/  PRMT R0, R9, 0x7710, RZ ;  /* 0x0000771009007816 */ /* 0x000fc600000000ff */
[----:B------:R-:W-:Y:S01]  /*8540*/  IMAD.WIDE.U32 R2, R3, 0x1000000, RZ ;  /* 0x0100000003027825 */ /* 0x000fe200078e00ff */
[----:B0-----:R-:W-:Y:S02]  /*8550*/  PRMT R10, R7, 0x8880, RZ ;  /* 0x00008880070a7816 */ /* 0x001fe400000000ff */
[----:B------:R-:W-:Y:S01]  /*8560*/  LOP3.LUT R9, R11, 0xff, R0, 0xf8, !PT ;  /* 0x000000ff0b097812 */ /* 0x000fe200078ef800 */
[----:B------:R-:W-:Y:S01]  /*8570*/  IMAD.WIDE.U32 R6, R6, 0x100, RZ ;  /* 0x0000010006067825 */ /* 0x000fe200078e00ff */
[----:B------:R-:W-:Y:S02]  /*8580*/  PRMT R0, R10, 0x7710, RZ ;  /* 0x000077100a007816 */ /* 0x000fe400000000ff */
[----:B------:R-:W-:Y:S02]  /*8590*/  LOP3.LUT R3, R5, R9, R3, 0xfe, !PT ;  /* 0x0000000905037212 */ /* 0x000fe400078efe03 */
[----:B------:R-:W-:Y:S02]  /*85a0*/  LOP3.LUT R11, R6, R2, R4, 0xfe, !PT ;  /* 0x00000002060b7212 */ /* 0x000fe400078efe04 */
[----:B------:R-:W-:-:S02]  /*85b0*/  LEA.HI.X.SX32 R9, R19, UR5, 0x1, P0 ;  /* 0x0000000513097c11 */ /* 0x000fc400080f0eff */
[----:B------:R-:W-:Y:S02]  /*85c0*/  LOP3.LUT R2, R11, 0xff, R0, 0xf8, !PT ;  /* 0x000000ff0b027812 */ /* 0x000fe400078ef800 */
[----:B------:R-:W-:-:S05]  /*85d0*/  LOP3.LUT R3, R3, R7, RZ, 0xfc, !PT ;  /* 0x0000000703037212 */ /* 0x000fca00078efcff */
[----:B------:R-:W-:Y:S01]  /*85e0*/  STG.E.64 desc[UR36][R8.64], R2 ;  /* 0x0000000208007986 */ /* 0x000fe2000c101b24 */
[----:B------:R-:W-:Y:S05]  /*85f0*/  EXIT ;  /* 0x000000000000794d */ /* 0x000fea0003800000 */
.L_x_387:
[----:B012---:R-:W0:Y:S01]  /*8600*/  LDC.64 R8, c[0x0][0x380] ;  /* 0x0000e000ff087b82 */ /* 0x007e220000000a00 */
[----:B------:R-:W-:Y:S01]  /*8610*/  VIADD R19, R19, UR48 ;  /* 0x0000003013137c36 */ /* 0x000fe20008000000 */
[----:B------:R-:W-:Y:S02]  /*8620*/  F2FP.F16.F32.PACK_AB R11, R6, R7 ;  /* 0x00000007060b723e */ /* 0x000fe400000000ff */
[----:B------:R-:W-:Y:S02]  /*8630*/  F2FP.F16.F32.PACK_AB R5, R4, R5 ;  /* 0x000000050405723e */ /* 0x000fe400000000ff */
[----:B------:R-:W-:Y:S02]  /*8640*/  F2FP.F16.F32.PACK_AB R3, R0, R3 ;  /* 0x000000030003723e */ /* 0x000fe400000000ff */
[----:B------:R-:W-:Y:S01]  /*8650*/  F2FP.F16.F32.PACK_AB R17, R18, R17 ;  /* 0x000000111211723e */ /* 0x000fe200000000ff */
[----:B0-----:R-:W-:-:S05]  /*8660*/  IMAD.WIDE R6, R19, 0x2, R8 ;  /* 0x0000000213067825 */ /* 0x001fca00078e0208 */
[----:B------:R-:W-:Y:S04]  /*8670*/  STG.E desc[UR36][R6.64], R11 ;  /* 0x0000000b06007986 */ /* 0x000fe8000c101924 */
[----:B------:R-:W-:Y:S04]  /*8680*/  STG.E desc[UR36][R6.64+0x4], R5 ;  /* 0x0000040506007986 */ /* 0x000fe8000c101924 */
[----:B------:R-:W-:Y:S04]  /*8690*/  STG.E desc[UR36][R6.64+0x8], R3 ;  /* 0x0000080306007986 */ /* 0x000fe8000c101924 */
[----:B------:R-:W-:Y:S01]  /*86a0*/  STG.E desc[UR36][R6.64+0xc], R17 ;  /* 0x00000c1106007986 */ /* 0x000fe2000c101924 */
[----:B------:R-:W-:Y:S05]  /*86b0*/  EXIT ;  /* 0x000000000000794d */ /* 0x000fea0003800000 */
.L_x_284:
[----:B------:R-:W-:Y:S01]  /*86c0*/  HFMA2 R12, -RZ, RZ, 0, 9.5367431640625e-07 ;  /* 0x00000010ff0c7431 */ /* 0x000fe200000001ff */
[----:B------:R-:W-:Y:S01]  /*86d0*/  MOV R11, 0x1f ;  /* 0x0000001f000b7802 */ /* 0x000fe20000000f00 */
[----:B------:R-:W-:-:S07]  /*86e0*/  IMAD.MOV.U32 R15, RZ, RZ, -0x1 ;  /* 0xffffffffff0f7424 */ /* 0x000fce00078e00ff */
[----:B------:R-:W-:Y:S05]  /*86f0*/  WARPSYNC.COLLECTIVE R15, `(.L_x_388) ;  /* 0x000000000f087348 */ /* 0x000fea0003c00000 */
[----:B------:R0:W1:Y:S02]  /*8700*/  SHFL.BFLY P6, R14, R13, R12, R11 ;  /* 0x0c00000c0d0e7389 */ /* 0x00006400000c000b */
[----:B01----:R-:W-:Y:S05]  /*8710*/  ENDCOLLECTIVE ;  /* 0x000000000000791b */ /* 0x003fea0003800000 */
.L_x_388:
[----:B------:R-:W-:Y:S02]  /*8720*/  HFMA2 R12, -RZ, RZ, 0, 4.76837158203125e-07 ;  /* 0x00000008ff0c7431 */ /* 0x000fe400000001ff */
[----:B------:R-:W-:-:S05]  /*8730*/  FADD.FTZ R3, R13, R14 ;  /* 0x0000000e0d037221 */ /* 0x000fca0000010000 */
[----:B------:R-:W-:-:S07]  /*8740*/  MOV R13, R3 ;  /* 0x00000003000d7202 */ /* 0x000fce0000000f00 */
[----:B------:R-:W-:Y:S05]  /*8750*/  WARPSYNC.COLLECTIVE R15, `(.L_x_389) ;  /* 0x000000000f087348 */ /* 0x000fea0003c00000 */
[----:B------:R0:W1:Y:S02]  /*8760*/  SHFL.BFLY P6, R14, R13, R12, R11 ;  /* 0x0c00000c0d0e7389 */ /* 0x00006400000c000b */
[----:B01----:R-:W-:Y:S05]  /*8770*/  ENDCOLLECTIVE ;  /* 0x000000000000791b */ /* 0x003fea0003800000 */
.L_x_389:
[----:B------:R-:W-:Y:S01]  /*8780*/  MOV R12, 0x4 ;  /* 0x00000004000c7802 */ /* 0x000fe20000000f00 */
[----:B------:R-:W-:-:S04]  /*8790*/  FADD.FTZ R4, R3, R14 ;  /* 0x0000000e03047221 */ /* 0x000fc80000010000 */
[----:B------:R-:W-:-:S07]  /*87a0*/  IMAD.MOV.U32 R13, RZ, RZ, R4 ;  /* 0x000000ffff0d7224 */ /* 0x000fce00078e0004 */
[----:B------:R-:W-:Y:S05]  /*87b0*/  WARPSYNC.COLLECTIVE R15, `(.L_x_390) ;  /* 0x000000000f087348 */ /* 0x000fea0003c00000 */
[----:B------:R0:W1:Y:S02]  /*87c0*/  SHFL.BFLY P6, R14, R13, R12, R11 ;  /* 0x0c00000c0d0e7389 */ /* 0x00006400000c000b */
[----:B01----:R-:W-:Y:S05]  /*87d0*/  ENDCOLLECTIVE ;  /* 0x000000000000791b */ /* 0x003fea0003800000 */
.L_x_390:
[----:B------:R-:W-:Y:S02]  /*87e0*/  IMAD.MOV.U32 R12, RZ, RZ, 0x2 ;  /* 0x00000002ff0c7424 */ /* 0x000fe400078e00ff */
[----:B------:R-:W-:-:S05]  /*87f0*/  FADD.FTZ R5, R4, R14 ;  /* 0x0000000e04057221 */ /* 0x000fca0000010000 */
[----:B------:R-:W-:-:S07]  /*8800*/  MOV R13, R5 ;  /* 0x00000005000d7202 */ /* 0x000fce0000000f00 */
[----:B------:R-:W-:Y:S05]  /*8810*/  WARPSYNC.COLLECTIVE R15, `(.L_x_391) ;  /* 0x000000000f087348 */ /* 0x000fea0003c00000 */
[----:B------:R0:W1:Y:S02]  /*8820*/  SHFL.BFLY P6, R14, R13, R12, R11 ;  /* 0x0c00000c0d0e7389 */ /* 0x00006400000c000b */
[----:B01----:R-:W-:Y:S05]  /*8830*/  ENDCOLLECTIVE ;  /* 0x000000000000791b */ /* 0x003fea0003800000 */
.L_x_391:
[----:B------:R-:W-:Y:S02]  /*8840*/  HFMA2 R12, -RZ, RZ, 0, 5.9604644775390625e-08 ;  /* 0x00000001ff0c7431 */ /* 0x000fe400000001ff */
[----:B------:R-:W-:-:S05]  /*8850*/  FADD.FTZ R6, R5, R14 ;  /* 0x0000000e05067221 */ /* 0x000fca0000010000 */
[----:B------:R-:W-:-:S07]  /*8860*/  MOV R13, R6 ;  /* 0x00000006000d7202 */ /* 0x000fce0000000f00 */
[----:B------:R-:W-:Y:S05]  /*8870*/  WARPSYNC.COLLECTIVE R15, `(.L_x_392) ;  /* 0x000000000f087348 */ /* 0x000fea0003c00000 */
[----:B------:R0:W1:Y:S02]  /*8880*/  SHFL.BFLY P6, R14, R13, R12, R11 ;  /* 0x0c00000c0d0e7389 */ /* 0x00006400000c000b */
[----:B01----:R-:W-:Y:S05]  /*8890*/  ENDCOLLECTIVE ;  /* 0x000000000000791b */ /* 0x003fea0003800000 */
.L_x_392:
[----:B------:R-:W-:Y:S05]  /*88a0*/  BRA `(.L_x_393) ;  /* 0xffffff9000dc7947 */ /* 0x000fea000383ffff */
.L_x_320:
[----:B------:R-:W-:Y:S01]  /*88b0*/  BSSY B1, `(.L_x_394) ;  /* 0x0000007000017945 */ /* 0x000fe20003800000 */
[----:B------:R-:W-:Y:S01]  /*88c0*/  IMAD.MOV.U32 R12, RZ, RZ, 0x2 ;  /* 0x00000002ff0c7424 */ /* 0x000fe200078e00ff */
[----:B------:R-:W-:Y:S02]  /*88d0*/  MOV R11, 0x1f ;  /* 0x0000001f000b7802 */ /* 0x000fe40000000f00 */
[----:B------:R-:W-:-:S07]  /*88e0*/  MOV R15, 0xffffffff ;  /* 0xffffffff000f7802 */ /* 0x000fce0000000f00 */
[----:B------:R-:W-:Y:S05]  /*88f0*/  WARPSYNC.COLLECTIVE R15, `(.L_x_395) ;  /* 0x000000000f087348 */ /* 0x000fea0003c00000 */
[----:B------:R0:W1:Y:S02]  /*8900*/  SHFL.BFLY P6, R14, R13, R12, R11 ;  /* 0x0c00000c0d0e7389 */ /* 0x00006400000c000b */
[----:B01----:R-:W-:Y:S05]  /*8910*/  ENDCOLLECTIVE ;  /* 0x000000000000791b */ /* 0x003fea0003800000 */
.L_x_395:
[----:B------:R-:W-:Y:S05]  /*8920*/  BSYNC B1 ;  /* 0x0000000000017941 */ /* 0x000fea0003800000 */
.L_x_394:
[----:B------:R-:W-:Y:S01]  /*8930*/  FADD.FTZ R13, R13, R14 ;  /* 0x0000000e0d0d7221 */ /* 0x000fe20000010000 */
[----:B------:R-:W-:Y:S01]  /*8940*/  IMAD.MOV.U32 R12, RZ, RZ, 0x1 ;  /* 0x00000001ff0c7424 */ /* 0x000fe200078e00ff */
[----:B------:R-:W-:Y:S02]  /*8950*/  MOV R11, 0x1f ;  /* 0x0000001f000b7802 */ /* 0x000fe40000000f00 */
[----:B------:R-:W-:-:S07]  /*8960*/  MOV R15, 0xffffffff ;  /* 0xffffffff000f7802 */ /* 0x000fce0000000f00 */
[----:B------:R-:W-:Y:S05]  /*8970*/  WARPSYNC.COLLECTIVE R15, `(.L_x_396) ;  /* 0x000000000f087348 */ /* 0x000fea0003c00000 */
[----:B------:R0:W1:Y:S02]  /*8980*/  SHFL.BFLY P6, R14, R13, R12, R11 ;  /* 0x0c00000c0d0e7389 */ /* 0x00006400000c000b */
[----:B01----:R-:W-:Y:S05]  /*8990*/  ENDCOLLECTIVE ;  /* 0x000000000000791b */ /* 0x003fea0003800000 */
.L_x_396:
[----:B------:R-:W-:Y:S05]  /*89a0*/  BRA `(.L_x_397) ;  /* 0xffffffac00087947 */ /* 0x000fea000383ffff */
.L_x_324:
[----:B------:R-:W-:Y:S01]  /*89b0*/  HFMA2 R12, -RZ, RZ, 0, 9.5367431640625e-07 ;  /* 0x00000010ff0c7431 */ /* 0x000fe200000001ff */
[----:B------:R-:W-:Y:S01]  /*89c0*/  BSSY B0, `(.L_x_398) ;  /* 0x0000007000007945 */ /* 0x000fe20003800000 */
[----:B------:R-:W-:Y:S01]  /*89d0*/  IMAD.MOV.U32 R13, RZ, RZ, R0 ;  /* 0x000000ffff0d7224 */ /* 0x000fe200078e0000 */
[----:B-1----:R-:W-:Y:S01]  /*89e0*/  MOV R11, 0x1f ;  /* 0x0000001f000b7802 */ /* 0x002fe20000000f00 */
[----:B------:R-:W-:-:S07]  /*89f0*/  IMAD.MOV.U32 R15, RZ, RZ, -0x1 ;  /* 0xffffffffff0f7424 */ /* 0x000fce00078e00ff */
[----:B--234-:R-:W-:Y:S05]  /*8a00*/  WARPSYNC.COLLECTIVE R15, `(.L_x_399) ;  /* 0x000000000f087348 */ /* 0x01cfea0003c00000 */
[----:B------:R0:W1:Y:S02]  /*8a10*/  SHFL.BFLY P6, R14, R13, R12, R11 ;  /* 0x0c00000c0d0e7389 */ /* 0x00006400000c000b */
[----:B01234-:R-:W-:Y:S05]  /*8a20*/  ENDCOLLECTIVE ;  /* 0x000000000000791b */ /* 0x01ffea0003800000 */
.L_x_399:
[----:B------:R-:W-:Y:S05]  /*8a30*/  BSYNC B0 ;  /* 0x0000000000007941 */ /* 0x000fea0003800000 */
.L_x_398:
[----:B------:R-:W-:Y:S01]  /*8a40*/  FMNMX.FTZ R13, R14, R0, !PT ;  /* 0x000000000e0d7209 */ /* 0x000fe20007810000 */
[----:B------:R-:W-:Y:S01]  /*8a50*/  HFMA2 R12, -RZ, RZ, 0, 4.76837158203125e-07 ;  /* 0x00000008ff0c7431 */ /* 0x000fe200000001ff */
[----:B------:R-:W-:Y:S01]  /*8a60*/  MOV R11, 0x1f ;  /* 0x0000001f000b7802 */ /* 0x000fe20000000f00 */
[----:B------:R-:W-:-:S07]  /*8a70*/  IMAD.MOV.U32 R15, RZ, RZ, -0x1 ;  /* 0xffffffffff0f7424 */ /* 0x000fce00078e00ff */
[----:B------:R-:W-:Y:S05]  /*8a80*/  WARPSYNC.COLLECTIVE R15, `(.L_x_400) ;  /* 0x000000000f087348 */ /* 0x000fea0003c00000 */
[----:B------:R0:W1:Y:S02]  /*8a90*/  SHFL.BFLY P6, R14, R13, R12, R11 ;  /* 0x0c00000c0d0e7389 */ /* 0x00006400000c000b */
[----:B01----:R-:W-:Y:S05]  /*8aa0*/  ENDCOLLECTIVE ;  /* 0x000000000000791b */ /* 0x003fea0003800000 */
.L_x_400:
[----:B------:R-:W-:Y:S01]  /*8ab0*/  HFMA2 R12, -RZ, RZ, 0, 2.384185791015625e-07 ;  /* 0x00000004ff0c7431 */ /* 0x000fe200000001ff */
[----:B------:R-:W-:-:S04]  /*8ac0*/  FMNMX.FTZ R3, R13, R14, !PT ;  /* 0x0000000e0d037209 */ /* 0x000fc80007810000 */
[----:B------:R-:W-:-:S07]  /*8ad0*/  MOV R13, R3 ;  /* 0x00000003000d7202 */ /* 0x000fce0000000f00 */
[----:B------:R-:W-:Y:S05]  /*8ae0*/  WARPSYNC.COLLECTIVE R15, `(.L_x_401) ;  /* 0x000000000f087348 */ /* 0x000fea0003c00000 */
[----:B------:R0:W1:Y:S02]  /*8af0*/  SHFL.BFLY P6, R14, R13, R12, R11 ;  /* 0x0c00000c0d0e7389 */ /* 0x00006400000c000b */
[----:B01----:R-:W-:Y:S05]  /*8b00*/  ENDCOLLECTIVE ;  /* 0x000000000000791b */ /* 0x003fea0003800000 */
.L_x_401:
[----:B------:R-:W-:Y:S05]  /*8b10*/  BRA `(.L_x_402) ;  /* 0xffffffac00847947 */ /* 0x000fea000383ffff */
.L_x_403:
        /* <DEDUP_REMOVED lines=14> */
.L_x_3249:


//--------------------- .text._ZN4mmha33masked_multihead_attention_kernelItLi48ELi64ELi1ELi8ELi256ELb1ELb0EEEv26Multihead_attention_paramsIT_XT5_EE --------------------------
	.section	.text._ZN4mmha33masked_multihead_attention_kernelItLi48ELi64ELi1ELi8ELi256ELb1ELb0EEEv26Multihead_attention_paramsIT_XT5_EE,"ax",@progbits
	.align	128
        .global         _ZN4mmha33masked_multihead_attention_kernelItLi48ELi64ELi1ELi8ELi256ELb1ELb0EEEv26Multihead_attention_paramsIT_XT5_EE
        .type           _ZN4mmha33masked_multihead_attention_kernelItLi48ELi64ELi1ELi8ELi256ELb1ELb0EEEv26Multihead_attention_paramsIT_XT5_EE,@function
        .size           _ZN4mmha33masked_multihead_attention_kernelItLi48ELi64ELi1ELi8ELi256ELb1ELb0EEEv26Multihead_attention_paramsIT_XT5_EE,(.L_x_3250 - _ZN4mmha33masked_multihead_attention_kernelItLi48ELi64ELi1ELi8ELi256ELb1ELb0EEEv26Multihead_attention_paramsIT_XT5_EE)
        .other          _ZN4mmha33masked_multihead_attention_kernelItLi48ELi64ELi1ELi8ELi256ELb1ELb0EEEv26Multihead_attention_paramsIT_XT5_EE,@"STO_CUDA_ENTRY STV_DEFAULT"
_ZN4mmha33masked_multihead_attention_kernelItLi48ELi64ELi1ELi8ELi256ELb1ELb0EEEv26Multihead_attention_paramsIT_XT5_EE:
.text._ZN4mmha33masked_multihead_attention_kernelItLi48ELi64ELi1ELi8ELi256ELb1ELb0EEEv26Multihead_attention_paramsIT_XT5_EE:
        /* <DEDUP_REMOVED lines=10> */
[----:B------:R-:W-:-:S05]  /*00a0*/  MOV R3, UR5 ;  /* 0x0000000500037c02 */ /* 0x000fca0008000f00 */
[----:B------:R-:W2:Y:S02]  /*00b0*/  LDG.E.U8 R2, desc[UR36][R2.64] ;  /* 0x0000002402027981 */ /* 0x000ea4000c1e1100 */
[----:B--2---:R-:W-:-:S13]  /*00c0*/  ISETP.NE.AND P0, PT, R2, 0x1, PT ;  /* 0x000000010200780c */ /* 0x004fda0003f05270 */
[----:B------:R-:W-:Y:S05]  /*00d0*/  @!P0 EXIT ;  /* 0x000000000000894d */ /* 0x000fea0003800000 */
.L_x_404:
        /* <DEDUP_REMOVED lines=9> */
[----:B------:R-:W-:Y:S02]  /*0170*/  MOV R2, UR4 ;  /* 0x0000000400027c02 */ /* 0x000fe40008000f00 */
[----:B------:R-:W-:Y:S02]  /*0180*/  MOV R3, UR5 ;  /* 0x0000000500037c02 */ /* 0x000fe40008000f00 */
[----:B------:R-:W-:-:S03]  /*0190*/  IABS R7, R0 ;  /* 0x0000000000077213 */ /* 0x000fc60000000000 */
[----:B------:R3:W4:Y:S01]  /*01a0*/  LDG.E R10, desc[UR36][R2.64] ;  /* 0x00000024020a7981 */ /* 0x000722000c1e1900 */
[----:B------:R-:W2:Y:S08]  /*01b0*/  I2F.RP R0, R7 ;  /* 0x0000000700007306 */ /* 0x000eb00000209400 */
[----:B--2---:R-:W2:Y:S02]  /*01c0*/  MUFU.RCP R0, R0 ;  /* 0x0000000000007308 */ /* 0x004ea40000001000 */
[----:B--2---:R-:W-:-:S06]  /*01d0*/  VIADD R4, R0, 0xffffffe ;  /* 0x0ffffffe00047836 */ /* 0x004fcc0000000000 */
[----:B------:R2:W0:Y:S01]  /*01e0*/  F2I.FTZ.U32.TRUNC.NTZ R5, R4 ;  /* 0x0000000400057305 */ /* 0x000422000021f000 */
[----:B------:R-:W-:Y:S01]  /*01f0*/  IABS R0, R6 ;  /* 0x0000000600007213 */ /* 0x000fe20000000000 */
[----:B--2---:R-:W-:Y:S02]  /*0200*/  HFMA2 R4, -RZ, RZ, 0, 0 ;  /* 0x00000000ff047431 */ /* 0x004fe400000001ff */
[----:B0-----:R-:W-:-:S04]  /*0210*/  IMAD.MOV R8, RZ, RZ, -R5 ;  /* 0x000000ffff087224 */ /* 0x001fc800078e0a05 */
[----:B------:R-:W-:-:S04]  /*0220*/  IMAD R9, R8, R7, RZ ;  /* 0x0000000708097224 */ /* 0x000fc800078e02ff */
[----:B------:R-:W-:-:S06]  /*0230*/  IMAD.HI.U32 R5, R5, R9, R4 ;  /* 0x0000000905057227 */ /* 0x000fcc00078e0004 */
[----:B------:R-:W-:-:S05]  /*0240*/  IMAD.HI.U32 R5, R5, R0, RZ ;  /* 0x0000000005057227 */ /* 0x000fca00078e00ff */
[----:B------:R-:W-:-:S13]  /*0250*/  R2UR UR6, R5 ;  /* 0x00000000050672ca */ /* 0x000fda00000e0000 */
[----:B------:R-:W-:-:S05]  /*0260*/  IADD3 R4, PT, PT, RZ, -UR6, RZ ;  /* 0x80000006ff047c10 */ /* 0x000fca000fffe0ff */
[C---:B------:R-:W-:Y:S01]  /*0270*/  IMAD R0, R7.reuse, R4, R0 ;  /* 0x0000000407007224 */ /* 0x040fe200078e0200 */
[----:B---3--:R-:W-:Y:S01]  /*0280*/  MOV R2, UR6 ;  /* 0x0000000600027c02 */ /* 0x008fe20008000f00 */
[----:B------:R-:W-:Y:S01]  /*0290*/  ULOP3.LUT UR4, UR7, UR8, URZ, 0x3c, !UPT ;  /* 0x0000000807047292 */ /* 0x000fe2000f8e3cff */
[----:B------:R-:W0:Y:S02]  /*02a0*/  LDC.64 R4, c[0x0][0x460] ;  /* 0x00011800ff047b82 */ /* 0x000e240000000a00 */
[----:B------:R-:W-:-:S13]  /*02b0*/  ISETP.GT.U32.AND P0, PT, R7, R0, PT ;  /* 0x000000000700720c */ /* 0x000fda0003f04070 */
[----:B------:R-:W-:Y:S01]  /*02c0*/  @!P0 VIADD R2, R2, 0x1 ;  /* 0x0000000102028836 */ /* 0x000fe20000000000 */
[----:B------:R-:W-:-:S04]  /*02d0*/  @!P0 IADD3 R0, PT, PT, R0, -R7, RZ ;  /* 0x8000000700008210 */ /* 0x000fc80007ffe0ff */
[----:B------:R-:W-:Y:S02]  /*02e0*/  @!P0 R2UR UR6, R2 ;  /* 0x00000000020682ca */ /* 0x000fe400000e0000 */
[----:B------:R-:W-:-:S11]  /*02f0*/  ISETP.GE.U32.AND P1, PT, R0, R7, PT ;  /* 0x000000070000720c */ /* 0x000fd60003f26070 */
[----:B------:R-:W-:-:S04]  /*0300*/  MOV R0, UR6 ;  /* 0x0000000600007c02 */ /* 0x000fc80008000f00 */
[----:B------:R-:W-:-:S04]  /*0310*/  @P1 IADD3 R0, PT, PT, R0, 0x1, RZ ;  /* 0x0000000100001810 */ /* 0x000fc80007ffe0ff */
[----:B------:R-:W-:Y:S01]  /*0320*/  @P1 R2UR UR6, R0 ;  /* 0x00000000000612ca */ /* 0x000fe200000e0000 */
[----:B------:R-:W-:Y:S02]  /*0330*/  UISETP.GE.AND UP1, UPT, UR4, URZ, UPT ;  /* 0x000000ff0400728c */ /* 0x000fe4000bf26270 */
[----:B------:R-:W-:-:S10]  /*0340*/  UISETP.NE.AND UP0, UPT, UR8, URZ, UPT ;  /* 0x000000ff0800728c */ /* 0x000fd4000bf05270 */
        /* <DEDUP_REMOVED lines=16> */
[----:B0-----:R-:W-:-:S05]  /*0450*/  IADD3 R6, PT, PT, R0, 0xffffffe, RZ ;  /* 0x0ffffffe00067810 */ /* 0x001fca0007ffe0ff */
[----:B------:R0:W3:Y:S01]  /*0460*/  F2I.FTZ.U32.TRUNC.NTZ R7, R6 ;  /* 0x0000000600077305 */ /* 0x0000e2000021f000 */
[----:B------:R-:W-:Y:S01]  /*0470*/  IMAD.U32 R4, RZ, RZ, UR4 ;  /* 0x00000004ff047e24 */ /* 0x000fe2000f8e00ff */
[----:B------:R-:W-:-:S03]  /*0480*/  MOV R5, UR5 ;  /* 0x0000000500057c02 */ /* 0x000fc60008000f00 */
[----:B------:R-:W4:Y:S02]  /*0490*/  LDCU UR4, c[0x0][0x3e8] ;  /* 0x00007d00ff0477ac */ /* 0x000f240008000800 */
[----:B------:R3:W5:Y:S01]  /*04a0*/  @P0 LDG.E R3, desc[UR36][R4.64] ;  /* 0x0000002404030981 */ /* 0x000762000c1e1900 */
[----:B0-----:R-:W-:Y:S02]  /*04b0*/  HFMA2 R6, -RZ, RZ, 0, 0 ;  /* 0x00000000ff067431 */ /* 0x001fe400000001ff */
[----:B---3--:R-:W-:-:S04]  /*04c0*/  IMAD.MOV R5, RZ, RZ, -R7 ;  /* 0x000000ffff057224 */ /* 0x008fc800078e0a07 */
[----:B------:R-:W-:-:S04]  /*04d0*/  IMAD R5, R5, R8, RZ ;  /* 0x0000000805057224 */ /* 0x000fc800078e02ff */
[----:B------:R-:W-:Y:S01]  /*04e0*/  IMAD.HI.U32 R7, R7, R5, R6 ;  /* 0x0000000507077227 */ /* 0x000fe200078e0006 */
[----:B------:R-:W-:-:S13]  /*04f0*/  R2UR UR45, R10 ;  /* 0x000000000a2d72ca */ /* 0x000fda00000e0000 */
        /* <DEDUP_REMOVED lines=23> */
[----:B------:R-:W-:Y:S02]  /*0670*/  UIMAD UR47, UR7, UR8, URZ ;  /* 0x00000008072f72a4 */ /* 0x000fe4000f8e02ff */
[----:B------:R-:W-:-:S02]  /*0680*/  @UP1 UIMAD UR5, UR46, 0x30, UR4 ;  /* 0x000000302e0518a4 */ /* 0x000fc4000f8e0204 */
[----:B------:R-:W-:Y:S02]  /*0690*/  UIMAD UR41, UR41, UR6, URZ ;  /* 0x00000006292972a4 */ /* 0x000fe4000f8e02ff */
        /* <DEDUP_REMOVED lines=22> */
.L_x_406:
[----:B------:R-:W-:Y:S05]  /*0800*/  BSYNC.RECONVERGENT B0 ;  /* 0x0000000000007941 */ /* 0x000fea0003800200 */
.L_x_405:
[----:B------:R-:W1:Y:S01]  /*0810*/  LDCU.64 UR10, c[0x0][0x3a0] ;  /* 0x00007400ff0a77ac */ /* 0x000e620008000a00 */
[----:B------:R-:W-:Y:S01]  /*0820*/  ISETP.NE.U32.AND P1, PT, R16, RZ, PT ;  /* 0x000000ff1000720c */ /* 0x000fe20003f25070 */
[----:B------:R-:W2:Y:S01]  /*0830*/  @!P3 LDC.64 R4, c[0x0][0x3b8] ;  /* 0x0000ee00ff04bb82 */ /* 0x000ea20000000a00 */
[----:B------:R-:W-:Y:S01]  /*0840*/  R2UR UR8, R17 ;  /* 0x00000000110872ca */ /* 0x000fe200000e0000 */
[----:B------:R-:W3:Y:S01]  /*0850*/  LDCU.64 UR4, c[0x0][0x390] ;  /* 0x00007200ff0477ac */ /* 0x000ee20008000a00 */
[----:B------:R-:W-:Y:S02]  /*0860*/  LOP3.LUT R17, R0, 0x6, RZ, 0xc0, !PT ;  /* 0x0000000600117812 */ /* 0x000fe400078ec0ff */
[----:B------:R-:W-:Y:S01]  /*0870*/  SHF.R.U32.HI R19, RZ, 0x2, R110 ;  /* 0x00000002ff137819 */ /* 0x000fe2000001166e */
[----:B------:R-:W-:Y:S01]  /*0880*/  VOTEU.ANY UP1, P4 ;  /* 0x0000000000ff7886 */ /* 0x000fe20002020100 */
[----:B------:R-:W-:Y:S01]  /*0890*/  PLOP3.LUT P4, PT, PT, PT, UP1, 0x80, 0x8 ;  /* 0x000000000008781c */ /* 0x000fe20003f8f018 */
[----:B------:R-:W-:Y:S01]  /*08a0*/  UIMAD UR42, UR42, 0x30, URZ ;  /* 0x000000302a2a78a4 */ /* 0x000fe2000f8e02ff */
[----:B------:R-:W-:-:S03]  /*08b0*/  MOV R23, RZ ;  /* 0x000000ff00177202 */ /* 0x000fc60000000f00 */
[----:B------:R-:W-:Y:S01]  /*08c0*/  VOTEU.ANY UP0, P1 ;  /* 0x0000000000ff7886 */ /* 0x000fe20000800100 */
[----:B------:R-:W-:Y:S01]  /*08d0*/  PLOP3.LUT P1, PT, PT, PT, UP1, 0x40, 0x4 ;  /* 0x000000000004781c */ /* 0x000fe20003f2e818 */
[----:B------:R-:W-:Y:S01]  /*08e0*/  UISETP.NE.AND.EX UP0, UPT, UR8, URZ, UPT, UP0 ;  /* 0x000000ff0800728c */ /* 0x000fe2000bf05300 */
[----:B-1----:R-:W-:Y:S02]  /*08f0*/  ISETP.NE.U32.AND P0, PT, RZ, UR10, PT ;  /* 0x0000000aff007c0c */ /* 0x002fe4000bf05070 */
[----:B------:R-:W-:Y:S02]  /*0900*/  ISETP.GT.U32.OR P1, PT, R110, 0x1f, P1 ;  /* 0x0000001f6e00780c */ /* 0x000fe40000f24470 */
[----:B---3--:R-:W-:Y:S02]  /*0910*/  ISETP.NE.U32.AND P2, PT, RZ, UR4, PT ;  /* 0x00000004ff007c0c */ /* 0x008fe4000bf45070 */
[----:B------:R-:W-:Y:S02]  /*0920*/  ISETP.NE.AND.EX P0, PT, RZ, UR11, PT, P0 ;  /* 0x0000000bff007c0c */ /* 0x000fe4000bf05300 */
[----:B------:R-:W-:-:S02]  /*0930*/  ISETP.NE.AND.EX P2, PT, RZ, UR5, PT, P2 ;  /* 0x00000005ff007c0c */ /* 0x000fc4000bf45320 */
[----:B------:R-:W1:Y:S01]  /*0940*/  @UP0 LDCU.64 UR4, c[0x0][0x418] ;  /* 0x00008300ff0407ac */ /* 0x000e620008000a00 */
[C---:B------:R-:W-:Y:S02]  /*0950*/  ISETP.GT.U32.OR P0, PT, R110.reuse, 0x17, !P0 ;  /* 0x000000176e00780c */ /* 0x040fe40004704470 */
[----:B------:R-:W-:Y:S02]  /*0960*/  ISETP.GT.U32.OR P2, PT, R110, 0x17, !P2 ;  /* 0x000000176e00780c */ /* 0x000fe40005744470 */
[----:B------:R-:W-:Y:S01]  /*0970*/  ISETP.NE.OR P0, PT, RZ, UR9, P0 ;  /* 0x00000009ff007c0c */ /* 0x000fe20008705670 */
[----:B------:R-:W3:Y:S01]  /*0980*/  @!P1 LDC.64 R10, c[0x0][0x450] ;  /* 0x00011400ff0a9b82 */ /* 0x000ee20000000a00 */
[----:B-----5:R-:W-:Y:S01]  /*0990*/  @P4 R2UR UR38, R3 ;  /* 0x00000000032642ca */ /* 0x020fe200000e0000 */
[----:B------:R-:W-:Y:S01]  /*09a0*/  @!P3 IMAD R3, R12, UR42, R17 ;  /* 0x0000002a0c03bc24 */ /* 0x000fe2000f8e0211 */
[----:B------:R-:W-:Y:S01]  /*09b0*/  VOTEU.ALL UP1, P1 ;  /* 0x0000000000ff7886 */ /* 0x000fe20000820000 */
[----:B------:R-:W-:Y:S01]  /*09c0*/  @!P3 IMAD R12, R19, R12, UR44 ;  /* 0x0000002c130cbe24 */ /* 0x000fe2000f8e020c */
[----:B------:R-:W-:-:S04]  /*09d0*/  PLOP3.LUT P4, PT, PT, PT, UP0, 0x80, 0x8 ;  /* 0x000000000008781c */ /* 0x000fc80003f8f008 */
[----:B------:R-:W-:Y:S01]  /*09e0*/  @!P3 LEA R3, R12, R3, 0x3 ;  /* 0x000000030c03b211 */ /* 0x000fe200078e18ff */
[----:B0-----:R-:W0:Y:S01]  /*09f0*/  @!P2 LDC.64 R6, c[0x0][0x390] ;  /* 0x0000e400ff06ab82 */ /* 0x001e220000000a00 */
[----:B-1----:R-:W-:-:S03]  /*0a00*/  @UP0 UIMAD.WIDE.U32 UR4, UR7, 0x4, UR4 ;  /* 0x00000004070408a5 */ /* 0x002fc6000f8e0004 */
[----:B------:R-:W-:Y:S01]  /*0a10*/  @!UP1 UIMAD UR6, UR38, UR6, URZ ;  /* 0x00000006260692a4 */ /* 0x000fe2000f8e02ff */
[----:B--2---:R-:W-:-:S03]  /*0a20*/  @!P3 IMAD.WIDE R4, R3, 0x2, R4 ;  /* 0x000000020304b825 */ /* 0x004fc600078e0204 */
[----:B------:R-:W1:Y:S01]  /*0a30*/  @!P0 LDC.64 R8, c[0x0][0x3a0] ;  /* 0x0000e800ff088b82 */ /* 0x000e620000000a00 */
[----:B------:R-:W-:Y:S01]  /*0a40*/  IMAD.U32 R3, RZ, RZ, UR46 ;  /* 0x0000002eff037e24 */ /* 0x000fe2000f8e00ff */
[----:B------:R-:W-:Y:S01]  /*0a50*/  MOV R14, UR6 ;  /* 0x00000006000e7c02 */ /* 0x000fe20008000f00 */
[----:B------:R-:W-:Y:S01]  /*0a60*/  IMAD.MOV.U32 R16, RZ, RZ, RZ ;  /* 0x000000ffff107224 */ /* 0x000fe200078e00ff */
[----:B------:R-:W-:Y:S01]  /*0a70*/  MOV R12, UR4 ;  /* 0x00000004000c7c02 */ /* 0x000fe20008000f00 */
[----:B------:R-:W-:Y:S01]  /*0a80*/  IMAD R3, R3, 0x30, R0 ;  /* 0x0000003003037824 */ /* 0x000fe200078e0200 */
[----:B------:R-:W-:Y:S01]  /*0a90*/  MOV R13, UR5 ;  /* 0x00000005000d7c02 */ /* 0x000fe20008000f00 */
[----:B------:R-:W2:Y:S01]  /*0aa0*/  @!P3 LDG.E R23, desc[UR36][R4.64] ;  /* 0x000000240417b981 */ /* 0x000ea2000c1e1900 */
[----:B------:R-:W4:Y:S01]  /*0ab0*/  LDCU.U8 UR4, c[0x0][0x404] ;  /* 0x00008080ff0477ac */ /* 0x000f220008000000 */
[----:B------:R-:W-:Y:S02]  /*0ac0*/  @!P1 IMAD R15, R14, 0x30, R3 ;  /* 0x000000300e0f9824 */ /* 0x000fe400078e0203 */
[----:B------:R-:W2:Y:S02]  /*0ad0*/  @P4 LDG.E R12, desc[UR36][R12.64] ;  /* 0x000000240c0c4981 */ /* 0x000ea4000c1e1900 */
[----:B---3--:R-:W-:-:S02]  /*0ae0*/  @!P1 IMAD.WIDE R10, R15, 0x2, R10 ;  /* 0x000000020f0a9825 */ /* 0x008fc400078e020a */
[----:B------:R-:W3:Y:S02]  /*0af0*/  LDC R15, c[0x0][0x400] ;  /* 0x00010000ff0f7b82 */ /* 0x000ee40000000800 */
[C---:B0-----:R-:W-:Y:S02]  /*0b00*/  @!P2 IMAD.WIDE.U32 R6, R3.reuse, 0x2, R6 ;  /* 0x000000020306a825 */ /* 0x041fe400078e0006 */
[----:B------:R-:W2:Y:S02]  /*0b10*/  @!P1 LDG.E R10, desc[UR36][R10.64] ;  /* 0x000000240a0a9981 */ /* 0x000ea4000c1e1900 */
[----:B-1----:R-:W-:-:S04]  /*0b20*/  @!P0 IMAD.WIDE.U32 R8, R3, 0x2, R8 ;  /* 0x0000000203088825 */ /* 0x002fc800078e0008 */
[----:B------:R-:W-:Y:S01]  /*0b30*/  HFMA2 R3, -RZ, RZ, 0, 0 ;  /* 0x00000000ff037431 */ /* 0x000fe200000001ff */
[----:B------:R-:W2:Y:S05]  /*0b40*/  @!P0 LDG.E R16, desc[UR36][R8.64] ;  /* 0x0000002408108981 */ /* 0x000eaa000c1e1900 */
[----:B------:R-:W2:Y:S01]  /*0b50*/  @!P2 LDG.E R3, desc[UR36][R6.64] ;  /* 0x000000240603a981 */ /* 0x000ea2000c1e1900 */
[----:B----4-:R-:W-:Y:S02]  /*0b60*/  ISETP.NE.AND P0, PT, RZ, UR4, PT ;  /* 0x00000004ff007c0c */ /* 0x010fe4000bf05270 */
[----:B------:R-:W-:Y:S02]  /*0b70*/  ISETP.NE.AND P2, PT, RZ, UR9, PT ;  /* 0x00000009ff007c0c */ /* 0x000fe4000bf45270 */
[----:B---3--:R-:W-:Y:S01]  /*0b80*/  ISETP.LT.OR P0, PT, R15, 0x1, P0 ;  /* 0x000000010f00780c */ /* 0x008fe20000701670 */
[----:B------:R-:W-:Y:S01]  /*0b90*/  UMOV UR39, URZ ;  /* 0x000000ff00277c82 */ /* 0x000fe20008000000 */
[----:B------:R-:W-:Y:S01]  /*0ba0*/  MOV R76, UR47 ;  /* 0x0000002f004c7c02 */ /* 0x000fe20008000f00 */
[----:B------:R-:W-:Y:S03]  /*0bb0*/  BSSY.RECONVERGENT B6, `(.L_x_407) ;  /* 0x00000e0000067945 */ /* 0x000fe60003800200 */
[----:B------:R-:W-:-:S02]  /*0bc0*/  SHF.R.S32.HI R76, RZ, 0x1f, R76 ;  /* 0x0000001fff4c7819 */ /* 0x000fc4000001144c */
[----:B--2---:R-:W-:-:S03]  /*0bd0*/  @P4 R2UR UR39, R12 ;  /* 0x000000000c2742ca */ /* 0x004fc600000e0000 */
[----:B------:R-:W-:Y:S02]  /*0be0*/  @!P2 HADD2 R23, R23, R16 ;  /* 0x000000101717a230 */ /* 0x000fe40000000000 */
[----:B------:R-:W-:Y:S02]  /*0bf0*/  HFMA2 R18, R18, 1, 1, R3 ;  /* 0x3c003c0012127831 */ /* 0x000fe40000000003 */
[----:B------:R-:W-:Y:S01]  /*0c00*/  @!P1 HMUL2 R23, R23, R10 ;  /* 0x0000000a17179232 */ /* 0x000fe20000000000 */
[----:B------:R-:W-:Y:S07]  /*0c10*/  @P0 BRA `(.L_x_408) ;  /* 0x0000000000d00947 */ /* 0x000fee0003800000 */
        /* <DEDUP_REMOVED lines=30> */
.L_x_409:
        /* <DEDUP_REMOVED lines=22> */
.L_x_408:
        /* <DEDUP_REMOVED lines=10> */
[----:B0-----:R-:W-:-:S02]  /*1000*/  IADD3 R4, PT, PT, R3, 0xffffffe, RZ ;  /* 0x0ffffffe03047810 */ /* 0x001fc40007ffe0ff */
[----:B------:R-:W-:-:S04]  /*1010*/  IADD3 R3, PT, PT, RZ, -R9, RZ ;  /* 0x80000009ff037210 */ /* 0x000fc80007ffe0ff */
[----:B------:R0:W1:Y:S02]  /*1020*/  F2I.FTZ.U32.TRUNC.NTZ R5, R4 ;  /* 0x0000000400057305 */ /* 0x000064000021f000 */
[----:B0-----:R-:W-:Y:S01]  /*1030*/  MOV R4, RZ ;  /* 0x000000ff00047202 */ /* 0x001fe20000000f00 */
[----:B-1----:R-:W-:-:S04]  /*1040*/  IMAD.MOV R7, RZ, RZ, -R5 ;  /* 0x000000ffff077224 */ /* 0x002fc800078e0a05 */
[----:B------:R-:W-:-:S04]  /*1050*/  IMAD R7, R7, R6, RZ ;  /* 0x0000000607077224 */ /* 0x000fc800078e02ff */
        /* <DEDUP_REMOVED lines=12> */
[----:B------:R-:W-:Y:S02]  /*1120*/  ISETP.GE.AND P0, PT, R0, R15, PT ;  /* 0x0000000f0000720c */ /* 0x000fe40003f06270 */
[----:B------:R-:W-:-:S04]  /*1130*/  MOV R22, R5 ;  /* 0x0000000500167202 */ /* 0x000fc80000000f00 */
        /* <DEDUP_REMOVED lines=16> */
[----:B0-----:R-:W-:Y:S02]  /*1240*/  MOV R4, UR4 ;  /* 0x0000000400047c02 */ /* 0x001fe40008000f00 */
[----:B------:R-:W-:-:S02]  /*1250*/  MOV R5, UR5 ;  /* 0x0000000500057c02 */ /* 0x000fc40008000f00 */
[----:B---3--:R-:W-:Y:S01]  /*1260*/  MOV R6, UR6 ;  /* 0x0000000600067c02 */ /* 0x008fe20008000f00 */
[----:B------:R-:W-:Y:S01]  /*1270*/  IMAD.U32 R7, RZ, RZ, UR7 ;  /* 0x00000007ff077e24 */ /* 0x000fe2000f8e00ff */
[----:B----4-:R-:W-:Y:S02]  /*1280*/  MOV R10, UR8 ;  /* 0x00000008000a7c02 */ /* 0x010fe40008000f00 */
[----:B-1----:R-:W-:-:S07]  /*1290*/  MOV R11, UR9 ;  /* 0x00000009000b7c02 */ /* 0x002fce0008000f00 */
[----:B------:R-:W-:-:S07]  /*12a0*/  LEPC R20, `(.L_x_411) ;  /* 0x000000001014794e */ /* 0x000fce0000000000 */
[----:B--2---:R-:W-:Y:S05]  /*12b0*/  CALL.ABS.NOINC R14 ;  /* 0x000000000e007343 */ /* 0x004fea0003c00000 */
.L_x_411:
[----:B------:R-:W0:Y:S01]  /*12c0*/  S2R R3, SR_CgaCtaId ;  /* 0x0000000000037919 */ /* 0x000e220000008800 */
[----:B------:R-:W1:Y:S01]  /*12d0*/  LDC R7, c[0x0][0x400] ;  /* 0x00010000ff077b82 */ /* 0x000e620000000800 */
[----:B------:R-:W-:Y:S02]  /*12e0*/  ISETP.NE.AND P6, PT, R26, RZ, PT ;  /* 0x000000ff1a00720c */ /* 0x000fe40003fc5270 */
[----:B------:R-:W-:-:S04]  /*12f0*/  MOV R0, 0x400 ;  /* 0x0000040000007802 */ /* 0x000fc80000000f00 */
[----:B------:R-:W-:-:S04]  /*1300*/  IADD3 R0, PT, PT, R0, 0x140, RZ ;  /* 0x0000014000007810 */ /* 0x000fc80007ffe0ff */
        /* <DEDUP_REMOVED lines=10> */
.L_x_412:
        /* <DEDUP_REMOVED lines=12> */
[----:B------:R-:W-:Y:S02]  /*1470*/  BSSY.RECONVERGENT B1, `(.L_x_415) ;  /* 0x0000043000017945 */ /* 0x000fe40003800200 */
        /* <DEDUP_REMOVED lines=9> */
[----:B------:R-:W-:Y:S02]  /*1510*/  ISETP.GE.AND P0, PT, R6, R7, PT ;  /* 0x000000070600720c */ /* 0x000fe40003f06270 */
[----:B------:R-:W-:Y:S01]  /*1520*/  LEA R13, R25, R14, 0x1 ;  /* 0x0000000e190d7211 */ /* 0x000fe200078e08ff */
[----:B------:R-:W-:Y:S04]  /*1530*/  LDS.U16 R23, [R14] ;  /* 0x000000000e177984 */ /* 0x000fe80000000400 */
[----:B------:R-:W0:Y:S02]  /*1540*/  LDS.U16 R4, [R13] ;  /* 0x000000000d047984 */ /* 0x000e240000000400 */
[----:B0-----:R-:W-:-:S04]  /*1550*/  PRMT R23, R23, 0x5410, R4 ;  /* 0x0000541017177816 */ /* 0x001fc80000000004 */
        /* <DEDUP_REMOVED lines=27> */
.L_x_418:
[----:B------:R-:W-:Y:S05]  /*1710*/  BSYNC.RECONVERGENT B2 ;  /* 0x0000000000027941 */ /* 0x000fea0003800200 */
.L_x_417:
[----:B------:R-:W-:Y:S01]  /*1720*/  PRMT R4, R23, 0x7632, R4 ;  /* 0x0000763217047816 */ /* 0x000fe20000000004 */
[----:B------:R0:W-:Y:S04]  /*1730*/  STS.U16 [R14], R23 ;  /* 0x000000170e007388 */ /* 0x0001e80000000400 */
[----:B------:R0:W-:Y:S01]  /*1740*/  STS.U16 [R13], R4 ;  /* 0x000000040d007388 */ /* 0x0001e20000000400 */
[----:B------:R-:W-:Y:S05]  /*1750*/  BRA `(.L_x_419) ;  /* 0x0000000000507947 */ /* 0x000fea0003800000 */
.L_x_416:
        /* <DEDUP_REMOVED lines=20> */
.L_x_419:
[----:B------:R-:W-:Y:S05]  /*18a0*/  BSYNC.RECONVERGENT B1 ;  /* 0x0000000000017941 */ /* 0x000fea0003800200 */
.L_x_415:
[----:B------:R-:W-:Y:S01]  /*18b0*/  PRMT R6, R18, 0x7632, R6 ;  /* 0x0000763212067816 */ /* 0x000fe20000000006 */
[----:B------:R1:W-:Y:S04]  /*18c0*/  STS.U16 [R11], R18 ;  /* 0x000000120b007388 */ /* 0x0003e80000000400 */
[----:B------:R1:W-:Y:S02]  /*18d0*/  STS.U16 [R12], R6 ;  /* 0x000000060c007388 */ /* 0x0003e40000000400 */
.L_x_414:
[----:B------:R-:W-:Y:S05]  /*18e0*/  BSYNC.RECONVERGENT B0 ;  /* 0x0000000000007941 */ /* 0x000fea0003800200 */
.L_x_413:
[----:B------:R-:W-:Y:S06]  /*18f0*/  BAR.SYNC.DEFER_BLOCKING 0x0 ;  /* 0x0000000000007b1d */ /* 0x000fec0000010000 */
[----:B------:R-:W-:Y:S04]  /*1900*/  BSSY.RECONVERGENT B0, `(.L_x_420) ;  /* 0x0000009000007945 */ /* 0x000fe80003800200 */
[----:B------:R-:W-:Y:S05]  /*1910*/  @!P6 BRA `(.L_x_421) ;  /* 0x00000000001ce947 */ /* 0x000fea0003800000 */
[----:B------:R-:W2:Y:S01]  /*1920*/  LDCU UR4, c[0x0][0x40c] ;  /* 0x00008180ff0477ac */ /* 0x000ea20008000800 */
[----:B------:R-:W-:-:S04]  /*1930*/  IMAD R22, R25, R22, R24 ;  /* 0x0000001619167224 */ /* 0x000fc800078e0218 */
[----:B------:R-:W-:-:S05]  /*1940*/  IMAD R0, R22, 0x2, R0 ;  /* 0x0000000216007824 */ /* 0x000fca00078e0200 */
[----:B-1----:R3:W4:Y:S01]  /*1950*/  LDS R18, [R0] ;  /* 0x0000000000127984 */ /* 0x0027220000000800 */
[----:B--2---:R-:W-:-:S13]  /*1960*/  ISETP.NE.AND P0, PT, RZ, UR4, PT ;  /* 0x00000004ff007c0c */ /* 0x004fda000bf05270 */
[----:B------:R-:W-:-:S05]  /*1970*/  @!P0 LEA R3, R22, R3, 0x1 ;  /* 0x0000000316038211 */ /* 0x000fca00078e08ff */
[----:B0-----:R3:W2:Y:S02]  /*1980*/  @!P0 LDS R23, [R3] ;  /* 0x0000000003178984 */ /* 0x0016a40000000800 */
.L_x_421:
[----:B------:R-:W-:Y:S05]  /*1990*/  BSYNC.RECONVERGENT B0 ;  /* 0x0000000000007941 */ /* 0x000fea0003800200 */
.L_x_420:
[----:B------:R-:W-:Y:S06]  /*19a0*/  BAR.SYNC.DEFER_BLOCKING 0x0 ;  /* 0x0000000000007b1d */ /* 0x000fec0000010000 */
.L_x_410:
[----:B------:R-:W-:Y:S05]  /*19b0*/  BSYNC.RECONVERGENT B6 ;  /* 0x0000000000067941 */ /* 0x000fea0003800200 */
.L_x_407:
[----:B------:R-:W3:Y:S01]  /*19c0*/  LDCU UR4, c[0x0][0x3f4] ;  /* 0x00007e80ff0477ac */ /* 0x000ee20008000800 */
[----:B------:R-:W-:Y:S02]  /*19d0*/  ISETP.GT.U32.AND P0, PT, R110, 0x1f, PT ;  /* 0x0000001f6e00780c */ /* 0x000fe40003f04070 */
[----:B---3--:R-:W-:-:S04]  /*19e0*/  MOV R0, UR4 ;  /* 0x0000000400007c02 */ /* 0x008fc80008000f00 */
[----:B------:R-:W-:-:S04]  /*19f0*/  IADD3 R3, PT, PT, RZ, -R0, RZ ;  /* 0x80000000ff037210 */ /* 0x000fc80007ffe0ff */
[----:B------:R-:W-:-:S04]  /*1a00*/  VIADDMNMX R3, R3, UR45, RZ, !PT ;  /* 0x0000002d03037c46 */ /* 0x000fc8000f8001ff */
[----:B------:R-:W-:Y:S01]  /*1a10*/  R2UR UR12, R3 ;  /* 0x00000000030c72ca */ /* 0x000fe200000e0000 */
[----:B------:R-:W-:Y:S01]  /*1a20*/  IMAD.MOV.U32 R3, RZ, RZ, -0x800001 ;  /* 0xff7fffffff037424 */ /* 0x000fe200078e00ff */
[----:B------:R-:W-:-:S13]  /*1a30*/  @P0 BRA `(.L_x_422) ;  /* 0x0000000000f40947 */ /* 0x000fda0003800000 */
[----:B------:R-:W3:Y:S01]  /*1a40*/  LDCU UR4, c[0x0][0x40c] ;  /* 0x00008180ff0477ac */ /* 0x000ee20008000800 */
[----:B------:R-:W5:Y:S01]  /*1a50*/  S2R R9, SR_CgaCtaId ;  /* 0x0000000000097919 */ /* 0x000f620000008800 */
[----:B------:R-:W-:Y:S01]  /*1a60*/  MOV R20, 0x400 ;  /* 0x0000040000147802 */ /* 0x000fe20000000f00 */
[----:B------:R-:W-:Y:S02]  /*1a70*/  IMAD R19, R19, R0, UR40 ;  /* 0x0000002813137e24 */ /* 0x000fe4000f8e0200 */
[----:B------:R-:W-:Y:S01]  /*1a80*/  IMAD R10, R0, UR42, R17 ;  /* 0x0000002a000a7c24 */ /* 0x000fe2000f8e0211 */
[----:B-1----:R-:W-:-:S04]  /*1a90*/  IADD3 R6, PT, PT, R20, 0x40, RZ ;  /* 0x0000004014067810 */ /* 0x002fc80007ffe0ff */
[----:B------:R-:W-:Y:S02]  /*1aa0*/  LEA R19, R19, R10, 0x3 ;  /* 0x0000000a13137211 */ /* 0x000fe400078e18ff */
[----:B---3--:R-:W-:Y:S01]  /*1ab0*/  ISETP.NE.AND P1, PT, RZ, UR4, PT ;  /* 0x00000004ff007c0c */ /* 0x008fe2000bf25270 */
[----:B------:R-:W-:-:S03]  /*1ac0*/  UMOV UR4, 0xffffffff ;  /* 0xffffffff00047882 */ /* 0x000fc60000000000 */
[----:B------:R-:W-:-:S09]  /*1ad0*/  ISETP.GT.U32.OR P0, PT, R110, 0x17, P1 ;  /* 0x000000176e00780c */ /* 0x000fd20000f04470 */
[----:B------:R-:W-:Y:S02]  /*1ae0*/  @!P1 IADD3 R8, PT, PT, R20, 0xc0, RZ ;  /* 0x000000c014089810 */ /* 0x000fe40007ffe0ff */
[C---:B-----5:R-:W-:Y:S02]  /*1af0*/  LEA R7, R9.reuse, R6, 0x18 ;  /* 0x0000000609077211 */ /* 0x060fe400078ec0ff */
[----:B0-----:R-:W0:Y:S01]  /*1b00*/  @!P0 LDC.64 R4, c[0x0][0x3b8] ;  /* 0x0000ee00ff048b82 */ /* 0x001e220000000a00 */
[----:B------:R-:W-:Y:S02]  /*1b10*/  @!P1 LEA R9, R9, R8, 0x18 ;  /* 0x0000000809099211 */ /* 0x000fe400078ec0ff */
[C---:B------:R-:W-:Y:S02]  /*1b20*/  IMAD R7, R110.reuse, 0x4, R7 ;  /* 0x000000046e077824 */ /* 0x040fe400078e0207 */
        /* <DEDUP_REMOVED lines=19> */
.L_x_524:
        /* <DEDUP_REMOVED lines=14> */
[----:B------:R-:W1:Y:S01]  /*1d40*/  S2UR UR6, SR_CgaCtaId ;  /* 0x00000000000679c3 */ /* 0x000e620000008800 */
[----:B------:R-:W-:Y:S01]  /*1d50*/  MOV R5, UR5 ;  /* 0x0000000500057c02 */ /* 0x000fe20008000f00 */
[----:B------:R-:W2:Y:S04]  /*1d60*/  LDCU UR7, c[0x0][0x410] ;  /* 0x00008200ff0777ac */ /* 0x000ea80008000800 */
        /* <DEDUP_REMOVED lines=10> */
.L_x_422:
        /* <DEDUP_REMOVED lines=18> */
[----:B----4-:R-:W4:Y:S01]  /*1f30*/  LDS.128 R16, [UR13+0x50] ;  /* 0x0000500dff107984 */ /* 0x010f220008000c00 */
[----:B------:R-:W0:Y:S03]  /*1f40*/  LDCU.64 UR8, c[0x0][0x3b8] ;  /* 0x00007700ff0877ac */ /* 0x000e260008000a00 */
[----:B------:R-:W0:Y:S01]  /*1f50*/  LDS.128 R20, [UR13+0x60] ;  /* 0x0000600dff147984 */ /* 0x000e220008000c00 */
[----:B------:R-:W0:Y:S03]  /*1f60*/  LDCU.64 UR10, c[0x0][0x438] ;  /* 0x00008700ff0a77ac */ /* 0x000e260008000a00 */
[----:B------:R-:W0:Y:S01]  /*1f70*/  LDS.128 R24, [UR13+0x70] ;  /* 0x0000700dff187984 */ /* 0x000e220008000c00 */
[----:B------:R-:W0:Y:S03]  /*1f80*/  LDCU.64 UR14, c[0x0][0x448] ;  /* 0x00008900ff0e77ac */ /* 0x000e260008000a00 */
[----:B------:R-:W0:Y:S01]  /*1f90*/  LDS.128 R28, [UR13+0x80] ;  /* 0x0000800dff1c7984 */ /* 0x000e220008000c00 */
[----:B------:R-:W-:-:S03]  /*1fa0*/  UIMAD UR6, UR6, 0x30, URZ ;  /* 0x00000030060678a4 */ /* 0x000fc6000f8e02ff */
[----:B------:R-:W0:Y:S04]  /*1fb0*/  LDS.128 R32, [UR13+0x90] ;  /* 0x0000900dff207984 */ /* 0x000e280008000c00 */
[----:B------:R-:W0:Y:S04]  /*1fc0*/  LDS.128 R36, [UR13+0xa0] ;  /* 0x0000a00dff247984 */ /* 0x000e280008000c00 */
[----:B------:R-:W0:Y:S01]  /*1fd0*/  LDS.128 R40, [UR13+0xb0] ;  /* 0x0000b00dff287984 */ /* 0x000e220008000c00 */
[----:B--2---:R-:W-:Y:S05]  /*1fe0*/  BRA.U UP0, `(.L_x_424) ;  /* 0x0000000100207547 */ /* 0x004fea000b800000 */
        /* <DEDUP_REMOVED lines=8> */
.L_x_424:
[----:B------:R-:W-:Y:S04]  /*2070*/  BSSY.RECONVERGENT B0, `(.L_x_425) ;  /* 0x00001e6000007945 */ /* 0x000fe80003800200 */
[----:B------:R-:W-:Y:S05]  /*2080*/  @P0 BRA `(.L_x_426) ;  /* 0x0000001c00900947 */ /* 0x000fea0003800000 */
[----:B------:R-:W-:Y:S01]  /*2090*/  IABS R4, R0 ;  /* 0x0000000000047213 */ /* 0x000fe20000000000 */
[----:B------:R-:W5:Y:S01]  /*20a0*/  LDCU UR4, c[0x0][0x3f8] ;  /* 0x00007f00ff0477ac */ /* 0x000f620008000800 */
[----:B------:R-:W1:Y:S01]  /*20b0*/  LDC.64 R116, c[0x0][0x450] ;  /* 0x00011400ff747b82 */ /* 0x000e620000000a00 */
[----:B------:R-:W-:Y:S01]  /*20c0*/  VIADD R111, R110, UR12 ;  /* 0x0000000c6e6f7c36 */ /* 0x000fe20008000000 */
[----:B------:R-:W3:Y:S01]  /*20d0*/  I2F.RP R0, R4 ;  /* 0x0000000400007306 */ /* 0x000ee20000209400 */
[----:B------:R-:W4:Y:S01]  /*20e0*/  LDCU.64 UR16, c[0x0][0x420] ;  /* 0x00008400ff1077ac */ /* 0x000f220008000a00 */
[----:B------:R-:W-:Y:S01]  /*20f0*/  MOV R114, UR7 ;  /* 0x0000000700727c02 */ /* 0x000fe20008000f00 */
[----:B------:R-:W2:Y:S03]  /*2100*/  LDCU UR13, c[0x0][0x440] ;  /* 0x00008800ff0d77ac */ /* 0x000ea60008000800 */
[----:B------:R-:W-:-:S02]  /*2110*/  IADD3 R114, PT, PT, R114, UR12, RZ ;  /* 0x0000000c72727c10 */ /* 0x000fc4000fffe0ff */
[----:B---3--:R-:W3:Y:S01]  /*2120*/  MUFU.RCP R0, R0 ;  /* 0x0000000000007308 */ /* 0x008ee20000001000 */
[----:B-----5:R-:W-:Y:S01]  /*2130*/  UIMAD UR4, UR38, UR4, UR46 ;  /* 0x00000004260472a4 */ /* 0x020fe2000f8e022e */
[----:B----4-:R-:W-:-:S03]  /*2140*/  ISETP.NE.U32.AND P1, PT, RZ, UR16, PT ;  /* 0x00000010ff007c0c */ /* 0x010fc6000bf25070 */
[----:B------:R-:W-:Y:S02]  /*2150*/  UIMAD UR4, UR4, 0x30, URZ ;  /* 0x00000030040478a4 */ /* 0x000fe4000f8e02ff */
[----:B--2---:R-:W-:Y:S02]  /*2160*/  UIMAD UR5, UR46, UR13, UR44 ;  /* 0x0000000d2e0572a4 */ /* 0x004fe4000f8e022c */
[----:B------:R-:W-:Y:S02]  /*2170*/  MOV R8, UR13 ;  /* 0x0000000d00087c02 */ /* 0x000fe40008000f00 */
[----:B------:R-:W-:Y:S01]  /*2180*/  MOV R9, UR4 ;  /* 0x0000000400097c02 */ /* 0x000fe20008000f00 */
[----:B------:R-:W-:Y:S01]  /*2190*/  UIADD3 UR4, UPT, UPT, UR18, 0x140, URZ ;  /* 0x0000014012047890 */ /* 0x000fe2000fffe0ff */
[----:B------:R-:W-:Y:S01]  /*21a0*/  ISETP.NE.AND.EX P1, PT, RZ, UR17, PT, P1 ;  /* 0x00000011ff007c0c */ /* 0x000fe2000bf25310 */
[----:B------:R-:W-:Y:S02]  /*21b0*/  IMAD R109, R8, UR5, R111 ;  /* 0x00000005086d7c24 */ /* 0x000fe4000f8e026f */
[----:B------:R-:W-:Y:S01]  /*21c0*/  ULEA UR4, UR19, UR4, 0x18 ;  /* 0x0000000413047291 */ /* 0x000fe2000f8ec0ff */
[----:B-1----:R-:W-:-:S04]  /*21d0*/  IMAD.WIDE R116, R9, 0x2, R116 ;  /* 0x0000000209747825 */ /* 0x002fc800078e0274 */
[----:B---3--:R-:W-:Y:S01]  /*21e0*/  VIADD R6, R0, 0xffffffe ;  /* 0x0ffffffe00067836 */ /* 0x008fe20000000000 */
[----:B------:R-:W-:Y:S01]  /*21f0*/  LEA R110, R110, UR4, 0x2 ;  /* 0x000000046e6e7c11 */ /* 0x000fe2000f8e10ff */
[----:B------:R-:W1:Y:S02]  /*2200*/  LDC R0, c[0x0][0x3f4] ;  /* 0x0000fd00ff007b82 */ /* 0x000e640000000800 */
[----:B------:R2:W3:Y:S02]  /*2210*/  F2I.FTZ.U32.TRUNC.NTZ R7, R6 ;  /* 0x0000000600077305 */ /* 0x0004e4000021f000 */
[----:B--2---:R-:W-:Y:S01]  /*2220*/  HFMA2 R6, -RZ, RZ, 0, 0 ;  /* 0x00000000ff067431 */ /* 0x004fe200000001ff */
[----:B---3--:R-:W-:-:S05]  /*2230*/  IADD3 R5, PT, PT, RZ, -R7, RZ ;  /* 0x80000007ff057210 */ /* 0x008fca0007ffe0ff */
[----:B------:R-:W-:-:S04]  /*2240*/  IMAD R5, R5, R4, RZ ;  /* 0x0000000405057224 */ /* 0x000fc800078e02ff */
[----:B------:R-:W-:Y:S01]  /*2250*/  IMAD.HI.U32 R5, R7, R5, R6 ;  /* 0x0000000507057227 */ /* 0x000fe200078e0006 */
[----:B------:R-:W-:-:S04]  /*2260*/  MOV R6, UR16 ;  /* 0x0000001000067c02 */ /* 0x000fc80008000f00 */
[----:B------:R-:W-:Y:S01]  /*2270*/  IADD3 R6, P0, P2, R6, UR47, R111 ;  /* 0x0000002f06067c10 */ /* 0x000fe2000fa1e06f */
[----:B------:R-:W-:-:S03]  /*2280*/  VIADD R111, R111, 0x1 ;  /* 0x000000016f6f7836 */ /* 0x000fc60000000000 */
[----:B------:R-:W-:-:S09]  /*2290*/  IADD3.X R7, PT, PT, R76, UR17, RZ, P0, P2 ;  /* 0x000000114c077c10 */ /* 0x000fd200087e44ff */
.L_x_445:
[----:B------:R-:W2:Y:S01]  /*22a0*/  @P1 LDG.E.U8 R105, desc[UR36][R6.64] ;  /* 0x0000002406691981 */ /* 0x000ea2000c1e1100 */
[----:B------:R-:W-:Y:S01]  /*22b0*/  IADD3 R108, PT, PT, R111, -0x1, RZ ;  /* 0xffffffff6f6c7810 */ /* 0x000fe20007ffe0ff */
[----:B------:R-:W-:Y:S01]  /*22c0*/  BSSY.RECONVERGENT B1, `(.L_x_427) ;  /* 0x0000039000017945 */ /* 0x000fe20003800200 */
[----:B-1----:R-:W-:Y:S02]  /*22d0*/  IABS R112, R0 ;  /* 0x0000000000707213 */ /* 0x002fe40000000000 */
[----:B------:R-:W-:Y:S02]  /*22e0*/  IABS R106, R108 ;  /* 0x0000006c006a7213 */ /* 0x000fe40000000000 */
[----:B------:R-:W-:Y:S02]  /*22f0*/  ISETP.GE.AND P2, PT, R108, RZ, PT ;  /* 0x000000ff6c00720c */ /* 0x000fe40003f46270 */
[----:B------:R-:W-:Y:S01]  /*2300*/  ISETP.NE.AND P3, PT, R0, RZ, PT ;  /* 0x000000ff0000720c */ /* 0x000fe20003f65270 */
[----:B------:R-:W-:-:S05]  /*2310*/  IMAD.HI.U32 R104, R5, R106, RZ ;  /* 0x0000006a05687227 */ /* 0x000fca00078e00ff */
[----:B------:R-:W-:-:S05]  /*2320*/  IADD3 R113, PT, PT, -R104, RZ, RZ ;  /* 0x000000ff68717210 */ /* 0x000fca0007ffe1ff */
[----:B------:R-:W-:-:S05]  /*2330*/  IMAD R113, R112, R113, R106 ;  /* 0x0000007170717224 */ /* 0x000fca00078e026a */
[----:B------:R-:W-:-:S13]  /*2340*/  ISETP.GT.U32.AND P0, PT, R4, R113, PT ;  /* 0x000000710400720c */ /* 0x000fda0003f04070 */
[----:B------:R-:W-:-:S05]  /*2350*/  @!P0 IMAD.IADD R113, R113, 0x1, -R112 ;  /* 0x0000000171718824 */ /* 0x000fca00078e0a70 */
[----:B------:R-:W-:-:S13]  /*2360*/  ISETP.GT.U32.AND P0, PT, R4, R113, PT ;  /* 0x000000710400720c */ /* 0x000fda0003f04070 */
[----:B------:R-:W-:Y:S01]  /*2370*/  @!P0 IADD3 R113, PT, PT, R113, -R112, RZ ;  /* 0x8000007071718210 */ /* 0x000fe20007ffe0ff */
[----:B------:R-:W-:Y:S01]  /*2380*/  IMAD R112, R0, 0x30, RZ ;  /* 0x0000003000707824 */ /* 0x000fe200078e02ff */
[----:B------:R-:W-:Y:S02]  /*2390*/  ISETP.GE.AND P0, PT, R108, UR44, PT ;  /* 0x0000002c6c007c0c */ /* 0x000fe4000bf06270 */
[----:B------:R-:W-:Y:S02]  /*23a0*/  @!P2 IADD3 R113, PT, PT, -R113, RZ, RZ ;  /* 0x000000ff7171a210 */ /* 0x000fe40007ffe1ff */
[----:B------:R-:W-:-:S04]  /*23b0*/  @!P3 LOP3.LUT R113, RZ, R0, RZ, 0x33, !PT ;  /* 0x00000000ff71b212 */ /* 0x000fc800078e33ff */
[----:B------:R-:W-:Y:S02]  /*23c0*/  SHF.L.U32 R115, R113, 0x3, RZ ;  /* 0x0000000371737819 */ /* 0x000fe400000006ff */
[----:B--2---:R-:W-:-:S03]  /*23d0*/  ISETP.NE.AND P6, PT, R105, RZ, P1 ;  /* 0x000000ff6900720c */ /* 0x004fc60000fc5270 */
[----:B-----5:R-:W-:Y:S10]  /*23e0*/  @P0 BRA `(.L_x_428) ;  /* 0x0000000000980947 */ /* 0x020ff40003800000 */
[----:B------:R-:W-:-:S13]  /*23f0*/  ISETP.GE.AND P2, PT, R115, R112, PT ;  /* 0x000000707300720c */ /* 0x000fda0003f46270 */
[----:B------:R-:W1:Y:S01]  /*2400*/  @!P2 LDC.64 R76, c[0x0][0x3b8] ;  /* 0x0000ee00ff4cab82 */ /* 0x000e620000000a00 */
[----:B------:R-:W-:-:S05]  /*2410*/  @!P2 IMAD R78, R0, UR6, RZ ;  /* 0x00000006004eac24 */ /* 0x000fca000f8e02ff */
[----:B------:R-:W-:-:S04]  /*2420*/  @!P2 IADD3 R79, P3, PT, R115, R78, RZ ;  /* 0x0000004e734fa210 */ /* 0x000fc80007f7e0ff */
[----:B------:R-:W-:Y:S02]  /*2430*/  @!P2 LEA.HI.X.SX32 R78, R78, RZ, 0x1, P3 ;  /* 0x000000ff4e4ea211 */ /* 0x000fe400018f0eff */
[----:B-1----:R-:W-:-:S04]  /*2440*/  @!P2 LEA R104, P3, R79, R76, 0x1 ;  /* 0x0000004c4f68a211 */ /* 0x002fc800078608ff */
[----:B------:R-:W-:Y:S02]  /*2450*/  @!P2 LEA.HI.X R105, R79, R77, R78, 0x1, P3 ;  /* 0x0000004d4f69a211 */ /* 0x000fe400018f0c4e */
[----:B------:R-:W-:Y:S02]  /*2460*/  CS2R R78, SRZ ;  /* 0x00000000004e7805 */ /* 0x000fe4000001ff00 */
[----:B------:R-:W-:-:S06]  /*2470*/  CS2R R76, SRZ ;  /* 0x00000000004c7805 */ /* 0x000fcc000001ff00 */
        /* <DEDUP_REMOVED lines=10> */
[----:B------:R-:W-:Y:S01]  /*2520*/  HADD2 R77, R77, R45 ;  /* 0x0000002d4d4d7230 */ /* 0x000fe20000000000 */
[----:B------:R-:W-:Y:S01]  /*2530*/  PLOP3.LUT P5, PT, PT, PT, UP0, 0x80, 0x8 ;  /* 0x000000000008781c */ /* 0x000fe20003faf008 */
[----:B------:R-:W-:Y:S02]  /*2540*/  HFMA2 R79, R79, 1, 1, R47 ;  /* 0x3c003c004f4f7831 */ /* 0x000fe4000000002f */
[----:B------:R-:W-:-:S06]  /*2550*/  HADD2 R78, R78, R46 ;  /* 0x0000002e4e4e7230 */ /* 0x000fcc0000000000 */
[----:B--2---:R-:W-:Y:S01]  /*2560*/  @P4 HMUL2 R76, R76, R104 ;  /* 0x000000684c4c4232 */ /* 0x004fe20000000000 */
[----:B------:R-:W-:Y:S01]  /*2570*/  PLOP3.LUT P4, PT, PT, PT, UP0, 0x80, 0x8 ;  /* 0x000000000008781c */ /* 0x000fe20003f8f008 */
[----:B------:R-:W-:Y:S02]  /*2580*/  @P3 HFMA2 R77, R77, R105, -RZ ;  /* 0x000000694d4d3231 */ /* 0x000fe400001000ff */
[----:B------:R-:W-:-:S10]  /*2590*/  @P5 HFMA2 R79, R79, R107, -RZ ;  /* 0x0000006b4f4f5231 */ /* 0x000fd400001000ff */
[----:B------:R-:W-:Y:S01]  /*25a0*/  @P4 HMUL2 R78, R78, R106 ;  /* 0x0000006a4e4e4232 */ /* 0x000fe20000000000 */
[----:B------:R-:W-:Y:S06]  /*25b0*/  @P2 BRA `(.L_x_428) ;  /* 0x0000000000242947 */ /* 0x000fec0003800000 */
[----:B------:R-:W0:Y:S02]  /*25c0*/  S2UR UR4, SR_CTAID.Y ;  /* 0x00000000000479c3 */ /* 0x000e240000002600 */
        /* <DEDUP_REMOVED lines=8> */
.L_x_428:
[----:B0-----:R-:W-:Y:S05]  /*2650*/  BSYNC.RECONVERGENT B1 ;  /* 0x0000000000017941 */ /* 0x001fea0003800200 */
.L_x_427:
[----:B------:R-:W-:Y:S01]  /*2660*/  BSSY.RECONVERGENT B1, `(.L_x_429) ;  /* 0x0000058000017945 */ /* 0x000fe20003800200 */
[----:B------:R-:W-:-:S03]  /*2670*/  IMAD.IADD R113, R113, 0x1, R0 ;  /* 0x0000000171717824 */ /* 0x000fc600078e0200 */
[----:B------:R-:W-:Y:S05]  /*2680*/  @P0 BRA `(.L_x_430) ;  /* 0x0000000400540947 */ /* 0x000fea0003800000 */
[----:B-1----:R-:W-:Y:S02]  /*2690*/  SHF.L.U32 R105, R113, 0x3, RZ ;  /* 0x0000000371697819 */ /* 0x002fe400000006ff */
[----:B------:R-:W-:Y:S01]  /*26a0*/  CS2R R82, SRZ ;  /* 0x0000000000527805 */ /* 0x000fe2000001ff00 */
[----:B------:R-:W-:Y:S01]  /*26b0*/  UISETP.NE.AND UP0, UPT, UR21, URZ, UPT ;  /* 0x000000ff1500728c */ /* 0x000fe2000bf05270 */
[----:B------:R-:W-:Y:S02]  /*26c0*/  LEA R119, R0, R115, 0x4 ;  /* 0x0000007300777211 */ /* 0x000fe400078e20ff */
[----:B------:R-:W-:-:S13]  /*26d0*/  ISETP.GE.AND P2, PT, R105, R112, PT ;  /* 0x000000706900720c */ /* 0x000fda0003f46270 */
[----:B------:R-:W0:Y:S01]  /*26e0*/  @!P2 LDC.64 R8, c[0x0][0x3b8] ;  /* 0x0000ee00ff08ab82 */ /* 0x000e220000000a00 */
[----:B------:R-:W-:Y:S01]  /*26f0*/  @!P2 IMAD R80, R0, UR6, RZ ;  /* 0x000000060050ac24 */ /* 0x000fe2000f8e02ff */
[----:B------:R-:W-:-:S04]  /*2700*/  @!P2 SHF.R.S32.HI R10, RZ, 0x1f, R105 ;  /* 0x0000001fff0aa819 */ /* 0x000fc80000011469 */
[----:B------:R-:W-:-:S04]  /*2710*/  @!P2 IADD3 R11, P3, PT, R80, R105, RZ ;  /* 0x00000069500ba210 */ /* 0x000fc80007f7e0ff */
[----:B------:R-:W-:Y:S02]  /*2720*/  @!P2 LEA.HI.X.SX32 R10, R80, R10, 0x1, P3 ;  /* 0x0000000a500aa211 */ /* 0x000fe400018f0eff */
[----:B------:R-:W-:Y:S02]  /*2730*/  CS2R R80, SRZ ;  /* 0x0000000000507805 */ /* 0x000fe4000001ff00 */
[----:B0-----:R-:W-:-:S04]  /*2740*/  @!P2 LEA R8, P3, R11, R8, 0x1 ;  /* 0x000000080b08a211 */ /* 0x001fc800078608ff */
[----:B------:R-:W-:-:S05]  /*2750*/  @!P2 LEA.HI.X R9, R11, R9, R10, 0x1, P3 ;  /* 0x000000090b09a211 */ /* 0x000fca00018f0c0a */
[----:B------:R0:W5:Y:S01]  /*2760*/  @!P2 LDG.E.128 R80, desc[UR36][R8.64] ;  /* 0x000000240850a981 */ /* 0x000162000c1e1d00 */
[----:B------:R-:W-:Y:S05]  /*2770*/  BRA.U UP0, `(.L_x_431) ;  /* 0x0000000100747547 */ /* 0x000fea000b800000 */
[----:B------:R-:W-:-:S13]  /*2780*/  ISETP.NE.AND P4, PT, R2, RZ, PT ;  /* 0x000000ff0200720c */ /* 0x000fda0003f85270 */
[----:B------:R-:W-:Y:S01]  /*2790*/  VOTEU.ANY UP0, P4 ;  /* 0x0000000000ff7886 */ /* 0x000fe20002000100 */
[----:B------:R-:W-:-:S13]  /*27a0*/  PLOP3.LUT P3, PT, PT, PT, UP0, 0x80, 0x8 ;  /* 0x000000000008781c */ /* 0x000fda0003f6f008 */
[----:B0-----:R-:W2:Y:S01]  /*27b0*/  @P3 LDG.E.128 R8, desc[UR36][R116.64+0x10] ;  /* 0x0000102474083981 */ /* 0x001ea2000c1e1d00 */
[----:B------:R-:W-:Y:S01]  /*27c0*/  PLOP3.LUT P3, PT, PT, PT, UP0, 0x80, 0x8 ;  /* 0x000000000008781c */ /* 0x000fe20003f6f008 */
[----:B-----5:R-:W-:Y:S01]  /*27d0*/  HADD2 R80, R80, R48 ;  /* 0x0000003050507230 */ /* 0x020fe20000000000 */
[----:B------:R-:W-:Y:S01]  /*27e0*/  PLOP3.LUT P4, PT, PT, PT, UP0, 0x80, 0x8 ;  /* 0x000000000008781c */ /* 0x000fe20003f8f008 */
[----:B------:R-:W-:Y:S01]  /*27f0*/  HADD2 R82, R82, R50 ;  /* 0x0000003252527230 */ /* 0x000fe20000000000 */
[----:B------:R-:W-:Y:S01]  /*2800*/  PLOP3.LUT P5, PT, PT, PT, UP0, 0x80, 0x8 ;  /* 0x000000000008781c */ /* 0x000fe20003faf008 */
[----:B------:R-:W-:Y:S01]  /*2810*/  HFMA2 R81, R81, 1, 1, R49 ;  /* 0x3c003c0051517831 */ /* 0x000fe20000000031 */
[----:B------:R-:W-:Y:S01]  /*2820*/  BSSY.RECONVERGENT B2, `(.L_x_431) ;  /* 0x0000012000027945 */ /* 0x000fe20003800200 */
[----:B------:R-:W-:-:S06]  /*2830*/  HFMA2 R83, R83, 1, 1, R51 ;  /* 0x3c003c0053537831 */ /* 0x000fcc0000000033 */
[----:B--2---:R-:W-:Y:S01]  /*2840*/  @P3 HMUL2 R80, R80, R8 ;  /* 0x0000000850503232 */ /* 0x004fe20000000000 */
[----:B------:R-:W-:Y:S01]  /*2850*/  PLOP3.LUT P3, PT, PT, PT, UP0, 0x80, 0x8 ;  /* 0x000000000008781c */ /* 0x000fe20003f6f008 */
[----:B------:R-:W-:Y:S02]  /*2860*/  @P4 HFMA2 R82, R82, R10, -RZ ;  /* 0x0000000a52524231 */ /* 0x000fe400001000ff */
[----:B------:R-:W-:-:S10]  /*2870*/  @P5 HMUL2 R83, R83, R11 ;  /* 0x0000000b53535232 */ /* 0x000fd40000000000 */
[----:B------:R-:W-:Y:S01]  /*2880*/  @P3 HMUL2 R81, R81, R9 ;  /* 0x0000000951513232 */ /* 0x000fe20000000000 */
[----:B------:R-:W-:Y:S06]  /*2890*/  @P2 BRA `(.L_x_432) ;  /* 0x0000000000282947 */ /* 0x000fec0003800000 */
[----:B------:R-:W0:Y:S01]  /*28a0*/  S2UR UR4, SR_CTAID.Y ;  /* 0x00000000000479c3 */ /* 0x000e220000002600 */
[----:B------:R-:W-:Y:S01]  /*28b0*/  SHF.R.S32.HI R10, RZ, 0x1f, R105 ;  /* 0x0000001fff0a7819 */ /* 0x000fe20000011469 */
[----:B0-----:R-:W-:-:S06]  /*28c0*/  UIMAD UR4, UR4, UR20, UR46 ;  /* 0x00000014040472a4 */ /* 0x001fcc000f8e022e */
[----:B------:R-:W-:-:S04]  /*28d0*/  IMAD R8, R0, UR4, RZ ;  /* 0x0000000400087c24 */ /* 0x000fc8000f8e02ff */
[----:B------:R-:W-:-:S05]  /*28e0*/  IMAD R8, R8, 0x30, RZ ;  /* 0x0000003008087824 */ /* 0x000fca00078e02ff */
[----:B------:R-:W-:-:S04]  /*28f0*/  IADD3 R105, P2, PT, R8, R105, RZ ;  /* 0x0000006908697210 */ /* 0x000fc80007f5e0ff */
[----:B------:R-:W-:Y:S02]  /*2900*/  LEA.HI.X.SX32 R10, R8, R10, 0x1, P2 ;  /* 0x0000000a080a7211 */ /* 0x000fe400010f0eff */
[----:B------:R-:W-:-:S04]  /*2910*/  LEA R8, P2, R105, UR8, 0x1 ;  /* 0x0000000869087c11 */ /* 0x000fc8000f8408ff */
[----:B------:R-:W-:-:S05]  /*2920*/  LEA.HI.X R9, R105, UR9, R10, 0x1, P2 ;  /* 0x0000000969097c11 */ /* 0x000fca00090f0c0a */
[----:B------:R0:W-:Y:S04]  /*2930*/  STG.E.128 desc[UR36][R8.64], R80 ;  /* 0x0000005008007986 */ /* 0x0001e8000c101d24 */
.L_x_432:
[----:B------:R-:W-:Y:S05]  /*2940*/  BSYNC.RECONVERGENT B2 ;  /* 0x0000000000027941 */ /* 0x000fea0003800200 */
.L_x_431:
[----:B------:R-:W-:-:S13]  /*2950*/  ISETP.GE.AND P2, PT, R119, R112, PT ;  /* 0x000000707700720c */ /* 0x000fda0003f46270 */
[----:B0-----:R-:W0:Y:S01]  /*2960*/  @!P2 LDC.64 R8, c[0x0][0x3b8] ;  /* 0x0000ee00ff08ab82 */ /* 0x001e220000000a00 */
[----:B------:R-:W-:Y:S01]  /*2970*/  @!P2 IMAD R104, R0, UR6, RZ ;  /* 0x000000060068ac24 */ /* 0x000fe2000f8e02ff */
[----:B------:R-:W-:-:S04]  /*2980*/  @!P2 SHF.R.S32.HI R10, RZ, 0x1f, R119 ;  /* 0x0000001fff0aa819 */ /* 0x000fc80000011477 */
[----:B------:R-:W-:-:S04]  /*2990*/  @!P2 IADD3 R11, P3, PT, R104, R119, RZ ;  /* 0x00000077680ba210 */ /* 0x000fc80007f7e0ff */
[----:B------:R-:W-:Y:S02]  /*29a0*/  @!P2 LEA.HI.X.SX32 R10, R104, R10, 0x1, P3 ;  /* 0x0000000a680aa211 */ /* 0x000fe400018f0eff */
[----:B0-----:R-:W-:-:S04]  /*29b0*/  @!P2 LEA R104, P3, R11, R8, 0x1 ;  /* 0x000000080b68a211 */ /* 0x001fc800078608ff */
[----:B------:R-:W-:Y:S02]  /*29c0*/  @!P2 LEA.HI.X R105, R11, R9, R10, 0x1, P3 ;  /* 0x000000090b69a211 */ /* 0x000fe400018f0c0a */
[----:B------:R-:W-:Y:S02]  /*29d0*/  CS2R R10, SRZ ;  /* 0x00000000000a7805 */ /* 0x000fe4000001ff00 */
[----:B------:R-:W-:-:S06]  /*29e0*/  CS2R R8, SRZ ;  /* 0x0000000000087805 */ /* 0x000fcc000001ff00 */
        /* <DEDUP_REMOVED lines=12> */
[----:B------:R-:W-:Y:S01]  /*2ab0*/  HFMA2 R11, R11, 1, 1, R55 ;  /* 0x3c003c000b0b7831 */ /* 0x000fe20000000037 */
[----:B------:R-:W-:Y:S01]  /*2ac0*/  PLOP3.LUT P4, PT, PT, PT, UP0, 0x80, 0x8 ;  /* 0x000000000008781c */ /* 0x000fe20003f8f008 */
[----:B------:R-:W-:-:S06]  /*2ad0*/  HADD2 R10, R10, R54 ;  /* 0x000000360a0a7230 */ /* 0x000fcc0000000000 */
[----:B--2---:R-:W-:Y:S01]  /*2ae0*/  @P2 HMUL2 R8, R8, R104 ;  /* 0x0000006808082232 */ /* 0x004fe20000000000 */
[----:B------:R-:W-:Y:S01]  /*2af0*/  ISETP.GE.AND P2, PT, R119, R112, PT ;  /* 0x000000707700720c */ /* 0x000fe20003f46270 */
[----:B------:R-:W-:-:S04]  /*2b00*/  @P3 HFMA2 R9, R9, R105, -RZ ;  /* 0x0000006909093231 */ /* 0x000fc800001000ff */
[----:B------:R-:W-:Y:S02]  /*2b10*/  @P4 HMUL2 R10, R10, R106 ;  /* 0x0000006a0a0a4232 */ /* 0x000fe40000000000 */
[----:B------:R-:W-:-:S06]  /*2b20*/  @P5 HFMA2 R11, R11, R107, -RZ ;  /* 0x0000006b0b0b5231 */ /* 0x000fcc00001000ff */
[----:B------:R-:W-:Y:S05]  /*2b30*/  @P2 BRA `(.L_x_430) ;  /* 0x0000000000282947 */ /* 0x000fea0003800000 */
[----:B------:R-:W0:Y:S02]  /*2b40*/  S2UR UR4, SR_CTAID.Y ;  /* 0x00000000000479c3 */ /* 0x000e240000002600 */
        /* <DEDUP_REMOVED lines=9> */
.L_x_430:
[----:B------:R-:W-:Y:S05]  /*2be0*/  BSYNC.RECONVERGENT B1 ;  /* 0x0000000000017941 */ /* 0x000fea0003800200 */
.L_x_429:
[----:B------:R-:W-:Y:S04]  /*2bf0*/  BSSY.RECONVERGENT B1, `(.L_x_433) ;  /* 0x000002d000017945 */ /* 0x000fe80003800200 */
[----:B------:R-:W-:Y:S05]  /*2c00*/  @P0 BRA `(.L_x_434) ;  /* 0x0000000000ac0947 */ /* 0x000fea0003800000 */
[----:B------:R-:W-:-:S05]  /*2c10*/  LEA R119, R0, R113, 0x1 ;  /* 0x0000007100777211 */ /* 0x000fca00078e08ff */
[----:B------:R-:W-:-:S05]  /*2c20*/  IMAD.SHL.U32 R119, R119, 0x8, RZ ;  /* 0x0000000877777824 */ /* 0x000fca00078e00ff */
[----:B------:R-:W-:-:S13]  /*2c30*/  ISETP.GE.AND P2, PT, R119, R112, PT ;  /* 0x000000707700720c */ /* 0x000fda0003f46270 */
[----:B------:R-:W2:Y:S01]  /*2c40*/  @!P2 LDC.64 R84, c[0x0][0x3b8] ;  /* 0x0000ee00ff54ab82 */ /* 0x000ea20000000a00 */
[----:B01----:R-:W-:Y:S01]  /*2c50*/  @!P2 IMAD R104, R0, UR6, RZ ;  /* 0x000000060068ac24 */ /* 0x003fe2000f8e02ff */
[----:B------:R-:W-:-:S04]  /*2c60*/  @!P2 SHF.R.S32.HI R86, RZ, 0x1f, R119 ;  /* 0x0000001fff56a819 */ /* 0x000fc80000011477 */
[----:B------:R-:W-:-:S04]  /*2c70*/  @!P2 IADD3 R87, P3, PT, R104, R119, RZ ;  /* 0x000000776857a210 */ /* 0x000fc80007f7e0ff */
[----:B------:R-:W-:Y:S02]  /*2c80*/  @!P2 LEA.HI.X.SX32 R86, R104, R86, 0x1, P3 ;  /* 0x000000566856a211 */ /* 0x000fe400018f0eff */
[----:B--2---:R-:W-:-:S04]  /*2c90*/  @!P2 LEA R104, P3, R87, R84, 0x1 ;  /* 0x000000545768a211 */ /* 0x004fc800078608ff */
[----:B------:R-:W-:Y:S02]  /*2ca0*/  @!P2 LEA.HI.X R105, R87, R85, R86, 0x1, P3 ;  /* 0x000000555769a211 */ /* 0x000fe400018f0c56 */
[----:B------:R-:W-:Y:S02]  /*2cb0*/  CS2R R86, SRZ ;  /* 0x0000000000567805 */ /* 0x000fe4000001ff00 */
[----:B------:R-:W-:-:S06]  /*2cc0*/  CS2R R84, SRZ ;  /* 0x0000000000547805 */ /* 0x000fcc000001ff00 */
        /* <DEDUP_REMOVED lines=31> */
.L_x_434:
[----:B------:R-:W-:Y:S05]  /*2ec0*/  BSYNC.RECONVERGENT B1 ;  /* 0x0000000000017941 */ /* 0x000fea0003800200 */
.L_x_433:
[----:B------:R-:W-:Y:S01]  /*2ed0*/  BSSY.RECONVERGENT B1, `(.L_x_435) ;  /* 0x000002b000017945 */ /* 0x000fe20003800200 */
[----:B------:R-:W-:-:S03]  /*2ee0*/  LEA R115, R0, R115, 0x5 ;  /* 0x0000007300737211 */ /* 0x000fc600078e28ff */
[----:B------:R-:W-:Y:S05]  /*2ef0*/  @P0 BRA `(.L_x_436) ;  /* 0x0000000000a00947 */ /* 0x000fea0003800000 */
[----:B------:R-:W-:-:S13]  /*2f00*/  ISETP.GE.AND P2, PT, R115, R112, PT ;  /* 0x000000707300720c */ /* 0x000fda0003f46270 */
[----:B------:R-:W3:Y:S01]  /*2f10*/  @!P2 LDC.64 R88, c[0x0][0x3b8] ;  /* 0x0000ee00ff58ab82 */ /* 0x000ee20000000a00 */
[----:B012---:R-:W-:Y:S01]  /*2f20*/  @!P2 IMAD R104, R0, UR6, RZ ;  /* 0x000000060068ac24 */ /* 0x007fe2000f8e02ff */
[----:B------:R-:W-:-:S04]  /*2f30*/  @!P2 SHF.R.S32.HI R90, RZ, 0x1f, R115 ;  /* 0x0000001fff5aa819 */ /* 0x000fc80000011473 */
[----:B------:R-:W-:-:S04]  /*2f40*/  @!P2 IADD3 R91, P3, PT, R104, R115, RZ ;  /* 0x00000073685ba210 */ /* 0x000fc80007f7e0ff */
[----:B------:R-:W-:Y:S02]  /*2f50*/  @!P2 LEA.HI.X.SX32 R90, R104, R90, 0x1, P3 ;  /* 0x0000005a685aa211 */ /* 0x000fe400018f0eff */
[----:B---3--:R-:W-:-:S04]  /*2f60*/  @!P2 LEA R104, P3, R91, R88, 0x1 ;  /* 0x000000585b68a211 */ /* 0x008fc800078608ff */
[----:B------:R-:W-:Y:S02]  /*2f70*/  @!P2 LEA.HI.X R105, R91, R89, R90, 0x1, P3 ;  /* 0x000000595b69a211 */ /* 0x000fe400018f0c5a */
[----:B------:R-:W-:Y:S02]  /*2f80*/  CS2R R90, SRZ ;  /* 0x00000000005a7805 */ /* 0x000fe4000001ff00 */
[----:B------:R-:W-:-:S06]  /*2f90*/  CS2R R88, SRZ ;  /* 0x0000000000587805 */ /* 0x000fcc000001ff00 */
        /* <DEDUP_REMOVED lines=12> */
[----:B------:R-:W-:Y:S02]  /*3060*/  HFMA2 R89, R89, 1, 1, R61 ;  /* 0x3c003c0059597831 */ /* 0x000fe4000000003d */
[----:B------:R-:W-:-:S06]  /*3070*/  HADD2 R90, R90, R62 ;  /* 0x0000003e5a5a7230 */ /* 0x000fcc0000000000 */
        /* <DEDUP_REMOVED lines=16> */
.L_x_436:
[----:B------:R-:W-:Y:S05]  /*3180*/  BSYNC.RECONVERGENT B1 ;  /* 0x0000000000017941 */ /* 0x000fea0003800200 */
.L_x_435:
[----:B------:R-:W-:Y:S01]  /*3190*/  BSSY.RECONVERGENT B1, `(.L_x_437) ;  /* 0x000002c000017945 */ /* 0x000fe20003800200 */
[----:B------:R-:W-:-:S03]  /*31a0*/  LEA R113, R0, R113, 0x2 ;  /* 0x0000007100717211 */ /* 0x000fc600078e10ff */
[----:B------:R-:W-:Y:S05]  /*31b0*/  @P0 BRA `(.L_x_438) ;  /* 0x0000000000a40947 */ /* 0x000fea0003800000 */
[----:B------:R-:W-:-:S04]  /*31c0*/  SHF.L.U32 R115, R113, 0x3, RZ ;  /* 0x0000000371737819 */ /* 0x000fc800000006ff */
[----:B------:R-:W-:-:S13]  /*31d0*/  ISETP.GE.AND P2, PT, R115, R112, PT ;  /* 0x000000707300720c */ /* 0x000fda0003f46270 */
[----:B------:R-:W4:Y:S01]  /*31e0*/  @!P2 LDC.64 R92, c[0x0][0x3b8] ;  /* 0x0000ee00ff5cab82 */ /* 0x000f220000000a00 */
[----:B0123--:R-:W-:Y:S01]  /*31f0*/  @!P2 IMAD R104, R0, UR6, RZ ;  /* 0x000000060068ac24 */ /* 0x00ffe2000f8e02ff */
[----:B------:R-:W-:-:S04]  /*3200*/  @!P2 SHF.R.S32.HI R94, RZ, 0x1f, R115 ;  /* 0x0000001fff5ea819 */ /* 0x000fc80000011473 */
[----:B------:R-:W-:-:S04]  /*3210*/  @!P2 IADD3 R95, P3, PT, R104, R115, RZ ;  /* 0x00000073685fa210 */ /* 0x000fc80007f7e0ff */
[----:B------:R-:W-:Y:S02]  /*3220*/  @!P2 LEA.HI.X.SX32 R94, R104, R94, 0x1, P3 ;  /* 0x0000005e685ea211 */ /* 0x000fe400018f0eff */
[----:B----4-:R-:W-:-:S04]  /*3230*/  @!P2 LEA R104, P3, R95, R92, 0x1 ;  /* 0x0000005c5f68a211 */ /* 0x010fc800078608ff */
[----:B------:R-:W-:Y:S02]  /*3240*/  @!P2 LEA.HI.X R105, R95, R93, R94, 0x1, P3 ;  /* 0x0000005d5f69a211 */ /* 0x000fe400018f0c5e */
[----:B------:R-:W-:Y:S02]  /*3250*/  CS2R R94, SRZ ;  /* 0x00000000005e7805 */ /* 0x000fe4000001ff00 */
[----:B------:R-:W-:-:S06]  /*3260*/  CS2R R92, SRZ ;  /* 0x00000000005c7805 */ /* 0x000fcc000001ff00 */
[----:B------:R4:W5:Y:S01]  /*3270*/  @!P2 LDG.E.128 R92, desc[UR36][R104.64] ;  /* 0x00000024685ca981 */ /* 0x000962000c1e1d00 */
[----:B------:R-:W-:-:S09]  /*3280*/  UISETP.NE.AND UP0, UPT, UR21, URZ, UPT ;  /* 0x000000ff1500728c */ /* 0x000fd2000bf05270 */
[----:B----4-:R-:W-:Y:S05]  /*3290*/  BRA.U UP0, `(.L_x_438) ;  /* 0x00000001006c7547 */ /* 0x010fea000b800000 */
        /* <DEDUP_REMOVED lines=27> */
.L_x_438:
[----:B------:R-:W-:Y:S05]  /*3450*/  BSYNC.RECONVERGENT B1 ;  /* 0x0000000000017941 */ /* 0x000fea0003800200 */
.L_x_437:
[----:B------:R-:W-:Y:S01]  /*3460*/  BSSY.RECONVERGENT B1, `(.L_x_439) ;  /* 0x000002c000017945 */ /* 0x000fe20003800200 */
[----:B------:R-:W-:-:S03]  /*3470*/  IMAD.IADD R113, R113, 0x1, R0 ;  /* 0x0000000171717824 */ /* 0x000fc600078e0200 */
[----:B------:R-:W-:Y:S05]  /*3480*/  @P0 BRA `(.L_x_440) ;  /* 0x0000000000a40947 */ /* 0x000fea0003800000 */
[----:B------:R-:W-:-:S04]  /*3490*/  SHF.L.U32 R115, R113, 0x3, RZ ;  /* 0x0000000371737819 */ /* 0x000fc800000006ff */
[----:B------:R-:W-:-:S13]  /*34a0*/  ISETP.GE.AND P2, PT, R115, R112, PT ;  /* 0x000000707300720c */ /* 0x000fda0003f46270 */
[----:B------:R-:W0:Y:S02]  /*34b0*/  @!P2 LDC.64 R96, c[0x0][0x3b8] ;  /* 0x0000ee00ff60ab82 */ /* 0x000e240000000a00 */
[----:B01234-:R-:W-:Y:S01]  /*34c0*/  @!P2 IMAD R104, R0, UR6, RZ ;  /* 0x000000060068ac24 */ /* 0x01ffe2000f8e02ff */
[----:B------:R-:W-:-:S04]  /*34d0*/  @!P2 SHF.R.S32.HI R98, RZ, 0x1f, R115 ;  /* 0x0000001fff62a819 */ /* 0x000fc80000011473 */
[----:B------:R-:W-:-:S04]  /*34e0*/  @!P2 IADD3 R99, P3, PT, R104, R115, RZ ;  /* 0x000000736863a210 */ /* 0x000fc80007f7e0ff */
[----:B------:R-:W-:Y:S02]  /*34f0*/  @!P2 LEA.HI.X.SX32 R98, R104, R98, 0x1, P3 ;  /* 0x000000626862a211 */ /* 0x000fe400018f0eff */
[----:B------:R-:W-:-:S04]  /*3500*/  @!P2 LEA R104, P3, R99, R96, 0x1 ;  /* 0x000000606368a211 */ /* 0x000fc800078608ff */
        /* <DEDUP_REMOVED lines=33> */
.L_x_440:
[----:B------:R-:W-:Y:S05]  /*3720*/  BSYNC.RECONVERGENT B1 ;  /* 0x0000000000017941 */ /* 0x000fea0003800200 */
.L_x_439:
[----:B------:R-:W-:Y:S04]  /*3730*/  BSSY.RECONVERGENT B1, `(.L_x_441) ;  /* 0x000002d000017945 */ /* 0x000fe80003800200 */
[----:B------:R-:W-:Y:S05]  /*3740*/  @P0 BRA `(.L_x_442) ;  /* 0x0000000000ac0947 */ /* 0x000fea0003800000 */
[----:B------:R-:W-:-:S04]  /*3750*/  IADD3 R115, PT, PT, R113, R0, RZ ;  /* 0x0000000071737210 */ /* 0x000fc80007ffe0ff */
[----:B------:R-:W-:-:S04]  /*3760*/  SHF.L.U32 R115, R115, 0x3, RZ ;  /* 0x0000000373737819 */ /* 0x000fc800000006ff */
[----:B------:R-:W-:-:S13]  /*3770*/  ISETP.GE.AND P2, PT, R115, R112, PT ;  /* 0x000000707300720c */ /* 0x000fda0003f46270 */
[----:B------:R-:W0:Y:S01]  /*3780*/  @!P2 LDC.64 R100, c[0x0][0x3b8] ;  /* 0x0000ee00ff64ab82 */ /* 0x000e220000000a00 */
[----:B------:R-:W-:Y:S01]  /*3790*/  @!P2 IMAD R106, R0, UR6, RZ ;  /* 0x00000006006aac24 */ /* 0x000fe2000f8e02ff */
[----:B------:R-:W-:-:S04]  /*37a0*/  @!P2 SHF.R.S32.HI R102, RZ, 0x1f, R115 ;  /* 0x0000001fff66a819 */ /* 0x000fc80000011473 */
[----:B01234-:R-:W-:-:S04]  /*37b0*/  @!P2 IADD3 R105, P3, PT, R106, R115, RZ ;  /* 0x000000736a69a210 */ /* 0x01ffc80007f7e0ff */
[----:B------:R-:W-:Y:S02]  /*37c0*/  @!P2 LEA.HI.X.SX32 R106, R106, R102, 0x1, P3 ;  /* 0x000000666a6aa211 */ /* 0x000fe400018f0eff */
[----:B------:R-:W-:Y:S02]  /*37d0*/  CS2R R102, SRZ ;  /* 0x0000000000667805 */ /* 0x000fe4000001ff00 */
[----:B------:R-:W-:-:S04]  /*37e0*/  @!P2 LEA R104, P3, R105, R100, 0x1 ;  /* 0x000000646968a211 */ /* 0x000fc800078608ff */
        /* <DEDUP_REMOVED lines=14> */
[----:B------:R-:W-:Y:S02]  /*38d0*/  HFMA2 R101, R101, 1, 1, R73 ;  /* 0x3c003c0065657831 */ /* 0x000fe40000000049 */
[----:B------:R-:W-:Y:S02]  /*38e0*/  HADD2 R102, R102, R74 ;  /* 0x0000004a66667230 */ /* 0x000fe40000000000 */
[----:B0-----:R-:W-:Y:S02]  /*38f0*/  @!P2 IMAD R113, R112, R113, UR46 ;  /* 0x0000002e7071ae24 */ /* 0x001fe4000f8e0271 */
[----:B------:R-:W-:-:S02]  /*3900*/  HFMA2 R103, R103, 1, 1, R75 ;  /* 0x3c003c0067677831 */ /* 0x000fc4000000004b */
[----:B------:R-:W-:Y:S02]  /*3910*/  @!P2 IMAD R118, R113, R0, RZ ;  /* 0x000000007176a224 */ /* 0x000fe400078e02ff */
[----:B------:R-:W0:Y:S02]  /*3920*/  @!P2 LDC.64 R112, c[0x0][0x3b8] ;  /* 0x0000ee00ff70ab82 */ /* 0x000e240000000a00 */
[----:B------:R-:W-:Y:S01]  /*3930*/  @!P2 IMAD R119, R118, 0x30, RZ ;  /* 0x000000307677a824 */ /* 0x000fe200078e02ff */
[----:B------:R-:W-:-:S04]  /*3940*/  @!P2 SHF.R.S32.HI R118, RZ, 0x1f, R115 ;  /* 0x0000001fff76a819 */ /* 0x000fc80000011473 */
        /* <DEDUP_REMOVED lines=11> */
.L_x_442:
[----:B------:R-:W-:Y:S05]  /*3a00*/  BSYNC.RECONVERGENT B1 ;  /* 0x0000000000017941 */ /* 0x000fea0003800200 */
.L_x_441:
[----:B------:R-:W-:Y:S04]  /*3a10*/  BSSY.RECONVERGENT B1, `(.L_x_443) ;  /* 0x0000043000017945 */ /* 0x000fe80003800200 */
[----:B------:R-:W-:Y:S05]  /*3a20*/  @P0 BRA `(.L_x_444) ;  /* 0x0000000400040947 */ /* 0x000fea0003800000 */
[----:B------:R-:W-:Y:S01]  /*3a30*/  ISETP.NE.U32.AND P0, PT, RZ, UR10, PT ;  /* 0x0000000aff007c0c */ /* 0x000fe2000bf05070 */
[----:B------:R-:W-:-:S03]  /*3a40*/  UISETP.NE.U32.AND UP0, UPT, UR14, URZ, UPT ;  /* 0x000000ff0e00728c */ /* 0x000fc6000bf05070 */
[----:B------:R-:W-:Y:S01]  /*3a50*/  ISETP.NE.AND.EX P0, PT, RZ, UR11, PT, P0 ;  /* 0x0000000bff007c0c */ /* 0x000fe2000bf05300 */
[----:B------:R-:W-:-:S06]  /*3a60*/  UISETP.NE.AND.EX UP0, UPT, UR15, URZ, UPT, UP0 ;  /* 0x000000ff0f00728c */ /* 0x000fcc000bf05300 */
[----:B------:R-:W-:-:S05]  /*3a70*/  PLOP3.LUT P3, PT, PT, PT, UP0, 0x80, 0x8 ;  /* 0x000000000008781c */ /* 0x000fca0003f6f008 */
[----:B------:R-:W0:Y:S02]  /*3a80*/  @UP0 LDCU.64 UR4, c[0x0][0x448] ;  /* 0x00008900ff0407ac */ /* 0x000e240008000a00 */
[----:B01234-:R-:W0:Y:S01]  /*3a90*/  @P0 LDC.64 R104, c[0x0][0x438] ;  /* 0x00010e00ff680b82 */ /* 0x01fe220000000a00 */
[----:B------:R-:W-:Y:S01]  /*3aa0*/  @UP0 UIMAD.WIDE.U32 UR4, UR46, 0x2, UR4 ;  /* 0x000000022e0408a5 */ /* 0x000fe2000f8e0004 */
[----:B0-----:R-:W-:-:S05]  /*3ab0*/  @P0 IMAD.WIDE R106, R109, 0x2, R104 ;  /* 0x000000026d6a0825 */ /* 0x001fca00078e0268 */
[----:B------:R-:W-:Y:S01]  /*3ac0*/  MOV R105, UR5 ;  /* 0x0000000500697c02 */ /* 0x000fe20008000f00 */
[----:B------:R-:W-:-:S04]  /*3ad0*/  IMAD.U32 R104, RZ, RZ, UR4 ;  /* 0x00000004ff687e24 */ /* 0x000fc8000f8e00ff */
[----:B------:R-:W0:Y:S01]  /*3ae0*/  @UP0 LDCU UR4, c[0x0][0x408] ;  /* 0x00008100ff0407ac */ /* 0x000e220008000800 */
[----:B------:R1:W2:Y:S01]  /*3af0*/  @P0 LDG.E.U16 R106, desc[UR36][R106.64] ;  /* 0x000000246a6a0981 */ /* 0x0002a2000c1e1500 */
[----:B------:R-:W0:Y:S03]  /*3b00*/  @UP0 LDCU UR5, c[0x0][0x430] ;  /* 0x00008600ff0507ac */ /* 0x000e260008000800 */
[----:B------:R3:W4:Y:S01]  /*3b10*/  @P3 LDG.E.U16 R104, desc[UR36][R104.64] ;  /* 0x0000002468683981 */ /* 0x000722000c1e1500 */
[----:B-1---5:R-:W-:Y:S02]  /*3b20*/  HFMA2 R107, R13, R77, -RZ ;  /* 0x0000004d0d6b7231 */ /* 0x022fe400001000ff */
[----:B---3--:R-:W-:Y:S02]  /*3b30*/  HMUL2 R105, R12, R76 ;  /* 0x0000004c0c697232 */ /* 0x008fe40000000000 */
[----:B------:R-:W-:-:S02]  /*3b40*/  HFMA2 R107, R17, R81, R107 ;  /* 0x00000051116b7231 */ /* 0x000fc4000000006b */
[----:B------:R-:W-:Y:S02]  /*3b50*/  HFMA2 R105, R16, R80, R105 ;  /* 0x0000005010697231 */ /* 0x000fe40000000069 */
[----:B------:R-:W-:Y:S01]  /*3b60*/  HFMA2 R107, R21, R9, R107 ;  /* 0x00000009156b7231 */ /* 0x000fe2000000006b */
[----:B0-----:R-:W-:Y:S01]  /*3b70*/  @UP0 UIADD3 UR4, UPT, UPT, UR4, UR5, URZ ;  /* 0x0000000504040290 */ /* 0x001fe2000fffe0ff */
[----:B------:R-:W-:Y:S02]  /*3b80*/  HFMA2 R105, R20, R8, R105 ;  /* 0x0000000814697231 */ /* 0x000fe40000000069 */
[----:B------:R-:W-:Y:S02]  /*3b90*/  HFMA2 R107, R25, R85, R107 ;  /* 0x00000055196b7231 */ /* 0x000fe4000000006b */
[----:B------:R-:W-:Y:S01]  /*3ba0*/  HFMA2 R105, R24, R84, R105 ;  /* 0x0000005418697231 */ /* 0x000fe20000000069 */
[----:B------:R-:W-:Y:S01]  /*3bb0*/  @P3 ISETP.GE.AND P2, PT, R108, UR4, PT ;  /* 0x000000046c003c0c */ /* 0x000fe2000bf46270 */
[----:B------:R-:W-:-:S02]  /*3bc0*/  HFMA2 R107, R29, R89, R107 ;  /* 0x000000591d6b7231 */ /* 0x000fc4000000006b */
[----:B------:R-:W-:Y:S02]  /*3bd0*/  HFMA2 R105, R28, R88, R105 ;  /* 0x000000581c697231 */ /* 0x000fe40000000069 */
[----:B------:R-:W-:Y:S02]  /*3be0*/  HFMA2 R107, R33, R93, R107 ;  /* 0x0000005d216b7231 */ /* 0x000fe4000000006b */
[----:B------:R-:W-:Y:S02]  /*3bf0*/  HFMA2 R105, R32, R92, R105 ;  /* 0x0000005c20697231 */ /* 0x000fe40000000069 */
[----:B------:R-:W-:Y:S02]  /*3c00*/  HFMA2 R107, R37, R97, R107 ;  /* 0x00000061256b7231 */ /* 0x000fe4000000006b */
[----:B------:R-:W-:Y:S02]  /*3c10*/  HFMA2 R105, R36, R96, R105 ;  /* 0x0000006024697231 */ /* 0x000fe40000000069 */
[----:B------:R-:W-:-:S02]  /*3c20*/  HFMA2 R107, R41, R101, R107 ;  /* 0x00000065296b7231 */ /* 0x000fc4000000006b */
[----:B------:R-:W-:-:S04]  /*3c30*/  HFMA2 R105, R40, R100, R105 ;  /* 0x0000006428697231 */ /* 0x000fc80000000069 */
[----:B------:R-:W-:Y:S02]  /*3c40*/  HADD2 R105, R105, R107 ;  /* 0x0000006b69697230 */ /* 0x000fe40000000000 */
[----:B------:R-:W-:-:S04]  /*3c50*/  HMUL2 R107, R14, R78 ;  /* 0x0000004e0e6b7232 */ /* 0x000fc80000000000 */
[----:B------:R-:W-:Y:S02]  /*3c60*/  HFMA2 R112, R18, R82, R107 ;  /* 0x0000005212707231 */ /* 0x000fe4000000006b */
[----:B------:R-:W-:Y:S02]  /*3c70*/  HMUL2 R107, R15, R79 ;  /* 0x0000004f0f6b7232 */ /* 0x000fe40000000000 */
        /* <DEDUP_REMOVED lines=12> */
[----:B------:R-:W-:Y:S01]  /*3d40*/  HADD2 R105, R105, R112 ;  /* 0x0000007069697230 */ /* 0x000fe20000000000 */
[----:B------:R-:W-:Y:S01]  /*3d50*/  @P3 SEL R112, RZ, UR39, P2 ;  /* 0x00000027ff703c07 */ /* 0x000fe20009000000 */
[----:B------:R-:W-:-:S03]  /*3d60*/  HFMA2 R107, R43, R103, R107 ;  /* 0x000000672b6b7231 */ /* 0x000fc6000000006b */
[----:B------:R-:W-:Y:S01]  /*3d70*/  @P3 IADD3 R112, PT, PT, R111, -UR45, R112 ;  /* 0x8000002d6f703c10 */ /* 0x000fe2000fffe070 */
[----:B------:R-:W-:-:S03]  /*3d80*/  HFMA2 R105, R105, 1, 1, R107 ;  /* 0x3c003c0069697831 */ /* 0x000fc6000000006b */
[----:B------:R-:W-:Y:S02]  /*3d90*/  @P3 I2FP.F32.S32 R112, R112 ;  /* 0x0000007000703245 */ /* 0x000fe40000201400 */
[--C-:B------:R-:W-:Y:S02]  /*3da0*/  HADD2.F32 R107, -RZ, R105.reuse.H0_H0 ;  /* 0x20000069ff6b7230 */ /* 0x100fe40000004100 */
[----:B------:R-:W-:-:S05]  /*3db0*/  HADD2.F32 R108, -RZ, R105.H1_H1 ;  /* 0x30000069ff6c7230 */ /* 0x000fca0000004100 */
[----:B------:R-:W-:-:S04]  /*3dc0*/  FADD.FTZ R107, R107, R108 ;  /* 0x0000006c6b6b7221 */ /* 0x000fc80000010000 */
[----:B------:R-:W-:Y:S01]  /*3dd0*/  FMUL.FTZ R107, R107, UR22 ;  /* 0x000000166b6b7c20 */ /* 0x000fe20008410000 */
[----:B--2---:R-:W-:Y:S02]  /*3de0*/  @P0 HADD2.F32 R106, -RZ, R106.H0_H0 ;  /* 0x2000006aff6a0230 */ /* 0x004fe40000004100 */
[----:B----4-:R-:W-:-:S03]  /*3df0*/  @P3 HADD2.F32 R104, -RZ, R104.H0_H0 ;  /* 0x20000068ff683230 */ /* 0x010fc60000004100 */
[----:B------:R-:W-:-:S04]  /*3e00*/  @P0 FADD.FTZ R107, R107, R106 ;  /* 0x0000006a6b6b0221 */ /* 0x000fc80000010000 */
[----:B------:R-:W-:-:S05]  /*3e10*/  @P3 FFMA.FTZ R107, R112, R104, R107 ;  /* 0x00000068706b3223 */ /* 0x000fca000001006b */
[----:B------:R0:W-:Y:S01]  /*3e20*/  STS [R110], R107 ;  /* 0x0000006b6e007388 */ /* 0x0001e20000000800 */
[----:B------:R-:W-:-:S07]  /*3e30*/  @!P6 FMNMX.FTZ R3, R3, R107, !PT ;  /* 0x0000006b0303e209 */ /* 0x000fce0007810000 */
.L_x_444:
[----:B------:R-:W-:Y:S05]  /*3e40*/  BSYNC.RECONVERGENT B1 ;  /* 0x0000000000017941 */ /* 0x000fea0003800200 */
.L_x_443:
[----:B01234-:R-:W-:Y:S01]  /*3e50*/  IADD3 R105, PT, PT, R111, 0xff, RZ ;  /* 0x000000ff6f697810 */ /* 0x01ffe20007ffe0ff */
[----:B------:R-:W-:Y:S01]  /*3e60*/  VIADD R110, R110, 0x400 ;  /* 0x000004006e6e7836 */ /* 0x000fe20000000000 */
[----:B------:R-:W-:Y:S02]  /*3e70*/  IADD3 R6, P2, PT, R6, 0x100, RZ ;  /* 0x0000010006067810 */ /* 0x000fe40007f5e0ff */
[----:B------:R-:W-:Y:S02]  /*3e80*/  ISETP.GE.AND P0, PT, R105, R114, PT ;  /* 0x000000726900720c */ /* 0x000fe40003f06270 */
[----:B------:R-:W-:Y:S02]  /*3e90*/  IADD3 R111, PT, PT, R111, 0x100, RZ ;  /* 0x000001006f6f7810 */ /* 0x000fe40007ffe0ff */
[----:B------:R-:W-:Y:S02]  /*3ea0*/  IADD3 R109, PT, PT, R109, 0x100, RZ ;  /* 0x000001006d6d7810 */ /* 0x000fe40007ffe0ff */
[----:B------:R-:W-:-:S07]  /*3eb0*/  IADD3.X R7, PT, PT, RZ, R7, RZ, P2, !PT ;  /* 0x00000007ff077210 */ /* 0x000fce00017fe4ff */
[----:B------:R-:W-:Y:S05]  /*3ec0*/  @!P0 BRA `(.L_x_445) ;  /* 0xffffffe000f48947 */ /* 0x000fea000383ffff */
.L_x_426:
[----:B0-----:R-:W-:Y:S05]  /*3ed0*/  BSYNC.RECONVERGENT B0 ;  /* 0x0000000000007941 */ /* 0x001fea0003800200 */
.L_x_425:
[----:B------:R-:W0:Y:S01]  /*3ee0*/  SHFL.BFLY PT, R4, R3, 0x10, 0x1f ;  /* 0x0e001f0003047f89 */ /* 0x000e2200000e0000 */
[----:B------:R-:W1:Y:S01]  /*3ef0*/  S2UR UR8, SR_CgaCtaId ;  /* 0x00000000000879c3 */ /* 0x000e620000008800 */
[----:B------:R-:W-:Y:S01]  /*3f00*/  UMOV UR7, 0x400 ;  /* 0x0000040000077882 */ /* 0x000fe20000000000 */
[----:B------:R-:W-:Y:S01]  /*3f10*/  BSSY.RECONVERGENT B0, `(.L_x_446) ;  /* 0x0000169000007945 */ /* 0x000fe20003800200 */
[----:B------:R-:W3:Y:S01]  /*3f20*/  S2R R20, SR_TID.X ;  /* 0x0000000000147919 */ /* 0x000ee20000002100 */
[----:B0-----:R-:W-:Y:S01]  /*3f30*/  FMNMX.FTZ R5, R4, R3, !PT ;  /* 0x0000000304057209 */ /* 0x001fe20007810000 */
[----:B-1----:R-:W-:-:S04]  /*3f40*/  ULEA UR9, UR8, UR7, 0x18 ;  /* 0x0000000708097291 */ /* 0x002fc8000f8ec0ff */
[----:B------:R-:W0:Y:S01]  /*3f50*/  SHFL.BFLY PT, R4, R5, 0x8, 0x1f ;  /* 0x0d001f0005047f89 */ /* 0x000e2200000e0000 */
[----:B---3--:R-:W-:Y:S02]  /*3f60*/  SHF.R.U32.HI R3, RZ, 0x3, R20 ;  /* 0x00000003ff037819 */ /* 0x008fe40000011614 */
[----:B0-----:R-:W-:-:S05]  /*3f70*/  FMNMX.FTZ R6, R5, R4, !PT ;  /* 0x0000000405067209 */ /* 0x001fca0007810000 */
[----:B------:R-:W0:Y:S02]  /*3f80*/  SHFL.BFLY PT, R7, R6, 0x4, 0x1f ;  /* 0x0c801f0006077f89 */ /* 0x000e2400000e0000 */
[----:B0-----:R-:W-:-:S05]  /*3f90*/  FMNMX.FTZ R7, R6, R7, !PT ;  /* 0x0000000706077209 */ /* 0x001fca0007810000 */
[----:B------:R-:W0:Y:S02]  /*3fa0*/  SHFL.BFLY PT, R4, R7, 0x2, 0x1f ;  /* 0x0c401f0007047f89 */ /* 0x000e2400000e0000 */
[----:B0----5:R-:W-:Y:S02]  /*3fb0*/  FMNMX.FTZ R8, R7, R4, !PT ;  /* 0x0000000407087209 */ /* 0x021fe40007810000 */
[----:B------:R-:W-:-:S03]  /*3fc0*/  LOP3.LUT P0, R4, R20, 0x1f, RZ, 0xc0, !PT ;  /* 0x0000001f14047812 */ /* 0x000fc6000780c0ff */
[----:B------:R-:W0:Y:S01]  /*3fd0*/  SHFL.BFLY PT, R9, R8, 0x1, 0x1f ;  /* 0x0c201f0008097f89 */ /* 0x000e2200000e0000 */
[C---:B------:R-:W-:Y:S02]  /*3fe0*/  ISETP.GT.U32.AND P1, PT, R4.reuse, 0x7, PT ;  /* 0x000000070400780c */ /* 0x040fe40003f24070 */
[----:B------:R-:W-:Y:S02]  /*3ff0*/  LEA R6, R4, UR9, 0x2 ;  /* 0x0000000904067c11 */ /* 0x000fe4000f8e10ff */
[----:B0-----:R-:W-:Y:S02]  /*4000*/  FMNMX.FTZ R12, R8, R9, !PT ;  /* 0x00000009080c7209 */ /* 0x001fe40007810000 */
[----:B------:R-:W-:-:S03]  /*4010*/  MOV R9, 0xff7fffff ;  /* 0xff7fffff00097802 */ /* 0x000fc60000000f00 */
[----:B------:R-:W-:Y:S01]  /*4020*/  @!P0 STS [R3+UR9], R12 ;  /* 0x0000000c03008988 */ /* 0x000fe20008000809 */
[----:B------:R-:W-:Y:S06]  /*4030*/  BAR.SYNC.DEFER_BLOCKING 0x0 ;  /* 0x0000000000007b1d */ /* 0x000fec0000010000 */
[----:B------:R-:W0:Y:S04]  /*4040*/  @!P1 LDS R9, [R6] ;  /* 0x0000000006099984 */ /* 0x000e280000000800 */
[----:B0-----:R-:W0:Y:S02]  /*4050*/  SHFL.BFLY PT, R8, R9, 0x4, 0x1f ;  /* 0x0c801f0009087f89 */ /* 0x001e2400000e0000 */
[----:B0-----:R-:W-:-:S05]  /*4060*/  FMNMX.FTZ R10, R8, R9, !PT ;  /* 0x00000009080a7209 */ /* 0x001fca0007810000 */
[----:B------:R-:W0:Y:S02]  /*4070*/  SHFL.BFLY PT, R5, R10, 0x2, 0x1f ;  /* 0x0c401f000a057f89 */ /* 0x000e2400000e0000 */
[----:B0-----:R-:W-:Y:S01]  /*4080*/  FMNMX.FTZ R11, R10, R5, !PT ;  /* 0x000000050a0b7209 */ /* 0x001fe20007810000 */
[----:B------:R-:W-:-:S04]  /*4090*/  VIADD R5, R20, UR12 ;  /* 0x0000000c14057c36 */ /* 0x000fc80008000000 */
[----:B------:R-:W0:Y:S01]  /*40a0*/  SHFL.BFLY PT, R8, R11, 0x1, 0x1f ;  /* 0x0c201f000b087f89 */ /* 0x000e2200000e0000 */
[----:B------:R-:W-:Y:S02]  /*40b0*/  ISETP.GE.AND P0, PT, R5, UR45, PT ;  /* 0x0000002d05007c0c */ /* 0x000fe4000bf06270 */
[----:B0-----:R-:W-:Y:S01]  /*40c0*/  FMNMX.FTZ R7, R11, R8, !PT ;  /* 0x000000080b077209 */ /* 0x001fe20007810000 */
[----:B------:R-:W-:-:S05]  /*40d0*/  HFMA2 R8, -RZ, RZ, 0, 0 ;  /* 0x00000000ff087431 */ /* 0x000fca00000001ff */
[----:B------:R-:W0:Y:S05]  /*40e0*/  SHFL.IDX PT, R7, R7, RZ, 0x1f ;  /* 0x00001fff07077589 */ /* 0x000e2a00000e0000 */
[----:B------:R-:W-:Y:S05]  /*40f0*/  @P0 BRA `(.L_x_447) ;  /* 0x0000001400280947 */ /* 0x000fea0003800000 */
[----:B------:R-:W1:Y:S02]  /*4100*/  LDC.64 R10, c[0x0][0x420] ;  /* 0x00010800ff0a7b82 */ /* 0x000e640000000a00 */
[----:B-1----:R-:W-:-:S04]  /*4110*/  ISETP.NE.U32.AND P0, PT, R10, RZ, PT ;  /* 0x000000ff0a00720c */ /* 0x002fc80003f05070 */
[----:B------:R-:W-:-:S13]  /*4120*/  ISETP.NE.AND.EX P0, PT, R11, RZ, PT, P0 ;  /* 0x000000ff0b00720c */ /* 0x000fda0003f05300 */
[----:B------:R-:W-:Y:S05]  /*4130*/  @P0 BRA `(.L_x_448) ;  /* 0x0000000c00980947 */ /* 0x000fea0003800000 */
[----:B------:R-:W-:Y:S01]  /*4140*/  MOV R0, 0x100 ;  /* 0x0000010000007802 */ /* 0x000fe20000000f00 */
[----:B------:R-:W-:Y:S01]  /*4150*/  BSSY.RECONVERGENT B1, `(.L_x_449) ;  /* 0x000001d000017945 */ /* 0x000fe20003800200 */
[----:B------:R-:W-:Y:S02]  /*4160*/  LOP3.LUT R9, RZ, R20, RZ, 0x33, !PT ;  /* 0x00000014ff097212 */ /* 0x000fe400078e33ff */
[----:B------:R-:W-:-:S04]  /*4170*/  VIADDMNMX R0, R5, R0, UR45, !PT ;  /* 0x0000002d05007e46 */ /* 0x000fc8000f800100 */
[----:B------:R-:W-:Y:S01]  /*4180*/  IADD3 R0, PT, PT, R0, -UR12, R9 ;  /* 0x8000000c00007c10 */ /* 0x000fe2000fffe009 */
[----:B------:R-:W-:-:S03]  /*4190*/  IMAD.MOV.U32 R9, RZ, RZ, R5 ;  /* 0x000000ffff097224 */ /* 0x000fc600078e0005 */
[C---:B------:R-:W-:Y:S02]  /*41a0*/  LOP3.LUT R8, R0.reuse, 0x300, RZ, 0xc0, !PT ;  /* 0x0000030000087812 */ /* 0x040fe400078ec0ff */
[----:B------:R-:W-:Y:S02]  /*41b0*/  ISETP.GE.U32.AND P1, PT, R0, 0x300, PT ;  /* 0x000003000000780c */ /* 0x000fe40003f26070 */
[----:B------:R-:W-:Y:S01]  /*41c0*/  ISETP.NE.AND P0, PT, R8, 0x300, PT ;  /* 0x000003000800780c */ /* 0x000fe20003f05270 */
[----:B------:R-:W-:-:S12]  /*41d0*/  HFMA2 R8, -RZ, RZ, 0, 0 ;  /* 0x00000000ff087431 */ /* 0x000fd800000001ff */
[----:B------:R-:W-:Y:S05]  /*41e0*/  @!P0 BRA `(.L_x_450) ;  /* 0x00000000004c8947 */ /* 0x000fea0003800000 */
[----:B------:R-:W-:Y:S01]  /*41f0*/  UIADD3 UR4, UPT, UPT, UR7, 0x140, URZ ;  /* 0x0000014007047890 */ /* 0x000fe2000fffe0ff */
[----:B------:R-:W-:Y:S02]  /*4200*/  LEA.HI R0, R0, 0x1, RZ, 0x18 ;  /* 0x0000000100007811 */ /* 0x000fe400078fc0ff */
[----:B------:R-:W-:Y:S01]  /*4210*/  MOV R8, RZ ;  /* 0x000000ff00087202 */ /* 0x000fe20000000f00 */
[----:B------:R-:W-:Y:S01]  /*4220*/  ULEA UR4, UR8, UR4, 0x18 ;  /* 0x0000000408047291 */ /* 0x000fe2000f8ec0ff */
[----:B------:R-:W-:Y:S02]  /*4230*/  LOP3.LUT R0, R0, 0x3, RZ, 0xc0, !PT ;  /* 0x0000000300007812 */ /* 0x000fe400078ec0ff */
[----:B------:R-:W-:Y:S02]  /*4240*/  MOV R9, R5 ;  /* 0x0000000500097202 */ /* 0x000fe40000000f00 */
[----:B------:R-:W-:Y:S02]  /*4250*/  IADD3 R10, PT, PT, -R0, RZ, RZ ;  /* 0x000000ff000a7210 */ /* 0x000fe40007ffe1ff */
[----:B------:R-:W-:-:S07]  /*4260*/  LEA R0, R20, UR4, 0x2 ;  /* 0x0000000414007c11 */ /* 0x000fce000f8e10ff */
.L_x_451:
        /* <DEDUP_REMOVED lines=11> */
.L_x_450:
[----:B------:R-:W-:Y:S05]  /*4320*/  BSYNC.RECONVERGENT B1 ;  /* 0x0000000000017941 */ /* 0x000fea0003800200 */
.L_x_449:
[----:B------:R-:W-:Y:S05]  /*4330*/  @!P1 BRA `(.L_x_447) ;  /* 0x0000001000989947 */ /* 0x000fea0003800000 */
[----:B------:R-:W-:Y:S01]  /*4340*/  IADD3 R0, PT, PT, -R9, UR45, RZ ;  /* 0x0000002d09007c10 */ /* 0x000fe2000fffe1ff */
[----:B------:R-:W-:Y:S01]  /*4350*/  UIADD3 UR4, UPT, UPT, UR7, 0x140, URZ ;  /* 0x0000014007047890 */ /* 0x000fe2000fffe0ff */
[----:B------:R-:W-:Y:S01]  /*4360*/  BSSY.RECONVERGENT B1, `(.L_x_452) ;  /* 0x0000070000017945 */ /* 0x000fe20003800200 */
[----:B------:R-:W-:Y:S01]  /*4370*/  USHF.L.U32 UR5, UR12, 0x2, URZ ;  /* 0x000000020c057899 */ /* 0x000fe200080006ff */
[----:B------:R-:W-:Y:S01]  /*4380*/  ISETP.GT.AND P1, PT, R0, 0xc00, PT ;  /* 0x00000c000000780c */ /* 0x000fe20003f24270 */
[----:B------:R-:W-:Y:S01]  /*4390*/  ULEA UR4, UR8, UR4, 0x18 ;  /* 0x0000000408047291 */ /* 0x000fe2000f8ec0ff */
[----:B------:R-:W-:-:S03]  /*43a0*/  PLOP3.LUT P0, PT, PT, PT, PT, 0x80, 0x8 ;  /* 0x000000000008781c */ /* 0x000fc60003f0f070 */
[----:B------:R-:W-:Y:S02]  /*43b0*/  LEA R0, R9, -UR5, 0x2 ;  /* 0x8000000509007c11 */ /* 0x000fe4000f8e10ff */
[----:B------:R-:W-:-:S04]  /*43c0*/  MOV R11, UR4 ;  /* 0x00000004000b7c02 */ /* 0x000fc80008000f00 */
[----:B------:R-:W-:Y:S02]  /*43d0*/  IADD3 R0, PT, PT, R0, 0x800, R11 ;  /* 0x0000080000007810 */ /* 0x000fe40007ffe00b */
[----:B------:R-:W-:Y:S05]  /*43e0*/  @!P1 BRA `(.L_x_453) ;  /* 0x00000004009c9947 */ /* 0x000fea0003800000 */
[----:B--2---:R-:W-:Y:S01]  /*43f0*/  IMAD.U32 R44, RZ, RZ, UR45 ;  /* 0x0000002dff2c7e24 */ /* 0x004fe2000f8e00ff */
[----:B------:R-:W-:-:S04]  /*4400*/  PLOP3.LUT P0, PT, PT, PT, PT, 0x8, 0x80 ;  /* 0x000000000080781c */ /* 0x000fc80003f0e170 */
[----:B------:R-:W-:-:S09]  /*4410*/  IADD3 R44, PT, PT, R44, -0xc00, RZ ;  /* 0xfffff4002c2c7810 */ /* 0x000fd20007ffe0ff */
.L_x_454:
[----:B------:R-:W0:Y:S01]  /*4420*/  LDS R10, [R0+-0x800] ;  /* 0xfff80000000a7984 */ /* 0x000e220000000800 */
[----:B------:R-:W-:-:S03]  /*4430*/  IADD3 R9, PT, PT, R9, 0x1000, RZ ;  /* 0x0000100009097810 */ /* 0x000fc60007ffe0ff */
[----:B------:R-:W1:Y:S01]  /*4440*/  LDS R12, [R0+-0x400] ;  /* 0xfffc0000000c7984 */ /* 0x000e620000000800 */
[----:B------:R-:W-:-:S03]  /*4450*/  ISETP.GE.AND P1, PT, R9, R44, PT ;  /* 0x0000002c0900720c */ /* 0x000fc60003f26270 */
[----:B------:R-:W2:Y:S04]  /*4460*/  LDS R14, [R0] ;  /* 0x00000000000e7984 */ /* 0x000ea80000000800 */
[----:B----4-:R-:W3:Y:S04]  /*4470*/  LDS R16, [R0+0x400] ;  /* 0x0004000000107984 */ /* 0x010ee80000000800 */
        /* <DEDUP_REMOVED lines=13> */
[----:B------:R-:W-:Y:S01]  /*4550*/  FMUL.FTZ R12, R12, 1.4426950216293334961 ;  /* 0x3fb8aa3b0c0c7820 */ /* 0x000fe20000410000 */
        /* <DEDUP_REMOVED lines=8> */
[----:B------:R-:W4:Y:S01]  /*45e0*/  MUFU.EX2 R15, R14 ;  /* 0x0000000e000f7308 */ /* 0x000f220000000800 */
[----:B------:R-:W1:Y:S01]  /*45f0*/  LDS R42, [R0+0x3400] ;  /* 0x00340000002a7984 */ /* 0x000e620000000800 */
[C---:B-----5:R-:W-:Y:S01]  /*4600*/  FADD.FTZ R22, -R7.reuse, R22 ;  /* 0x0000001607167221 */ /* 0x060fe20000010100 */
[----:B------:R-:W-:Y:S01]  /*4610*/  FMUL.FTZ R18, R18, 1.4426950216293334961 ;  /* 0x3fb8aa3b12127820 */ /* 0x000fe20000410000 */
[----:B------:R-:W5:Y:S01]  /*4620*/  MUFU.EX2 R17, R16 ;  /* 0x0000001000117308 */ /* 0x000f620000000800 */
[----:B------:R-:W-:Y:S01]  /*4630*/  FADD.FTZ R24, -R7, R24 ;  /* 0x0000001807187221 */ /* 0x000fe20000010100 */
[----:B--2---:R-:W-:Y:S01]  /*4640*/  FADD.FTZ R8, R11, R8 ;  /* 0x000000080b087221 */ /* 0x004fe20000010000 */
[----:B------:R-:W-:Y:S01]  /*4650*/  FMUL.FTZ R22, R22, 1.4426950216293334961 ;  /* 0x3fb8aa3b16167820 */ /* 0x000fe20000410000 */
[----:B------:R-:W2:Y:S01]  /*4660*/  MUFU.EX2 R19, R18 ;  /* 0x0000001200137308 */ /* 0x000ea20000000800 */
[C---:B------:R-:W-:Y:S01]  /*4670*/  FADD.FTZ R26, -R7.reuse, R26 ;  /* 0x0000001a071a7221 */ /* 0x040fe20000010100 */
[----:B---3--:R-:W-:Y:S01]  /*4680*/  FADD.FTZ R8, R8, R13 ;  /* 0x0000000d08087221 */ /* 0x008fe20000010000 */
[----:B------:R-:W-:Y:S01]  /*4690*/  FMUL.FTZ R24, R24, 1.4426950216293334961 ;  /* 0x3fb8aa3b18187820 */ /* 0x000fe20000410000 */
[----:B------:R-:W3:Y:S01]  /*46a0*/  MUFU.EX2 R21, R22 ;  /* 0x0000001600157308 */ /* 0x000ee20000000800 */
[C---:B------:R-:W-:Y:S01]  /*46b0*/  FADD.FTZ R28, -R7.reuse, R28 ;  /* 0x0000001c071c7221 */ /* 0x040fe20000010100 */
[----:B----4-:R-:W-:Y:S01]  /*46c0*/  FADD.FTZ R8, R8, R15 ;  /* 0x0000000f08087221 */ /* 0x010fe20000010000 */
[----:B------:R-:W-:Y:S01]  /*46d0*/  FMUL.FTZ R26, R26, 1.4426950216293334961 ;  /* 0x3fb8aa3b1a1a7820 */ /* 0x000fe20000410000 */
[----:B------:R-:W4:Y:S01]  /*46e0*/  MUFU.EX2 R23, R24 ;  /* 0x0000001800177308 */ /* 0x000f220000000800 */
[C---:B------:R-:W-:Y:S01]  /*46f0*/  FADD.FTZ R30, -R7.reuse, R30 ;  /* 0x0000001e071e7221 */ /* 0x040fe20000010100 */
[----:B-----5:R-:W-:Y:S01]  /*4700*/  FADD.FTZ R8, R8, R17 ;  /* 0x0000001108087221 */ /* 0x020fe20000010000 */
[----:B------:R-:W-:Y:S01]  /*4710*/  FMUL.FTZ R28, R28, 1.4426950216293334961 ;  /* 0x3fb8aa3b1c1c7820 */ /* 0x000fe20000410000 */
[----:B------:R-:W5:Y:S01]  /*4720*/  MUFU.EX2 R25, R26 ;  /* 0x0000001a00197308 */ /* 0x000f620000000800 */
[C---:B------:R-:W-:Y:S01]  /*4730*/  FADD.FTZ R32, -R7.reuse, R32 ;  /* 0x0000002007207221 */ /* 0x040fe20000010100 */
[----:B--2---:R-:W-:Y:S01]  /*4740*/  FADD.FTZ R8, R8, R19 ;  /* 0x0000001308087221 */ /* 0x004fe20000010000 */
[----:B------:R-:W-:Y:S01]  /*4750*/  FMUL.FTZ R30, R30, 1.4426950216293334961 ;  /* 0x3fb8aa3b1e1e7820 */ /* 0x000fe20000410000 */
[----:B------:R-:W2:Y:S01]  /*4760*/  MUFU.EX2 R27, R28 ;  /* 0x0000001c001b7308 */ /* 0x000ea20000000800 */
[C---:B0-----:R-:W-:Y:S01]  /*4770*/  FADD.FTZ R34, -R7.reuse, R34 ;  /* 0x0000002207227221 */ /* 0x041fe20000010100 */
[----:B---3--:R-:W-:Y:S01]  /*4780*/  FADD.FTZ R8, R8, R21 ;  /* 0x0000001508087221 */ /* 0x008fe20000010000 */
[----:B------:R-:W-:Y:S01]  /*4790*/  FMUL.FTZ R32, R32, 1.4426950216293334961 ;  /* 0x3fb8aa3b20207820 */ /* 0x000fe20000410000 */
[----:B------:R-:W0:Y:S01]  /*47a0*/  MUFU.EX2 R29, R30 ;  /* 0x0000001e001d7308 */ /* 0x000e220000000800 */
[----:B------:R3:W-:Y:S01]  /*47b0*/  STS [R0+-0x800], R11 ;  /* 0xfff8000b00007388 */ /* 0x0007e20000000800 */
[----:B----4-:R-:W-:Y:S01]  /*47c0*/  FADD.FTZ R8, R8, R23 ;  /* 0x0000001708087221 */ /* 0x010fe20000010000 */
[C---:B-1----:R-:W-:Y:S01]  /*47d0*/  FADD.FTZ R36, -R7.reuse, R36 ;  /* 0x0000002407247221 */ /* 0x042fe20000010100 */
[----:B------:R-:W-:Y:S01]  /*47e0*/  FMUL.FTZ R34, R34, 1.4426950216293334961 ;  /* 0x3fb8aa3b22227820 */ /* 0x000fe20000410000 */
[----:B------:R1:W-:Y:S01]  /*47f0*/  STS [R0+-0x400], R13 ;  /* 0xfffc000d00007388 */ /* 0x0003e20000000800 */
[----:B-----5:R-:W-:Y:S01]  /*4800*/  FADD.FTZ R8, R8, R25 ;  /* 0x0000001908087221 */ /* 0x020fe20000010000 */
[C---:B------:R-:W-:Y:S01]  /*4810*/  FADD.FTZ R38, -R7.reuse, R38 ;  /* 0x0000002607267221 */ /* 0x040fe20000010100 */
[----:B------:R-:W-:Y:S01]  /*4820*/  FMUL.FTZ R36, R36, 1.4426950216293334961 ;  /* 0x3fb8aa3b24247820 */ /* 0x000fe20000410000 */
[C---:B------:R-:W-:Y:S01]  /*4830*/  FADD.FTZ R40, -R7.reuse, R40 ;  /* 0x0000002807287221 */ /* 0x040fe20000010100 */
[----:B--2---:R-:W-:Y:S01]  /*4840*/  FADD.FTZ R8, R8, R27 ;  /* 0x0000001b08087221 */ /* 0x004fe20000010000 */
[----:B---3--:R-:W2:Y:S01]  /*4850*/  MUFU.EX2 R11, R32 ;  /* 0x00000020000b7308 */ /* 0x008ea20000000800 */
        /* <DEDUP_REMOVED lines=32> */
.L_x_453:
[----:B------:R-:W-:Y:S05]  /*4a60*/  BSYNC.RECONVERGENT B1 ;  /* 0x0000000000017941 */ /* 0x000fea0003800200 */
.L_x_452:
[----:B------:R-:W-:Y:S01]  /*4a70*/  IADD3 R10, PT, PT, -R9, UR45, RZ ;  /* 0x0000002d090a7c10 */ /* 0x000fe2000fffe1ff */
[----:B------:R-:W-:Y:S03]  /*4a80*/  BSSY.RECONVERGENT B1, `(.L_x_455) ;  /* 0x0000036000017945 */ /* 0x000fe60003800200 */
[----:B------:R-:W-:-:S13]  /*4a90*/  ISETP.GT.AND P1, PT, R10, 0x400, PT ;  /* 0x000004000a00780c */ /* 0x000fda0003f24270 */
[----:B------:R-:W-:Y:S05]  /*4aa0*/  @!P1 BRA `(.L_x_456) ;  /* 0x0000000000cc9947 */ /* 0x000fea0003800000 */
[----:B------:R-:W0:Y:S01]  /*4ab0*/  LDS R10, [R0+-0x800] ;  /* 0xfff80000000a7984 */ /* 0x000e220000000800 */
[----:B------:R-:W-:Y:S01]  /*4ac0*/  PLOP3.LUT P0, PT, PT, PT, PT, 0x8, 0x80 ;  /* 0x000000000080781c */ /* 0x000fe20003f0e170 */
[----:B------:R-:W-:Y:S02]  /*4ad0*/  VIADD R9, R9, 0x800 ;  /* 0x0000080009097836 */ /* 0x000fe40000000000 */
[----:B------:R-:W1:Y:S04]  /*4ae0*/  LDS R12, [R0+-0x400] ;  /* 0xfffc0000000c7984 */ /* 0x000e680000000800 */
[----:B------:R-:W3:Y:S04]  /*4af0*/  LDS R14, [R0] ;  /* 0x00000000000e7984 */ /* 0x000ee80000000800 */
[----:B----4-:R-:W4:Y:S04]  /*4b00*/  LDS R16, [R0+0x400] ;  /* 0x0004000000107984 */ /* 0x010f280000000800 */
[----:B------:R-:W5:Y:S04]  /*4b10*/  LDS R18, [R0+0x800] ;  /* 0x0008000000127984 */ /* 0x000f680000000800 */
[----:B------:R-:W2:Y:S04]  /*4b20*/  LDS R22, [R0+0xc00] ;  /* 0x000c000000167984 */ /* 0x000ea80000000800 */
[----:B------:R-:W2:Y:S04]  /*4b30*/  LDS R24, [R0+0x1000] ;  /* 0x0010000000187984 */ /* 0x000ea80000000800 */
[----:B------:R-:W2:Y:S01]  /*4b40*/  LDS R26, [R0+0x1400] ;  /* 0x00140000001a7984 */ /* 0x000ea20000000800 */
[C---:B0-----:R-:W-:Y:S01]  /*4b50*/  FADD.FTZ R10, -R7.reuse, R10 ;  /* 0x0000000a070a7221 */ /* 0x041fe20000010100 */
[----:B-1----:R-:W-:-:S03]  /*4b60*/  FADD.FTZ R12, -R7, R12 ;  /* 0x0000000c070c7221 */ /* 0x002fc60000010100 */
[----:B------:R-:W-:Y:S01]  /*4b70*/  FMUL.FTZ R10, R10, 1.4426950216293334961 ;  /* 0x3fb8aa3b0a0a7820 */ /* 0x000fe20000410000 */
[C---:B---3--:R-:W-:Y:S01]  /*4b80*/  FADD.FTZ R14, -R7.reuse, R14 ;  /* 0x0000000e070e7221 */ /* 0x048fe20000010100 */
[----:B------:R-:W-:Y:S02]  /*4b90*/  FMUL.FTZ R12, R12, 1.4426950216293334961 ;  /* 0x3fb8aa3b0c0c7820 */ /* 0x000fe40000410000 */
[----:B------:R-:W0:Y:S01]  /*4ba0*/  MUFU.EX2 R11, R10 ;  /* 0x0000000a000b7308 */ /* 0x000e220000000800 */
[C---:B----4-:R-:W-:Y:S01]  /*4bb0*/  FADD.FTZ R16, -R7.reuse, R16 ;  /* 0x0000001007107221 */ /* 0x050fe20000010100 */
[----:B------:R-:W-:Y:S02]  /*4bc0*/  FMUL.FTZ R14, R14, 1.4426950216293334961 ;  /* 0x3fb8aa3b0e0e7820 */ /* 0x000fe40000410000 */
[----:B------:R-:W1:Y:S01]  /*4bd0*/  MUFU.EX2 R13, R12 ;  /* 0x0000000c000d7308 */ /* 0x000e620000000800 */
[----:B-----5:R-:W-:Y:S01]  /*4be0*/  FADD.FTZ R18, -R7, R18 ;  /* 0x0000001207127221 */ /* 0x020fe20000010100 */
[----:B------:R-:W-:-:S02]  /*4bf0*/  FMUL.FTZ R16, R16, 1.4426950216293334961 ;  /* 0x3fb8aa3b10107820 */ /* 0x000fc40000410000 */
[----:B------:R-:W3:Y:S01]  /*4c00*/  MUFU.EX2 R15, R14 ;  /* 0x0000000e000f7308 */ /* 0x000ee20000000800 */
[C---:B--2---:R-:W-:Y:S01]  /*4c10*/  FADD.FTZ R22, -R7.reuse, R22 ;  /* 0x0000001607167221 */ /* 0x044fe20000010100 */
[----:B------:R-:W-:Y:S02]  /*4c20*/  FMUL.FTZ R18, R18, 1.4426950216293334961 ;  /* 0x3fb8aa3b12127820 */ /* 0x000fe40000410000 */
[----:B------:R-:W2:Y:S01]  /*4c30*/  MUFU.EX2 R17, R16 ;  /* 0x0000001000117308 */ /* 0x000ea20000000800 */
[----:B0-----:R-:W-:Y:S01]  /*4c40*/  FADD.FTZ R8, R8, R11 ;  /* 0x0000000b08087221 */ /* 0x001fe20000010000 */
[C---:B------:R-:W-:Y:S01]  /*4c50*/  FADD.FTZ R24, -R7.reuse, R24 ;  /* 0x0000001807187221 */ /* 0x040fe20000010100 */
[----:B------:R-:W-:Y:S01]  /*4c60*/  FMUL.FTZ R22, R22, 1.4426950216293334961 ;  /* 0x3fb8aa3b16167820 */ /* 0x000fe20000410000 */
[----:B------:R-:W0:Y:S01]  /*4c70*/  MUFU.EX2 R19, R18 ;  /* 0x0000001200137308 */ /* 0x000e220000000800 */
[----:B-1----:R-:W-:Y:S01]  /*4c80*/  FADD.FTZ R8, R8, R13 ;  /* 0x0000000d08087221 */ /* 0x002fe20000010000 */
[----:B------:R-:W-:Y:S01]  /*4c90*/  FADD.FTZ R26, -R7, R26 ;  /* 0x0000001a071a7221 */ /* 0x000fe20000010100 */
[----:B------:R-:W-:Y:S01]  /*4ca0*/  FMUL.FTZ R24, R24, 1.4426950216293334961 ;  /* 0x3fb8aa3b18187820 */ /* 0x000fe20000410000 */
[----:B------:R-:W1:Y:S01]  /*4cb0*/  MUFU.EX2 R21, R22 ;  /* 0x0000001600157308 */ /* 0x000e620000000800 */
[----:B---3--:R-:W-:Y:S01]  /*4cc0*/  FADD.FTZ R8, R8, R15 ;  /* 0x0000000f08087221 */ /* 0x008fe20000010000 */
[----:B------:R-:W-:Y:S01]  /*4cd0*/  FMUL.FTZ R26, R26, 1.4426950216293334961 ;  /* 0x3fb8aa3b1a1a7820 */ /* 0x000fe20000410000 */
[----:B------:R-:W-:Y:S01]  /*4ce0*/  STS [R0+-0x800], R11 ;  /* 0xfff8000b00007388 */ /* 0x000fe20000000800 */
[----:B------:R-:W3:Y:S01]  /*4cf0*/  MUFU.EX2 R23, R24 ;  /* 0x0000001800177308 */ /* 0x000ee20000000800 */
[----:B--2---:R-:W-:-:S02]  /*4d00*/  FADD.FTZ R8, R8, R17 ;  /* 0x0000001108087221 */ /* 0x004fc40000010000 */
[----:B------:R-:W-:Y:S01]  /*4d10*/  STS [R0+-0x400], R13 ;  /* 0xfffc000d00007388 */ /* 0x000fe20000000800 */
[----:B------:R-:W2:Y:S01]  /*4d20*/  MUFU.EX2 R25, R26 ;  /* 0x0000001a00197308 */ /* 0x000ea20000000800 */
[----:B0-----:R-:W-:Y:S02]  /*4d30*/  FADD.FTZ R8, R8, R19 ;  /* 0x0000001308087221 */ /* 0x001fe40000010000 */
[----:B------:R-:W-:Y:S02]  /*4d40*/  STS [R0], R15 ;  /* 0x0000000f00007388 */ /* 0x000fe40000000800 */
[----:B-1----:R-:W-:Y:S02]  /*4d50*/  FADD.FTZ R8, R8, R21 ;  /* 0x0000001508087221 */ /* 0x002fe40000010000 */
[----:B------:R-:W-:Y:S02]  /*4d60*/  STS [R0+0x400], R17 ;  /* 0x0004001100007388 */ /* 0x000fe40000000800 */
[----:B---3--:R-:W-:-:S02]  /*4d70*/  FADD.FTZ R8, R8, R23 ;  /* 0x0000001708087221 */ /* 0x008fc40000010000 */
[----:B------:R-:W-:Y:S02]  /*4d80*/  STS [R0+0x800], R19 ;  /* 0x0008001300007388 */ /* 0x000fe40000000800 */
[----:B--2---:R-:W-:Y:S02]  /*4d90*/  FADD.FTZ R8, R8, R25 ;  /* 0x0000001908087221 */ /* 0x004fe40000010000 */
[----:B------:R-:W-:Y:S04]  /*4da0*/  STS [R0+0xc00], R21 ;  /* 0x000c001500007388 */ /* 0x000fe80000000800 */
[----:B------:R-:W-:Y:S04]  /*4db0*/  STS [R0+0x1000], R23 ;  /* 0x0010001700007388 */ /* 0x000fe80000000800 */
[----:B------:R0:W-:Y:S02]  /*4dc0*/  STS [R0+0x1400], R25 ;  /* 0x0014001900007388 */ /* 0x0001e40000000800 */
[----:B0-----:R-:W-:-:S07]  /*4dd0*/  IADD3 R0, PT, PT, R0, 0x2000, RZ ;  /* 0x0000200000007810 */ /* 0x001fce0007ffe0ff */
.L_x_456:
[----:B------:R-:W-:Y:S05]  /*4de0*/  BSYNC.RECONVERGENT B1 ;  /* 0x0000000000017941 */ /* 0x000fea0003800200 */
.L_x_455:
[----:B------:R-:W-:-:S13]  /*4df0*/  ISETP.LT.OR P0, PT, R9, UR45, P0 ;  /* 0x0000002d09007c0c */ /* 0x000fda0008701670 */
[----:B------:R-:W-:Y:S05]  /*4e00*/  @!P0 BRA `(.L_x_447) ;  /* 0x0000000400e48947 */ /* 0x000fea0003800000 */
[----:B------:R-:W0:Y:S04]  /*4e10*/  LDS R10, [R0+-0x800] ;  /* 0xfff80000000a7984 */ /* 0x000e280000000800 */
[----:B------:R-:W1:Y:S04]  /*4e20*/  LDS R12, [R0+-0x400] ;  /* 0xfffc0000000c7984 */ /* 0x000e680000000800 */
[----:B------:R-:W3:Y:S04]  /*4e30*/  LDS R14, [R0] ;  /* 0x00000000000e7984 */ /* 0x000ee80000000800 */
[----:B----4-:R-:W4:Y:S01]  /*4e40*/  LDS R16, [R0+0x400] ;  /* 0x0004000000107984 */ /* 0x010f220000000800 */
[C---:B0-----:R-:W-:Y:S01]  /*4e50*/  FADD.FTZ R10, -R7.reuse, R10 ;  /* 0x0000000a070a7221 */ /* 0x041fe20000010100 */
[----:B-1----:R-:W-:-:S03]  /*4e60*/  FADD.FTZ R12, -R7, R12 ;  /* 0x0000000c070c7221 */ /* 0x002fc60000010100 */
[----:B------:R-:W-:Y:S01]  /*4e70*/  FMUL.FTZ R10, R10, 1.4426950216293334961 ;  /* 0x3fb8aa3b0a0a7820 */ /* 0x000fe20000410000 */
[C---:B---3--:R-:W-:Y:S01]  /*4e80*/  FADD.FTZ R14, -R7.reuse, R14 ;  /* 0x0000000e070e7221 */ /* 0x048fe20000010100 */
[----:B------:R-:W-:Y:S02]  /*4e90*/  FMUL.FTZ R12, R12, 1.4426950216293334961 ;  /* 0x3fb8aa3b0c0c7820 */ /* 0x000fe40000410000 */
[----:B------:R-:W0:Y:S01]  /*4ea0*/  MUFU.EX2 R9, R10 ;  /* 0x0000000a00097308 */ /* 0x000e220000000800 */
[----:B----4-:R-:W-:Y:S01]  /*4eb0*/  FADD.FTZ R16, -R7, R16 ;  /* 0x0000001007107221 */ /* 0x010fe20000010100 */
[----:B------:R-:W-:Y:S02]  /*4ec0*/  FMUL.FTZ R14, R14, 1.4426950216293334961 ;  /* 0x3fb8aa3b0e0e7820 */ /* 0x000fe40000410000 */
[----:B------:R-:W1:Y:S01]  /*4ed0*/  MUFU.EX2 R7, R12 ;  /* 0x0000000c00077308 */ /* 0x000e620000000800 */
[----:B------:R-:W-:-:S03]  /*4ee0*/  FMUL.FTZ R16, R16, 1.4426950216293334961 ;  /* 0x3fb8aa3b10107820 */ /* 0x000fc60000410000 */
[----:B------:R-:W3:Y:S04]  /*4ef0*/  MUFU.EX2 R11, R14 ;  /* 0x0000000e000b7308 */ /* 0x000ee80000000800 */
[----:B------:R-:W4:Y:S01]  /*4f00*/  MUFU.EX2 R13, R16 ;  /* 0x00000010000d7308 */ /* 0x000f220000000800 */
[----:B0-----:R0:W-:Y:S01]  /*4f10*/  STS [R0+-0x800], R9 ;  /* 0xfff8000900007388 */ /* 0x0011e20000000800 */
[----:B------:R-:W-:-:S03]  /*4f20*/  FADD.FTZ R8, R8, R9 ;  /* 0x0000000908087221 */ /* 0x000fc60000010000 */
[----:B-1----:R0:W-:Y:S01]  /*4f30*/  STS [R0+-0x400], R7 ;  /* 0xfffc000700007388 */ /* 0x0021e20000000800 */
[----:B------:R-:W-:-:S03]  /*4f40*/  FADD.FTZ R8, R8, R7 ;  /* 0x0000000708087221 */ /* 0x000fc60000010000 */
[----:B---3--:R0:W-:Y:S01]  /*4f50*/  STS [R0], R11 ;  /* 0x0000000b00007388 */ /* 0x0081e20000000800 */
[----:B------:R-:W-:-:S03]  /*4f60*/  FADD.FTZ R8, R8, R11 ;  /* 0x0000000b08087221 */ /* 0x000fc60000010000 */
[----:B----4-:R0:W-:Y:S01]  /*4f70*/  STS [R0+0x400], R13 ;  /* 0x0004000d00007388 */ /* 0x0101e20000000800 */
[----:B------:R-:W-:Y:S01]  /*4f80*/  FADD.FTZ R8, R8, R13 ;  /* 0x0000000d08087221 */ /* 0x000fe20000010000 */
[----:B------:R-:W-:Y:S06]  /*4f90*/  BRA `(.L_x_447) ;  /* 0x0000000400807947 */ /* 0x000fec0003800000 */
.L_x_448:
[----:B------:R-:W-:Y:S01]  /*4fa0*/  HFMA2 R8, -RZ, RZ, 0, 1.52587890625e-05 ;  /* 0x00000100ff087431 */ /* 0x000fe200000001ff */
[----:B------:R-:W1:Y:S01]  /*4fb0*/  S2UR UR4, SR_CTAID.Y ;  /* 0x00000000000479c3 */ /* 0x000e620000002600 */
[----:B------:R-:W-:Y:S01]  /*4fc0*/  LOP3.LUT R9, RZ, R20, RZ, 0x33, !PT ;  /* 0x00000014ff097212 */ /* 0x000fe200078e33ff */
[----:B------:R-:W-:Y:S02]  /*4fd0*/  BSSY.RECONVERGENT B1, `(.L_x_457) ;  /* 0x0000025000017945 */ /* 0x000fe40003800200 */
[----:B------:R-:W-:-:S04]  /*4fe0*/  VIADDMNMX R8, R5, R8, UR45, !PT ;  /* 0x0000002d05087e46 */ /* 0x000fc8000f800108 */
[----:B------:R-:W-:-:S04]  /*4ff0*/  IADD3 R9, PT, PT, R8, -UR12, R9 ;  /* 0x8000000c08097c10 */ /* 0x000fc8000fffe009 */
[C---:B------:R-:W-:Y:S02]  /*5000*/  LOP3.LUT R8, R9.reuse, 0x300, RZ, 0xc0, !PT ;  /* 0x0000030009087812 */ /* 0x040fe400078ec0ff */
[----:B------:R-:W-:Y:S02]  /*5010*/  ISETP.GE.U32.AND P0, PT, R9, 0x300, PT ;  /* 0x000003000900780c */ /* 0x000fe40003f06070 */
[----:B------:R-:W-:Y:S02]  /*5020*/  ISETP.NE.AND P1, PT, R8, 0x300, PT ;  /* 0x000003000800780c */ /* 0x000fe40003f25270 */
[----:B------:R-:W-:Y:S01]  /*5030*/  MOV R8, RZ ;  /* 0x000000ff00087202 */ /* 0x000fe20000000f00 */
[----:B-1----:R-:W-:Y:S02]  /*5040*/  IMAD R15, R0, UR4, RZ ;  /* 0x00000004000f7c24 */ /* 0x002fe4000f8e02ff */
[----:B------:R-:W-:-:S03]  /*5050*/  IMAD.MOV.U32 R0, RZ, RZ, R5 ;  /* 0x000000ffff007224 */ /* 0x000fc600078e0005 */
[----:B----4-:R-:W-:-:S05]  /*5060*/  SHF.R.S32.HI R16, RZ, 0x1f, R15 ;  /* 0x0000001fff107819 */ /* 0x010fca000001140f */
[----:B------:R-:W-:Y:S05]  /*5070*/  @!P1 BRA `(.L_x_458) ;  /* 0x0000000000689947 */ /* 0x000fea0003800000 */
[----:B------:R-:W-:Y:S01]  /*5080*/  UIADD3 UR4, UPT, UPT, UR7, 0x140, URZ ;  /* 0x0000014007047890 */ /* 0x000fe2000fffe0ff */
[----:B------:R-:W-:Y:S02]  /*5090*/  LEA.HI R0, R9, 0x1, RZ, 0x18 ;  /* 0x0000000109007811 */ /* 0x000fe400078fc0ff */
[----:B------:R-:W-:Y:S01]  /*50a0*/  IADD3 R10, P1, P2, R15, R10, R5 ;  /* 0x0000000a0f0a7210 */ /* 0x000fe20007a3e005 */
[----:B------:R-:W-:Y:S01]  /*50b0*/  ULEA UR4, UR8, UR4, 0x18 ;  /* 0x0000000408047291 */ /* 0x000fe2000f8ec0ff */
[----:B------:R-:W-:Y:S02]  /*50c0*/  LOP3.LUT R9, R0, 0x3, RZ, 0xc0, !PT ;  /* 0x0000000300097812 */ /* 0x000fe400078ec0ff */
[----:B------:R-:W-:Y:S02]  /*50d0*/  IADD3.X R11, PT, PT, R16, R11, RZ, P1, P2 ;  /* 0x0000000b100b7210 */ /* 0x000fe40000fe44ff */
[----:B------:R-:W-:Y:S02]  /*50e0*/  IADD3 R12, PT, PT, -R9, RZ, RZ ;  /* 0x000000ff090c7210 */ /* 0x000fe40007ffe1ff */
[----:B------:R-:W-:-:S02]  /*50f0*/  MOV R8, RZ ;  /* 0x000000ff00087202 */ /* 0x000fc40000000f00 */
[----:B------:R-:W-:Y:S02]  /*5100*/  MOV R0, R5 ;  /* 0x0000000500007202 */ /* 0x000fe40000000f00 */
[----:B------:R-:W-:-:S07]  /*5110*/  LEA R9, R20, UR4, 0x2 ;  /* 0x0000000414097c11 */ /* 0x000fce000f8e10ff */
.L_x_459:
[----:B------:R1:W3:Y:S01]  /*5120*/  LDG.E.U8 R13, desc[UR36][R10.64] ;  /* 0x000000240a0d7981 */ /* 0x0002e2000c1e1100 */
[----:B------:R-:W-:Y:S02]  /*5130*/  IADD3 R12, PT, PT, R12, 0x1, RZ ;  /* 0x000000010c0c7810 */ /* 0x000fe40007ffe0ff */
[----:B------:R-:W-:Y:S02]  /*5140*/  IADD3 R0, PT, PT, R0, 0x100, RZ ;  /* 0x0000010000007810 */ /* 0x000fe40007ffe0ff */
[----:B-1----:R-:W-:-:S04]  /*5150*/  IADD3 R10, P2, PT, R10, 0x100, RZ ;  /* 0x000001000a0a7810 */ /* 0x002fc80007f5e0ff */
[----:B------:R-:W-:Y:S02]  /*5160*/  IADD3.X R11, PT, PT, RZ, R11, RZ, P2, !PT ;  /* 0x0000000bff0b7210 */ /* 0x000fe400017fe4ff */
[----:B---3--:R-:W-:Y:S01]  /*5170*/  ISETP.NE.AND P1, PT, R13, RZ, PT ;  /* 0x000000ff0d00720c */ /* 0x008fe20003f25270 */
[----:B------:R-:W-:-:S12]  /*5180*/  IMAD.MOV.U32 R13, RZ, RZ, RZ ;  /* 0x000000ffff0d7224 */ /* 0x000fd800078e00ff */
        /* <DEDUP_REMOVED lines=9> */
.L_x_458:
[----:B------:R-:W-:Y:S05]  /*5220*/  BSYNC.RECONVERGENT B1 ;  /* 0x0000000000017941 */ /* 0x000fea0003800200 */
.L_x_457:
[----:B------:R-:W-:Y:S05]  /*5230*/  @!P0 BRA `(.L_x_447) ;  /* 0x0000000000d88947 */ /* 0x000fea0003800000 */
[----:B------:R-:W1:Y:S01]  /*5240*/  S2R R12, SR_CgaCtaId ;  /* 0x00000000000c7919 */ /* 0x000e620000008800 */
[----:B------:R-:W3:Y:S01]  /*5250*/  LDCU.64 UR10, c[0x0][0x420] ;  /* 0x00008400ff0a77ac */ /* 0x000ee20008000a00 */
[----:B------:R-:W-:Y:S01]  /*5260*/  MOV R9, 0x400 ;  /* 0x0000040000097802 */ /* 0x000fe20000000f00 */
[----:B------:R-:W-:-:S03]  /*5270*/  USHF.L.U32 UR4, UR12, 0x2, URZ ;  /* 0x000000020c047899 */ /* 0x000fc600080006ff */
[----:B------:R-:W-:-:S03]  /*5280*/  IADD3 R11, PT, PT, R9, 0x140, RZ ;  /* 0x00000140090b7810 */ /* 0x000fc60007ffe0ff */
[----:B------:R-:W-:Y:S02]  /*5290*/  LEA R9, R0, -UR4, 0x2 ;  /* 0x8000000400097c11 */ /* 0x000fe4000f8e10ff */
[----:B---3--:R-:W-:-:S04]  /*52a0*/  IADD3 R10, P0, P1, R15, UR10, R0 ;  /* 0x0000000a0f0a7c10 */ /* 0x008fc8000f91e000 */
[----:B------:R-:W-:Y:S02]  /*52b0*/  IADD3 R10, P2, PT, R10, 0x200, RZ ;  /* 0x000002000a0a7810 */ /* 0x000fe40007f5e0ff */
[----:B-1----:R-:W-:Y:S02]  /*52c0*/  LEA R12, R12, R11, 0x18 ;  /* 0x0000000b0c0c7211 */ /* 0x002fe400078ec0ff */
[----:B------:R-:W-:Y:S02]  /*52d0*/  IADD3.X R11, PT, PT, R16, UR11, RZ, P0, P1 ;  /* 0x0000000b100b7c10 */ /* 0x000fe400087e24ff */
[----:B------:R-:W-:Y:S02]  /*52e0*/  IADD3 R9, PT, PT, R9, 0x800, R12 ;  /* 0x0000080009097810 */ /* 0x000fe40007ffe00c */
[----:B------:R-:W-:-:S07]  /*52f0*/  IADD3.X R11, PT, PT, RZ, R11, RZ, P2, !PT ;  /* 0x0000000bff0b7210 */ /* 0x000fce00017fe4ff */
.L_x_460:
[----:B------:R-:W3:Y:S04]  /*5300*/  LDG.E.U8 R15, desc[UR36][R10.64+-0x200] ;  /* 0xfffe00240a0f7981 */ /* 0x000ee8000c1e1100 */
[----:B------:R-:W4:Y:S04]  /*5310*/  LDG.E.U8 R12, desc[UR36][R10.64+-0x100] ;  /* 0xffff00240a0c7981 */ /* 0x000f28000c1e1100 */
[----:B------:R-:W5:Y:S04]  /*5320*/  LDG.E.U8 R13, desc[UR36][R10.64] ;  /* 0x000000240a0d7981 */ /* 0x000f68000c1e1100 */
[----:B------:R-:W2:Y:S01]  /*5330*/  LDG.E.U8 R14, desc[UR36][R10.64+0x100] ;  /* 0x000100240a0e7981 */ /* 0x000ea2000c1e1100 */
[----:B------:R-:W-:-:S02]  /*5340*/  IADD3 R0, PT, PT, R0, 0x400, RZ ;  /* 0x0000040000007810 */ /* 0x000fc40007ffe0ff */
[----:B---3--:R-:W-:Y:S02]  /*5350*/  ISETP.NE.AND P0, PT, R15, RZ, PT ;  /* 0x000000ff0f00720c */ /* 0x008fe40003f05270 */
[----:B----4-:R-:W-:Y:S02]  /*5360*/  ISETP.NE.AND P1, PT, R12, RZ, PT ;  /* 0x000000ff0c00720c */ /* 0x010fe40003f25270 */
[----:B-----5:R-:W-:Y:S02]  /*5370*/  ISETP.NE.AND P2, PT, R13, RZ, PT ;  /* 0x000000ff0d00720c */ /* 0x020fe40003f45270 */
[----:B--2---:R-:W-:-:S07]  /*5380*/  ISETP.NE.AND P3, PT, R14, RZ, PT ;  /* 0x000000ff0e00720c */ /* 0x004fce0003f65270 */
[----:B------:R-:W0:Y:S04]  /*5390*/  @!P0 LDS R12, [R9+-0x800] ;  /* 0xfff80000090c8984 */ /* 0x000e280000000800 */
[----:B------:R-:W1:Y:S04]  /*53a0*/  @!P1 LDS R14, [R9+-0x400] ;  /* 0xfffc0000090e9984 */ /* 0x000e680000000800 */
[----:B------:R-:W2:Y:S04]  /*53b0*/  @!P2 LDS R16, [R9] ;  /* 0x000000000910a984 */ /* 0x000ea80000000800 */
[----:B------:R-:W3:Y:S01]  /*53c0*/  @!P3 LDS R18, [R9+0x400] ;  /* 0x000400000912b984 */ /* 0x000ee20000000800 */
[----:B0-----:R-:W-:Y:S01]  /*53d0*/  @!P0 FADD.FTZ R13, -R7, R12 ;  /* 0x0000000c070d8221 */ /* 0x001fe20000010100 */
[----:B------:R-:W-:-:S03]  /*53e0*/  HFMA2 R12, -RZ, RZ, 0, 0 ;  /* 0x00000000ff0c7431 */ /* 0x000fc600000001ff */
[----:B------:R-:W-:Y:S01]  /*53f0*/  @!P0 FMUL.FTZ R13, R13, 1.4426950216293334961 ;  /* 0x3fb8aa3b0d0d8820 */ /* 0x000fe20000410000 */
[----:B-1----:R-:W-:Y:S01]  /*5400*/  @!P1 FADD.FTZ R15, -R7, R14 ;  /* 0x0000000e070f9221 */ /* 0x002fe20000010100 */
[----:B------:R-:W-:Y:S02]  /*5410*/  IMAD.MOV.U32 R14, RZ, RZ, RZ ;  /* 0x000000ffff0e7224 */ /* 0x000fe400078e00ff */
[----:B------:R-:W0:Y:S01]  /*5420*/  @!P0 MUFU.EX2 R12, R13 ;  /* 0x0000000d000c8308 */ /* 0x000e220000000800 */
[----:B------:R-:W-:Y:S01]  /*5430*/  @!P1 FMUL.FTZ R15, R15, 1.4426950216293334961 ;  /* 0x3fb8aa3b0f0f9820 */ /* 0x000fe20000410000 */
[C---:B--2---:R-:W-:Y:S01]  /*5440*/  @!P2 FADD.FTZ R17, -R7.reuse, R16 ;  /* 0x000000100711a221 */ /* 0x044fe20000010100 */
[----:B------:R-:W-:Y:S01]  /*5450*/  MOV R16, RZ ;  /* 0x000000ff00107202 */ /* 0x000fe20000000f00 */
[----:B---3--:R-:W-:Y:S01]  /*5460*/  @!P3 FADD.FTZ R19, -R7, R18 ;  /* 0x000000120713b221 */ /* 0x008fe20000010100 */
[----:B------:R-:W1:Y:S01]  /*5470*/  @!P1 MUFU.EX2 R14, R15 ;  /* 0x0000000f000e9308 */ /* 0x000e620000000800 */
[----:B------:R-:W-:Y:S01]  /*5480*/  @!P2 FMUL.FTZ R17, R17, 1.4426950216293334961 ;  /* 0x3fb8aa3b1111a820 */ /* 0x000fe20000410000 */
[----:B------:R-:W-:-:S02]  /*5490*/  HFMA2 R18, -RZ, RZ, 0, 0 ;  /* 0x00000000ff127431 */ /* 0x000fc400000001ff */
[----:B------:R-:W-:Y:S01]  /*54a0*/  @!P3 FMUL.FTZ R19, R19, 1.4426950216293334961 ;  /* 0x3fb8aa3b1313b820 */ /* 0x000fe20000410000 */
[----:B------:R-:W-:Y:S01]  /*54b0*/  ISETP.GE.AND P0, PT, R0, UR45, PT ;  /* 0x0000002d00007c0c */ /* 0x000fe2000bf06270 */
[----:B------:R-:W2:Y:S01]  /*54c0*/  @!P2 MUFU.EX2 R16, R17 ;  /* 0x000000110010a308 */ /* 0x000ea20000000800 */
[----:B------:R-:W-:-:S03]  /*54d0*/  IADD3 R10, P1, PT, R10, 0x400, RZ ;  /* 0x000004000a0a7810 */ /* 0x000fc60007f3e0ff */
[----:B------:R-:W3:Y:S01]  /*54e0*/  @!P3 MUFU.EX2 R18, R19 ;  /* 0x000000130012b308 */ /* 0x000ee20000000800 */
[----:B0-----:R-:W-:Y:S01]  /*54f0*/  FADD.FTZ R13, R12, R8 ;  /* 0x000000080c0d7221 */ /* 0x001fe20000010000 */
[----:B------:R-:W-:Y:S01]  /*5500*/  STS [R9+-0x800], R12 ;  /* 0xfff8000c09007388 */ /* 0x000fe20000000800 */
[----:B------:R-:W-:Y:S02]  /*5510*/  IMAD.X R11, RZ, RZ, R11, P1 ;  /* 0x000000ffff0b7224 */ /* 0x000fe400008e060b */
[----:B-1----:R-:W-:Y:S01]  /*5520*/  FADD.FTZ R13, R13, R14 ;  /* 0x0000000e0d0d7221 */ /* 0x002fe20000010000 */
[----:B------:R-:W-:Y:S03]  /*5530*/  STS [R9+-0x400], R14 ;  /* 0xfffc000e09007388 */ /* 0x000fe60000000800 */
[----:B--2---:R-:W-:Y:S01]  /*5540*/  FADD.FTZ R13, R13, R16 ;  /* 0x000000100d0d7221 */ /* 0x004fe20000010000 */
[----:B------:R-:W-:Y:S03]  /*5550*/  STS [R9], R16 ;  /* 0x0000001009007388 */ /* 0x000fe60000000800 */
[----:B---3--:R-:W-:Y:S01]  /*5560*/  FADD.FTZ R8, R13, R18 ;  /* 0x000000120d087221 */ /* 0x008fe20000010000 */
[----:B------:R0:W-:Y:S02]  /*5570*/  STS [R9+0x400], R18 ;  /* 0x0004001209007388 */ /* 0x0001e40000000800 */
[----:B0-----:R-:W-:Y:S01]  /*5580*/  IADD3 R9, PT, PT, R9, 0x1000, RZ ;  /* 0x0000100009097810 */ /* 0x001fe20007ffe0ff */
[----:B------:R-:W-:Y:S06]  /*5590*/  @!P0 BRA `(.L_x_460) ;  /* 0xfffffffc00588947 */ /* 0x000fec000383ffff */
.L_x_447:
[----:B------:R-:W-:Y:S05]  /*55a0*/  BSYNC.RECONVERGENT B0 ;  /* 0x0000000000007941 */ /* 0x000fea0003800200 */
.L_x_446:
[----:B0-----:R-:W0:Y:S01]  /*55b0*/  SHFL.BFLY PT, R7, R8, 0x10, 0x1f ;  /* 0x0e001f0008077f89 */ /* 0x001e2200000e0000 */
[C---:B------:R-:W-:Y:S01]  /*55c0*/  ISETP.NE.AND P0, PT, R4.reuse, RZ, PT ;  /* 0x000000ff0400720c */ /* 0x040fe20003f05270 */
[----:B------:R-:W1:Y:S01]  /*55d0*/  LDCU UR4, c[0x0][0x3f4] ;  /* 0x00007e80ff0477ac */ /* 0x000e620008000800 */
[----:B------:R-:W-:Y:S01]  /*55e0*/  ISETP.GT.U32.AND P1, PT, R4, 0x7, PT ;  /* 0x000000070400780c */ /* 0x000fe20003f24070 */
[----:B------:R-:W3:Y:S01]  /*55f0*/  LDCU.U8 UR11, c[0x0][0x48c] ;  /* 0x00009180ff0b77ac */ /* 0x000ee20008000000 */
        /* <DEDUP_REMOVED lines=30> */
[----:B------:R-:W-:Y:S05]  /*57e0*/  @!P0 BRA `(.L_x_461) ;  /* 0x0000000000248947 */ /* 0x000fea0003800000 */
[----:B------:R-:W3:Y:S01]  /*57f0*/  S2UR UR5, SR_CTAID.Y ;  /* 0x00000000000579c3 */ /* 0x000ee20000002600 */
[----:B------:R-:W3:Y:S01]  /*5800*/  LDCU UR8, c[0x0][0x3f8] ;  /* 0x00007f00ff0877ac */ /* 0x000ee20008000800 */
[----:B------:R-:W5:Y:S01]  /*5810*/  LDCU UR4, c[0x0][0x488] ;  /* 0x00009100ff0477ac */ /* 0x000f620008000800 */
[----:B------:R-:W5:Y:S01]  /*5820*/  LDCU UR9, c[0x0][0x40c] ;  /* 0x00008180ff0977ac */ /* 0x000f620008000800 */
[----:B------:R-:W2:Y:S01]  /*5830*/  LDCU UR10, c[0x0][0x3f4] ;  /* 0x00007e80ff0a77ac */ /* 0x000ea20008000800 */
[----:B---3--:R-:W-:-:S04]  /*5840*/  UIMAD UR5, UR5, UR8, UR46 ;  /* 0x00000008050572a4 */ /* 0x008fc8000f8e022e */
[----:B-----5:R-:W-:-:S04]  /*5850*/  UIMAD UR4, UR5, UR4, UR9 ;  /* 0x00000004050472a4 */ /* 0x020fc8000f8e0209 */
[----:B--2---:R-:W-:-:S04]  /*5860*/  UIMAD UR4, UR4, UR10, URZ ;  /* 0x0000000a040472a4 */ /* 0x004fc8000f8e02ff */
[----:B------:R-:W-:-:S12]  /*5870*/  USHF.R.S32.HI UR5, URZ, 0x1f, UR4 ;  /* 0x0000001fff057899 */ /* 0x000fd80008011404 */
.L_x_461:
[----:B------:R-:W-:Y:S04]  /*5880*/  BSSY.RECONVERGENT B0, `(.L_x_462) ;  /* 0x0000063000007945 */ /* 0x000fe80003800200 */
[----:B------:R-:W-:Y:S05]  /*5890*/  @P1 BRA `(.L_x_463) ;  /* 0x0000000400841947 */ /* 0x000fea0003800000 */
[----:B------:R-:W-:Y:S01]  /*58a0*/  HFMA2 R0, -RZ, RZ, 0, 1.52587890625e-05 ;  /* 0x00000100ff007431 */ /* 0x000fe200000001ff */
[----:B------:R-:W-:Y:S01]  /*58b0*/  LOP3.LUT R7, RZ, R20, RZ, 0x33, !PT ;  /* 0x00000014ff077212 */ /* 0x000fe200078e33ff */
[----:B------:R-:W-:Y:S03]  /*58c0*/  BSSY.RECONVERGENT B1, `(.L_x_464) ;  /* 0x0000028000017945 */ /* 0x000fe60003800200 */
[----:B------:R-:W-:-:S04]  /*58d0*/  VIADDMNMX R0, R5, R0, UR45, !PT ;  /* 0x0000002d05007e46 */ /* 0x000fc8000f800100 */
[----:B------:R-:W-:-:S04]  /*58e0*/  IADD3 R0, PT, PT, R0, -UR12, R7 ;  /* 0x8000000c00007c10 */ /* 0x000fc8000fffe007 */
[C---:B0-----:R-:W-:Y:S02]  /*58f0*/  LOP3.LUT R4, R0.reuse, 0x300, RZ, 0xc0, !PT ;  /* 0x0000030000047812 */ /* 0x041fe400078ec0ff */
[----:B------:R-:W-:Y:S02]  /*5900*/  ISETP.GE.U32.AND P1, PT, R0, 0x300, PT ;  /* 0x000003000000780c */ /* 0x000fe40003f26070 */
[----:B------:R-:W-:-:S13]  /*5910*/  ISETP.NE.AND P2, PT, R4, 0x300, PT ;  /* 0x000003000400780c */ /* 0x000fda0003f45270 */
[----:B------:R-:W-:Y:S05]  /*5920*/  @!P2 BRA `(.L_x_465) ;  /* 0x000000000084a947 */ /* 0x000fea0003800000 */
[----:B------:R-:W0:Y:S01]  /*5930*/  S2UR UR9, SR_CgaCtaId ;  /* 0x00000000000979c3 */ /* 0x000e220000008800 */
[----:B------:R-:W3:Y:S01]  /*5940*/  LDCU.64 UR14, c[0x0][0x480] ;  /* 0x00009000ff0e77ac */ /* 0x000ee20008000a00 */
        /* <DEDUP_REMOVED lines=9> */
[----:B------:R-:W-:Y:S02]  /*59e0*/  IADD3 R8, PT, PT, -R0, RZ, RZ ;  /* 0x000000ff00087210 */ /* 0x000fe40007ffe1ff */
[----:B------:R-:W-:Y:S02]  /*59f0*/  IADD3 R5, PT, PT, R5, R6, RZ ;  /* 0x0000000605057210 */ /* 0x000fe40007ffe0ff */
[----:B---3--:R-:W-:-:S04]  /*5a00*/  LEA R9, P2, R10, UR14, 0x2 ;  /* 0x0000000e0a097c11 */ /* 0x008fc8000f8410ff */
[----:B------:R-:W-:Y:S01]  /*5a10*/  LEA.HI.X R10, R10, UR15, R7, 0x2, P2 ;  /* 0x0000000f0a0a7c11 */ /* 0x000fe200090f1407 */
[----:B0-----:R-:W-:-:S06]  /*5a20*/  ULEA UR8, UR9, UR8, 0x18 ;  /* 0x0000000809087291 */ /* 0x001fcc000f8ec0ff */
[----:B------:R-:W-:Y:S02]  /*5a30*/  IADD3 R4, PT, PT, R4, UR8, RZ ;  /* 0x0000000804047c10 */ /* 0x000fe4000fffe0ff */
[----:B------:R-:W-:-:S07]  /*5a40*/  LEA R0, R20, UR8, 0x2 ;  /* 0x0000000814007c11 */ /* 0x000fce000f8e10ff */
.L_x_466:
[----:B---3--:R0:W1:Y:S01]  /*5a50*/  LDS R6, [R0] ;  /* 0x0000000000067984 */ /* 0x0080620000000800 */
[----:B------:R-:W-:Y:S02]  /*5a60*/  @P0 MOV R7, R10 ;  /* 0x0000000a00070202 */ /* 0x000fe40000000f00 */
[----:B------:R-:W-:-:S04]  /*5a70*/  IADD3 R8, PT, PT, R8, 0x1, RZ ;  /* 0x0000000108087810 */ /* 0x000fc80007ffe0ff */
[----:B------:R-:W-:Y:S02]  /*5a80*/  ISETP.NE.AND P3, PT, R8, RZ, PT ;  /* 0x000000ff0800720c */ /* 0x000fe40003f65270 */
[----:B0-----:R-:W-:Y:S01]  /*5a90*/  IADD3 R0, PT, PT, R0, 0x400, RZ ;  /* 0x0000040000007810 */ /* 0x001fe20007ffe0ff */
[----:B-1----:R-:W-:-:S05]  /*5aa0*/  FMUL.FTZ R13, R6, R11 ;  /* 0x0000000b060d7220 */ /* 0x002fca0000410000 */
[----:B------:R-:W-:-:S04]  /*5ab0*/  F2FP.F16.F32.PACK_AB R6, RZ, R13 ;  /* 0x0000000dff06723e */ /* 0x000fc800000000ff */
[----:B------:R-:W-:Y:S01]  /*5ac0*/  PRMT R12, R6, 0x7610, R12 ;  /* 0x00007610060c7816 */ /* 0x000fe2000000000c */
[----:B------:R-:W-:Y:S01]  /*5ad0*/  @P0 IMAD.MOV.U32 R6, RZ, RZ, R9 ;  /* 0x000000ffff060224 */ /* 0x000fe200078e0009 */
[----:B------:R-:W-:-:S03]  /*5ae0*/  IADD3 R9, P2, PT, R9, 0x400, RZ ;  /* 0x0000040009097810 */ /* 0x000fc60007f5e0ff */
[----:B------:R0:W-:Y:S02]  /*5af0*/  STS.U16 [R4], R12 ;  /* 0x0000000c04007388 */ /* 0x0001e40000000400 */
[----:B------:R-:W-:Y:S02]  /*5b00*/  IMAD.X R10, RZ, RZ, R10, P2 ;  /* 0x000000ffff0a7224 */ /* 0x000fe400010e060a */
[----:B------:R3:W-:Y:S01]  /*5b10*/  @P0 STG.E desc[UR36][R6.64], R13 ;  /* 0x0000000d06000986 */ /* 0x0007e2000c101924 */
[----:B0-----:R-:W-:Y:S01]  /*5b20*/  IADD3 R4, PT, PT, R4, 0x200, RZ ;  /* 0x0000020004047810 */ /* 0x001fe20007ffe0ff */
[----:B------:R-:W-:Y:S06]  /*5b30*/  @P3 BRA `(.L_x_466) ;  /* 0xfffffffc00c43947 */ /* 0x000fec000383ffff */
.L_x_465:
[----:B------:R-:W-:Y:S05]  /*5b40*/  BSYNC.RECONVERGENT B1 ;  /* 0x0000000000017941 */ /* 0x000fea0003800200 */
.L_x_464:
[----:B------:R-:W-:Y:S05]  /*5b50*/  @!P1 BRA `(.L_x_463) ;  /* 0x0000000000d49947 */ /* 0x000fea0003800000 */
[----:B---3--:R-:W0:Y:S01]  /*5b60*/  S2R R7, SR_CgaCtaId ;  /* 0x0000000000077919 */ /* 0x008e220000008800 */
[----:B------:R-:W3:Y:S01]  /*5b70*/  LDCU.64 UR14, c[0x0][0x480] ;  /* 0x00009000ff0e77ac */ /* 0x000ee20008000a00 */
[C---:B------:R-:W-:Y:S02]  /*5b80*/  LEA R0, R5.reuse, UR7, 0x1 ;  /* 0x0000000705007c11 */ /* 0x040fe4000f8e08ff */
[----:B------:R-:W-:Y:S01]  /*5b90*/  MOV R9, UR12 ;  /* 0x0000000c00097c02 */ /* 0x000fe20008000f00 */
[----:B------:R-:W-:Y:S01]  /*5ba0*/  USHF.L.U32 UR8, UR12, 0x2, URZ ;  /* 0x000000020c087899 */ /* 0x000fe200080006ff */
[----:B------:R-:W-:Y:S01]  /*5bb0*/  IADD3 R8, P2, PT, R5, UR4, RZ ;  /* 0x0000000405087c10 */ /* 0x000fe2000ff5e0ff */
[----:B------:R-:W-:Y:S01]  /*5bc0*/  UISETP.NE.AND UP0, UPT, UR11, URZ, UPT ;  /* 0x000000ff0b00728c */ /* 0x000fe2000bf05270 */
[----:B------:R-:W-:Y:S01]  /*5bd0*/  MOV R6, 0x400 ;  /* 0x0000040000067802 */ /* 0x000fe20000000f00 */
[----:B------:R-:W-:Y:S01]  /*5be0*/  IMAD R4, R9, -0x2, R0 ;  /* 0xfffffffe09047824 */ /* 0x000fe200078e0200 */
[----:B------:R-:W-:Y:S01]  /*5bf0*/  ISETP.NE.AND P1, PT, RZ, UR11, PT ;  /* 0x0000000bff007c0c */ /* 0x000fe2000bf25270 */
[----:B------:R-:W-:Y:S01]  /*5c00*/  IMAD.X R13, RZ, RZ, UR5, P2 ;  /* 0x00000005ff0d7e24 */ /* 0x000fe200090e06ff */
[----:B------:R-:W-:-:S02]  /*5c10*/  IADD3 R6, PT, PT, R6, 0x140, RZ ;  /* 0x0000014006067810 */ /* 0x000fc40007ffe0ff */
[----:B------:R-:W-:Y:S02]  /*5c20*/  LEA R0, R5, -UR8, 0x2 ;  /* 0x8000000805007c11 */ /* 0x000fe4000f8e10ff */
[----:B------:R-:W-:Y:S02]  /*5c30*/  PLOP3.LUT P0, PT, PT, PT, UP0, 0x80, 0x8 ;  /* 0x000000000008781c */ /* 0x000fe40003f0f008 */
[----:B---3--:R-:W-:-:S04]  /*5c40*/  LEA R9, P3, R8, UR14, 0x2 ;  /* 0x0000000e08097c11 */ /* 0x008fc8000f8610ff */
[----:B------:R-:W-:Y:S02]  /*5c50*/  IADD3 R9, P2, PT, R9, 0x800, RZ ;  /* 0x0000080009097810 */ /* 0x000fe40007f5e0ff */
[----:B------:R-:W-:-:S04]  /*5c60*/  LEA.HI.X R13, R8, UR15, R13, 0x2, P3 ;  /* 0x0000000f080d7c11 */ /* 0x000fc800098f140d */
[----:B------:R-:W-:Y:S02]  /*5c70*/  IADD3.X R10, PT, PT, RZ, R13, RZ, P2, !PT ;  /* 0x0000000dff0a7210 */ /* 0x000fe400017fe4ff */
[----:B0-----:R-:W-:-:S04]  /*5c80*/  LEA R7, R7, R6, 0x18 ;  /* 0x0000000607077211 */ /* 0x001fc800078ec0ff */
[--C-:B------:R-:W-:Y:S02]  /*5c90*/  IADD3 R0, PT, PT, R0, 0x800, R7.reuse ;  /* 0x0000080000007810 */ /* 0x100fe40007ffe007 */
[----:B------:R-:W-:-:S07]  /*5ca0*/  IADD3 R4, PT, PT, R4, 0x400, R7 ;  /* 0x0000040004047810 */ /* 0x000fce0007ffe007 */
.L_x_467:
[----:B------:R-:W1:Y:S01]  /*5cb0*/  LDS R6, [R0+-0x800] ;  /* 0xfff8000000067984 */ /* 0x000e620000000800 */
[----:B------:R-:W-:-:S05]  /*5cc0*/  VIADD R5, R5, 0x400 ;  /* 0x0000040005057836 */ /* 0x000fca0000000000 */
        /* <DEDUP_REMOVED lines=11> */
[----:B------:R-:W4:Y:S02]  /*5d80*/  LDS R6, [R0] ;  /* 0x0000000000067984 */ /* 0x000f240000000800 */
[----:B----4-:R-:W-:-:S05]  /*5d90*/  FMUL.FTZ R17, R6, R11 ;  /* 0x0000000b06117220 */ /* 0x010fca0000410000 */
[----:B------:R-:W-:-:S05]  /*5da0*/  F2FP.F16.F32.PACK_AB R6, RZ, R17 ;  /* 0x00000011ff06723e */ /* 0x000fca00000000ff */
[----:B------:R0:W-:Y:S04]  /*5db0*/  STS.U16 [R4], R6 ;  /* 0x0000000604007388 */ /* 0x0001e80000000400 */
[----:B------:R1:W3:Y:S01]  /*5dc0*/  LDS R8, [R0+0x400] ;  /* 0x0004000000087984 */ /* 0x0002e20000000800 */
[----:B0-----:R-:W-:Y:S02]  /*5dd0*/  MOV R6, R9 ;  /* 0x0000000900067202 */ /* 0x001fe40000000f00 */
[----:B-1----:R-:W-:Y:S02]  /*5de0*/  IADD3 R0, PT, PT, R0, 0x1000, RZ ;  /* 0x0000100000007810 */ /* 0x002fe40007ffe0ff */
[----:B------:R-:W-:Y:S01]  /*5df0*/  IADD3 R9, P3, PT, R6, 0x1000, RZ ;  /* 0x0000100006097810 */ /* 0x000fe20007f7e0ff */
[----:B------:R-:W-:Y:S01]  /*5e00*/  @P0 STG.E desc[UR36][R6.64+-0x800], R13 ;  /* 0xfff8000d06000986 */ /* 0x000fe2000c101924 */
[----:B------:R-:W-:-:S02]  /*5e10*/  PLOP3.LUT P0, PT, P1, PT, PT, 0x80, 0x8 ;  /* 0x000000000008781c */ /* 0x000fc40000f0f070 */
[----:B------:R-:W-:-:S11]  /*5e20*/  IADD3.X R10, PT, PT, RZ, R7, RZ, P3, !PT ;  /* 0x00000007ff0a7210 */ /* 0x000fd60001ffe4ff */
[----:B------:R-:W-:Y:S04]  /*5e30*/  @P0 STG.E desc[UR36][R6.64+-0x400], R15 ;  /* 0xfffc000f06000986 */ /* 0x000fe8000c101924 */
[----:B------:R-:W-:Y:S01]  /*5e40*/  @P0 STG.E desc[UR36][R6.64], R17 ;  /* 0x0000001106000986 */ /* 0x000fe2000c101924 */
[----:B---3--:R-:W-:-:S05]  /*5e50*/  FMUL.FTZ R19, R8, R11 ;  /* 0x0000000b08137220 */ /* 0x008fca0000410000 */
[----:B------:R-:W-:Y:S01]  /*5e60*/  @P0 STG.E desc[UR36][R6.64+0x400], R19 ;  /* 0x0004001306000986 */ /* 0x000fe2000c101924 */
[----:B------:R-:W-:-:S05]  /*5e70*/  F2FP.F16.F32.PACK_AB R8, RZ, R19 ;  /* 0x00000013ff08723e */ /* 0x000fca00000000ff */
[----:B------:R0:W-:Y:S02]  /*5e80*/  STS.U16 [R4+0x200], R8 ;  /* 0x0002000804007388 */ /* 0x0001e40000000400 */
[----:B0-----:R-:W-:Y:S01]  /*5e90*/  IADD3 R4, PT, PT, R4, 0x800, RZ ;  /* 0x0000080004047810 */ /* 0x001fe20007ffe0ff */
[----:B------:R-:W-:Y:S06]  /*5ea0*/  @!P2 BRA `(.L_x_467) ;  /* 0xfffffffc0080a947 */ /* 0x000fec000383ffff */
.L_x_463:
[----:B------:R-:W-:Y:S05]  /*5eb0*/  BSYNC.RECONVERGENT B0 ;  /* 0x0000000000007941 */ /* 0x000fea0003800200 */
.L_x_462:
[----:B------:R-:W-:Y:S01]  /*5ec0*/  USHF.R.S32.HI UR4, URZ, 0x1f, UR44 ;  /* 0x0000001fff047899 */ /* 0x000fe2000801142c */
[----:B------:R-:W5:Y:S01]  /*5ed0*/  S2R R12, SR_CgaCtaId ;  /* 0x00000000000c7919 */ /* 0x000f620000008800 */
[----:B------:R-:W1:Y:S01]  /*5ee0*/  LDCU UR14, c[0x0][0x40c] ;  /* 0x00008180ff0e77ac */ /* 0x000e620008000800 */
[----:B------:R-:W2:Y:S01]  /*5ef0*/  S2UR UR5, SR_CTAID.Y ;  /* 0x00000000000579c3 */ /* 0x000ea20000002600 */
[C---:B------:R-:W-:Y:S01]  /*5f00*/  SHF.L.U32 R0, R20.reuse, 0x3, RZ ;  /* 0x0000000314007819 */ /* 0x040fe200000006ff */
[----:B0-----:R-:W-:Y:S01]  /*5f10*/  IMAD.SHL.U32 R4, R20, 0x10, RZ ;  /* 0x0000001014047824 */ /* 0x001fe200078e00ff */
[----:B------:R-:W-:Y:S01]  /*5f20*/  ULEA.HI UR4, UR4, UR44, URZ, 0x5 ;  /* 0x0000002c04047291 */ /* 0x000fe2000f8f28ff */
[----:B------:R-:W-:Y:S01]  /*5f30*/  MOV R8, 0x400 ;  /* 0x0000040000087802 */ /* 0x000fe20000000f00 */
[----:B------:R-:W2:Y:S01]  /*5f40*/  LDCU UR9, c[0x0][0x3f8] ;  /* 0x00007f00ff0977ac */ /* 0x000ea20008000800 */
[----:B------:R-:W-:Y:S01]  /*5f50*/  LOP3.LUT R0, R0, 0x38, RZ, 0xc0, !PT ;  /* 0x0000003800007812 */ /* 0x000fe200078ec0ff */
[----:B------:R-:W-:Y:S01]  /*5f60*/  BSSY.RECONVERGENT B0, `(.L_x_468) ;  /* 0x000001e000007945 */ /* 0x000fe20003800200 */
[----:B------:R-:W-:Y:S01]  /*5f70*/  IADD3 R5, PT, PT, R8, 0xc0, RZ ;  /* 0x000000c008057810 */ /* 0x000fe20007ffe0ff */
[----:B------:R-:W-:Y:S01]  /*5f80*/  ULOP3.LUT UR4, UR4, 0xffffffe0, URZ, 0xc0, !UPT ;  /* 0xffffffe004047892 */ /* 0x000fe2000f8ec0ff */
[----:B------:R-:W-:Y:S01]  /*5f90*/  LOP3.LUT R4, R4, 0x70, RZ, 0xc0, !PT ;  /* 0x0000007004047812 */ /* 0x000fe200078ec0ff */
[----:B------:R-:W0:Y:S01]  /*5fa0*/  LDCU UR13, c[0x0][0x3f4] ;  /* 0x00007e80ff0d77ac */ /* 0x000e220008000800 */
[----:B---3--:R-:W-:Y:S01]  /*5fb0*/  CS2R R6, SRZ ;  /* 0x0000000000067805 */ /* 0x008fe2000001ff00 */
[----:B------:R-:W-:-:S06]  /*5fc0*/  UIADD3 UR4, UPT, UPT, UR44, -UR4, URZ ;  /* 0x800000042c047290 */ /* 0x000fcc000fffe0ff */
[----:B------:R-:W-:Y:S01]  /*5fd0*/  ISETP.NE.AND P0, PT, R3, UR4, PT ;  /* 0x0000000403007c0c */ /* 0x000fe2000bf05270 */
[----:B--2---:R-:W-:-:S03]  /*5fe0*/  UIMAD UR5, UR5, UR9, UR46 ;  /* 0x00000009050572a4 */ /* 0x004fc6000f8e022e */
[----:B-1----:R-:W-:Y:S01]  /*5ff0*/  ISETP.NE.OR P0, PT, RZ, UR14, P0 ;  /* 0x0000000eff007c0c */ /* 0x002fe20008705670 */
[----:B------:R-:W-:-:S03]  /*6000*/  UIMAD UR8, UR5, 0x30, URZ ;  /* 0x00000030050878a4 */ /* 0x000fc6000f8e02ff */
[----:B------:R-:W-:Y:S01]  /*6010*/  ISETP.GT.U32.OR P0, PT, R0, 0x2f, P0 ;  /* 0x0000002f0000780c */ /* 0x000fe20000704470 */
[----:B0-----:R-:W-:Y:S01]  /*6020*/  IMAD.U32 R9, RZ, RZ, UR13 ;  /* 0x0000000dff097e24 */ /* 0x001fe2000f8e00ff */
[----:B-----5:R-:W-:-:S03]  /*6030*/  LEA R5, R12, R5, 0x18 ;  /* 0x000000050c057211 */ /* 0x020fc600078ec0ff */
[--C-:B----4-:R-:W-:Y:S01]  /*6040*/  IMAD R17, R9, UR6, R0.reuse ;  /* 0x0000000609117c24 */ /* 0x110fe2000f8e0200 */
[----:B------:R-:W-:Y:S02]  /*6050*/  IADD3 R28, PT, PT, R5, R4, RZ ;  /* 0x00000004051c7210 */ /* 0x000fe40007ffe0ff */
[----:B------:R-:W-:Y:S01]  /*6060*/  CS2R R4, SRZ ;  /* 0x0000000000047805 */ /* 0x000fe2000001ff00 */
[----:B------:R-:W-:-:S04]  /*6070*/  IMAD R15, R9, UR8, R0 ;  /* 0x00000008090f7c24 */ /* 0x000fc8000f8e0200 */
[----:B------:R-:W-:Y:S05]  /*6080*/  @P0 BRA `(.L_x_469) ;  /* 0x00000000002c0947 */ /* 0x000fea0003800000 */
[----:B------:R-:W0:Y:S01]  /*6090*/  LDCU.64 UR10, c[0x0][0x3b0] ;  /* 0x00007600ff0a77ac */ /* 0x000e220008000a00 */
[----:B------:R-:W-:Y:S01]  /*60a0*/  HFMA2 R7, -RZ, RZ, 0, 0 ;  /* 0x00000000ff077431 */ /* 0x000fe200000001ff */
[----:B0-----:R-:W-:-:S04]  /*60b0*/  UISETP.NE.U32.AND UP0, UPT, UR10, URZ, UPT ;  /* 0x000000ff0a00728c */ /* 0x001fc8000bf05070 */
[----:B------:R-:W-:-:S09]  /*60c0*/  UISETP.NE.AND.EX UP0, UPT, UR11, URZ, UPT, UP0 ;  /* 0x000000ff0b00728c */ /* 0x000fd2000bf05300 */
[----:B------:R-:W-:Y:S05]  /*60d0*/  BRA.U !UP0, `(.L_x_470) ;  /* 0x0000000108147547 */ /* 0x000fea000b800000 */
[----:B------:R-:W0:Y:S01]  /*60e0*/  LDC.64 R4, c[0x0][0x3b0] ;  /* 0x0000ec00ff047b82 */ /* 0x000e220000000a00 */
[----:B------:R-:W-:-:S05]  /*60f0*/  MOV R7, UR46 ;  /* 0x0000002e00077c02 */ /* 0x000fca0008000f00 */
[----:B------:R-:W-:-:S04]  /*6100*/  IMAD R7, R7, 0x30, R0 ;  /* 0x0000003007077824 */ /* 0x000fc800078e0200 */
[----:B0-----:R-:W-:-:S06]  /*6110*/  IMAD.WIDE.U32 R4, R7, 0x2, R4 ;  /* 0x0000000207047825 */ /* 0x001fcc00078e0004 */
[----:B------:R-:W5:Y:S02]  /*6120*/  LDG.E.128 R4, desc[UR36][R4.64] ;  /* 0x0000002404047981 */ /* 0x000f64000c1e1d00 */
.L_x_470:
[----:B-----5:R0:W-:Y:S02]  /*6130*/  STS.128 [R28], R4 ;  /* 0x000000041c007388 */ /* 0x0201e40000000c00 */
.L_x_469:
[----:B------:R-:W-:Y:S05]  /*6140*/  BSYNC.RECONVERGENT B0 ;  /* 0x0000000000007941 */ /* 0x000fea0003800200 */
.L_x_468:
[----:B------:R-:W-:Y:S01]  /*6150*/  ISETP.GT.U32.AND P0, PT, R0, 0x2f, PT ;  /* 0x0000002f0000780c */ /* 0x000fe20003f04070 */
[----:B------:R-:W-:Y:S01]  /*6160*/  BAR.SYNC.DEFER_BLOCKING 0x0 ;  /* 0x0000000000007b1d */ /* 0x000fe20000010000 */
[----:B------:R-:W-:Y:S02]  /*6170*/  MOV R21, RZ ;  /* 0x000000ff00157202 */ /* 0x000fe40000000f00 */
[----:B------:R-:W-:Y:S02]  /*6180*/  CS2R R22, SRZ ;  /* 0x0000000000167805 */ /* 0x000fe4000001ff00 */
[----:B------:R-:W-:Y:S02]  /*6190*/  CS2R R24, SRZ ;  /* 0x0000000000187805 */ /* 0x000fe4000001ff00 */
[----:B------:R-:W-:Y:S01]  /*61a0*/  CS2R R26, SRZ ;  /* 0x00000000001a7805 */ /* 0x000fe2000001ff00 */
[----:B------:R-:W-:Y:S01]  /*61b0*/  IMAD.MOV.U32 R30, RZ, RZ, RZ ;  /* 0x000000ffff1e7224 */ /* 0x000fe200078e00ff */
[----:B------:R-:W1:Y:S01]  /*61c0*/  LDCU UR13, c[0x0][0x40c] ;  /* 0x00008180ff0d77ac */ /* 0x000e620008000800 */
[----:B------:R-:W-:Y:S04]  /*61d0*/  BSSY.RECONVERGENT B0, `(.L_x_471) ;  /* 0x0000243000007945 */ /* 0x000fe80003800200 */
[----:B------:R-:W-:Y:S05]  /*61e0*/  @P0 BRA `(.L_x_472) ;  /* 0x0000002400040947 */ /* 0x000fea0003800000 */
[----:B------:R-:W2:Y:S01]  /*61f0*/  LDC.64 R10, c[0x0][0x3c0] ;  /* 0x0000f000ff0a7b82 */ /* 0x000ea20000000a00 */
[----:B------:R-:W-:Y:S01]  /*6200*/  VIMNMX R40, PT, PT, R9, UR44, PT ;  /* 0x0000002c09287c48 */ /* 0x000fe2000bfe0100 */
[----:B------:R-:W-:Y:S01]  /*6210*/  BSSY.RECONVERGENT B1, `(.L_x_473) ;  /* 0x0000110000017945 */ /* 0x000fe20003800200 */
[----:B------:R-:W-:Y:S01]  /*6220*/  IADD3 R31, PT, PT, R3, UR12, RZ ;  /* 0x0000000c031f7c10 */ /* 0x000fe2000fffe0ff */
[----:B------:R-:W-:Y:S01]  /*6230*/  HFMA2 R21, -RZ, RZ, 0, 0 ;  /* 0x00000000ff157431 */ /* 0x000fe200000001ff */
[----:B------:R-:W-:Y:S02]  /*6240*/  IADD3 R29, PT, PT, R8, 0x140, RZ ;  /* 0x00000140081d7810 */ /* 0x000fe40007ffe0ff */
[----:B------:R-:W-:Y:S02]  /*6250*/  ISETP.GE.AND P0, PT, R31, R40, PT ;  /* 0x000000281f00720c */ /* 0x000fe40003f06270 */
[----:B------:R-:W-:-:S05]  /*6260*/  LEA R29, R12, R29, 0x18 ;  /* 0x0000001d0c1d7211 */ /* 0x000fca00078ec0ff */
[----:B------:R-:W-:Y:S02]  /*6270*/  VIADD R32, R29, UR7 ;  /* 0x000000071d207c36 */ /* 0x000fe40008000000 */
[----:B--2---:R-:W-:-:S04]  /*6280*/  IMAD.WIDE R8, R15, 0x2, R10 ;  /* 0x000000020f087825 */ /* 0x004fc800078e020a */
[----:B------:R-:W-:Y:S01]  /*6290*/  IMAD.WIDE R10, R17, 0x2, R10 ;  /* 0x00000002110a7825 */ /* 0x000fe200078e020a */
[----:B------:R-:W-:Y:S06]  /*62a0*/  @P0 BRA `(.L_x_474) ;  /* 0x0000001000180947 */ /* 0x000fec0003800000 */
[----:B------:R-:W-:Y:S01]  /*62b0*/  ULOP3.LUT UR5, URZ, UR12, URZ, 0x33, !UPT ;  /* 0x0000000cff057292 */ /* 0x000fe2000f8e33ff */
[----:B------:R-:W-:Y:S01]  /*62c0*/  VIADDMNMX R12, R31, 0x20, R40, !PT ;  /* 0x000000201f0c7846 */ /* 0x000fe20007800128 */
[----:B------:R-:W2:Y:S01]  /*62d0*/  LDC.64 R34, c[0x0][0x458] ;  /* 0x00011600ff227b82 */ /* 0x000ea20000000a00 */
[----:B------:R-:W-:Y:S01]  /*62e0*/  UIMAD UR6, UR38, UR9, UR46 ;  /* 0x00000009260672a4 */ /* 0x000fe2000f8e022e */
[----:B------:R-:W-:Y:S01]  /*62f0*/  BSSY.RECONVERGENT B2, `(.L_x_475) ;  /* 0x0000052000027945 */ /* 0x000fe20003800200 */
[----:B------:R-:W-:Y:S02]  /*6300*/  MOV R30, RZ ;  /* 0x000000ff001e7202 */ /* 0x000fe40000000f00 */
[----:B------:R-:W-:Y:S02]  /*6310*/  CS2R R26, SRZ ;  /* 0x00000000001a7805 */ /* 0x000fe4000001ff00 */
[----:B------:R-:W-:Y:S02]  /*6320*/  IADD3 R41, PT, PT, -R3, UR5, R12 ;  /* 0x0000000503297c10 */ /* 0x000fe4000fffe10c */
[----:B------:R-:W-:-:S02]  /*6330*/  CS2R R24, SRZ ;  /* 0x0000000000187805 */ /* 0x000fc4000001ff00 */
[----:B------:R-:W-:Y:S02]  /*6340*/  MOV R13, UR6 ;  /* 0x00000006000d7c02 */ /* 0x000fe40008000f00 */
[----:B------:R-:W-:Y:S02]  /*6350*/  CS2R R22, SRZ ;  /* 0x0000000000167805 */ /* 0x000fe4000001ff00 */
[----:B------:R-:W-:Y:S01]  /*6360*/  LOP3.LUT R12, R41, 0x60, RZ, 0xc0, !PT ;  /* 0x00000060290c7812 */ /* 0x000fe200078ec0ff */
[----:B------:R-:W-:Y:S01]  /*6370*/  IMAD.MOV.U32 R21, RZ, RZ, RZ ;  /* 0x000000ffff157224 */ /* 0x000fe200078e00ff */
[----:B------:R-:W-:Y:S01]  /*6380*/  MOV R33, R31 ;  /* 0x0000001f00217202 */ /* 0x000fe20000000f00 */
[----:B------:R-:W-:Y:S01]  /*6390*/  IMAD R13, R13, 0x30, R0 ;  /* 0x000000300d0d7824 */ /* 0x000fe200078e0200 */
[----:B------:R-:W-:-:S03]  /*63a0*/  ISETP.NE.AND P0, PT, R12, 0x60, PT ;  /* 0x000000600c00780c */ /* 0x000fc60003f05270 */
[----:B--2---:R-:W-:-:S10]  /*63b0*/  IMAD.WIDE R34, R13, 0x2, R34 ;  /* 0x000000020d227825 */ /* 0x004fd400078e0222 */
[----:B------:R-:W-:Y:S05]  /*63c0*/  @!P0 BRA `(.L_x_476) ;  /* 0x0000000400108947 */ /* 0x000fea0003800000 */
[----:B------:R-:W2:Y:S01]  /*63d0*/  LDCU.64 UR10, c[0x0][0x3c0] ;  /* 0x00007800ff0a77ac */ /* 0x000ea20008000a00 */
[----:B------:R-:W-:Y:S01]  /*63e0*/  IMAD R12, R31, 0x30, RZ ;  /* 0x000000301f0c7824 */ /* 0x000fe200078e02ff */
[----:B------:R-:W-:Y:S02]  /*63f0*/  MOV R30, RZ ;  /* 0x000000ff001e7202 */ /* 0x000fe40000000f00 */
[----:B------:R-:W-:Y:S01]  /*6400*/  MOV R33, R31 ;  /* 0x0000001f00217202 */ /* 0x000fe20000000f00 */
[----:B------:R-:W-:-:S04]  /*6410*/  IMAD.WIDE.U32 R12, R12, 0x2, RZ ;  /* 0x000000020c0c7825 */ /* 0x000fc800078e00ff */
[----:B------:R-:W-:-:S04]  /*6420*/  IMAD.WIDE R14, R15, 0x2, R12 ;  /* 0x000000020f0e7825 */ /* 0x000fc800078e020c */
[----:B------:R-:W-:Y:S01]  /*6430*/  IMAD.WIDE R12, R17, 0x2, R12 ;  /* 0x00000002110c7825 */ /* 0x000fe200078e020c */
[----:B--2---:R-:W-:Y:S02]  /*6440*/  IADD3 R46, P0, PT, R14, UR10, RZ ;  /* 0x0000000a0e2e7c10 */ /* 0x004fe4000ff1e0ff */
[----:B------:R-:W-:Y:S02]  /*6450*/  LEA.HI R14, R41, 0x1, RZ, 0x1b ;  /* 0x00000001290e7811 */ /* 0x000fe400078fd8ff */
[----:B------:R-:W-:Y:S02]  /*6460*/  IADD3 R44, P1, PT, R12, UR10, RZ ;  /* 0x0000000a0c2c7c10 */ /* 0x000fe4000ff3e0ff */
[----:B------:R-:W-:Y:S02]  /*6470*/  LOP3.LUT R14, R14, 0x3, RZ, 0xc0, !PT ;  /* 0x000000030e0e7812 */ /* 0x000fe400078ec0ff */
[----:B------:R-:W-:Y:S02]  /*6480*/  LEA R12, R3, UR7, 0x1 ;  /* 0x00000007030c7c11 */ /* 0x000fe4000f8e08ff */
[----:B------:R-:W-:Y:S01]  /*6490*/  IADD3.X R49, PT, PT, R15, UR11, RZ, P0, !PT ;  /* 0x0000000b0f317c10 */ /* 0x000fe200087fe4ff */
[----:B------:R-:W-:Y:S01]  /*64a0*/  IMAD.MOV R43, RZ, RZ, -R14 ;  /* 0x000000ffff2b7224 */ /* 0x000fe200078e0a0e */
[----:B------:R-:W-:-:S02]  /*64b0*/  IADD3.X R47, PT, PT, R13, UR11, RZ, P1, !PT ;  /* 0x0000000b0d2f7c10 */ /* 0x000fc40008ffe4ff */
[----:B------:R-:W-:-:S07]  /*64c0*/  IADD3 R42, PT, PT, R29, R12, RZ ;  /* 0x0000000c1d2a7210 */ /* 0x000fce0007ffe0ff */
.L_x_478:
[----:B------:R-:W-:Y:S01]  /*64d0*/  MOV R12, R44 ;  /* 0x0000002c000c7202 */ /* 0x000fe20000000f00 */
[----:B------:R-:W2:Y:S01]  /*64e0*/  LDS.U16 R16, [R42] ;  /* 0x000000002a107984 */ /* 0x000ea20000000400 */
[----:B------:R-:W-:-:S06]  /*64f0*/  MOV R13, R47 ;  /* 0x0000002f000d7202 */ /* 0x000fcc0000000f00 */
[----:B------:R-:W5:Y:S01]  /*6500*/  LDG.E.128 R12, desc[UR36][R12.64] ;  /* 0x000000240c0c7981 */ /* 0x000f62000c1e1d00 */
[----:B------:R-:W-:Y:S01]  /*6510*/  UISETP.NE.AND UP0, UPT, UR14, URZ, UPT ;  /* 0x000000ff0e00728c */ /* 0x000fe2000bf05270 */
[----:B--2---:R-:W-:-:S08]  /*6520*/  HADD2.F32 R45, -RZ, R16.H0_H0 ;  /* 0x20000010ff2d7230 */ /* 0x004fd00000004100 */
[----:B------:R-:W-:Y:S05]  /*6530*/  BRA.U UP0, `(.L_x_477) ;  /* 0x0000000100507547 */ /* 0x000fea000b800000 */
[----:B------:R-:W-:Y:S01]  /*6540*/  ISETP.NE.AND P0, PT, R2, RZ, PT ;  /* 0x000000ff0200720c */ /* 0x000fe20003f05270 */
[----:B------:R-:W2:-:S12]  /*6550*/  LDS.128 R36, [R28] ;  /* 0x000000001c247984 */ /* 0x000e980000000c00 */
[----:B------:R-:W-:Y:S01]  /*6560*/  VOTEU.ANY UP0, P0 ;  /* 0x0000000000ff7886 */ /* 0x000fe20000000100 */
[----:B------:R-:W-:-:S13]  /*6570*/  PLOP3.LUT P0, PT, PT, PT, UP0, 0x80, 0x8 ;  /* 0x000000000008781c */ /* 0x000fda0003f0f008 */
[----:B------:R-:W3:Y:S01]  /*6580*/  @P0 LDG.E.128 R16, desc[UR36][R34.64] ;  /* 0x0000002422100981 */ /* 0x000ee2000c1e1d00 */
        /* <DEDUP_REMOVED lines=11> */
[----:B------:R-:W-:Y:S01]  /*6640*/  @P3 HFMA2 R15, R15, R19, -RZ ;  /* 0x000000130f0f3231 */ /* 0x000fe200001000ff */
[----:B------:R-:W-:Y:S01]  /*6650*/  MOV R16, R46 ;  /* 0x0000002e00107202 */ /* 0x000fe20000000f00 */
[----:B------:R-:W-:-:S05]  /*6660*/  IMAD.MOV.U32 R17, RZ, RZ, R49 ;  /* 0x000000ffff117224 */ /* 0x000fca00078e0031 */
[----:B------:R2:W-:Y:S02]  /*6670*/  STG.E.128 desc[UR36][R16.64], R12 ;  /* 0x0000000c10007986 */ /* 0x0005e4000c101d24 */
.L_x_477:
[----:B------:R-:W-:Y:S01]  /*6680*/  IADD3 R43, PT, PT, R43, 0x1, RZ ;  /* 0x000000012b2b7810 */ /* 0x000fe20007ffe0ff */
[--C-:B--2--5:R-:W-:Y:S01]  /*6690*/  HADD2.F32 R17, -RZ, R13.reuse.H0_H0 ;  /* 0x2000000dff117230 */ /* 0x124fe20000004100 */
[----:B------:R-:W-:Y:S01]  /*66a0*/  IADD3 R44, P2, PT, R44, 0xc00, RZ ;  /* 0x00000c002c2c7810 */ /* 0x000fe20007f5e0ff */
[----:B------:R-:W-:Y:S01]  /*66b0*/  HADD2.F32 R18, -RZ, R13.H1_H1 ;  /* 0x3000000dff127230 */ /* 0x000fe20000004100 */
[----:B------:R-:W-:Y:S01]  /*66c0*/  ISETP.NE.AND P0, PT, R43, RZ, PT ;  /* 0x000000ff2b00720c */ /* 0x000fe20003f05270 */
[----:B------:R-:W-:Y:S01]  /*66d0*/  HADD2.F32 R16, -RZ, R12.H0_H0 ;  /* 0x2000000cff107230 */ /* 0x000fe20000004100 */
[----:B------:R-:W-:Y:S01]  /*66e0*/  IADD3 R46, P1, PT, R46, 0xc00, RZ ;  /* 0x00000c002e2e7810 */ /* 0x000fe20007f3e0ff */
        /* <DEDUP_REMOVED lines=10> */
[C---:B------:R-:W-:Y:S01]  /*6790*/  FFMA.FTZ R23, R45.reuse, R14, R23 ;  /* 0x0000000e2d177223 */ /* 0x040fe20000010017 */
[----:B------:R-:W-:Y:S01]  /*67a0*/  FFMA.FTZ R22, R45, R19, R22 ;  /* 0x000000132d167223 */ /* 0x000fe20000010016 */
[----:B------:R-:W-:Y:S01]  /*67b0*/  IADD3 R33, PT, PT, R33, 0x20, RZ ;  /* 0x0000002021217810 */ /* 0x000fe20007ffe0ff */
[----:B------:R-:W-:Y:S01]  /*67c0*/  FFMA.FTZ R21, R45, R36, R21 ;  /* 0x000000242d157223 */ /* 0x000fe20000010015 */
[----:B------:R-:W-:Y:S01]  /*67d0*/  IADD3 R42, PT, PT, R42, 0x40, RZ ;  /* 0x000000402a2a7810 */ /* 0x000fe20007ffe0ff */
[----:B------:R-:W-:Y:S01]  /*67e0*/  IMAD.X R47, RZ, RZ, R47, P2 ;  /* 0x000000ffff2f7224 */ /* 0x000fe200010e062f */
[----:B------:R-:W-:Y:S01]  /*67f0*/  IADD3.X R49, PT, PT, RZ, R49, RZ, P1, !PT ;  /* 0x00000031ff317210 */ /* 0x000fe20000ffe4ff */
[----:B------:R-:W-:Y:S06]  /*6800*/  @P0 BRA `(.L_x_478) ;  /* 0xfffffffc00300947 */ /* 0x000fec000383ffff */
.L_x_476:
[----:B-1----:R-:W-:Y:S05]  /*6810*/  BSYNC.RECONVERGENT B2 ;  /* 0x0000000000027941 */ /* 0x002fea0003800200 */
.L_x_475:
[----:B------:R-:W-:-:S13]  /*6820*/  ISETP.GE.U32.AND P0, PT, R41, 0x60, PT ;  /* 0x000000602900780c */ /* 0x000fda0003f06070 */
[----:B------:R-:W-:Y:S05]  /*6830*/  @!P0 BRA `(.L_x_474) ;  /* 0x0000000800b48947 */ /* 0x000fea0003800000 */
[----:B------:R-:W1:Y:S02]  /*6840*/  LDCU UR5, c[0x0][0x40c] ;  /* 0x00008180ff0577ac */ /* 0x000e640008000800 */
[----:B-1----:R-:W-:-:S06]  /*6850*/  UISETP.NE.AND UP0, UPT, UR5, URZ, UPT ;  /* 0x000000ff0500728c */ /* 0x002fcc000bf05270 */
[----:B------:R-:W-:-:S13]  /*6860*/  PLOP3.LUT P0, PT, PT, PT, UP0, 0x80, 0x8 ;  /* 0x000000000008781c */ /* 0x000fda0003f0f008 */
.L_x_484:
[----:B------:R-:W-:Y:S01]  /*6870*/  IMAD R41, R33, 0x30, RZ ;  /* 0x0000003021297824 */ /* 0x000fe200078e02ff */
[----:B------:R-:W-:-:S03]  /*6880*/  ISETP.NE.AND P5, PT, R2, RZ, PT ;  /* 0x000000ff0200720c */ /* 0x000fc60003fa5270 */
[----:B------:R-:W-:-:S06]  /*6890*/  IMAD.WIDE.U32 R12, R41, 0x2, R10 ;  /* 0x00000002290c7825 */ /* 0x000fcc00078e000a */
        /* <DEDUP_REMOVED lines=21> */
.L_x_480:
[----:B------:R-:W-:Y:S05]  /*69f0*/  BSYNC.RECONVERGENT B2 ;  /* 0x0000000000027941 */ /* 0x000fea0003800200 */
.L_x_479:
[C---:B------:R-:W-:Y:S01]  /*6a00*/  IADD3 R51, PT, PT, R41.reuse, 0x600, RZ ;  /* 0x0000060029337810 */ /* 0x040fe20007ffe0ff */
[----:B------:R-:W-:Y:S01]  /*6a10*/  UISETP.NE.AND UP0, UPT, UR13, URZ, UPT ;  /* 0x000000ff0d00728c */ /* 0x000fe2000bf05270 */
[C---:B------:R-:W-:Y:S01]  /*6a20*/  IADD3 R53, PT, PT, R41.reuse, 0xc00, RZ ;  /* 0x00000c0029357810 */ /* 0x040fe20007ffe0ff */
[----:B------:R-:W-:Y:S02]  /*6a30*/  VIADD R41, R41, 0x1200 ;  /* 0x0000120029297836 */ /* 0x000fe40000000000 */
[--C-:B-1----:R-:W-:Y:S02]  /*6a40*/  IMAD.WIDE.U32 R16, R51, 0x2, R10.reuse ;  /* 0x0000000233107825 */ /* 0x102fe400078e000a */
[----:B------:R-:W-:Y:S02]  /*6a50*/  PLOP3.LUT P0, PT, PT, PT, UP0, 0x80, 0x8 ;  /* 0x000000000008781c */ /* 0x000fe40003f0f008 */
[--C-:B------:R-:W-:Y:S02]  /*6a60*/  IMAD.WIDE.U32 R42, R53, 0x2, R10.reuse ;  /* 0x00000002352a7825 */ /* 0x100fe400078e000a */
[----:B------:R-:W5:Y:S02]  /*6a70*/  LDG.E.128 R16, desc[UR36][R16.64] ;  /* 0x0000002410107981 */ /* 0x000f64000c1e1d00 */
[----:B------:R-:W-:-:S07]  /*6a80*/  IMAD.WIDE.U32 R48, R41, 0x2, R10 ;  /* 0x0000000229307825 */ /* 0x000fce00078e000a */
        /* <DEDUP_REMOVED lines=19> */
.L_x_481:
[----:B-1----:R1:W5:Y:S01]  /*6bc0*/  LDG.E.128 R36, desc[UR36][R42.64] ;  /* 0x000000242a247981 */ /* 0x002362000c1e1d00 */
[----:B------:R-:W-:Y:S05]  /*6bd0*/  @P0 BRA `(.L_x_482) ;  /* 0x0000000000480947 */ /* 0x000fea0003800000 */
[----:B------:R-:W-:Y:S01]  /*6be0*/  VOTEU.ANY UP0, P5 ;  /* 0x0000000000ff7886 */ /* 0x000fe20002800100 */
[----:B------:R-:W-:Y:S01]  /*6bf0*/  PLOP3.LUT P1, PT, PT, PT, UP0, 0x80, 0x8 ;  /* 0x000000000008781c */ /* 0x000fe20003f2f008 */
[----:B------:R-:W2:-:S12]  /*6c00*/  LDS.128 R56, [R28] ;  /* 0x000000001c387984 */ /* 0x000e980000000c00 */
[----:B------:R-:W3:Y:S01]  /*6c10*/  @P1 LDG.E.128 R44, desc[UR36][R34.64] ;  /* 0x00000024222c1981 */ /* 0x000ee2000c1e1d00 */
[----:B------:R-:W-:Y:S01]  /*6c20*/  PLOP3.LUT P1, PT, PT, PT, UP0, 0x80, 0x8 ;  /* 0x000000000008781c */ /* 0x000fe20003f2f008 */
[----:B-1----:R-:W-:Y:S01]  /*6c30*/  IMAD.WIDE.U32 R42, R53, 0x2, R8 ;  /* 0x00000002352a7825 */ /* 0x002fe200078e0008 */
[----:B------:R-:W-:Y:S02]  /*6c40*/  PLOP3.LUT P2, PT, PT, PT, UP0, 0x80, 0x8 ;  /* 0x000000000008781c */ /* 0x000fe40003f4f008 */
[----:B------:R-:W-:Y:S02]  /*6c50*/  PLOP3.LUT P3, PT, PT, PT, UP0, 0x80, 0x8 ;  /* 0x000000000008781c */ /* 0x000fe40003f6f008 */
[----:B------:R-:W-:Y:S01]  /*6c60*/  PLOP3.LUT P4, PT, PT, PT, UP0, 0x80, 0x8 ;  /* 0x000000000008781c */ /* 0x000fe20003f8f008 */
[----:B--2--5:R-:W-:Y:S02]  /*6c70*/  HADD2 R36, R36, R56 ;  /* 0x0000003824247230 */ /* 0x024fe40000000000 */
[----:B------:R-:W-:-:S02]  /*6c80*/  HFMA2 R37, R37, 1, 1, R57 ;  /* 0x3c003c0025257831 */ /* 0x000fc40000000039 */
[----:B------:R-:W-:Y:S02]  /*6c90*/  HADD2 R38, R38, R58 ;  /* 0x0000003a26267230 */ /* 0x000fe40000000000 */
[----:B------:R-:W-:Y:S02]  /*6ca0*/  HFMA2 R39, R39, 1, 1, R59 ;  /* 0x3c003c0027277831 */ /* 0x000fe4000000003b */
[----:B---3--:R-:W-:Y:S02]  /*6cb0*/  @P1 HMUL2 R36, R36, R44 ;  /* 0x0000002c24241232 */ /* 0x008fe40000000000 */
[----:B------:R-:W-:Y:S02]  /*6cc0*/  @P2 HFMA2 R37, R37, R45, -RZ ;  /* 0x0000002d25252231 */ /* 0x000fe400001000ff */
[----:B------:R-:W-:Y:S02]  /*6cd0*/  @P3 HMUL2 R38, R38, R46 ;  /* 0x0000002e26263232 */ /* 0x000fe40000000000 */
[----:B------:R-:W-:-:S05]  /*6ce0*/  @P4 HFMA2 R39, R39, R47, -RZ ;  /* 0x0000002f27274231 */ /* 0x000fca00001000ff */
[----:B------:R2:W-:Y:S02]  /*6cf0*/  STG.E.128 desc[UR36][R42.64], R36 ;  /* 0x000000242a007986 */ /* 0x0005e4000c101d24 */
.L_x_482:
[----:B-12---:R-:W-:Y:S01]  /*6d00*/  IADD3 R43, PT, PT, R33, -UR12, RZ ;  /* 0x8000000c212b7c10 */ /* 0x006fe2000fffe0ff */
[----:B------:R1:W5:Y:S02]  /*6d10*/  LDG.E.128 R44, desc[UR36][R48.64] ;  /* 0x00000024302c7981 */ /* 0x000364000c1e1d00 */
[--C-:B-----5:R-:W-:Y:S01]  /*6d20*/  HADD2.F32 R51, -RZ, R13.reuse.H0_H0 ;  /* 0x2000000dff337230 */ /* 0x120fe20000004100 */
[----:B------:R-:W-:Y:S01]  /*6d30*/  LEA R54, R43, R32, 0x1 ;  /* 0x000000202b367211 */ /* 0x000fe200078e08ff */
[----:B------:R-:W-:Y:S02]  /*6d40*/  HADD2.F32 R50, -RZ, R13.H1_H1 ;  /* 0x3000000dff327230 */ /* 0x000fe40000004100 */
[--C-:B------:R-:W-:Y:S02]  /*6d50*/  HADD2.F32 R13, -RZ, R14.reuse.H0_H0 ;  /* 0x2000000eff0d7230 */ /* 0x100fe40000004100 */
[----:B------:R-:W2:Y:S01]  /*6d60*/  LDS.U16 R42, [R54] ;  /* 0x00000000362a7984 */ /* 0x000ea20000000400 */
[----:B------:R-:W-:-:S02]  /*6d70*/  HADD2.F32 R14, -RZ, R14.H1_H1 ;  /* 0x3000000eff0e7230 */ /* 0x000fc40000004100 */
[--C-:B-1----:R-:W-:Y:S01]  /*6d80*/  HADD2.F32 R48, -RZ, R15.reuse.H1_H1 ;  /* 0x3000000fff307230 */ /* 0x102fe20000004100 */
[----:B------:R-:W1:Y:S01]  /*6d90*/  LDS.U16 R52, [R54+0x40] ;  /* 0x0000400036347984 */ /* 0x000e620000000400 */
[----:B------:R-:W-:Y:S02]  /*6da0*/  HADD2.F32 R49, -RZ, R15.H0_H0 ;  /* 0x2000000fff317230 */ /* 0x000fe40000004100 */
[----:B------:R-:W-:Y:S01]  /*6db0*/  HADD2.F32 R15, -RZ, R16.H1_H1 ;  /* 0x30000010ff0f7230 */ /* 0x000fe20000004100 */
[----:B------:R-:W3:Y:S01]  /*6dc0*/  LDS.U16 R53, [R54+0x80] ;  /* 0x0000800036357984 */ /* 0x000ee20000000400 */
[----:B--2---:R-:W-:Y:S02]  /*6dd0*/  HADD2.F32 R43, -RZ, R42.H0_H0 ;  /* 0x2000002aff2b7230 */ /* 0x004fe40000004100 */
[--C-:B------:R-:W-:Y:S02]  /*6de0*/  HADD2.F32 R42, -RZ, R12.reuse.H0_H0 ;  /* 0x2000000cff2a7230 */ /* 0x100fe40000004100 */
[----:B------:R-:W-:-:S02]  /*6df0*/  HADD2.F32 R12, -RZ, R12.H1_H1 ;  /* 0x3000000cff0c7230 */ /* 0x000fc40000004100 */
[C---:B------:R-:W-:Y:S01]  /*6e00*/  FFMA.FTZ R50, R43.reuse, R50, R25 ;  /* 0x000000322b327223 */ /* 0x040fe20000010019 */
[C---:B------:R-:W-:Y:S01]  /*6e10*/  FFMA.FTZ R14, R43.reuse, R14, R23 ;  /* 0x0000000e2b0e7223 */ /* 0x040fe20000010017 */
[----:B-1----:R-:W-:Y:S02]  /*6e20*/  HADD2.F32 R52, -RZ, R52.H0_H0 ;  /* 0x20000034ff347230 */ /* 0x002fe40000004100 */
[C---:B------:R-:W-:Y:S01]  /*6e30*/  FFMA.FTZ R48, R43.reuse, R48, R21 ;  /* 0x000000302b307223 */ /* 0x040fe20000010015 */
[C---:B------:R-:W-:Y:S01]  /*6e40*/  FFMA.FTZ R12, R43.reuse, R12, R27 ;  /* 0x0000000c2b0c7223 */ /* 0x040fe2000001001b */
[--C-:B------:R-:W-:Y:S02]  /*6e50*/  HADD2.F32 R23, -RZ, R18.reuse.H0_H0 ;  /* 0x20000012ff177230 */ /* 0x100fe40000004100 */
[C---:B------:R-:W-:Y:S01]  /*6e60*/  FFMA.FTZ R24, R43.reuse, R13, R24 ;  /* 0x0000000d2b187223 */ /* 0x040fe20000010018 */
[----:B------:R-:W-:Y:S02]  /*6e70*/  HADD2.F32 R25, -RZ, R18.H1_H1 ;  /* 0x30000012ff197230 */ /* 0x000fe40000004100 */
[----:B------:R-:W-:Y:S01]  /*6e80*/  FFMA.FTZ R22, R43, R49, R22 ;  /* 0x000000312b167223 */ /* 0x000fe20000010016 */
[----:B------:R-:W-:-:S02]  /*6e90*/  HADD2.F32 R27, -RZ, R19.H0_H0 ;  /* 0x20000013ff1b7230 */ /* 0x000fc40000004100 */
[C---:B------:R-:W-:Y:S01]  /*6ea0*/  FFMA.FTZ R55, R43.reuse, R42, R30 ;  /* 0x0000002a2b377223 */ /* 0x040fe2000001001e */
[--C-:B------:R-:W-:Y:S02]  /*6eb0*/  HADD2.F32 R21, -RZ, R17.reuse.H0_H0 ;  /* 0x20000011ff157230 */ /* 0x100fe40000004100 */
[----:B------:R-:W-:Y:S01]  /*6ec0*/  FFMA.FTZ R26, R43, R51, R26 ;  /* 0x000000332b1a7223 */ /* 0x000fe2000001001a */
[----:B------:R-:W-:Y:S02]  /*6ed0*/  HADD2.F32 R13, -RZ, R16.H0_H0 ;  /* 0x20000010ff0d7230 */ /* 0x000fe40000004100 */
[C---:B------:R-:W-:Y:S01]  /*6ee0*/  FFMA.FTZ R15, R52.reuse, R15, R12 ;  /* 0x0000000f340f7223 */ /* 0x040fe2000001000c */
[----:B------:R-:W-:Y:S02]  /*6ef0*/  HADD2.F32 R17, -RZ, R17.H1_H1 ;  /* 0x30000011ff117230 */ /* 0x000fe40000004100 */
[----:B------:R-:W-:Y:S01]  /*6f00*/  FFMA.FTZ R23, R52, R23, R24 ;  /* 0x0000001734177223 */ /* 0x000fe20000010018 */
[----:B------:R-:W-:-:S02]  /*6f10*/  HADD2.F32 R19, -RZ, R19.H1_H1 ;  /* 0x30000013ff137230 */ /* 0x000fc40000004100 */
[C---:B------:R-:W-:Y:S01]  /*6f20*/  FFMA.FTZ R25, R52.reuse, R25, R14 ;  /* 0x0000001934197223 */ /* 0x040fe2000001000e */
[C---:B------:R-:W-:Y:S01]  /*6f30*/  FFMA.FTZ R27, R52.reuse, R27, R22 ;  /* 0x0000001b341b7223 */ /* 0x040fe20000010016 */
[----:B------:R-:W-:Y:S02]  /*6f40*/  HADD2.F32 R12, -RZ, R36.H0_H0 ;  /* 0x20000024ff0c7230 */ /* 0x000fe40000004100 */
[C---:B------:R-:W-:Y:S01]  /*6f50*/  FFMA.FTZ R30, R52.reuse, R13, R55 ;  /* 0x0000000d341e7223 */ /* 0x040fe20000010037 */
[----:B------:R-:W-:Y:S02]  /*6f60*/  HADD2.F32 R18, -RZ, R38.H0_H0 ;  /* 0x20000026ff127230 */ /* 0x000fe40000004100 */
[C---:B------:R-:W-:Y:S01]  /*6f70*/  FFMA.FTZ R21, R52.reuse, R21, R26 ;  /* 0x0000001534157223 */ /* 0x040fe2000001001a */
[----:B---3--:R-:W-:Y:S02]  /*6f80*/  HADD2.F32 R53, -RZ, R53.H0_H0 ;  /* 0x20000035ff357230 */ /* 0x008fe40000004100 */
[----:B------:R-:W-:Y:S01]  /*6f90*/  FFMA.FTZ R17, R52, R17, R50 ;  /* 0x0000001134117223 */ /* 0x000fe20000010032 */
[----:B------:R-:W-:-:S02]  /*6fa0*/  HADD2.F32 R36, -RZ, R36.H1_H1 ;  /* 0x30000024ff247230 */ /* 0x000fc40000004100 */
[----:B------:R-:W-:Y:S01]  /*6fb0*/  FFMA.FTZ R19, R52, R19, R48 ;  /* 0x0000001334137223 */ /* 0x000fe20000010030 */
[--C-:B------:R-:W-:Y:S02]  /*6fc0*/  HADD2.F32 R14, -RZ, R37.reuse.H0_H0 ;  /* 0x20000025ff0e7230 */ /* 0x100fe40000004100 */
[C---:B------:R-:W-:Y:S01]  /*6fd0*/  FFMA.FTZ R18, R53.reuse, R18, R23 ;  /* 0x0000001235127223 */ /* 0x040fe20000010017 */
        /* <DEDUP_REMOVED lines=30> */
.L_x_483:
[----:B-1----:R-:W1:Y:S01]  /*71c0*/  LDS.U16 R12, [R54+0xc0] ;  /* 0x0000c000360c7984 */ /* 0x002e620000000400 */
[----:B------:R-:W-:Y:S01]  /*71d0*/  IADD3 R33, PT, PT, R33, 0x80, RZ ;  /* 0x0000008021217810 */ /* 0x000fe20007ffe0ff */
[--C-:B------:R-:W-:Y:S02]  /*71e0*/  HADD2.F32 R13, -RZ, R44.reuse.H0_H0 ;  /* 0x2000002cff0d7230 */ /* 0x100fe40000004100 */
[----:B------:R-:W-:Y:S01]  /*71f0*/  HADD2.F32 R27, -RZ, R44.H1_H1 ;  /* 0x3000002cff1b7230 */ /* 0x000fe20000004100 */
[----:B------:R-:W-:Y:S01]  /*7200*/  ISETP.GE.AND P1, PT, R33, R40, PT ;  /* 0x000000282100720c */ /* 0x000fe20003f26270 */
[--C-:B------:R-:W-:Y:S02]  /*7210*/  HADD2.F32 R15, -RZ, R45.reuse.H0_H0 ;  /* 0x2000002dff0f7230 */ /* 0x100fe40000004100 */
[----:B------:R-:W-:Y:S02]  /*7220*/  HADD2.F32 R25, -RZ, R45.H1_H1 ;  /* 0x3000002dff197230 */ /* 0x000fe40000004100 */
[----:B------:R-:W-:-:S02]  /*7230*/  HADD2.F32 R17, -RZ, R46.H0_H0 ;  /* 0x2000002eff117230 */ /* 0x000fc40000004100 */
[----:B------:R-:W-:Y:S02]  /*7240*/  HADD2.F32 R23, -RZ, R46.H1_H1 ;  /* 0x3000002eff177230 */ /* 0x000fe40000004100 */
[--C-:B------:R-:W-:Y:S02]  /*7250*/  HADD2.F32 R19, -RZ, R47.reuse.H0_H0 ;  /* 0x2000002fff137230 */ /* 0x100fe40000004100 */
[----:B------:R-:W-:Y:S02]  /*7260*/  HADD2.F32 R21, -RZ, R47.H1_H1 ;  /* 0x3000002fff157230 */ /* 0x000fe40000004100 */
[----:B-1----:R-:W-:-:S05]  /*7270*/  HADD2.F32 R12, -RZ, R12.H0_H0 ;  /* 0x2000000cff0c7230 */ /* 0x002fca0000004100 */
        /* <DEDUP_REMOVED lines=9> */
.L_x_474:
[----:B-1----:R-:W-:Y:S05]  /*7310*/  BSYNC.RECONVERGENT B1 ;  /* 0x0000000000017941 */ /* 0x002fea0003800200 */
.L_x_473:
[----:B------:R-:W-:Y:S01]  /*7320*/  ISETP.GE.AND P0, PT, R31, UR44, PT ;  /* 0x0000002c1f007c0c */ /* 0x000fe2000bf06270 */
[----:B------:R-:W-:-:S12]  /*7330*/  BSSY.RECONVERGENT B1, `(.L_x_485) ;  /* 0x00000f4000017945 */ /* 0x000fd80003800200 */
[----:B------:R-:W-:Y:S05]  /*7340*/  @P0 BRA `(.L_x_486) ;  /* 0x0000000c00c80947 */ /* 0x000fea0003800000 */
[----:B------:R-:W1:Y:S01]  /*7350*/  LDCU UR5, c[0x0][0x3f8] ;  /* 0x00007f00ff0577ac */ /* 0x000e620008000800 */
[----:B------:R-:W-:Y:S01]  /*7360*/  VIADD R33, R31, 0x20 ;  /* 0x000000201f217836 */ /* 0x000fe20000000000 */
[----:B------:R-:W2:Y:S01]  /*7370*/  LDC.64 R16, c[0x0][0x458] ;  /* 0x00011600ff107b82 */ /* 0x000ea20000000a00 */
[----:B------:R-:W-:Y:S01]  /*7380*/  BSSY.RECONVERGENT B2, `(.L_x_487) ;  /* 0x0000053000027945 */ /* 0x000fe20003800200 */
[----:B------:R-:W-:Y:S02]  /*7390*/  ULOP3.LUT UR6, URZ, UR12, URZ, 0x33, !UPT ;  /* 0x0000000cff067292 */ /* 0x000fe4000f8e33ff */
[----:B------:R-:W-:-:S04]  /*73a0*/  VIMNMX R12, PT, PT, R33, UR44, !PT ;  /* 0x0000002c210c7c48 */ /* 0x000fc8000ffe0100 */
[----:B------:R-:W-:Y:S02]  /*73b0*/  IADD3 R34, PT, PT, -R3, UR6, R12 ;  /* 0x0000000603227c10 */ /* 0x000fe4000fffe10c */
[----:B------:R-:W-:Y:S02]  /*73c0*/  MOV R12, R31 ;  /* 0x0000001f000c7202 */ /* 0x000fe40000000f00 */
[----:B------:R-:W-:Y:S01]  /*73d0*/  LOP3.LUT P0, RZ, R34, 0x20, RZ, 0xc0, !PT ;  /* 0x0000002022ff7812 */ /* 0x000fe2000780c0ff */
[----:B-1----:R-:W-:-:S06]  /*73e0*/  UIMAD UR5, UR38, UR5, UR46 ;  /* 0x00000005260572a4 */ /* 0x002fcc000f8e022e */
[----:B------:R-:W-:-:S05]  /*73f0*/  MOV R13, UR5 ;  /* 0x00000005000d7c02 */ /* 0x000fca0008000f00 */
[----:B------:R-:W-:-:S04]  /*7400*/  IMAD R13, R13, 0x30, R0 ;  /* 0x000000300d0d7824 */ /* 0x000fc800078e0200 */
[----:B--2---:R-:W-:Y:S01]  /*7410*/  IMAD.WIDE R16, R13, 0x2, R16 ;  /* 0x000000020d107825 */ /* 0x004fe200078e0210 */
[----:B------:R-:W-:Y:S06]  /*7420*/  @P0 BRA `(.L_x_488) ;  /* 0x0000000400200947 */ /* 0x000fec0003800000 */
[----:B------:R-:W1:Y:S01]  /*7430*/  LDC R14, c[0x0][0x3f4] ;  /* 0x0000fd00ff0e7b82 */ /* 0x000e620000000800 */
[----:B------:R-:W-:Y:S02]  /*7440*/  MOV R12, R33 ;  /* 0x00000021000c7202 */ /* 0x000fe40000000f00 */
[----:B-1----:R-:W-:-:S13]  /*7450*/  ISETP.GE.AND P0, PT, R31, R14, PT ;  /* 0x0000000e1f00720c */ /* 0x002fda0003f06270 */
[----:B------:R-:W-:Y:S05]  /*7460*/  @!P0 BRA `(.L_x_488) ;  /* 0x0000000400108947 */ /* 0x000fea0003800000 */
[----:B------:R-:W-:Y:S01]  /*7470*/  IABS R15, R14 ;  /* 0x0000000e000f7213 */ /* 0x000fe20000000000 */
[----:B------:R-:W1:Y:S01]  /*7480*/  LDCU UR5, c[0x0][0x40c] ;  /* 0x00008180ff0577ac */ /* 0x000e620008000800 */
[----:B------:R-:W-:Y:S02]  /*7490*/  IABS R36, R31 ;  /* 0x0000001f00247213 */ /* 0x000fe40000000000 */
[----:B------:R-:W2:Y:S01]  /*74a0*/  I2F.RP R18, R15 ;  /* 0x0000000f00127306 */ /* 0x000ea20000209400 */
[----:B------:R-:W-:Y:S02]  /*74b0*/  ISETP.GE.AND P1, PT, R31, RZ, PT ;  /* 0x000000ff1f00720c */ /* 0x000fe40003f26270 */
[----:B------:R-:W-:-:S05]  /*74c0*/  ISETP.NE.AND P2, PT, R14, RZ, PT ;  /* 0x000000ff0e00720c */ /* 0x000fca0003f45270 */
[----:B--2---:R-:W2:Y:S02]  /*74d0*/  MUFU.RCP R18, R18 ;  /* 0x0000001200127308 */ /* 0x004ea40000001000 */
[----:B--2---:R-:W-:-:S06]  /*74e0*/  VIADD R19, R18, 0xffffffe ;  /* 0x0ffffffe12137836 */ /* 0x004fcc0000000000 */
[----:B------:R-:W2:Y:S02]  /*74f0*/  F2I.FTZ.U32.TRUNC.NTZ R13, R19 ;  /* 0x00000013000d7305 */ /* 0x000ea4000021f000 */
[----:B--2---:R-:W-:-:S05]  /*7500*/  IADD3 R12, PT, PT, RZ, -R13, RZ ;  /* 0x8000000dff0c7210 */ /* 0x004fca0007ffe0ff */
        /* <DEDUP_REMOVED lines=10> */
[----:B------:R-:W-:-:S04]  /*75b0*/  @!P0 IADD3 R12, PT, PT, R12, -R15, RZ ;  /* 0x8000000f0c0c8210 */ /* 0x000fc80007ffe0ff */
[----:B------:R-:W-:Y:S02]  /*75c0*/  @!P1 IADD3 R12, PT, PT, -R12, RZ, RZ ;  /* 0x000000ff0c0c9210 */ /* 0x000fe40007ffe1ff */
[----:B------:R-:W-:-:S05]  /*75d0*/  @!P2 LOP3.LUT R12, RZ, R14, RZ, 0x33, !PT ;  /* 0x0000000eff0ca212 */ /* 0x000fca00078e33ff */
[----:B------:R-:W-:-:S04]  /*75e0*/  IMAD R13, R12, 0x30, RZ ;  /* 0x000000300c0d7824 */ /* 0x000fc800078e02ff */
[----:B------:R-:W-:-:S06]  /*75f0*/  IMAD.WIDE.U32 R12, R13, 0x2, R10 ;  /* 0x000000020d0c7825 */ /* 0x000fcc00078e000a */
[----:B------:R-:W5:Y:S01]  /*7600*/  LDG.E.128 R12, desc[UR36][R12.64] ;  /* 0x000000240c0c7981 */ /* 0x000f62000c1e1d00 */
[----:B------:R-:W-:Y:S01]  /*7610*/  IMAD R18, R3, 0x2, R32 ;  /* 0x0000000203127824 */ /* 0x000fe200078e0220 */
[----:B-1----:R-:W-:-:S05]  /*7620*/  UISETP.NE.AND UP0, UPT, UR5, URZ, UPT ;  /* 0x000000ff0500728c */ /* 0x002fca000bf05270 */
[----:B------:R-:W1:Y:S02]  /*7630*/  LDS.U16 R18, [R18] ;  /* 0x0000000012127984 */ /* 0x000e640000000400 */
[----:B-1----:R-:W-:Y:S02]  /*7640*/  HADD2.F32 R35, -RZ, R18.H0_H0 ;  /* 0x20000012ff237230 */ /* 0x002fe40000004100 */
[----:B------:R-:W-:Y:S05]  /*7650*/  BRA.U UP0, `(.L_x_489) ;  /* 0x0000000100507547 */ /* 0x000fea000b800000 */
        /* <DEDUP_REMOVED lines=20> */
.L_x_489:
        /* <DEDUP_REMOVED lines=17> */
.L_x_488:
[----:B------:R-:W-:Y:S05]  /*78b0*/  BSYNC.RECONVERGENT B2 ;  /* 0x0000000000027941 */ /* 0x000fea0003800200 */
.L_x_487:
[----:B------:R-:W-:-:S13]  /*78c0*/  ISETP.GE.U32.AND P0, PT, R34, 0x20, PT ;  /* 0x000000202200780c */ /* 0x000fda0003f06070 */
[----:B------:R-:W-:Y:S05]  /*78d0*/  @!P0 BRA `(.L_x_486) ;  /* 0x0000000800648947 */ /* 0x000fea0003800000 */
[C---:B------:R-:W-:Y:S01]  /*78e0*/  LEA R13, R12.reuse, UR7, 0x1 ;  /* 0x000000070c0d7c11 */ /* 0x040fe2000f8e08ff */
[C---:B------:R-:W-:Y:S01]  /*78f0*/  IMAD R33, R12.reuse, 0x30, RZ ;  /* 0x000000300c217824 */ /* 0x040fe200078e02ff */
[----:B------:R-:W-:Y:S02]  /*7900*/  MOV R14, UR12 ;  /* 0x0000000c000e7c02 */ /* 0x000fe40008000f00 */
[----:B------:R-:W-:-:S03]  /*7910*/  IADD3 R31, PT, PT, R12, 0x20, RZ ;  /* 0x000000200c1f7810 */ /* 0x000fc60007ffe0ff */
[----:B------:R-:W-:-:S05]  /*7920*/  IMAD R14, R14, -0x2, R13 ;  /* 0xfffffffe0e0e7824 */ /* 0x000fca00078e020d */
[----:B------:R-:W-:-:S07]  /*7930*/  IADD3 R29, PT, PT, R14, 0x40, R29 ;  /* 0x000000400e1d7810 */ /* 0x000fce0007ffe01d */
.L_x_496:
[----:B------:R-:W1:Y:S01]  /*7940*/  LDC R44, c[0x0][0x3f4] ;  /* 0x0000fd00ff2c7b82 */ /* 0x000e620000000800 */
[----:B------:R-:W-:Y:S01]  /*7950*/  VIADD R14, R31, 0xffffffe0 ;  /* 0xffffffe01f0e7836 */ /* 0x000fe20000000000 */
[----:B------:R-:W-:Y:S04]  /*7960*/  BSSY.RECONVERGENT B2, `(.L_x_490) ;  /* 0x0000044000027945 */ /* 0x000fe80003800200 */
        /* <DEDUP_REMOVED lines=9> */
[----:B--2---:R-:W-:Y:S02]  /*7a00*/  IADD3 R19, PT, PT, R18, 0xffffffe, RZ ;  /* 0x0ffffffe12137810 */ /* 0x004fe40007ffe0ff */
[----:B------:R-:W2:Y:S04]  /*7a10*/  LDS.U16 R18, [R29+-0x40] ;  /* 0xffffc0001d127984 */ /* 0x000ea80000000400 */
        /* <DEDUP_REMOVED lines=12> */
[----:B------:R-:W-:-:S05]  /*7ae0*/  @!P0 IADD3 R12, PT, PT, R12, -R15, RZ ;  /* 0x8000000f0c0c8210 */ /* 0x000fca0007ffe0ff */
[----:B------:R-:W-:Y:S01]  /*7af0*/  @!P1 IMAD.MOV R12, RZ, RZ, -R12 ;  /* 0x000000ffff0c9224 */ /* 0x000fe200078e0a0c */
[----:B------:R-:W-:-:S05]  /*7b00*/  @!P2 LOP3.LUT R12, RZ, R44, RZ, 0x33, !PT ;  /* 0x0000002cff0ca212 */ /* 0x000fca00078e33ff */
[----:B------:R-:W-:-:S04]  /*7b10*/  IMAD R13, R12, 0x30, RZ ;  /* 0x000000300c0d7824 */ /* 0x000fc800078e02ff */
[----:B------:R-:W-:-:S06]  /*7b20*/  IMAD.WIDE.U32 R12, R13, 0x2, R10 ;  /* 0x000000020d0c7825 */ /* 0x000fcc00078e000a */
        /* <DEDUP_REMOVED lines=9> */
[----:B------:R-:W-:Y:S01]  /*7bc0*/  PLOP3.LUT P0, PT, PT, PT, UP0, 0x80, 0x8 ;  /* 0x000000000008781c */ /* 0x000fe20003f0f008 */
[----:B------:R-:W-:Y:S01]  /*7bd0*/  IMAD.WIDE.U32 R18, R33, 0x2, R8 ;  /* 0x0000000221127825 */ /* 0x000fe200078e0008 */
        /* <DEDUP_REMOVED lines=10> */
[----:B------:R-:W-:-:S05]  /*7c80*/  @P3 HFMA2 R15, R15, R43, -RZ ;  /* 0x0000002b0f0f3231 */ /* 0x000fca00001000ff */
[----:B------:R1:W-:Y:S02]  /*7c90*/  STG.E.128 desc[UR36][R18.64], R12 ;  /* 0x0000000c12007986 */ /* 0x0003e4000c101d24 */
.L_x_492:
        /* <DEDUP_REMOVED lines=16> */
.L_x_491:
[----:B------:R-:W-:Y:S05]  /*7da0*/  BSYNC.RECONVERGENT B2 ;  /* 0x0000000000027941 */ /* 0x000fea0003800200 */
.L_x_490:
[----:B------:R-:W-:Y:S01]  /*7db0*/  ISETP.GE.AND P0, PT, R31, R44, PT ;  /* 0x0000002c1f00720c */ /* 0x000fe20003f06270 */
[----:B------:R-:W-:-:S12]  /*7dc0*/  BSSY.RECONVERGENT B2, `(.L_x_493) ;  /* 0x0000044000027945 */ /* 0x000fd80003800200 */
        /* <DEDUP_REMOVED lines=8> */
[----:B--2---:R-:W-:-:S06]  /*7e50*/  IADD3 R18, PT, PT, R14, 0xffffffe, RZ ;  /* 0x0ffffffe0e127810 */ /* 0x004fcc0007ffe0ff */
[----:B------:R2:W3:Y:S02]  /*7e60*/  F2I.FTZ.U32.TRUNC.NTZ R13, R18 ;  /* 0x00000012000d7305 */ /* 0x0004e4000021f000 */
[----:B--2---:R-:W2:Y:S01]  /*7e70*/  LDS.U16 R18, [R29] ;  /* 0x000000001d127984 */ /* 0x004ea20000000400 */
        /* <DEDUP_REMOVED lines=28> */
[----:B------:R-:W-:Y:S02]  /*8040*/  PLOP3.LUT P3, PT, PT, PT, UP0, 0x80, 0x8 ;  /* 0x000000000008781c */ /* 0x000fe40003f6f008 */
[----:B------:R-:W-:Y:S01]  /*8050*/  IADD3 R19, PT, PT, R33, 0x600, RZ ;  /* 0x0000060021137810 */ /* 0x000fe20007ffe0ff */
[----:B-1---5:R-:W-:-:S02]  /*8060*/  HFMA2 R12, R12, 1, 1, R40 ;  /* 0x3c003c000c0c7831 */ /* 0x022fc40000000028 */
[----:B------:R-:W-:Y:S02]  /*8070*/  HADD2 R13, R13, R41 ;  /* 0x000000290d0d7230 */ /* 0x000fe40000000000 */
        /* <DEDUP_REMOVED lines=8> */
.L_x_495:
        /* <DEDUP_REMOVED lines=16> */
.L_x_494:
[----:B------:R-:W-:Y:S05]  /*8200*/  BSYNC.RECONVERGENT B2 ;  /* 0x0000000000027941 */ /* 0x000fea0003800200 */
.L_x_493:
[----:B------:R-:W-:Y:S01]  /*8210*/  IADD3 R12, PT, PT, R31, 0x20, RZ ;  /* 0x000000201f0c7810 */ /* 0x000fe20007ffe0ff */
[----:B------:R-:W-:Y:S01]  /*8220*/  VIADD R33, R33, 0xc00 ;  /* 0x00000c0021217836 */ /* 0x000fe20000000000 */
[----:B------:R-:W-:Y:S02]  /*8230*/  IADD3 R31, PT, PT, R31, 0x40, RZ ;  /* 0x000000401f1f7810 */ /* 0x000fe40007ffe0ff */
[----:B------:R-:W-:Y:S02]  /*8240*/  ISETP.GE.AND P0, PT, R12, UR44, PT ;  /* 0x0000002c0c007c0c */ /* 0x000fe4000bf06270 */
[----:B------:R-:W-:-:S11]  /*8250*/  IADD3 R29, PT, PT, R29, 0x80, RZ ;  /* 0x000000801d1d7810 */ /* 0x000fd60007ffe0ff */
[----:B------:R-:W-:Y:S05]  /*8260*/  @!P0 BRA `(.L_x_496) ;  /* 0xfffffff400b48947 */ /* 0x000fea000383ffff */
.L_x_486:
[----:B------:R-:W-:Y:S05]  /*8270*/  BSYNC.RECONVERGENT B1 ;  /* 0x0000000000017941 */ /* 0x000fea0003800200 */
.L_x_485:
[----:B------:R-:W-:-:S13]  /*8280*/  ISETP.NE.AND P0, PT, R3, UR4, PT ;  /* 0x0000000403007c0c */ /* 0x000fda000bf05270 */
[----:B------:R-:W-:Y:S05]  /*8290*/  @P0 BRA `(.L_x_472) ;  /* 0x0000000000d80947 */ /* 0x000fea0003800000 */
[----:B------:R-:W-:Y:S02]  /*82a0*/  UMOV UR5, 0x30 ;  /* 0x0000003000057882 */ /* 0x000fe40000000000 */
[----:B------:R-:W-:-:S06]  /*82b0*/  UIMAD UR5, UR45, UR5, -0x30 ;  /* 0xffffffd02d0574a4 */ /* 0x000fcc000f8e0205 */
[----:B------:R-:W-:-:S05]  /*82c0*/  MOV R13, UR5 ;  /* 0x00000005000d7c02 */ /* 0x000fca0008000f00 */
[----:B------:R-:W-:-:S06]  /*82d0*/  IMAD.WIDE R12, R13, 0x2, R8 ;  /* 0x000000020d0c7825 */ /* 0x000fcc00078e0208 */
[----:B------:R-:W5:Y:S01]  /*82e0*/  LDG.E.128 R12, desc[UR36][R12.64] ;  /* 0x000000240c0c7981 */ /* 0x000f62000c1e1d00 */
[----:B------:R-:W-:-:S06]  /*82f0*/  UIADD3 UR5, UPT, UPT, UR45, -UR12, URZ ;  /* 0x8000000c2d057290 */ /* 0x000fcc000fffe0ff */
[----:B------:R-:W-:-:S05]  /*8300*/  MOV R11, UR5 ;  /* 0x00000005000b7c02 */ /* 0x000fca0008000f00 */
[----:B------:R-:W-:Y:S01]  /*8310*/  IMAD R32, R11, 0x2, R32 ;  /* 0x000000020b207824 */ /* 0x000fe200078e0220 */
        /* <DEDUP_REMOVED lines=13> */
[----:B------:R-:W-:Y:S02]  /*83f0*/  MOV R17, UR5 ;  /* 0x0000000500117c02 */ /* 0x000fe40008000f00 */
        /* <DEDUP_REMOVED lines=16> */
.L_x_497:
        /* <DEDUP_REMOVED lines=16> */
.L_x_472:
[----:B-1----:R-:W-:Y:S05]  /*8600*/  BSYNC.RECONVERGENT B0 ;  /* 0x0000000000007941 */ /* 0x002fea0003800200 */
.L_x_471:
[----:B------:R-:W-:Y:S01]  /*8610*/  BAR.SYNC.DEFER_BLOCKING 0x0 ;  /* 0x0000000000007b1d */ /* 0x000fe20000010000 */
[----:B------:R-:W-:-:S13]  /*8620*/  ISETP.GT.U32.AND P4, PT, R0, 0x2f, PT ;  /* 0x0000002f0000780c */ /* 0x000fda0003f84070 */
[----:B------:R-:W-:Y:S05]  /*8630*/  @P4 BRA `(.L_x_498) ;  /* 0x0000000800c04947 */ /* 0x000fea0003800000 */
[----:B------:R-:W1:Y:S01]  /*8640*/  S2UR UR5, SR_CgaCtaId ;  /* 0x00000000000579c3 */ /* 0x000e620000008800 */
[C---:B0-----:R-:W-:Y:S01]  /*8650*/  LOP3.LUT R4, R20.reuse, 0x380, RZ, 0xc0, !PT ;  /* 0x0000038014047812 */ /* 0x041fe200078ec0ff */
        /* <DEDUP_REMOVED lines=14> */
[----:B-1----:R-:W-:Y:S01]  /*8740*/  ULEA UR4, UR5, UR4, 0x18 ;  /* 0x0000000405047291 */ /* 0x002fe2000f8ec0ff */
        /* <DEDUP_REMOVED lines=10> */
.L_x_499:
[----:B------:R-:W-:Y:S05]  /*87f0*/  WARPSYNC.ALL ;  /* 0x0000000000007948 */ /* 0x000fea0003800000 */
[----:B------:R-:W-:Y:S01]  /*8800*/  BAR.SYNC.DEFER_BLOCKING 0x0 ;  /* 0x0000000000007b1d */ /* 0x000fe20000010000 */
[----:B------:R-:W-:-:S05]  /*8810*/  ISETP.GT.U32.AND P0, PT, R20, 0x1f, PT ;  /* 0x0000001f1400780c */ /* 0x000fca0003f04070 */
[----:B------:R-:W-:Y:S04]  /*8820*/  BSSY.RECONVERGENT B0, `(.L_x_500) ;  /* 0x0000013000007945 */ /* 0x000fe80003800200 */
[----:B------:R-:W-:Y:S05]  /*8830*/  @P6 BRA `(.L_x_501) ;  /* 0x0000000000446947 */ /* 0x000fea0003800000 */
[----:B0-----:R-:W0:Y:S02]  /*8840*/  LDS.128 R4, [R3] ;  /* 0x0000000003047984 */ /* 0x001e240000000c00 */
        /* <DEDUP_REMOVED lines=16> */
.L_x_501:
[----:B------:R-:W-:Y:S05]  /*8950*/  BSYNC.RECONVERGENT B0 ;  /* 0x0000000000007941 */ /* 0x000fea0003800200 */
.L_x_500:
[----:B------:R-:W-:Y:S01]  /*8960*/  BAR.SYNC.DEFER_BLOCKING 0x0 ;  /* 0x0000000000007b1d */ /* 0x000fe20000010000 */
[----:B------:R-:W-:-:S04]  /*8970*/  ISETP.GT.U32.AND P6, PT, R20, 0xf, PT ;  /* 0x0000000f1400780c */ /* 0x000fc80003fc4070 */
[----:B------:R-:W-:Y:S01]  /*8980*/  P2R R2, PR, RZ, 0x40 ;  /* 0x00000040ff027803 */ /* 0x000fe20000000000 */
[----:B------:R-:W-:Y:S04]  /*8990*/  BSSY.RECONVERGENT B0, `(.L_x_502) ;  /* 0x0000007000007945 */ /* 0x000fe80003800200 */
[----:B------:R-:W-:Y:S05]  /*89a0*/  @P5 BRA `(.L_x_503) ;  /* 0x0000000000145947 */ /* 0x000fea0003800000 */
[----:B0-----:R-:W-:Y:S02]  /*89b0*/  F2FP.F16.F32.PACK_AB R4, R27, R30 ;  /* 0x0000001e1b04723e */ /* 0x001fe400000000ff */
[----:B------:R-:W-:Y:S02]  /*89c0*/  F2FP.F16.F32.PACK_AB R5, R25, R26 ;  /* 0x0000001a1905723e */ /* 0x000fe400000000ff */
[----:B------:R-:W-:Y:S02]  /*89d0*/  F2FP.F16.F32.PACK_AB R6, R23, R24 ;  /* 0x000000181706723e */ /* 0x000fe400000000ff */
[----:B------:R-:W-:-:S05]  /*89e0*/  F2FP.F16.F32.PACK_AB R7, R21, R22 ;  /* 0x000000161507723e */ /* 0x000fca00000000ff */
[----:B------:R1:W-:Y:S02]  /*89f0*/  STS.128 [R3+-0x300], R4 ;  /* 0xfffd000403007388 */ /* 0x0003e40000000c00 */
.L_x_503:
[----:B------:R-:W-:Y:S05]  /*8a00*/  BSYNC.RECONVERGENT B0 ;  /* 0x0000000000007941 */ /* 0x000fea0003800200 */
.L_x_502:
[----:B------:R-:W-:Y:S01]  /*8a10*/  BAR.SYNC.DEFER_BLOCKING 0x0 ;  /* 0x0000000000007b1d */ /* 0x000fe20000010000 */
[C---:B------:R-:W-:Y:S02]  /*8a20*/  ISETP.GT.U32.AND P6, PT, R20.reuse, 0x3f, PT ;  /* 0x0000003f1400780c */ /* 0x040fe40003fc4070 */
[----:B------:R-:W-:-:S03]  /*8a30*/  ISETP.GT.U32.AND P5, PT, R20, 0x7, PT ;  /* 0x000000071400780c */ /* 0x000fc60003fa4070 */
[----:B------:R-:W-:Y:S08]  /*8a40*/  BSSY.RECONVERGENT B0, `(.L_x_504) ;  /* 0x0000013000007945 */ /* 0x000ff00003800200 */
        /* <DEDUP_REMOVED lines=18> */
.L_x_505:
[----:B------:R-:W-:Y:S05]  /*8b70*/  BSYNC.RECONVERGENT B0 ;  /* 0x0000000000007941 */ /* 0x000fea0003800200 */
.L_x_504:
        /* <DEDUP_REMOVED lines=8> */
.L_x_507:
[----:B------:R-:W-:Y:S05]  /*8c00*/  BSYNC.RECONVERGENT B0 ;  /* 0x0000000000007941 */ /* 0x000fea0003800200 */
.L_x_506:
        /* <DEDUP_REMOVED lines=20> */
.L_x_509:
[----:B------:R-:W-:Y:S05]  /*8d50*/  BSYNC.RECONVERGENT B0 ;  /* 0x0000000000007941 */ /* 0x000fea0003800200 */
.L_x_508:
        /* <DEDUP_REMOVED lines=8> */
.L_x_511:
[----:B------:R-:W-:Y:S05]  /*8de0*/  BSYNC.RECONVERGENT B0 ;  /* 0x0000000000007941 */ /* 0x000fea0003800200 */
.L_x_510:
[----:B------:R-:W-:Y:S01]  /*8df0*/  BAR.SYNC.DEFER_BLOCKING 0x0 ;  /* 0x0000000000007b1d */ /* 0x000fe20000010000 */
[----:B------:R-:W-:-:S05]  /*8e00*/  ISETP.GT.U32.AND P0, PT, R20, 0xf, PT ;  /* 0x0000000f1400780c */ /* 0x000fca0003f04070 */
[----:B------:R-:W-:Y:S08]  /*8e10*/  BSSY.RECONVERGENT B0, `(.L_x_512) ;  /* 0x0000013000007945 */ /* 0x000ff00003800200 */
[----:B------:R-:W-:Y:S05]  /*8e20*/  @P0 BRA `(.L_x_513) ;  /* 0x0000000000440947 */ /* 0x000fea0003800000 */
[----:B0123--:R-:W0:Y:S02]  /*8e30*/  LDS.128 R4, [R3] ;  /* 0x0000000003047984 */ /* 0x00fe240000000c00 */
        /* <DEDUP_REMOVED lines=16> */
.L_x_513:
[----:B------:R-:W-:Y:S05]  /*8f40*/  BSYNC.RECONVERGENT B0 ;  /* 0x0000000000007941 */ /* 0x000fea0003800200 */
.L_x_512:
[----:B------:R-:W-:Y:S06]  /*8f50*/  BAR.SYNC.DEFER_BLOCKING 0x0 ;  /* 0x0000000000007b1d */ /* 0x000fec0000010000 */
[----:B------:R-:W-:Y:S04]  /*8f60*/  BSSY.RECONVERGENT B0, `(.L_x_514) ;  /* 0x0000007000007945 */ /* 0x000fe80003800200 */
[----:B------:R-:W-:Y:S05]  /*8f70*/  @P1 BRA `(.L_x_515) ;  /* 0x0000000000141947 */ /* 0x000fea0003800000 */
[----:B0123--:R-:W-:Y:S02]  /*8f80*/  F2FP.F16.F32.PACK_AB R4, R27, R30 ;  /* 0x0000001e1b04723e */ /* 0x00ffe400000000ff */
[----:B------:R-:W-:Y:S02]  /*8f90*/  F2FP.F16.F32.PACK_AB R5, R25, R26 ;  /* 0x0000001a1905723e */ /* 0x000fe400000000ff */
[----:B------:R-:W-:Y:S02]  /*8fa0*/  F2FP.F16.F32.PACK_AB R6, R23, R24 ;  /* 0x000000181706723e */ /* 0x000fe400000000ff */
[----:B------:R-:W-:-:S05]  /*8fb0*/  F2FP.F16.F32.PACK_AB R7, R21, R22 ;  /* 0x000000161507723e */ /* 0x000fca00000000ff */
[----:B------:R4:W-:Y:S02]  /*8fc0*/  STS.128 [R3+-0x60], R4 ;  /* 0xffffa00403007388 */ /* 0x0009e40000000c00 */
.L_x_515:
[----:B------:R-:W-:Y:S05]  /*8fd0*/  BSYNC.RECONVERGENT B0 ;  /* 0x0000000000007941 */ /* 0x000fea0003800200 */
.L_x_514:
[----:B------:R-:W-:Y:S06]  /*8fe0*/  BAR.SYNC.DEFER_BLOCKING 0x0 ;  /* 0x0000000000007b1d */ /* 0x000fec0000010000 */
[----:B------:R-:W-:Y:S04]  /*8ff0*/  BSSY.RECONVERGENT B0, `(.L_x_516) ;  /* 0x0000013000007945 */ /* 0x000fe80003800200 */
[----:B------:R-:W-:Y:S05]  /*9000*/  @P5 BRA `(.L_x_517) ;  /* 0x0000000000445947 */ /* 0x000fea0003800000 */
[----:B01234-:R-:W0:Y:S02]  /*9010*/  LDS.128 R4, [R3] ;  /* 0x0000000003047984 */ /* 0x01fe240000000c00 */
        /* <DEDUP_REMOVED lines=16> */
.L_x_517:
[----:B------:R-:W-:Y:S05]  /*9120*/  BSYNC.RECONVERGENT B0 ;  /* 0x0000000000007941 */ /* 0x000fea0003800200 */
.L_x_516:
[----:B------:R-:W-:Y:S06]  /*9130*/  BAR.SYNC.DEFER_BLOCKING 0x0 ;  /* 0x0000000000007b1d */ /* 0x000fec0000010000 */
.L_x_498:
[----:B------:R-:W-:-:S13]  /*9140*/  ISETP.GT.U32.OR P4, PT, R20, 0x7, P4 ;  /* 0x000000071400780c */ /* 0x000fda0002784470 */
[----:B------:R-:W-:Y:S05]  /*9150*/  @P4 EXIT ;  /* 0x000000000000494d */ /* 0x000fea0003800000 */
[----:B------:R-:W5:Y:S02]  /*9160*/  LDCU UR4, c[0x0][0x478] ;  /* 0x00008f00ff0477ac */ /* 0x000f640008000800 */
[----:B-----5:R-:W-:-:S09]  /*9170*/  UISETP.NE.AND UP0, UPT, UR4, 0x2, UPT ;  /* 0x000000020400788c */ /* 0x020fd2000bf05270 */
[----:B------:R-:W-:Y:S05]  /*9180*/  BRA.U UP0, `(.L_x_518) ;  /* 0x0000000100e07547 */ /* 0x000fea000b800000 */
[----:B01234-:R-:W0:Y:S01]  /*9190*/  LDC.64 R2, c[0x0][0x470] ;  /* 0x00011c00ff027b82 */ /* 0x01fe220000000a00 */
[----:B------:R-:W1:Y:S01]  /*91a0*/  LDCU.64 UR4, c[0x0][0x380] ;  /* 0x00007000ff0477ac */ /* 0x000e620008000a00 */
[----:B0-----:R-:W2:Y:S01]  /*91b0*/  LDG.E R2, desc[UR36][R2.64] ;  /* 0x0000002402027981 */ /* 0x001ea2000c1e1900 */
[----:B------:R-:W-:-:S04]  /*91c0*/  IADD3 R9, PT, PT, R0, UR8, RZ ;  /* 0x0000000800097c10 */ /* 0x000fc8000fffe0ff */
[----:B-1----:R-:W-:-:S04]  /*91d0*/  IADD3 R8, P0, PT, R9, UR4, RZ ;  /* 0x0000000409087c10 */ /* 0x002fc8000ff1e0ff */
[----:B------:R-:W-:Y:S01]  /*91e0*/  LEA.HI.X.SX32 R9, R9, UR5, 0x1, P0 ;  /* 0x0000000509097c11 */ /* 0x000fe200080f0eff */
        /* <DEDUP_REMOVED lines=8> */
[----:B------:R-:W-:-:S06]  /*9270*/  FMUL.FTZ R2, R2, R30 ;  /* 0x0000001e02027220 */ /* 0x000fcc0000410000 */
[----:B------:R-:W1:Y:S01]  /*9280*/  F2I.S8.NTZ R23, R23 ;  /* 0x0000001700177305 */ /* 0x000e620000202100 */
[----:B0-----:R-:W-:-:S07]  /*9290*/  PRMT R3, R22, 0x8880, RZ ;  /* 0x0000888016037816 */ /* 0x001fce00000000ff */
[----:B------:R-:W0:Y:S01]  /*92a0*/  F2I.S8.NTZ R21, R21 ;  /* 0x0000001500157305 */ /* 0x000e220000202100 */
[----:B------:R-:W-:-:S04]  /*92b0*/  PRMT R3, R3, 0x7710, RZ ;  /* 0x0000771003037816 */ /* 0x000fc800000000ff */
[----:B------:R-:W-:-:S03]  /*92c0*/  SHF.L.U32 R3, R3, 0x10, RZ ;  /* 0x0000001003037819 */ /* 0x000fc600000006ff */
[----:B------:R-:W2:Y:S01]  /*92d0*/  F2I.S8.NTZ R25, R25 ;  /* 0x0000001900197305 */ /* 0x000ea20000202100 */
[----:B-1----:R-:W-:Y:S02]  /*92e0*/  PRMT R23, R23, 0x8880, RZ ;  /* 0x0000888017177816 */ /* 0x002fe400000000ff */
[----:B------:R-:W-:Y:S02]  /*92f0*/  LOP3.LUT R5, R3, 0xff0000, RZ, 0xc0, !PT ;  /* 0x00ff000003057812 */ /* 0x000fe400078ec0ff */
[----:B------:R-:W-:Y:S02]  /*9300*/  PRMT R3, R23, 0x7710, RZ ;  /* 0x0000771017037816 */ /* 0x000fe400000000ff */
[----:B0-----:R-:W-:Y:S01]  /*9310*/  PRMT R4, R21, 0x8880, RZ ;  /* 0x0000888015047816 */ /* 0x001fe200000000ff */
[----:B------:R-:W0:Y:S01]  /*9320*/  F2I.S8.NTZ R27, R27 ;  /* 0x0000001b001b7305 */ /* 0x000e220000202100 */
[----:B------:R-:W-:Y:S02]  /*9330*/  SHF.L.U32 R3, R3, 0x8, RZ ;  /* 0x0000000803037819 */ /* 0x000fe400000006ff */
[----:B------:R-:W-:-:S04]  /*9340*/  PRMT R4, R4, 0x7710, RZ ;  /* 0x0000771004047816 */ /* 0x000fc800000000ff */
[----:B------:R-:W-:Y:S01]  /*9350*/  PRMT R4, R5, 0x4210, R4 ;  /* 0x0000421005047816 */ /* 0x000fe20000000004 */
[----:B------:R-:W1:Y:S03]  /*9360*/  F2I.S8.NTZ R26, R26 ;  /* 0x0000001a001a7305 */ /* 0x000e660000202100 */
[----:B------:R-:W-:Y:S02]  /*9370*/  LOP3.LUT R13, R4, 0xff00, R3, 0xf8, !PT ;  /* 0x0000ff00040d7812 */ /* 0x000fe400078ef803 */
[----:B--2---:R-:W-:Y:S02]  /*9380*/  PRMT R4, R25, 0x8880, RZ ;  /* 0x0000888019047816 */ /* 0x004fe400000000ff */
[----:B0-----:R-:W-:Y:S01]  /*9390*/  PRMT R27, R27, 0x8880, RZ ;  /* 0x000088801b1b7816 */ /* 0x001fe200000000ff */
[----:B------:R-:W0:Y:S01]  /*93a0*/  F2I.S8.NTZ R24, R24 ;  /* 0x0000001800187305 */ /* 0x000e220000202100 */
[----:B------:R-:W-:-:S02]  /*93b0*/  PRMT R4, R4, 0x7710, RZ ;  /* 0x0000771004047816 */ /* 0x000fc400000000ff */
[----:B------:R-:W-:Y:S02]  /*93c0*/  PRMT R0, R27, 0x7710, RZ ;  /* 0x000077101b007816 */ /* 0x000fe400000000ff */
[----:B------:R-:W-:Y:S02]  /*93d0*/  LOP3.LUT R4, R4, 0xff, RZ, 0xc0, !PT ;  /* 0x000000ff04047812 */ /* 0x000fe400078ec0ff */
[----:B-1----:R-:W-:Y:S01]  /*93e0*/  PRMT R3, R26, 0x8880, RZ ;  /* 0x000088801a037816 */ /* 0x002fe200000000ff */
[----:B------:R-:W1:Y:S01]  /*93f0*/  F2I.S8.NTZ R2, R2 ;  /* 0x0000000200027305 */ /* 0x000e620000202100 */
[----:B------:R-:W-:Y:S02]  /*9400*/  LOP3.LUT R6, R0, 0xff, RZ, 0xc0, !PT ;  /* 0x000000ff00067812 */ /* 0x000fe400078ec0ff */
[----:B------:R-:W-:-:S03]  /*9410*/  PRMT R3, R3, 0x7710, RZ ;  /* 0x0000771003037816 */ /* 0x000fc600000000ff */
[----:B------:R-:W-:Y:S01]  /*9420*/  IMAD.WIDE.U32 R6, R6, 0x100, RZ ;  /* 0x0000010006067825 */ /* 0x000fe200078e00ff */
[----:B0-----:R-:W-:Y:S02]  /*9430*/  PRMT R24, R24, 0x8880, RZ ;  /* 0x0000888018187816 */ /* 0x001fe400000000ff */
[----:B------:R-:W-:Y:S02]  /*9440*/  LOP3.LUT R5, R3, 0xff, RZ, 0xc0, !PT ;  /* 0x000000ff03057812 */ /* 0x000fe400078ec0ff */
[----:B------:R-:W-:Y:S02]  /*9450*/  PRMT R0, R24, 0x7710, RZ ;  /* 0x0000771018007816 */ /* 0x000fe400000000ff */
[----:B-1----:R-:W-:Y:S01]  /*9460*/  PRMT R10, R2, 0x8880, RZ ;  /* 0x00008880020a7816 */ /* 0x002fe200000000ff */
[----:B------:R-:W-:Y:S01]  /*9470*/  IMAD.WIDE.U32 R2, R4, 0x1000000, RZ ;  /* 0x0100000004027825 */ /* 0x000fe200078e00ff */
[----:B------:R-:W-:Y:S02]  /*9480*/  LOP3.LUT R13, R13, 0xff, R0, 0xf8, !PT ;  /* 0x000000ff0d0d7812 */ /* 0x000fe400078ef800 */
[----:B------:R-:W-:Y:S01]  /*9490*/  PRMT R0, R10, 0x7710, RZ ;  /* 0x000077100a007816 */ /* 0x000fe200000000ff */
[----:B------:R-:W-:-:S03]  /*94a0*/  IMAD.WIDE.U32 R4, R5, 0x10000, RZ ;  /* 0x0001000005047825 */ /* 0x000fc600078e00ff */
[----:B------:R-:W-:Y:S02]  /*94b0*/  LOP3.LUT R11, R6, R2, R4, 0xfe, !PT ;  /* 0x00000002060b7212 */ /* 0x000fe400078efe04 */
[----:B------:R-:W-:Y:S02]  /*94c0*/  LOP3.LUT R3, R5, R13, R3, 0xfe, !PT ;  /* 0x0000000d05037212 */ /* 0x000fe400078efe03 */
[----:B------:R-:W-:Y:S02]  /*94d0*/  LOP3.LUT R2, R11, 0xff, R0, 0xf8, !PT ;  /* 0x000000ff0b027812 */ /* 0x000fe400078ef800 */
[----:B------:R-:W-:-:S05]  /*94e0*/  LOP3.LUT R3, R3, R7, RZ, 0xfc, !PT ;  /* 0x0000000703037212 */ /* 0x000fca00078efcff */
[----:B------:R-:W-:Y:S01]  /*94f0*/  STG.E.64 desc[UR36][R8.64], R2 ;  /* 0x0000000208007986 */ /* 0x000fe2000c101b24 */
[----:B------:R-:W-:Y:S05]  /*9500*/  EXIT ;  /* 0x000000000000794d */ /* 0x000fea0003800000 */
.L_x_518:
[----:B01234-:R-:W0:Y:S01]  /*9510*/  LDC.64 R2, c[0x0][0x380] ;  /* 0x0000e000ff027b82 */ /* 0x01fe220000000a00 */
        /* <DEDUP_REMOVED lines=11> */
.L_x_423:
[----:B------:R-:W-:Y:S01]  /*95d0*/  HFMA2 R12, -RZ, RZ, 0, 9.5367431640625e-07 ;  /* 0x00000010ff0c7431 */ /* 0x000fe200000001ff */
[----:B------:R-:W-:Y:S02]  /*95e0*/  MOV R11, 0x1f ;  /* 0x0000001f000b7802 */ /* 0x000fe40000000f00 */
[----:B------:R-:W-:-:S07]  /*95f0*/  MOV R15, 0xffffffff ;  /* 0xffffffff000f7802 */ /* 0x000fce0000000f00 */
[----:B------:R-:W-:Y:S05]  /*9600*/  WARPSYNC.COLLECTIVE R15, `(.L_x_519) ;  /* 0x000000000f087348 */ /* 0x000fea0003c00000 */
[----:B------:R0:W1:Y:S02]  /*9610*/  SHFL.BFLY P6, R14, R13, R12, R11 ;  /* 0x0c00000c0d0e7389 */ /* 0x00006400000c000b */
[----:B01----:R-:W-:Y:S05]  /*9620*/  ENDCOLLECTIVE ;  /* 0x000000000000791b */ /* 0x003fea0003800000 */
.L_x_519:
[----:B------:R-:W-:Y:S02]  /*9630*/  HFMA2 R12, -RZ, RZ, 0, 4.76837158203125e-07 ;  /* 0x00000008ff0c7431 */ /* 0x000fe400000001ff */
[----:B------:R-:W-:-:S04]  /*9640*/  FADD.FTZ R4, R13, R14 ;  /* 0x0000000e0d047221 */ /* 0x000fc80000010000 */
[----:B------:R-:W-:-:S07]  /*9650*/  IMAD.MOV.U32 R13, RZ, RZ, R4 ;  /* 0x000000ffff0d7224 */ /* 0x000fce00078e0004 */
[----:B------:R-:W-:Y:S05]  /*9660*/  WARPSYNC.COLLECTIVE R15, `(.L_x_520) ;  /* 0x000000000f087348 */ /* 0x000fea0003c00000 */
[----:B------:R0:W1:Y:S02]  /*9670*/  SHFL.BFLY P6, R14, R13, R12, R11 ;  /* 0x0c00000c0d0e7389 */ /* 0x00006400000c000b */
[----:B01----:R-:W-:Y:S05]  /*9680*/  ENDCOLLECTIVE ;  /* 0x000000000000791b */ /* 0x003fea0003800000 */
.L_x_520:
[----:B------:R-:W-:Y:S02]  /*9690*/  HFMA2 R12, -RZ, RZ, 0, 2.384185791015625e-07 ;  /* 0x00000004ff0c7431 */ /* 0x000fe400000001ff */
[----:B------:R-:W-:-:S05]  /*96a0*/  FADD.FTZ R5, R4, R14 ;  /* 0x0000000e04057221 */ /* 0x000fca0000010000 */
[----:B------:R-:W-:-:S07]  /*96b0*/  MOV R13, R5 ;  /* 0x00000005000d7202 */ /* 0x000fce0000000f00 */
[----:B------:R-:W-:Y:S05]  /*96c0*/  WARPSYNC.COLLECTIVE R15, `(.L_x_521) ;  /* 0x000000000f087348 */ /* 0x000fea0003c00000 */
[----:B------:R0:W1:Y:S02]  /*96d0*/  SHFL.BFLY P6, R14, R13, R12, R11 ;  /* 0x0c00000c0d0e7389 */ /* 0x00006400000c000b */
[----:B01----:R-:W-:Y:S05]  /*96e0*/  ENDCOLLECTIVE ;  /* 0x000000000000791b */ /* 0x003fea0003800000 */
.L_x_521:
[----:B------:R-:W-:Y:S01]  /*96f0*/  MOV R12, 0x2 ;  /* 0x00000002000c7802 */ /* 0x000fe20000000f00 */
[----:B------:R-:W-:-:S04]  /*9700*/  FADD.FTZ R6, R5, R14 ;  /* 0x0000000e05067221 */ /* 0x000fc80000010000 */
[----:B------:R-:W-:-:S07]  /*9710*/  IMAD.MOV.U32 R13, RZ, RZ, R6 ;  /* 0x000000ffff0d7224 */ /* 0x000fce00078e0006 */
[----:B------:R-:W-:Y:S05]  /*9720*/  WARPSYNC.COLLECTIVE R15, `(.L_x_522) ;  /* 0x000000000f087348 */ /* 0x000fea0003c00000 */
[----:B------:R0:W1:Y:S02]  /*9730*/  SHFL.BFLY P6, R14, R13, R12, R11 ;  /* 0x0c00000c0d0e7389 */ /* 0x00006400000c000b */
[----:B01----:R-:W-:Y:S05]  /*9740*/  ENDCOLLECTIVE ;  /* 0x000000000000791b */ /* 0x003fea0003800000 */
.L_x_522:
[----:B------:R-:W-:Y:S02]  /*9750*/  HFMA2 R12, -RZ, RZ, 0, 5.9604644775390625e-08 ;  /* 0x00000001ff0c7431 */ /* 0x000fe400000001ff */
[----:B------:R-:W-:-:S05]  /*9760*/  FADD.FTZ R7, R6, R14 ;  /* 0x0000000e06077221 */ /* 0x000fca0000010000 */
[----:B------:R-:W-:-:S07]  /*9770*/  MOV R13, R7 ;  /* 0x00000007000d7202 */ /* 0x000fce0000000f00 */
[----:B------:R-:W-:Y:S05]  /*9780*/  WARPSYNC.COLLECTIVE R15, `(.L_x_523) ;  /* 0x000000000f087348 */ /* 0x000fea0003c00000 */
[----:B------:R0:W1:Y:S02]  /*9790*/  SHFL.BFLY P6, R14, R13, R12, R11 ;  /* 0x0c00000c0d0e7389 */ /* 0x00006400000c000b */
[----:B01----:R-:W-:Y:S05]  /*97a0*/  ENDCOLLECTIVE ;  /* 0x000000000000791b */ /* 0x003fea0003800000 */
.L_x_523:
[----:B------:R-:W-:Y:S05]  /*97b0*/  BRA `(.L_x_524) ;  /* 0xffffff8400287947 */ /* 0x000fea000383ffff */
.L_x_525:
        /* <DEDUP_REMOVED lines=12> */
.L_x_3250:


//--------------------- .text._ZN4mmha33masked_multihead_attention_kernelItLi48ELi64ELi2ELi8ELi128ELb1ELb0EEEv26Multihead_attention_paramsIT_XT5_EE --------------------------
	.section	.text._ZN4mmha33masked_multihead_attention_kernelItLi48ELi64ELi2ELi8ELi128ELb1ELb0EEEv26Multihead_attention_paramsIT_XT5_EE,"ax",@progbits
	.align	128
        .global         _ZN4mmha33masked_multihead_attention_kernelItLi48ELi64ELi2ELi8ELi128ELb1ELb0EEEv26Multihead_attention_paramsIT_XT5_EE
        .type           _ZN4mmha33masked_multihead_attention_kernelItLi48ELi64ELi2ELi8ELi128ELb1ELb0EEEv26Multihead_attention_paramsIT_XT5_EE,@function
        .size           _ZN4mmha33masked_multihead_attention_kernelItLi48ELi64ELi2ELi8ELi128ELb1ELb0EEEv26Multihead_attention_paramsIT_XT5_EE,(.L_x_3251 - _ZN4mmha33masked_multihead_attention_kernelItLi48ELi64ELi2ELi8ELi128ELb1ELb0EEEv26Multihead_attention_paramsIT_XT5_EE)
        .other          _ZN4mmha33masked_multihead_attention_kernelItLi48ELi64ELi2ELi8ELi128ELb1ELb0EEEv26Multihead_attention_paramsIT_XT5_EE,@"STO_CUDA_ENTRY STV_DEFAULT"
_ZN4mmha33masked_multihead_attention_kernelItLi48ELi64ELi2ELi8ELi128ELb1ELb0EEEv26Multihead_attention_paramsIT_XT5_EE:
.text._ZN4mmha33masked_multihead_attention_kernelItLi48ELi64ELi2ELi8ELi128ELb1ELb0EEEv26Multihead_attention_paramsIT_XT5_EE:
        /* <DEDUP_REMOVED lines=14> */
.L_x_526:
        /* <DEDUP_REMOVED lines=114> */
.L_x_528:
[----:B------:R-:W-:Y:S05]  /*0800*/  BSYNC.RECONVERGENT B0 ;  /* 0x0000000000007941 */ /* 0x000fea0003800200 */
.L_x_527:
[----:B------:R-:W1:Y:S01]  /*0810*/  LDCU.64 UR10, c[0x0][0x3a0] ;  /* 0x00007400ff0a77ac */ /* 0x000e620008000a00 */
[----:B------:R-:W-:Y:S01]  /*0820*/  ISETP.NE.U32.AND P0, PT, R18, RZ, PT ;  /* 0x000000ff1200720c */ /* 0x000fe20003f05070 */
[----:B------:R-:W2:Y:S01]  /*0830*/  @!P3 LDC.64 R4, c[0x0][0x3b8] ;  /* 0x0000ee00ff04bb82 */ /* 0x000ea20000000a00 */
[----:B------:R-:W-:Y:S01]  /*0840*/  R2UR UR12, R19 ;  /* 0x00000000130c72ca */ /* 0x000fe200000e0000 */
[----:B------:R-:W3:Y:S01]  /*0850*/  LDCU.64 UR4, c[0x0][0x390] ;  /* 0x00007200ff0477ac */ /* 0x000ee20008000a00 */
[----:B------:R-:W-:Y:S01]  /*0860*/  LOP3.LUT R17, R3, 0x6, RZ, 0xc0, !PT ;  /* 0x0000000603117812 */ /* 0x000fe200078ec0ff */
[----:B------:R-:W-:Y:S01]  /*0870*/  IMAD.MOV.U32 R18, RZ, RZ, RZ ;  /* 0x000000ffff127224 */ /* 0x000fe200078e00ff */
[----:B------:R-:W-:Y:S01]  /*0880*/  SHF.R.U32.HI R19, RZ, 0x2, R16 ;  /* 0x00000002ff137819 */ /* 0x000fe20000011610 */
[----:B------:R-:W-:Y:S01]  /*0890*/  VOTEU.ANY UP1, P2 ;  /* 0x0000000000ff7886 */ /* 0x000fe20001020100 */
[----:B------:R-:W-:Y:S01]  /*08a0*/  PLOP3.LUT P4, PT, PT, PT, UP1, 0x80, 0x8 ;  /* 0x000000000008781c */ /* 0x000fe20003f8f018 */
[----:B------:R-:W-:-:S02]  /*08b0*/  UIMAD UR42, UR42, 0x30, URZ ;  /* 0x000000302a2a78a4 */ /* 0x000fc4000f8e02ff */
[----:B------:R-:W-:Y:S02]  /*08c0*/  @!P3 IMAD R13, R19, UR8, R14 ;  /* 0x00000008130dbc24 */ /* 0x000fe4000f8e020e */
[----:B------:R-:W-:Y:S01]  /*08d0*/  VOTEU.ANY UP0, P0 ;  /* 0x0000000000ff7886 */ /* 0x000fe20000000100 */
[----:B------:R-:W-:Y:S01]  /*08e0*/  PLOP3.LUT P0, PT, PT, PT, UP1, 0x40, 0x4 ;  /* 0x000000000004781c */ /* 0x000fe20003f0e818 */
[----:B------:R-:W-:Y:S01]  /*08f0*/  UISETP.NE.AND.EX UP0, UPT, UR12, URZ, UPT, UP0 ;  /* 0x000000ff0c00728c */ /* 0x000fe2000bf05300 */
[----:B------:R-:W-:Y:S01]  /*0900*/  @!P3 IMAD R0, R12, UR42, R17 ;  /* 0x0000002a0c00bc24 */ /* 0x000fe2000f8e0211 */
[----:B-1----:R-:W-:Y:S01]  /*0910*/  ISETP.NE.U32.AND P1, PT, RZ, UR10, PT ;  /* 0x0000000aff007c0c */ /* 0x002fe2000bf25070 */
[----:B------:R-:W-:Y:S01]  /*0920*/  IMAD.MOV.U32 R23, RZ, RZ, RZ ;  /* 0x000000ffff177224 */ /* 0x000fe200078e00ff */
[----:B------:R-:W-:Y:S01]  /*0930*/  ISETP.GT.U32.OR P0, PT, R16, 0x1f, P0 ;  /* 0x0000001f1000780c */ /* 0x000fe20000704470 */
[----:B------:R-:W-:Y:S01]  /*0940*/  @!P3 IMAD R13, R13, 0x8, R0 ;  /* 0x000000080d0db824 */ /* 0x000fe200078e0200 */
[----:B------:R-:W-:Y:S01]  /*0950*/  ISETP.NE.AND.EX P1, PT, RZ, UR11, PT, P1 ;  /* 0x0000000bff007c0c */ /* 0x000fe2000bf25310 */
[----:B------:R-:W1:Y:S01]  /*0960*/  LDC R14, c[0x0][0x400] ;  /* 0x00010000ff0e7b82 */ /* 0x000e620000000800 */
[----:B---3--:R-:W-:-:S02]  /*0970*/  ISETP.NE.U32.AND P2, PT, RZ, UR4, PT ;  /* 0x00000004ff007c0c */ /* 0x008fc4000bf45070 */
[C---:B------:R-:W-:Y:S01]  /*0980*/  ISETP.GT.U32.OR P1, PT, R16.reuse, 0x17, !P1 ;  /* 0x000000171000780c */ /* 0x040fe20004f24470 */
[----:B--2---:R-:W-:Y:S01]  /*0990*/  @!P3 IMAD.WIDE R4, R13, 0x2, R4 ;  /* 0x000000020d04b825 */ /* 0x004fe200078e0204 */
[----:B------:R-:W-:Y:S01]  /*09a0*/  ISETP.NE.AND.EX P2, PT, RZ, UR5, PT, P2 ;  /* 0x00000005ff007c0c */ /* 0x000fe2000bf45320 */
[----:B------:R-:W2:Y:S01]  /*09b0*/  @UP0 LDCU.64 UR4, c[0x0][0x418] ;  /* 0x00008300ff0407ac */ /* 0x000ea20008000a00 */
[----:B------:R-:W-:Y:S02]  /*09c0*/  ISETP.NE.OR P1, PT, RZ, UR9, P1 ;  /* 0x00000009ff007c0c */ /* 0x000fe40008f25670 */
[----:B------:R-:W-:Y:S01]  /*09d0*/  ISETP.GT.U32.OR P2, PT, R16, 0x17, !P2 ;  /* 0x000000171000780c */ /* 0x000fe20005744470 */
[----:B------:R-:W-:Y:S01]  /*09e0*/  VOTEU.ALL UP1, P0 ;  /* 0x0000000000ff7886 */ /* 0x000fe20000020000 */
[----:B-----5:R-:W-:Y:S01]  /*09f0*/  @P4 R2UR UR38, R10 ;  /* 0x000000000a2642ca */ /* 0x020fe200000e0000 */
[----:B------:R-:W3:Y:S01]  /*0a00*/  @!P3 LDG.E R18, desc[UR36][R4.64] ;  /* 0x000000240412b981 */ /* 0x000ee2000c1e1900 */
[----:B------:R-:W4:Y:S01]  /*0a10*/  @!P0 LDC.64 R10, c[0x0][0x450] ;  /* 0x00011400ff0a8b82 */ /* 0x000f220000000a00 */
[----:B------:R-:W-:-:S02]  /*0a20*/  MOV R12, UR45 ;  /* 0x0000002d000c7c02 */ /* 0x000fc40008000f00 */
[----:B------:R-:W-:-:S03]  /*0a30*/  PLOP3.LUT P4, PT, PT, PT, UP0, 0x80, 0x8 ;  /* 0x000000000008781c */ /* 0x000fc60003f8f008 */
[----:B------:R-:W-:Y:S02]  /*0a40*/  IMAD R15, R12, 0x30, R3 ;  /* 0x000000300c0f7824 */ /* 0x000fe400078e0203 */
[----:B------:R-:W1:Y:S03]  /*0a50*/  @!P1 LDC.64 R8, c[0x0][0x3a0] ;  /* 0x0000e800ff089b82 */ /* 0x000e660000000a00 */
[----:B------:R-:W-:Y:S02]  /*0a60*/  @!UP1 UIMAD UR6, UR38, UR6, URZ ;  /* 0x00000006260692a4 */ /* 0x000fe4000f8e02ff */
[----:B--2---:R-:W-:-:S03]  /*0a70*/  @UP0 UIMAD.WIDE.U32 UR4, UR7, 0x4, UR4 ;  /* 0x00000004070408a5 */ /* 0x004fc6000f8e0004 */
[----:B0-----:R-:W0:Y:S01]  /*0a80*/  @!P2 LDC.64 R6, c[0x0][0x390] ;  /* 0x0000e400ff06ab82 */ /* 0x001e220000000a00 */
[----:B------:R-:W-:Y:S02]  /*0a90*/  MOV R0, UR6 ;  /* 0x0000000600007c02 */ /* 0x000fe40008000f00 */
[----:B------:R-:W-:Y:S01]  /*0aa0*/  IMAD.U32 R12, RZ, RZ, UR4 ;  /* 0x00000004ff0c7e24 */ /* 0x000fe2000f8e00ff */
[----:B------:R-:W-:Y:S02]  /*0ab0*/  MOV R13, UR5 ;  /* 0x00000005000d7c02 */ /* 0x000fe40008000f00 */
[----:B------:R-:W-:Y:S01]  /*0ac0*/  @!P0 IMAD R21, R0, 0x30, R15 ;  /* 0x0000003000158824 */ /* 0x000fe200078e020f */
[----:B------:R-:W-:Y:S01]  /*0ad0*/  MOV R0, RZ ;  /* 0x000000ff00007202 */ /* 0x000fe20000000f00 */
[----:B------:R-:W2:Y:S01]  /*0ae0*/  LDCU.U8 UR4, c[0x0][0x404] ;  /* 0x00008080ff0477ac */ /* 0x000ea20008000000 */
[----:B------:R-:W3:Y:S01]  /*0af0*/  @P4 LDG.E R12, desc[UR36][R12.64] ;  /* 0x000000240c0c4981 */ /* 0x000ee2000c1e1900 */
[----:B----4-:R-:W-:-:S04]  /*0b00*/  @!P0 IMAD.WIDE R10, R21, 0x2, R10 ;  /* 0x00000002150a8825 */ /* 0x010fc800078e020a */
[C---:B-1----:R-:W-:Y:S02]  /*0b10*/  @!P1 IMAD.WIDE.U32 R8, R15.reuse, 0x2, R8 ;  /* 0x000000020f089825 */ /* 0x042fe400078e0008 */
[----:B------:R-:W4:Y:S04]  /*0b20*/  @!P0 LDG.E R11, desc[UR36][R10.64] ;  /* 0x000000240a0b8981 */ /* 0x000f28000c1e1900 */
[----:B------:R-:W4:Y:S01]  /*0b30*/  @!P1 LDG.E R23, desc[UR36][R8.64] ;  /* 0x0000002408179981 */ /* 0x000f22000c1e1900 */
[----:B0-----:R-:W-:-:S05]  /*0b40*/  @!P2 IMAD.WIDE.U32 R6, R15, 0x2, R6 ;  /* 0x000000020f06a825 */ /* 0x001fca00078e0006 */
[----:B------:R-:W4:Y:S01]  /*0b50*/  @!P2 LDG.E R0, desc[UR36][R6.64] ;  /* 0x000000240600a981 */ /* 0x000f22000c1e1900 */
[----:B--2---:R-:W-:Y:S02]  /*0b60*/  ISETP.NE.AND P1, PT, RZ, UR4, PT ;  /* 0x00000004ff007c0c */ /* 0x004fe4000bf25270 */
[----:B------:R-:W-:Y:S02]  /*0b70*/  ISETP.NE.AND P2, PT, RZ, UR9, PT ;  /* 0x00000009ff007c0c */ /* 0x000fe4000bf45270 */
[----:B------:R-:W-:Y:S01]  /*0b80*/  ISETP.LT.OR P1, PT, R14, 0x1, P1 ;  /* 0x000000010e00780c */ /* 0x000fe20000f21670 */
[----:B------:R-:W-:Y:S01]  /*0b90*/  UMOV UR39, URZ ;  /* 0x000000ff00277c82 */ /* 0x000fe20008000000 */
[----:B------:R-:W-:Y:S01]  /*0ba0*/  BSSY.RECONVERGENT B6, `(.L_x_529) ;  /* 0x00000df000067945 */ /* 0x000fe20003800200 */
[----:B---3--:R-:W-:-:S08]  /*0bb0*/  @P4 R2UR UR39, R12 ;  /* 0x000000000c2742ca */ /* 0x008fd000000e0000 */
[----:B----4-:R-:W-:-:S04]  /*0bc0*/  @!P2 HADD2 R18, R18, R23 ;  /* 0x000000171212a230 */ /* 0x010fc80000000000 */
[----:B------:R-:W-:Y:S02]  /*0bd0*/  @!P0 HMUL2 R18, R18, R11 ;  /* 0x0000000b12128232 */ /* 0x000fe40000000000 */
[----:B------:R-:W-:Y:S01]  /*0be0*/  HFMA2 R25, R25, 1, 1, R0 ;  /* 0x3c003c0019197831 */ /* 0x000fe20000000000 */
        /* <DEDUP_REMOVED lines=9> */
[----:B------:R-:W0:Y:S01]  /*0c80*/  MUFU.RCP R4, R4 ;  /* 0x0000000400047308 */ /* 0x000e220000001000 */
[----:B------:R-:W-:Y:S01]  /*0c90*/  I2FP.F32.S32 R0, UR4 ;  /* 0x0000000400007c45 */ /* 0x000fe20008201400 */
[----:B0-----:R-:W-:Y:S01]  /*0ca0*/  FMUL.FTZ R3, R3, R4 ;  /* 0x0000000403037220 */ /* 0x001fe20000410000 */
[--C-:B------:R-:W-:Y:S02]  /*0cb0*/  HADD2.F32 R4, -RZ, R25.reuse.H1_H1 ;  /* 0x30000019ff047230 */ /* 0x100fe40000004100 */
[----:B------:R-:W-:-:S02]  /*0cc0*/  HADD2.F32 R25, -RZ, R25.H0_H0 ;  /* 0x20000019ff197230 */ /* 0x000fc40000004100 */
[----:B------:R-:W-:-:S06]  /*0cd0*/  FMUL.FTZ R3, R3, 13.28771209716796875 ;  /* 0x41549a7803037820 */ /* 0x000fcc0000410000 */
[----:B------:R-:W0:Y:S02]  /*0ce0*/  MUFU.EX2 R3, -R3 ;  /* 0x8000000300037308 */ /* 0x000e240000000800 */
[----:B0-----:R-:W-:-:S04]  /*0cf0*/  FMUL.FTZ R0, R0, R3 ;  /* 0x0000000300007220 */ /* 0x001fc80000410000 */
[----:B------:R-:W-:-:S04]  /*0d00*/  FMUL.RZ R8, R0, 0.15915493667125701904 ;  /* 0x3e22f98300087820 */ /* 0x000fc8000040c000 */
[----:B------:R-:W0:Y:S08]  /*0d10*/  MUFU.SIN R5, R8 ;  /* 0x0000000800057308 */ /* 0x000e300000000400 */
[----:B------:R-:W1:Y:S01]  /*0d20*/  MUFU.COS R0, R8 ;  /* 0x0000000800007308 */ /* 0x000e620000000000 */
[C---:B0-----:R-:W-:Y:S01]  /*0d30*/  FMUL.FTZ R3, R5.reuse, R4 ;  /* 0x0000000405037220 */ /* 0x041fe20000410000 */
[----:B------:R-:W-:Y:S01]  /*0d40*/  FMUL.FTZ R7, R5, R6 ;  /* 0x0000000605077220 */ /* 0x000fe20000410000 */
[C---:B-1----:R-:W-:Y:S01]  /*0d50*/  FMUL.FTZ R4, R0.reuse, R4 ;  /* 0x0000000400047220 */ /* 0x042fe20000410000 */
[----:B------:R-:W-:-:S02]  /*0d60*/  FMUL.FTZ R6, R0, R6 ;  /* 0x0000000600067220 */ /* 0x000fc40000410000 */
[CC--:B------:R-:W-:Y:S01]  /*0d70*/  FFMA.FTZ R7, R0.reuse, R18.reuse, -R7 ;  /* 0x0000001200077223 */ /* 0x0c0fe20000010807 */
[-C--:B------:R-:W-:Y:S01]  /*0d80*/  FFMA.FTZ R3, R0, R25.reuse, -R3 ;  /* 0x0000001900037223 */ /* 0x080fe20000010803 */
[C---:B------:R-:W-:Y:S01]  /*0d90*/  FFMA.FTZ R4, R5.reuse, R25, R4 ;  /* 0x0000001905047223 */ /* 0x040fe20000010004 */
[----:B------:R-:W-:-:S04]  /*0da0*/  FFMA.FTZ R18, R5, R18, R6 ;  /* 0x0000001205127223 */ /* 0x000fc80000010006 */
[----:B------:R-:W-:Y:S02]  /*0db0*/  F2FP.F16.F32.PACK_AB R25, R4, R3 ;  /* 0x000000030419723e */ /* 0x000fe400000000ff */
[----:B------:R-:W-:Y:S01]  /*0dc0*/  F2FP.F16.F32.PACK_AB R18, R18, R7 ;  /* 0x000000071212723e */ /* 0x000fe200000000ff */
[----:B------:R-:W-:Y:S06]  /*0dd0*/  BRA `(.L_x_532) ;  /* 0x0000000800ec7947 */ /* 0x000fec0003800000 */
.L_x_531:
        /* <DEDUP_REMOVED lines=9> */
[----:B0-----:R-:W-:-:S04]  /*0e70*/  FMUL.FTZ R3, R3, R14 ;  /* 0x0000000e03037220 */ /* 0x001fc80000410000 */
[----:B------:R-:W-:-:S06]  /*0e80*/  FMUL.FTZ R3, R3, 13.28771209716796875 ;  /* 0x41549a7803037820 */ /* 0x000fcc0000410000 */
        /* <DEDUP_REMOVED lines=11> */
.L_x_530:
        /* <DEDUP_REMOVED lines=54> */
.L_x_533:
        /* <DEDUP_REMOVED lines=15> */
.L_x_534:
        /* <DEDUP_REMOVED lines=32> */
[--C-:B------:R-:W-:Y:S01]  /*1590*/  HADD2.F32 R20, -RZ, R25.reuse.H0_H0 ;  /* 0x20000019ff147230 */ /* 0x100fe20000004100 */
[----:B------:R-:W0:Y:S01]  /*15a0*/  MUFU.RCP R5, R5 ;  /* 0x0000000500057308 */ /* 0x000e220000001000 */
[----:B------:R-:W-:Y:S01]  /*15b0*/  I2FP.F32.S32 R7, R8 ;  /* 0x0000000800077245 */ /* 0x000fe20000201400 */
[----:B------:R-:W-:Y:S02]  /*15c0*/  HADD2.F32 R8, -RZ, R25.H1_H1 ;  /* 0x30000019ff087230 */ /* 0x000fe40000004100 */
        /* <DEDUP_REMOVED lines=18> */
.L_x_540:
[----:B------:R-:W-:Y:S05]  /*16f0*/  BSYNC.RECONVERGENT B2 ;  /* 0x0000000000027941 */ /* 0x000fea0003800200 */
.L_x_539:
[----:B------:R-:W-:Y:S01]  /*1700*/  PRMT R7, R18, 0x7632, R7 ;  /* 0x0000763212077816 */ /* 0x000fe20000000007 */
[----:B------:R0:W-:Y:S04]  /*1710*/  STS.U16 [R13], R18 ;  /* 0x000000120d007388 */ /* 0x0001e80000000400 */
[----:B------:R0:W-:Y:S01]  /*1720*/  STS.U16 [R14], R7 ;  /* 0x000000070e007388 */ /* 0x0001e20000000400 */
[----:B------:R-:W-:Y:S05]  /*1730*/  BRA `(.L_x_541) ;  /* 0x0000000000507947 */ /* 0x000fea0003800000 */
.L_x_538:
        /* <DEDUP_REMOVED lines=9> */
[----:B------:R-:W-:-:S05]  /*17d0*/  HADD2.F32 R6, -RZ, R25.H1_H1 ;  /* 0x30000019ff067230 */ /* 0x000fca0000004100 */
        /* <DEDUP_REMOVED lines=10> */
.L_x_541:
[----:B------:R-:W-:Y:S05]  /*1880*/  BSYNC.RECONVERGENT B1 ;  /* 0x0000000000017941 */ /* 0x000fea0003800200 */
.L_x_537:
[----:B------:R-:W-:Y:S01]  /*1890*/  PRMT R6, R25, 0x7632, R6 ;  /* 0x0000763219067816 */ /* 0x000fe20000000006 */
[----:B------:R1:W-:Y:S04]  /*18a0*/  STS.U16 [R11], R25 ;  /* 0x000000190b007388 */ /* 0x0003e80000000400 */
[----:B------:R1:W-:Y:S02]  /*18b0*/  STS.U16 [R12], R6 ;  /* 0x000000060c007388 */ /* 0x0003e40000000400 */
.L_x_536:
[----:B------:R-:W-:Y:S05]  /*18c0*/  BSYNC.RECONVERGENT B0 ;  /* 0x0000000000007941 */ /* 0x000fea0003800200 */
.L_x_535:
        /* <DEDUP_REMOVED lines=10> */
.L_x_543:
[----:B------:R-:W-:Y:S05]  /*1970*/  BSYNC.RECONVERGENT B0 ;  /* 0x0000000000007941 */ /* 0x000fea0003800200 */
.L_x_542:
[----:B------:R-:W-:Y:S06]  /*1980*/  BAR.SYNC.DEFER_BLOCKING 0x0 ;  /* 0x0000000000007b1d */ /* 0x000fec0000010000 */
.L_x_532:
[----:B------:R-:W-:Y:S05]  /*1990*/  BSYNC.RECONVERGENT B6 ;  /* 0x0000000000067941 */ /* 0x000fea0003800200 */
.L_x_529:
[----:B------:R-:W3:Y:S01]  /*19a0*/  LDCU UR4, c[0x0][0x3f4] ;  /* 0x00007e80ff0477ac */ /* 0x000ee20008000800 */
[----:B------:R-:W-:Y:S02]  /*19b0*/  ISETP.GT.U32.AND P0, PT, R16, 0x1f, PT ;  /* 0x0000001f1000780c */ /* 0x000fe40003f04070 */
[----:B------:R-:W-:Y:S02]  /*19c0*/  MOV R65, 0xff7fffff ;  /* 0xff7fffff00417802 */ /* 0x000fe40000000f00 */
[----:B---3--:R-:W-:-:S05]  /*19d0*/  MOV R0, UR4 ;  /* 0x0000000400007c02 */ /* 0x008fca0008000f00 */
[----:B------:R-:W-:-:S05]  /*19e0*/  IMAD.MOV R3, RZ, RZ, -R0 ;  /* 0x000000ffff037224 */ /* 0x000fca00078e0a00 */
[----:B------:R-:W-:-:S04]  /*19f0*/  VIADDMNMX R3, R3, UR44, RZ, !PT ;  /* 0x0000002c03037c46 */ /* 0x000fc8000f8001ff */
[----:B------:R-:W-:Y:S01]  /*1a00*/  R2UR UR10, R3 ;  /* 0x00000000030a72ca */ /* 0x000fe200000e0000 */
[----:B------:R-:W-:-:S14]  /*1a10*/  @P0 BRA `(.L_x_544) ;  /* 0x0000000000f40947 */ /* 0x000fdc0003800000 */
[----:B------:R-:W3:Y:S01]  /*1a20*/  LDCU UR4, c[0x0][0x40c] ;  /* 0x00008180ff0477ac */ /* 0x000ee20008000800 */
[----:B0-----:R-:W0:Y:S01]  /*1a30*/  S2R R7, SR_CgaCtaId ;  /* 0x0000000000077919 */ /* 0x001e220000008800 */
[----:B------:R-:W-:Y:S01]  /*1a40*/  MOV R9, 0x400 ;  /* 0x0000040000097802 */ /* 0x000fe20000000f00 */
[----:B------:R-:W-:Y:S02]  /*1a50*/  IMAD R19, R19, R0, UR40 ;  /* 0x0000002813137e24 */ /* 0x000fe4000f8e0200 */
[----:B------:R-:W-:Y:S02]  /*1a60*/  IMAD R8, R0, UR42, R17 ;  /* 0x0000002a00087c24 */ /* 0x000fe4000f8e0211 */
[----:B------:R-:W-:Y:S02]  /*1a70*/  VIADD R3, R9, 0x20 ;  /* 0x0000002009037836 */ /* 0x000fe40000000000 */
[----:B------:R-:W-:Y:S01]  /*1a80*/  IMAD R19, R19, 0x8, R8 ;  /* 0x0000000813137824 */ /* 0x000fe200078e0208 */
[----:B---3--:R-:W-:Y:S01]  /*1a90*/  ISETP.NE.AND P1, PT, RZ, UR4, PT ;  /* 0x00000004ff007c0c */ /* 0x008fe2000bf25270 */
[----:B------:R-:W-:-:S03]  /*1aa0*/  UMOV UR4, 0xffffffff ;  /* 0xffffffff00047882 */ /* 0x000fc60000000000 */
[----:B------:R-:W-:-:S09]  /*1ab0*/  ISETP.GT.U32.OR P0, PT, R16, 0x17, P1 ;  /* 0x000000171000780c */ /* 0x000fd20000f04470 */
[----:B-1----:R-:W-:Y:S02]  /*1ac0*/  @!P1 IADD3 R6, PT, PT, R9, 0xa0, RZ ;  /* 0x000000a009069810 */ /* 0x002fe40007ffe0ff */
[C---:B0-----:R-:W-:Y:S02]  /*1ad0*/  LEA R3, R7.reuse, R3, 0x18 ;  /* 0x0000000307037211 */ /* 0x041fe400078ec0ff */
[----:B------:R-:W0:Y:S01]  /*1ae0*/  @!P0 LDC.64 R4, c[0x0][0x3b8] ;  /* 0x0000ee00ff048b82 */ /* 0x000e220000000a00 */
[----:B------:R-:W-:Y:S02]  /*1af0*/  @!P1 LEA R7, R7, R6, 0x18 ;  /* 0x0000000607079211 */ /* 0x000fe400078ec0ff */
[C---:B------:R-:W-:Y:S01]  /*1b00*/  LEA R6, R16.reuse, R3, 0x2 ;  /* 0x0000000310067211 */ /* 0x040fe200078e10ff */
[----:B--2-4-:R-:W-:Y:S02]  /*1b10*/  HMUL2 R3, R25, R18 ;  /* 0x0000001219037232 */ /* 0x014fe40000000000 */
[----:B------:R-:W-:-:S02]  /*1b20*/  @!P1 IMAD R8, R16, 0x4, R7 ;  /* 0x0000000410089824 */ /* 0x000fc400078e0207 */
[----:B------:R1:W-:Y:S01]  /*1b30*/  STS [R6], R25 ;  /* 0x0000001906007388 */ /* 0x0003e20000000800 */
[--C-:B------:R-:W-:Y:S02]  /*1b40*/  HADD2.F32 R13, -RZ, R3.reuse.H0_H0 ;  /* 0x20000003ff0d7230 */ /* 0x100fe40000004100 */
[----:B------:R-:W-:Y:S01]  /*1b50*/  HADD2.F32 R10, -RZ, R3.H1_H1 ;  /* 0x30000003ff0a7230 */ /* 0x000fe20000004100 */
[----:B------:R1:W-:Y:S04]  /*1b60*/  @!P1 STS [R8], R23 ;  /* 0x0000001708009388 */ /* 0x0003e80000000800 */
[----:B------:R-:W-:Y:S01]  /*1b70*/  FADD.FTZ R13, R13, R10 ;  /* 0x0000000a0d0d7221 */ /* 0x000fe20000010000 */
[----:B0-----:R-:W-:-:S05]  /*1b80*/  @!P0 IMAD.WIDE R4, R19, 0x2, R4 ;  /* 0x0000000213048825 */ /* 0x001fca00078e0204 */
[----:B------:R1:W-:Y:S01]  /*1b90*/  @!P0 STG.E desc[UR36][R4.64], R18 ;  /* 0x0000001204008986 */ /* 0x0003e2000c101924 */
[----:B------:R-:W-:Y:S05]  /*1ba0*/  BRA.DIV UR4, `(.L_x_545) ;  /* 0x0000007604e87947 */ /* 0x000fea000b800000 */
[----:B------:R-:W0:Y:S02]  /*1bb0*/  SHFL.BFLY PT, R14, R13, 0x10, 0x1f ;  /* 0x0e001f000d0e7f89 */ /* 0x000e2400000e0000 */
[----:B0-----:R-:W-:-:S05]  /*1bc0*/  FADD.FTZ R3, R13, R14 ;  /* 0x0000000e0d037221 */ /* 0x001fca0000010000 */
[----:B------:R-:W1:Y:S02]  /*1bd0*/  SHFL.BFLY PT, R14, R3, 0x8, 0x1f ;  /* 0x0d001f00030e7f89 */ /* 0x000e6400000e0000 */
[----:B-1----:R-:W-:-:S05]  /*1be0*/  FADD.FTZ R4, R3, R14 ;  /* 0x0000000e03047221 */ /* 0x002fca0000010000 */
[----:B------:R-:W0:Y:S02]  /*1bf0*/  SHFL.BFLY PT, R14, R4, 0x4, 0x1f ;  /* 0x0c801f00040e7f89 */ /* 0x000e2400000e0000 */
[----:B0-----:R-:W-:-:S05]  /*1c00*/  FADD.FTZ R5, R4, R14 ;  /* 0x0000000e04057221 */ /* 0x001fca0000010000 */
[----:B------:R-:W0:Y:S02]  /*1c10*/  SHFL.BFLY PT, R14, R5, 0x2, 0x1f ;  /* 0x0c401f00050e7f89 */ /* 0x000e2400000e0000 */
[----:B0-----:R-:W-:-:S05]  /*1c20*/  FADD.FTZ R6, R5, R14 ;  /* 0x0000000e05067221 */ /* 0x001fca0000010000 */
[----:B------:R0:W1:Y:S02]  /*1c30*/  SHFL.BFLY PT, R14, R6, 0x1, 0x1f ;  /* 0x0c201f00060e7f89 */ /* 0x00006400000e0000 */
.L_x_660:
        /* <DEDUP_REMOVED lines=17> */
[----:B------:R-:W0:Y:S01]  /*1d50*/  @P0 LDG.E.U16 R4, desc[UR36][R4.64] ;  /* 0x0000002404040981 */ /* 0x000e22000c1e1500 */
[----:B------:R-:W-:Y:S01]  /*1d60*/  R2UR UR5, R9 ;  /* 0x00000000090572ca */ /* 0x000fe200000e0000 */
[----:B------:R-:W-:-:S12]  /*1d70*/  UIADD3 UR4, UPT, UPT, UR44, -UR10, URZ ;  /* 0x8000000a2c047290 */ /* 0x000fd8000fffe0ff */
[----:B------:R-:W-:Y:S01]  /*1d80*/  UIADD3 UR5, UPT, UPT, UR5, 0x120, URZ ;  /* 0x0000012005057890 */ /* 0x000fe2000fffe0ff */
[----:B--2---:R-:W-:-:S03]  /*1d90*/  FMUL.FTZ R65, R14, UR7 ;  /* 0x000000070e417c20 */ /* 0x004fc60008410000 */
[----:B-1----:R-:W-:-:S04]  /*1da0*/  ULEA UR5, UR6, UR5, 0x18 ;  /* 0x0000000506057291 */ /* 0x002fc8000f8ec0ff */
[----:B------:R-:W-:Y:S01]  /*1db0*/  ULEA UR4, UR4, UR5, 0x2 ;  /* 0x0000000504047291 */ /* 0x000fe2000f8e10ff */
[----:B0-----:R-:W-:-:S05]  /*1dc0*/  @P0 HADD2.F32 R6, -RZ, R4.H0_H0 ;  /* 0x20000004ff060230 */ /* 0x001fca0000004100 */
[----:B------:R-:W-:-:S05]  /*1dd0*/  @P0 FADD.FTZ R65, R65, R6 ;  /* 0x0000000641410221 */ /* 0x000fca0000010000 */
[----:B------:R3:W-:Y:S02]  /*1de0*/  STS [UR4+-0x4], R65 ;  /* 0xfffffc41ff007988 */ /* 0x0007e40008000804 */
.L_x_544:
[----:B------:R-:W-:Y:S05]  /*1df0*/  WARPSYNC.ALL ;  /* 0x0000000000007948 */ /* 0x000fea0003800000 */
[----:B------:R-:W5:Y:S08]  /*1e00*/  S2UR UR11, SR_CgaCtaId ;  /* 0x00000000000b79c3 */ /* 0x000f700000008800 */
[----:B------:R-:W-:Y:S01]  /*1e10*/  BAR.SYNC.DEFER_BLOCKING 0x0 ;  /* 0x0000000000007b1d */ /* 0x000fe20000010000 */
[----:B------:R-:W-:Y:S01]  /*1e20*/  IMAD.SHL.U32 R3, R16, 0x8, RZ ;  /* 0x0000000810037824 */ /* 0x000fe200078e00ff */
[----:B------:R-:W-:-:S04]  /*1e30*/  SHF.R.U32.HI R17, RZ, 0x1, R16 ;  /* 0x00000001ff117819 */ /* 0x000fc80000011610 */
        /* <DEDUP_REMOVED lines=9> */
[----:B------:R-:W0:Y:S01]  /*1ed0*/  LDCU UR21, c[0x0][0x410] ;  /* 0x00008200ff1577ac */ /* 0x000e220008000800 */
[----:B-1----:R-:W-:-:S05]  /*1ee0*/  UIMAD UR6, UR41, UR6, UR45 ;  /* 0x00000006290672a4 */ /* 0x002fca000f8e022d */
[----:B------:R-:W1:Y:S01]  /*1ef0*/  LDS.64 R46, [R3+UR4] ;  /* 0x00000004032e7984 */ /* 0x000e620008000a00 */
[----:B------:R-:W0:Y:S03]  /*1f00*/  LDCU.64 UR8, c[0x0][0x3b8] ;  /* 0x00007700ff0877ac */ /* 0x000e260008000a00 */
[----:B------:R-:W0:Y:S01]  /*1f10*/  LDS.64 R44, [R3+UR4+0x10] ;  /* 0x00001004032c7984 */ /* 0x000e220008000a00 */
[----:B------:R-:W0:Y:S03]  /*1f20*/  LDCU.64 UR12, c[0x0][0x438] ;  /* 0x00008700ff0c77ac */ /* 0x000e260008000a00 */
[----:B------:R-:W0:Y:S01]  /*1f30*/  LDS.64 R42, [R3+UR4+0x20] ;  /* 0x00002004032a7984 */ /* 0x000e220008000a00 */
[----:B------:R-:W0:Y:S03]  /*1f40*/  LDCU.64 UR14, c[0x0][0x448] ;  /* 0x00008900ff0e77ac */ /* 0x000e260008000a00 */
[----:B------:R-:W0:Y:S01]  /*1f50*/  LDS.64 R40, [R3+UR4+0x30] ;  /* 0x0000300403287984 */ /* 0x000e220008000a00 */
[----:B------:R-:W-:-:S03]  /*1f60*/  UIMAD UR6, UR6, 0x30, URZ ;  /* 0x00000030060678a4 */ /* 0x000fc6000f8e02ff */
[----:B------:R-:W0:Y:S04]  /*1f70*/  LDS.64 R38, [R3+UR4+0x40] ;  /* 0x0000400403267984 */ /* 0x000e280008000a00 */
[----:B------:R-:W0:Y:S04]  /*1f80*/  LDS.64 R36, [R3+UR4+0x50] ;  /* 0x0000500403247984 */ /* 0x000e280008000a00 */
[----:B------:R-:W0:Y:S04]  /*1f90*/  LDS.64 R34, [R3+UR4+0x60] ;  /* 0x0000600403227984 */ /* 0x000e280008000a00 */
[----:B------:R5:W0:Y:S01]  /*1fa0*/  LDS.64 R32, [R3+UR4+0x70] ;  /* 0x0000700403207984 */ /* 0x000a220008000a00 */
[----:B------:R-:W-:-:S04]  /*1fb0*/  UIADD3 UR4, UPT, UPT, UR46, 0xf, -UR10 ;  /* 0x0000000f2e047890 */ /* 0x000fc8000fffe80a */
[----:B------:R-:W-:Y:S01]  /*1fc0*/  USHF.R.S32.HI UR5, URZ, 0x1f, UR4 ;  /* 0x0000001fff057899 */ /* 0x000fe20008011404 */
[----:B-----5:R-:W-:-:S03]  /*1fd0*/  SHF.L.U32 R3, R16, 0x2, RZ ;  /* 0x0000000210037819 */ /* 0x020fc600000006ff */
[----:B------:R-:W-:Y:S01]  /*1fe0*/  ULEA.HI UR5, UR5, UR4, URZ, 0x4 ;  /* 0x0000000405057291 */ /* 0x000fe2000f8f20ff */
[----:B------:R-:W-:-:S03]  /*1ff0*/  LOP3.LUT R3, R3, 0x4, RZ, 0xc0, !PT ;  /* 0x0000000403037812 */ /* 0x000fc600078ec0ff */
[----:B------:R-:W-:-:S06]  /*2000*/  ULOP3.LUT UR5, UR5, 0xfffffff0, URZ, 0xc0, !UPT ;  /* 0xfffffff005057892 */ /* 0x000fcc000f8ec0ff */
[----:B------:R-:W-:Y:S01]  /*2010*/  ISETP.GE.AND P0, PT, R17, UR5, PT ;  /* 0x0000000511007c0c */ /* 0x000fe2000bf06270 */
[----:B-12---:R-:W-:-:S12]  /*2020*/  BRA.U UP0, `(.L_x_546) ;  /* 0x00000001002c7547 */ /* 0x006fd8000b800000 */
[----:B------:R-:W-:-:S04]  /*2030*/  UIADD3 UR4, UPT, UPT, UR7, 0xa0, URZ ;  /* 0x000000a007047890 */ /* 0x000fc8000fffe0ff */
[----:B------:R-:W-:-:S06]  /*2040*/  ULEA UR4, UR11, UR4, 0x18 ;  /* 0x000000040b047291 */ /* 0x000fcc000f8ec0ff */
[----:B------:R-:W-:-:S05]  /*2050*/  LEA R4, R3, UR4, 0x1 ;  /* 0x0000000403047c11 */ /* 0x000fca000f8e08ff */
[----:B------:R1:W2:Y:S04]  /*2060*/  LDS.64 R30, [R4] ;  /* 0x00000000041e7984 */ /* 0x0002a80000000a00 */
[----:B------:R1:W0:Y:S04]  /*2070*/  LDS.64 R28, [R4+0x10] ;  /* 0x00001000041c7984 */ /* 0x0002280000000a00 */
[----:B------:R1:W0:Y:S04]  /*2080*/  LDS.64 R26, [R4+0x20] ;  /* 0x00002000041a7984 */ /* 0x0002280000000a00 */
[----:B----4-:R1:W4:Y:S04]  /*2090*/  LDS.64 R24, [R4+0x30] ;  /* 0x0000300004187984 */ /* 0x0103280000000a00 */
[----:B------:R1:W0:Y:S04]  /*20a0*/  LDS.64 R22, [R4+0x40] ;  /* 0x0000400004167984 */ /* 0x0002280000000a00 */
[----:B------:R1:W0:Y:S04]  /*20b0*/  LDS.64 R20, [R4+0x50] ;  /* 0x0000500004147984 */ /* 0x0002280000000a00 */
[----:B------:R1:W0:Y:S04]  /*20c0*/  LDS.64 R18, [R4+0x60] ;  /* 0x0000600004127984 */ /* 0x0002280000000a00 */
[----:B------:R1:W0:Y:S02]  /*20d0*/  LDS.64 R8, [R4+0x70] ;  /* 0x0000700004087984 */ /* 0x0002240000000a00 */
.L_x_546:
[----:B------:R-:W-:Y:S04]  /*20e0*/  BSSY B0, `(.L_x_547) ;  /* 0x00001dd000007945 */ /* 0x000fe80003800000 */
[----:B------:R-:W-:Y:S05]  /*20f0*/  @P0 BRA `(.L_x_548) ;  /* 0x0000001c006c0947 */ /* 0x000fea0003800000 */
[----:B------:R-:W5:Y:S01]  /*2100*/  LDCU UR4, c[0x0][0x3f8] ;  /* 0x00007f00ff0477ac */ /* 0x000f620008000800 */
[----:B------:R-:W3:Y:S01]  /*2110*/  S2UR UR5, SR_CTAID.Y ;  /* 0x00000000000579c3 */ /* 0x000ee20000002600 */
[----:B------:R-:W-:Y:S01]  /*2120*/  VIADD R64, R17, UR10 ;  /* 0x0000000a11407c36 */ /* 0x000fe20008000000 */
[----:B------:R-:W-:Y:S01]  /*2130*/  IABS R6, R0 ;  /* 0x0000000000067213 */ /* 0x000fe20000000000 */
[----:B------:R-:W2:Y:S01]  /*2140*/  LDCU UR18, c[0x0][0x440] ;  /* 0x00008800ff1277ac */ /* 0x000ea20008000800 */
[----:B------:R-:W4:Y:S04]  /*2150*/  LDCU.64 UR16, c[0x0][0x420] ;  /* 0x00008400ff1077ac */ /* 0x000f280008000a00 */
[----:B------:R-:W0:Y:S01]  /*2160*/  LDC.64 R66, c[0x0][0x450] ;  /* 0x00011400ff427b82 */ /* 0x000e220000000a00 */
[----:B-----5:R-:W-:-:S06]  /*2170*/  UIMAD UR4, UR38, UR4, UR45 ;  /* 0x00000004260472a4 */ /* 0x020fcc000f8e022d */
[----:B-1----:R-:W-:Y:S01]  /*2180*/  MOV R4, UR4 ;  /* 0x0000000400047c02 */ /* 0x002fe20008000f00 */
[----:B---3--:R-:W-:Y:S01]  /*2190*/  IMAD R7, R0, UR5, RZ ;  /* 0x0000000500077c24 */ /* 0x008fe2000f8e02ff */
[----:B------:R-:W-:Y:S01]  /*21a0*/  UIADD3 UR4, UPT, UPT, UR7, 0x120, URZ ;  /* 0x0000012007047890 */ /* 0x000fe2000fffe0ff */
[----:B----4-:R-:W-:Y:S01]  /*21b0*/  ISETP.NE.U32.AND P0, PT, RZ, UR16, PT ;  /* 0x00000010ff007c0c */ /* 0x010fe2000bf05070 */
[----:B--2---:R-:W-:Y:S01]  /*21c0*/  UIMAD UR5, UR45, UR18, UR46 ;  /* 0x000000122d0572a4 */ /* 0x004fe2000f8e022e */
[----:B------:R-:W-:Y:S01]  /*21d0*/  IMAD R5, R4, 0x30, R3 ;  /* 0x0000003004057824 */ /* 0x000fe200078e0203 */
[----:B------:R-:W-:Y:S01]  /*21e0*/  SHF.R.S32.HI R0, RZ, 0x1f, R7 ;  /* 0x0000001fff007819 */ /* 0x000fe20000011407 */
[----:B------:R-:W1:Y:S01]  /*21f0*/  LDC R3, c[0x0][0x3f4] ;  /* 0x0000fd00ff037b82 */ /* 0x000e620000000800 */
[----:B------:R-:W-:Y:S01]  /*2200*/  IADD3 R4, P1, P2, R7, UR16, R64 ;  /* 0x0000001007047c10 */ /* 0x000fe2000fa3e040 */
[----:B------:R-:W-:Y:S01]  /*2210*/  ULEA UR4, UR11, UR4, 0x18 ;  /* 0x000000040b047291 */ /* 0x000fe2000f8ec0ff */
[----:B------:R-:W-:Y:S01]  /*2220*/  MOV R7, UR18 ;  /* 0x0000001200077c02 */ /* 0x000fe20008000f00 */
[----:B0-----:R-:W-:Y:S01]  /*2230*/  IMAD.WIDE R66, R5, 0x2, R66 ;  /* 0x0000000205427825 */ /* 0x001fe200078e0242 */
[----:B------:R-:W-:-:S02]  /*2240*/  ISETP.NE.AND.EX P0, PT, RZ, UR17, PT, P0 ;  /* 0x00000011ff007c0c */ /* 0x000fc4000bf05300 */
[----:B------:R-:W-:Y:S01]  /*2250*/  IADD3.X R5, PT, PT, R0, UR17, RZ, P1, P2 ;  /* 0x0000001100057c10 */ /* 0x000fe20008fe44ff */
[----:B------:R-:W-:Y:S01]  /*2260*/  IMAD R7, R7, UR5, R64 ;  /* 0x0000000507077c24 */ /* 0x000fe2000f8e0240 */
[----:B------:R-:W-:Y:S02]  /*2270*/  IADD3 R64, PT, PT, R64, 0x1, RZ ;  /* 0x0000000140407810 */ /* 0x000fe40007ffe0ff */
[----:B------:R-:W-:-:S07]  /*2280*/  LEA R17, R17, UR4, 0x2 ;  /* 0x0000000411117c11 */ /* 0x000fce000f8e10ff */
.L_x_584:
[----:B0-----:R-:W0:Y:S01]  /*2290*/  I2F.RP R0, R6 ;  /* 0x0000000600007306 */ /* 0x001e220000209400 */
[----:B------:R-:W-:-:S07]  /*22a0*/  HFMA2 R10, -RZ, RZ, 0, 0 ;  /* 0x00000000ff0a7431 */ /* 0x000fce00000001ff */
[----:B0-----:R-:W0:Y:S02]  /*22b0*/  MUFU.RCP R0, R0 ;  /* 0x0000000000007308 */ /* 0x001e240000001000 */
[----:B0-----:R-:W-:Y:S01]  /*22c0*/  VIADD R11, R0, 0xffffffe ;  /* 0x0ffffffe000b7836 */ /* 0x001fe20000000000 */
[----:B-1----:R-:W-:-:S05]  /*22d0*/  MOV R0, R3 ;  /* 0x0000000300007202 */ /* 0x002fca0000000f00 */
[----:B------:R-:W0:Y:S02]  /*22e0*/  F2I.FTZ.U32.TRUNC.NTZ R11, R11 ;  /* 0x0000000b000b7305 */ /* 0x000e24000021f000 */
[----:B0-----:R-:W-:-:S05]  /*22f0*/  IADD3 R13, PT, PT, RZ, -R11, RZ ;  /* 0x8000000bff0d7210 */ /* 0x001fca0007ffe0ff */
[----:B------:R-:W-:-:S04]  /*2300*/  IMAD R13, R13, R6, RZ ;  /* 0x000000060d0d7224 */ /* 0x000fc800078e02ff */
[----:B------:R-:W-:Y:S01]  /*2310*/  IMAD.HI.U32 R13, R11, R13, R10 ;  /* 0x0000000d0b0d7227 */ /* 0x000fe200078e000a */
[----:B------:R-:W-:-:S03]  /*2320*/  IABS R11, R0 ;  /* 0x00000000000b7213 */ /* 0x000fc60000000000 */
[----:B------:R-:W-:-:S05]  /*2330*/  VIADD R10, R64, 0xffffffff ;  /* 0xffffffff400a7836 */ /* 0x000fca0000000000 */
[----:B------:R-:W-:-:S05]  /*2340*/  IABS R14, R10 ;  /* 0x0000000a000e7213 */ /* 0x000fca0000000000 */
[----:B------:R-:W-:-:S05]  /*2350*/  IMAD.HI.U32 R12, R13, R14, RZ ;  /* 0x0000000e0d0c7227 */ /* 0x000fca00078e00ff */
[----:B------:R-:W-:-:S05]  /*2360*/  IADD3 R12, PT, PT, -R12, RZ, RZ ;  /* 0x000000ff0c0c7210 */ /* 0x000fca0007ffe1ff */
[----:B------:R-:W-:Y:S02]  /*2370*/  IMAD R13, R11, R12, R14 ;  /* 0x0000000c0b0d7224 */ /* 0x000fe400078e020e */
[----:B------:R-:W2:Y:S01]  /*2380*/  @P0 LDG.E.U8 R12, desc[UR36][R4.64] ;  /* 0x00000024040c0981 */ /* 0x000ea2000c1e1100 */
[----:B------:R-:W-:Y:S01]  /*2390*/  UIADD3 UR4, UPT, UPT, UR44, -0x1, URZ ;  /* 0xffffffff2c047890 */ /* 0x000fe2000fffe0ff */
[----:B------:R-:W-:Y:S01]  /*23a0*/  ISETP.GE.AND P3, PT, R10, RZ, PT ;  /* 0x000000ff0a00720c */ /* 0x000fe20003f66270 */
[----:B------:R-:W-:Y:S01]  /*23b0*/  BSSY.RECONVERGENT B1, `(.L_x_549) ;  /* 0x0000032000017945 */ /* 0x000fe20003800200 */
[----:B------:R-:W-:Y:S02]  /*23c0*/  ISETP.GT.U32.AND P1, PT, R6, R13, PT ;  /* 0x0000000d0600720c */ /* 0x000fe40003f24070 */
[----:B------:R-:W-:-:S11]  /*23d0*/  ISETP.NE.AND P4, PT, R0, RZ, PT ;  /* 0x000000ff0000720c */ /* 0x000fd60003f85270 */
[----:B------:R-:W-:-:S05]  /*23e0*/  @!P1 IMAD.IADD R13, R13, 0x1, -R11 ;  /* 0x000000010d0d9824 */ /* 0x000fca00078e0a0b */
[----:B------:R-:W-:-:S13]  /*23f0*/  ISETP.GT.U32.AND P1, PT, R6, R13, PT ;  /* 0x0000000d0600720c */ /* 0x000fda0003f24070 */
[----:B------:R-:W-:Y:S02]  /*2400*/  @!P1 IADD3 R13, PT, PT, R13, -R11, RZ ;  /* 0x8000000b0d0d9210 */ /* 0x000fe40007ffe0ff */
[----:B------:R-:W-:Y:S02]  /*2410*/  ISETP.GE.AND P1, PT, R10, UR4, PT ;  /* 0x000000040a007c0c */ /* 0x000fe4000bf26270 */
[----:B------:R-:W-:Y:S02]  /*2420*/  @!P3 IADD3 R13, PT, PT, -R13, RZ, RZ ;  /* 0x000000ff0d0db210 */ /* 0x000fe40007ffe1ff */
[----:B------:R-:W-:-:S05]  /*2430*/  @!P4 LOP3.LUT R13, RZ, R0, RZ, 0x33, !PT ;  /* 0x00000000ff0dc212 */ /* 0x000fca00078e33ff */
[----:B------:R-:W-:Y:S01]  /*2440*/  IMAD.SHL.U32 R15, R13, 0x8, RZ ;  /* 0x000000080d0f7824 */ /* 0x000fe200078e00ff */
[----:B--2---:R-:W-:Y:S01]  /*2450*/  ISETP.NE.AND P2, PT, R12, RZ, P0 ;  /* 0x000000ff0c00720c */ /* 0x004fe20000745270 */
[----:B------:R-:W-:Y:S02]  /*2460*/  IMAD R12, R0, 0x30, RZ ;  /* 0x00000030000c7824 */ /* 0x000fe400078e02ff */
[----:B------:R-:W-:Y:S10]  /*2470*/  @P1 BRA `(.L_x_550) ;  /* 0x0000000000941947 */ /* 0x000ff40003800000 */
[----:B------:R-:W-:Y:S01]  /*2480*/  ISETP.GE.AND P3, PT, R15, R12, PT ;  /* 0x0000000c0f00720c */ /* 0x000fe20003f66270 */
[----:B------:R-:W-:Y:S01]  /*2490*/  BSSY.RECONVERGENT B2, `(.L_x_551) ;  /* 0x000000b000027945 */ /* 0x000fe20003800200 */
[----:B------:R-:W-:-:S11]  /*24a0*/  CS2R R48, SRZ ;  /* 0x0000000000307805 */ /* 0x000fd6000001ff00 */
[----:B------:R-:W-:Y:S05]  /*24b0*/  @P3 BRA `(.L_x_552) ;  /* 0x0000000000203947 */ /* 0x000fea0003800000 */
[----:B------:R-:W-:-:S04]  /*24c0*/  SHF.L.U32 R10, R16, 0x2, RZ ;  /* 0x00000002100a7819 */ /* 0x000fc800000006ff */
[----:B------:R-:W-:-:S05]  /*24d0*/  LOP3.LUT R11, R10, 0x4, RZ, 0xc0, !PT ;  /* 0x000000040a0b7812 */ /* 0x000fca00078ec0ff */
[----:B------:R-:W-:-:S05]  /*24e0*/  IMAD R10, R0, UR6, R11 ;  /* 0x00000006000a7c24 */ /* 0x000fca000f8e020b */
[----:B------:R-:W-:-:S04]  /*24f0*/  IADD3 R11, P4, PT, R15, R10, RZ ;  /* 0x0000000a0f0b7210 */ /* 0x000fc80007f9e0ff */
[----:B------:R-:W-:Y:S02]  /*2500*/  LEA.HI.X.SX32 R10, R10, RZ, 0x1, P4 ;  /* 0x000000ff0a0a7211 */ /* 0x000fe400020f0eff */
[----:B------:R-:W-:-:S04]  /*2510*/  LEA R48, P4, R11, UR8, 0x1 ;  /* 0x000000080b307c11 */ /* 0x000fc8000f8808ff */
[----:B------:R-:W-:-:S06]  /*2520*/  LEA.HI.X R49, R11, UR9, R10, 0x1, P4 ;  /* 0x000000090b317c11 */ /* 0x000fcc000a0f0c0a */
[----:B------:R-:W5:Y:S03]  /*2530*/  LDG.E.64 R48, desc[UR36][R48.64] ;  /* 0x0000002430307981 */ /* 0x000f66000c1e1b00 */
.L_x_552:
[----:B------:R-:W-:Y:S05]  /*2540*/  BSYNC.RECONVERGENT B2 ;  /* 0x0000000000027941 */ /* 0x000fea0003800200 */
.L_x_551:
[----:B------:R-:W-:-:S09]  /*2550*/  UISETP.NE.AND UP0, UPT, UR20, URZ, UPT ;  /* 0x000000ff1400728c */ /* 0x000fd2000bf05270 */
[----:B------:R-:W-:Y:S05]  /*2560*/  BRA.U UP0, `(.L_x_550) ;  /* 0x0000000100587547 */ /* 0x000fea000b800000 */
[----:B------:R-:W-:-:S13]  /*2570*/  ISETP.NE.AND P4, PT, R2, RZ, PT ;  /* 0x000000ff0200720c */ /* 0x000fda0003f85270 */
[----:B------:R-:W-:Y:S01]  /*2580*/  VOTEU.ANY UP0, P4 ;  /* 0x0000000000ff7886 */ /* 0x000fe20002000100 */
[----:B------:R-:W-:-:S13]  /*2590*/  PLOP3.LUT P4, PT, PT, PT, UP0, 0x80, 0x8 ;  /* 0x000000000008781c */ /* 0x000fda0003f8f008 */
[----:B------:R-:W2:Y:S01]  /*25a0*/  @P4 LDG.E.64 R10, desc[UR36][R66.64] ;  /* 0x00000024420a4981 */ /* 0x000ea2000c1e1b00 */
[----:B------:R-:W-:Y:S01]  /*25b0*/  PLOP3.LUT P5, PT, PT, PT, UP0, 0x80, 0x8 ;  /* 0x000000000008781c */ /* 0x000fe20003faf008 */
[----:B-----5:R-:W-:Y:S01]  /*25c0*/  HADD2 R49, R49, R31 ;  /* 0x0000001f31317230 */ /* 0x020fe20000000000 */
[----:B------:R-:W-:Y:S01]  /*25d0*/  PLOP3.LUT P4, PT, PT, PT, UP0, 0x80, 0x8 ;  /* 0x000000000008781c */ /* 0x000fe20003f8f008 */
[----:B------:R-:W-:-:S10]  /*25e0*/  HFMA2 R48, R48, 1, 1, R30 ;  /* 0x3c003c0030307831 */ /* 0x000fd4000000001e */
[----:B--2---:R-:W-:Y:S02]  /*25f0*/  @P5 HFMA2 R49, R49, R11, -RZ ;  /* 0x0000000b31315231 */ /* 0x004fe400001000ff */
[----:B------:R-:W-:Y:S01]  /*2600*/  @P4 HMUL2 R48, R48, R10 ;  /* 0x0000000a30304232 */ /* 0x000fe20000000000 */
[----:B------:R-:W-:Y:S06]  /*2610*/  @P3 BRA `(.L_x_550) ;  /* 0x00000000002c3947 */ /* 0x000fec0003800000 */
[----:B------:R-:W0:Y:S01]  /*2620*/  S2UR UR4, SR_CTAID.Y ;  /* 0x00000000000479c3 */ /* 0x000e220000002600 */
[----:B------:R-:W-:-:S04]  /*2630*/  SHF.L.U32 R10, R16, 0x2, RZ ;  /* 0x00000002100a7819 */ /* 0x000fc800000006ff */
[----:B------:R-:W-:Y:S01]  /*2640*/  LOP3.LUT R11, R10, 0x4, RZ, 0xc0, !PT ;  /* 0x000000040a0b7812 */ /* 0x000fe200078ec0ff */
        /* <DEDUP_REMOVED lines=8> */
.L_x_550:
[----:B------:R-:W-:Y:S05]  /*26d0*/  BSYNC.RECONVERGENT B1 ;  /* 0x0000000000017941 */ /* 0x000fea0003800200 */
.L_x_549:
        /* <DEDUP_REMOVED lines=8> */
[----:B0-----:R-:W-:-:S04]  /*2760*/  SHF.L.U32 R10, R16, 0x2, RZ ;  /* 0x00000002100a7819 */ /* 0x001fc800000006ff */
[----:B------:R-:W-:Y:S02]  /*2770*/  LOP3.LUT R11, R10, 0x4, RZ, 0xc0, !PT ;  /* 0x000000040a0b7812 */ /* 0x000fe400078ec0ff */
[----:B------:R-:W-:-:S03]  /*2780*/  SHF.R.S32.HI R10, RZ, 0x1f, R69 ;  /* 0x0000001fff0a7819 */ /* 0x000fc60000011445 */
[----:B------:R-:W-:-:S05]  /*2790*/  IMAD R14, R0, UR6, R11 ;  /* 0x00000006000e7c24 */ /* 0x000fca000f8e020b */
[----:B------:R-:W-:-:S04]  /*27a0*/  IADD3 R11, P4, PT, R14, R69, RZ ;  /* 0x000000450e0b7210 */ /* 0x000fc80007f9e0ff */
[----:B------:R-:W-:Y:S02]  /*27b0*/  LEA.HI.X.SX32 R10, R14, R10, 0x1, P4 ;  /* 0x0000000a0e0a7211 */ /* 0x000fe400020f0eff */
[----:B------:R-:W-:-:S04]  /*27c0*/  LEA R50, P4, R11, UR8, 0x1 ;  /* 0x000000080b327c11 */ /* 0x000fc8000f8808ff */
[----:B------:R-:W-:-:S06]  /*27d0*/  LEA.HI.X R51, R11, UR9, R10, 0x1, P4 ;  /* 0x000000090b337c11 */ /* 0x000fcc000a0f0c0a */
[----:B------:R-:W5:Y:S03]  /*27e0*/  LDG.E.64 R50, desc[UR36][R50.64] ;  /* 0x0000002432327981 */ /* 0x000f66000c1e1b00 */
.L_x_556:
[----:B------:R-:W-:Y:S05]  /*27f0*/  BSYNC.RECONVERGENT B2 ;  /* 0x0000000000027941 */ /* 0x000fea0003800200 */
.L_x_555:
[----:B------:R-:W-:-:S09]  /*2800*/  UISETP.NE.AND UP0, UPT, UR20, URZ, UPT ;  /* 0x000000ff1400728c */ /* 0x000fd2000bf05270 */
[----:B------:R-:W-:Y:S05]  /*2810*/  BRA.U UP0, `(.L_x_554) ;  /* 0x00000001005c7547 */ /* 0x000fea000b800000 */
[----:B------:R-:W-:-:S13]  /*2820*/  ISETP.NE.AND P4, PT, R2, RZ, PT ;  /* 0x000000ff0200720c */ /* 0x000fda0003f85270 */
[----:B------:R-:W-:Y:S01]  /*2830*/  VOTEU.ANY UP0, P4 ;  /* 0x0000000000ff7886 */ /* 0x000fe20002000100 */
[----:B------:R-:W-:-:S13]  /*2840*/  PLOP3.LUT P4, PT, PT, PT, UP0, 0x80, 0x8 ;  /* 0x000000000008781c */ /* 0x000fda0003f8f008 */
[----:B0-----:R-:W2:Y:S01]  /*2850*/  @P4 LDG.E.64 R10, desc[UR36][R66.64+0x10] ;  /* 0x00001024420a4981 */ /* 0x001ea2000c1e1b00 */
[----:B------:R-:W-:Y:S01]  /*2860*/  PLOP3.LUT P5, PT, PT, PT, UP0, 0x80, 0x8 ;  /* 0x000000000008781c */ /* 0x000fe20003faf008 */
[----:B-----5:R-:W-:Y:S01]  /*2870*/  HFMA2 R51, R51, 1, 1, R29 ;  /* 0x3c003c0033337831 */ /* 0x020fe2000000001d */
[----:B------:R-:W-:Y:S01]  /*2880*/  PLOP3.LUT P4, PT, PT, PT, UP0, 0x80, 0x8 ;  /* 0x000000000008781c */ /* 0x000fe20003f8f008 */
[----:B------:R-:W-:-:S10]  /*2890*/  HADD2 R50, R50, R28 ;  /* 0x0000001c32327230 */ /* 0x000fd40000000000 */
[----:B--2---:R-:W-:Y:S02]  /*28a0*/  @P5 HFMA2 R51, R51, R11, -RZ ;  /* 0x0000000b33335231 */ /* 0x004fe400001000ff */
[----:B------:R-:W-:Y:S01]  /*28b0*/  @P4 HMUL2 R50, R50, R10 ;  /* 0x0000000a32324232 */ /* 0x000fe20000000000 */
[----:B------:R-:W-:Y:S06]  /*28c0*/  @P3 BRA `(.L_x_554) ;  /* 0x0000000000303947 */ /* 0x000fec0003800000 */
[----:B------:R-:W0:Y:S01]  /*28d0*/  S2UR UR4, SR_CTAID.Y ;  /* 0x00000000000479c3 */ /* 0x000e220000002600 */
[----:B------:R-:W-:Y:S01]  /*28e0*/  IMAD.SHL.U32 R10, R16, 0x4, RZ ;  /* 0x00000004100a7824 */ /* 0x000fe200078e00ff */
[----:B------:R-:W-:-:S04]  /*28f0*/  SHF.R.S32.HI R14, RZ, 0x1f, R69 ;  /* 0x0000001fff0e7819 */ /* 0x000fc80000011445 */
[----:B------:R-:W-:Y:S01]  /*2900*/  LOP3.LUT R11, R10, 0x4, RZ, 0xc0, !PT ;  /* 0x000000040a0b7812 */ /* 0x000fe200078ec0ff */
[----:B0-----:R-:W-:-:S06]  /*2910*/  UIMAD UR4, UR4, UR19, UR45 ;  /* 0x00000013040472a4 */ /* 0x001fcc000f8e022d */
[----:B------:R-:W-:-:S04]  /*2920*/  IMAD R10, R0, UR4, RZ ;  /* 0x00000004000a7c24 */ /* 0x000fc8000f8e02ff */
[----:B------:R-:W-:-:S05]  /*2930*/  IMAD R10, R10, 0x30, R11 ;  /* 0x000000300a0a7824 */ /* 0x000fca00078e020b */
[----:B------:R-:W-:-:S04]  /*2940*/  IADD3 R69, P3, PT, R10, R69, RZ ;  /* 0x000000450a457210 */ /* 0x000fc80007f7e0ff */
[----:B------:R-:W-:Y:S02]  /*2950*/  LEA.HI.X.SX32 R14, R10, R14, 0x1, P3 ;  /* 0x0000000e0a0e7211 */ /* 0x000fe400018f0eff */
[----:B------:R-:W-:-:S04]  /*2960*/  LEA R10, P3, R69, UR8, 0x1 ;  /* 0x00000008450a7c11 */ /* 0x000fc8000f8608ff */
[----:B------:R-:W-:-:S05]  /*2970*/  LEA.HI.X R11, R69, UR9, R14, 0x1, P3 ;  /* 0x00000009450b7c11 */ /* 0x000fca00098f0c0e */
[----:B------:R1:W-:Y:S04]  /*2980*/  STG.E.64 desc[UR36][R10.64], R50 ;  /* 0x000000320a007986 */ /* 0x0003e8000c101b24 */
.L_x_554:
[----:B------:R-:W-:Y:S05]  /*2990*/  BSYNC.RECONVERGENT B1 ;  /* 0x0000000000017941 */ /* 0x000fea0003800200 */
.L_x_553:
[----:B------:R-:W-:Y:S04]  /*29a0*/  BSSY.RECONVERGENT B1, `(.L_x_557) ;  /* 0x000002b000017945 */ /* 0x000fe80003800200 */
[----:B------:R-:W-:Y:S05]  /*29b0*/  @P1 BRA `(.L_x_558) ;  /* 0x0000000000a41947 */ /* 0x000fea0003800000 */
[----:B------:R-:W-:Y:S01]  /*29c0*/  LEA R69, R0, R15, 0x4 ;  /* 0x0000000f00457211 */ /* 0x000fe200078e20ff */
[----:B------:R-:W-:Y:S01]  /*29d0*/  BSSY.RECONVERGENT B2, `(.L_x_559) ;  /* 0x000000d000027945 */ /* 0x000fe20003800200 */
[----:B------:R-:W-:Y:S02]  /*29e0*/  CS2R R52, SRZ ;  /* 0x0000000000347805 */ /* 0x000fe4000001ff00 */
[----:B------:R-:W-:-:S13]  /*29f0*/  ISETP.GE.AND P3, PT, R69, R12, PT ;  /* 0x0000000c4500720c */ /* 0x000fda0003f66270 */
[----:B------:R-:W-:Y:S05]  /*2a00*/  @P3 BRA `(.L_x_560) ;  /* 0x0000000000243947 */ /* 0x000fea0003800000 */
[----:B01----:R-:W-:-:S04]  /*2a10*/  SHF.L.U32 R10, R16, 0x2, RZ ;  /* 0x00000002100a7819 */ /* 0x003fc800000006ff */
        /* <DEDUP_REMOVED lines=8> */
.L_x_560:
[----:B------:R-:W-:Y:S05]  /*2aa0*/  BSYNC.RECONVERGENT B2 ;  /* 0x0000000000027941 */ /* 0x000fea0003800200 */
.L_x_559:
[----:B------:R-:W-:-:S09]  /*2ab0*/  UISETP.NE.AND UP0, UPT, UR20, URZ, UPT ;  /* 0x000000ff1400728c */ /* 0x000fd2000bf05270 */
[----:B------:R-:W-:Y:S05]  /*2ac0*/  BRA.U UP0, `(.L_x_558) ;  /* 0x0000000100607547 */ /* 0x000fea000b800000 */
[----:B------:R-:W-:-:S13]  /*2ad0*/  ISETP.NE.AND P3, PT, R2, RZ, PT ;  /* 0x000000ff0200720c */ /* 0x000fda0003f65270 */
[----:B------:R-:W-:Y:S01]  /*2ae0*/  VOTEU.ANY UP0, P3 ;  /* 0x0000000000ff7886 */ /* 0x000fe20001800100 */
[----:B------:R-:W-:-:S13]  /*2af0*/  PLOP3.LUT P3, PT, PT, PT, UP0, 0x80, 0x8 ;  /* 0x000000000008781c */ /* 0x000fda0003f6f008 */
[----:B01----:R-:W2:Y:S01]  /*2b00*/  @P3 LDG.E.64 R10, desc[UR36][R66.64+0x20] ;  /* 0x00002024420a3981 */ /* 0x003ea2000c1e1b00 */
[----:B------:R-:W-:Y:S01]  /*2b10*/  PLOP3.LUT P5, PT, PT, PT, UP0, 0x80, 0x8 ;  /* 0x000000000008781c */ /* 0x000fe20003faf008 */
[----:B-----5:R-:W-:Y:S01]  /*2b20*/  HFMA2 R53, R53, 1, 1, R27 ;  /* 0x3c003c0035357831 */ /* 0x020fe2000000001b */
[----:B------:R-:W-:Y:S01]  /*2b30*/  ISETP.GE.AND P3, PT, R69, R12, PT ;  /* 0x0000000c4500720c */ /* 0x000fe20003f66270 */
[----:B------:R-:W-:Y:S01]  /*2b40*/  HADD2 R52, R52, R26 ;  /* 0x0000001a34347230 */ /* 0x000fe20000000000 */
[----:B------:R-:W-:-:S09]  /*2b50*/  PLOP3.LUT P4, PT, PT, PT, UP0, 0x80, 0x8 ;  /* 0x000000000008781c */ /* 0x000fd20003f8f008 */
[----:B--2---:R-:W-:-:S04]  /*2b60*/  @P5 HFMA2 R53, R53, R11, -RZ ;  /* 0x0000000b35355231 */ /* 0x004fc800001000ff */
[----:B------:R-:W-:Y:S01]  /*2b70*/  @P4 HMUL2 R52, R52, R10 ;  /* 0x0000000a34344232 */ /* 0x000fe20000000000 */
[----:B------:R-:W-:Y:S06]  /*2b80*/  @P3 BRA `(.L_x_558) ;  /* 0x0000000000303947 */ /* 0x000fec0003800000 */
[----:B------:R-:W0:Y:S01]  /*2b90*/  S2UR UR4, SR_CTAID.Y ;  /* 0x00000000000479c3 */ /* 0x000e220000002600 */
[----:B------:R-:W-:-:S05]  /*2ba0*/  IMAD.SHL.U32 R10, R16, 0x4, RZ ;  /* 0x00000004100a7824 */ /* 0x000fca00078e00ff */
[----:B------:R-:W-:Y:S01]  /*2bb0*/  LOP3.LUT R11, R10, 0x4, RZ, 0xc0, !PT ;  /* 0x000000040a0b7812 */ /* 0x000fe200078ec0ff */
        /* <DEDUP_REMOVED lines=9> */
.L_x_558:
[----:B------:R-:W-:Y:S05]  /*2c50*/  BSYNC.RECONVERGENT B1 ;  /* 0x0000000000017941 */ /* 0x000fea0003800200 */
.L_x_557:
[----:B------:R-:W-:Y:S04]  /*2c60*/  BSSY.RECONVERGENT B1, `(.L_x_561) ;  /* 0x000002c000017945 */ /* 0x000fe80003800200 */
[----:B------:R-:W-:Y:S05]  /*2c70*/  @P1 BRA `(.L_x_562) ;  /* 0x0000000000a81947 */ /* 0x000fea0003800000 */
[----:B------:R-:W-:Y:S01]  /*2c80*/  LEA R69, R0, R13, 0x1 ;  /* 0x0000000d00457211 */ /* 0x000fe200078e08ff */
[----:B------:R-:W-:Y:S01]  /*2c90*/  BSSY.RECONVERGENT B2, `(.L_x_563) ;  /* 0x000000e000027945 */ /* 0x000fe20003800200 */
[----:B------:R-:W-:Y:S02]  /*2ca0*/  CS2R R54, SRZ ;  /* 0x0000000000367805 */ /* 0x000fe4000001ff00 */
[----:B------:R-:W-:-:S04]  /*2cb0*/  SHF.L.U32 R69, R69, 0x3, RZ ;  /* 0x0000000345457819 */ /* 0x000fc800000006ff */
[----:B------:R-:W-:-:S13]  /*2cc0*/  ISETP.GE.AND P3, PT, R69, R12, PT ;  /* 0x0000000c4500720c */ /* 0x000fda0003f66270 */
[----:B------:R-:W-:Y:S05]  /*2cd0*/  @P3 BRA `(.L_x_564) ;  /* 0x0000000000243947 */ /* 0x000fea0003800000 */
[----:B012---:R-:W-:-:S05]  /*2ce0*/  IMAD.SHL.U32 R10, R16, 0x4, RZ ;  /* 0x00000004100a7824 */ /* 0x007fca00078e00ff */
        /* <DEDUP_REMOVED lines=8> */
.L_x_564:
[----:B------:R-:W-:Y:S05]  /*2d70*/  BSYNC.RECONVERGENT B2 ;  /* 0x0000000000027941 */ /* 0x000fea0003800200 */
.L_x_563:
[----:B------:R-:W-:-:S09]  /*2d80*/  UISETP.NE.AND UP0, UPT, UR20, URZ, UPT ;  /* 0x000000ff1400728c */ /* 0x000fd2000bf05270 */
[----:B------:R-:W-:Y:S05]  /*2d90*/  BRA.U UP0, `(.L_x_562) ;  /* 0x0000000100607547 */ /* 0x000fea000b800000 */
[----:B------:R-:W-:-:S13]  /*2da0*/  ISETP.NE.AND P3, PT, R2, RZ, PT ;  /* 0x000000ff0200720c */ /* 0x000fda0003f65270 */
[----:B------:R-:W-:Y:S01]  /*2db0*/  VOTEU.ANY UP0, P3 ;  /* 0x0000000000ff7886 */ /* 0x000fe20001800100 */
[----:B------:R-:W-:-:S13]  /*2dc0*/  PLOP3.LUT P3, PT, PT, PT, UP0, 0x80, 0x8 ;  /* 0x000000000008781c */ /* 0x000fda0003f6f008 */
[----:B012---:R-:W2:Y:S01]  /*2dd0*/  @P3 LDG.E.64 R10, desc[UR36][R66.64+0x30] ;  /* 0x00003024420a3981 */ /* 0x007ea2000c1e1b00 */
        /* <DEDUP_REMOVED lines=9> */
[----:B------:R-:W-:-:S04]  /*2e70*/  SHF.L.U32 R10, R16, 0x2, RZ ;  /* 0x00000002100a7819 */ /* 0x000fc800000006ff */
        /* <DEDUP_REMOVED lines=10> */
.L_x_562:
[----:B------:R-:W-:Y:S05]  /*2f20*/  BSYNC.RECONVERGENT B1 ;  /* 0x0000000000017941 */ /* 0x000fea0003800200 */
.L_x_561:
[----:B------:R-:W-:Y:S01]  /*2f30*/  BSSY.RECONVERGENT B1, `(.L_x_565) ;  /* 0x000002a000017945 */ /* 0x000fe20003800200 */
[----:B------:R-:W-:-:S03]  /*2f40*/  LEA R15, R0, R15, 0x5 ;  /* 0x0000000f000f7211 */ /* 0x000fc600078e28ff */
[----:B------:R-:W-:Y:S05]  /*2f50*/  @P1 BRA `(.L_x_566) ;  /* 0x00000000009c1947 */ /* 0x000fea0003800000 */
[----:B------:R-:W-:Y:S01]  /*2f60*/  ISETP.GE.AND P3, PT, R15, R12, PT ;  /* 0x0000000c0f00720c */ /* 0x000fe20003f66270 */
[----:B------:R-:W-:Y:S01]  /*2f70*/  BSSY.RECONVERGENT B2, `(.L_x_567) ;  /* 0x000000c000027945 */ /* 0x000fe20003800200 */
[----:B------:R-:W-:-:S11]  /*2f80*/  CS2R R56, SRZ ;  /* 0x0000000000387805 */ /* 0x000fd6000001ff00 */
[----:B------:R-:W-:Y:S05]  /*2f90*/  @P3 BRA `(.L_x_568) ;  /* 0x0000000000243947 */ /* 0x000fea0003800000 */
[----:B0123--:R-:W-:-:S05]  /*2fa0*/  IMAD.SHL.U32 R10, R16, 0x4, RZ ;  /* 0x00000004100a7824 */ /* 0x00ffca00078e00ff */
        /* <DEDUP_REMOVED lines=8> */
.L_x_568:
[----:B------:R-:W-:Y:S05]  /*3030*/  BSYNC.RECONVERGENT B2 ;  /* 0x0000000000027941 */ /* 0x000fea0003800200 */
.L_x_567:
[----:B------:R-:W-:-:S09]  /*3040*/  UISETP.NE.AND UP0, UPT, UR20, URZ, UPT ;  /* 0x000000ff1400728c */ /* 0x000fd2000bf05270 */
[----:B------:R-:W-:Y:S05]  /*3050*/  BRA.U UP0, `(.L_x_566) ;  /* 0x00000001005c7547 */ /* 0x000fea000b800000 */
[----:B------:R-:W-:-:S13]  /*3060*/  ISETP.NE.AND P4, PT, R2, RZ, PT ;  /* 0x000000ff0200720c */ /* 0x000fda0003f85270 */
[----:B------:R-:W-:Y:S01]  /*3070*/  VOTEU.ANY UP0, P4 ;  /* 0x0000000000ff7886 */ /* 0x000fe20002000100 */
[----:B------:R-:W-:-:S13]  /*3080*/  PLOP3.LUT P4, PT, PT, PT, UP0, 0x80, 0x8 ;  /* 0x000000000008781c */ /* 0x000fda0003f8f008 */
[----:B0123--:R-:W2:Y:S01]  /*3090*/  @P4 LDG.E.64 R10, desc[UR36][R66.64+0x40] ;  /* 0x00004024420a4981 */ /* 0x00fea2000c1e1b00 */
        /* <DEDUP_REMOVED lines=8> */
[----:B------:R-:W-:Y:S02]  /*3120*/  SHF.L.U32 R10, R16, 0x2, RZ ;  /* 0x00000002100a7819 */ /* 0x000fe400000006ff */
[----:B------:R-:W-:Y:S02]  /*3130*/  SHF.R.S32.HI R14, RZ, 0x1f, R15 ;  /* 0x0000001fff0e7819 */ /* 0x000fe4000001140f */
        /* <DEDUP_REMOVED lines=9> */
.L_x_566:
[----:B------:R-:W-:Y:S05]  /*31d0*/  BSYNC.RECONVERGENT B1 ;  /* 0x0000000000017941 */ /* 0x000fea0003800200 */
.L_x_565:
[----:B------:R-:W-:Y:S01]  /*31e0*/  BSSY.RECONVERGENT B1, `(.L_x_569) ;  /* 0x000002b000017945 */ /* 0x000fe20003800200 */
[----:B------:R-:W-:-:S03]  /*31f0*/  LEA R13, R0, R13, 0x2 ;  /* 0x0000000d000d7211 */ /* 0x000fc600078e10ff */
[----:B------:R-:W-:Y:S05]  /*3200*/  @P1 BRA `(.L_x_570) ;  /* 0x0000000000a01947 */ /* 0x000fea0003800000 */
[----:B------:R-:W-:Y:S01]  /*3210*/  IMAD.SHL.U32 R15, R13, 0x8, RZ ;  /* 0x000000080d0f7824 */ /* 0x000fe200078e00ff */
[----:B------:R-:W-:Y:S01]  /*3220*/  BSSY.RECONVERGENT B2, `(.L_x_571) ;  /* 0x000000d000027945 */ /* 0x000fe20003800200 */
[----:B------:R-:W-:-:S03]  /*3230*/  CS2R R58, SRZ ;  /* 0x00000000003a7805 */ /* 0x000fc6000001ff00 */
[----:B------:R-:W-:-:S13]  /*3240*/  ISETP.GE.AND P3, PT, R15, R12, PT ;  /* 0x0000000c0f00720c */ /* 0x000fda0003f66270 */
[----:B------:R-:W-:Y:S05]  /*3250*/  @P3 BRA `(.L_x_572) ;  /* 0x0000000000243947 */ /* 0x000fea0003800000 */
[----:B01234-:R-:W-:-:S04]  /*3260*/  SHF.L.U32 R10, R16, 0x2, RZ ;  /* 0x00000002100a7819 */ /* 0x01ffc800000006ff */
        /* <DEDUP_REMOVED lines=8> */
.L_x_572:
[----:B------:R-:W-:Y:S05]  /*32f0*/  BSYNC.RECONVERGENT B2 ;  /* 0x0000000000027941 */ /* 0x000fea0003800200 */
.L_x_571:
[----:B------:R-:W-:-:S09]  /*3300*/  UISETP.NE.AND UP0, UPT, UR20, URZ, UPT ;  /* 0x000000ff1400728c */ /* 0x000fd2000bf05270 */
[----:B------:R-:W-:Y:S05]  /*3310*/  BRA.U UP0, `(.L_x_570) ;  /* 0x00000001005c7547 */ /* 0x000fea000b800000 */
[----:B------:R-:W-:-:S13]  /*3320*/  ISETP.NE.AND P4, PT, R2, RZ, PT ;  /* 0x000000ff0200720c */ /* 0x000fda0003f85270 */
[----:B------:R-:W-:Y:S01]  /*3330*/  VOTEU.ANY UP0, P4 ;  /* 0x0000000000ff7886 */ /* 0x000fe20002000100 */
[----:B------:R-:W-:-:S13]  /*3340*/  PLOP3.LUT P4, PT, PT, PT, UP0, 0x80, 0x8 ;  /* 0x000000000008781c */ /* 0x000fda0003f8f008 */
[----:B01234-:R-:W2:Y:S01]  /*3350*/  @P4 LDG.E.64 R10, desc[UR36][R66.64+0x50] ;  /* 0x00005024420a4981 */ /* 0x01fea2000c1e1b00 */
        /* <DEDUP_REMOVED lines=19> */
.L_x_570:
[----:B------:R-:W-:Y:S05]  /*3490*/  BSYNC.RECONVERGENT B1 ;  /* 0x0000000000017941 */ /* 0x000fea0003800200 */
.L_x_569:
        /* <DEDUP_REMOVED lines=17> */
.L_x_576:
[----:B------:R-:W-:Y:S05]  /*35b0*/  BSYNC.RECONVERGENT B2 ;  /* 0x0000000000027941 */ /* 0x000fea0003800200 */
.L_x_575:
        /* <DEDUP_REMOVED lines=25> */
.L_x_574:
[----:B------:R-:W-:Y:S05]  /*3750*/  BSYNC.RECONVERGENT B1 ;  /* 0x0000000000017941 */ /* 0x000fea0003800200 */
.L_x_573:
[----:B------:R-:W-:Y:S04]  /*3760*/  BSSY.RECONVERGENT B1, `(.L_x_577) ;  /* 0x000002c000017945 */ /* 0x000fe80003800200 */
[----:B------:R-:W-:Y:S05]  /*3770*/  @P1 BRA `(.L_x_578) ;  /* 0x0000000000a81947 */ /* 0x000fea0003800000 */
[----:B------:R-:W-:Y:S01]  /*3780*/  IADD3 R13, PT, PT, R13, R0, RZ ;  /* 0x000000000d0d7210 */ /* 0x000fe20007ffe0ff */
[----:B------:R-:W-:Y:S01]  /*3790*/  BSSY.RECONVERGENT B2, `(.L_x_579) ;  /* 0x000000e000027945 */ /* 0x000fe20003800200 */
[----:B------:R-:W-:Y:S02]  /*37a0*/  CS2R R62, SRZ ;  /* 0x00000000003e7805 */ /* 0x000fe4000001ff00 */
[----:B------:R-:W-:-:S04]  /*37b0*/  SHF.L.U32 R13, R13, 0x3, RZ ;  /* 0x000000030d0d7819 */ /* 0x000fc800000006ff */
[----:B------:R-:W-:-:S13]  /*37c0*/  ISETP.GE.AND P3, PT, R13, R12, PT ;  /* 0x0000000c0d00720c */ /* 0x000fda0003f66270 */
[----:B------:R-:W-:Y:S05]  /*37d0*/  @P3 BRA `(.L_x_580) ;  /* 0x0000000000243947 */ /* 0x000fea0003800000 */
[----:B01234-:R-:W-:-:S05]  /*37e0*/  IMAD.SHL.U32 R10, R16, 0x4, RZ ;  /* 0x00000004100a7824 */ /* 0x01ffca00078e00ff */
        /* <DEDUP_REMOVED lines=8> */
.L_x_580:
[----:B------:R-:W-:Y:S05]  /*3870*/  BSYNC.RECONVERGENT B2 ;  /* 0x0000000000027941 */ /* 0x000fea0003800200 */
.L_x_579:
[----:B------:R-:W-:-:S09]  /*3880*/  UISETP.NE.AND UP0, UPT, UR20, URZ, UPT ;  /* 0x000000ff1400728c */ /* 0x000fd2000bf05270 */
[----:B------:R-:W-:Y:S05]  /*3890*/  BRA.U UP0, `(.L_x_578) ;  /* 0x0000000100607547 */ /* 0x000fea000b800000 */
[----:B------:R-:W-:Y:S01]  /*38a0*/  ISETP.NE.AND P4, PT, R2, RZ, PT ;  /* 0x000000ff0200720c */ /* 0x000fe20003f85270 */
[----:B------:R-:W0:Y:S01]  /*38b0*/  @!P3 S2R R12, SR_CTAID.Y ;  /* 0x00000000000cb919 */ /* 0x000e220000002600 */
[----:B------:R-:W0:Y:S11]  /*38c0*/  @!P3 LDC R15, c[0x0][0x3f8] ;  /* 0x0000fe00ff0fbb82 */ /* 0x000e360000000800 */
[----:B------:R-:W-:Y:S01]  /*38d0*/  VOTEU.ANY UP0, P4 ;  /* 0x0000000000ff7886 */ /* 0x000fe20002000100 */
[----:B------:R-:W-:-:S13]  /*38e0*/  PLOP3.LUT P4, PT, PT, PT, UP0, 0x80, 0x8 ;  /* 0x000000000008781c */ /* 0x000fda0003f8f008 */
[----:B01234-:R-:W2:Y:S01]  /*38f0*/  @P4 LDG.E.64 R10, desc[UR36][R66.64+0x70] ;  /* 0x00007024420a4981 */ /* 0x01fea2000c1e1b00 */
[----:B------:R-:W-:Y:S01]  /*3900*/  PLOP3.LUT P5, PT, PT, PT, UP0, 0x80, 0x8 ;  /* 0x000000000008781c */ /* 0x000fe20003faf008 */
[----:B-----5:R-:W-:Y:S02]  /*3910*/  HADD2 R62, R62, R8 ;  /* 0x000000083e3e7230 */ /* 0x020fe40000000000 */
[----:B------:R-:W-:Y:S02]  /*3920*/  HFMA2 R63, R63, 1, 1, R9 ;  /* 0x3c003c003f3f7831 */ /* 0x000fe40000000009 */
[----:B------:R-:W-:Y:S01]  /*3930*/  @!P3 IMAD R15, R12, R15, UR45 ;  /* 0x0000002d0c0fbe24 */ /* 0x000fe2000f8e020f */
[----:B------:R-:W-:-:S03]  /*3940*/  @!P3 SHF.L.U32 R12, R16, 0x2, RZ ;  /* 0x00000002100cb819 */ /* 0x000fc600000006ff */
[----:B------:R-:W-:Y:S01]  /*3950*/  @!P3 IMAD R15, R15, R0, RZ ;  /* 0x000000000f0fb224 */ /* 0x000fe200078e02ff */
[----:B------:R-:W-:-:S05]  /*3960*/  @!P3 LOP3.LUT R12, R12, 0x4, RZ, 0xc0, !PT ;  /* 0x000000040c0cb812 */ /* 0x000fca00078ec0ff */
[----:B------:R-:W-:Y:S01]  /*3970*/  @!P3 IMAD R15, R15, 0x30, R12 ;  /* 0x000000300f0fb824 */ /* 0x000fe200078e020c */
[----:B------:R-:W-:-:S04]  /*3980*/  @!P3 SHF.R.S32.HI R12, RZ, 0x1f, R13 ;  /* 0x0000001fff0cb819 */ /* 0x000fc8000001140d */
[----:B------:R-:W-:-:S04]  /*3990*/  @!P3 IADD3 R13, P4, PT, R15, R13, RZ ;  /* 0x0000000d0f0db210 */ /* 0x000fc80007f9e0ff */
[----:B------:R-:W-:Y:S02]  /*39a0*/  @!P3 LEA.HI.X.SX32 R12, R15, R12, 0x1, P4 ;  /* 0x0000000c0f0cb211 */ /* 0x000fe400020f0eff */
[----:B------:R-:W0:Y:S02]  /*39b0*/  @!P3 LDC.64 R14, c[0x0][0x3b8] ;  /* 0x0000ee00ff0ebb82 */ /* 0x000e240000000a00 */
[----:B0-----:R-:W-:-:S04]  /*39c0*/  @!P3 LEA R14, P4, R13, R14, 0x1 ;  /* 0x0000000e0d0eb211 */ /* 0x001fc800078808ff */
[----:B------:R-:W-:Y:S01]  /*39d0*/  @!P3 LEA.HI.X R15, R13, R15, R12, 0x1, P4 ;  /* 0x0000000f0d0fb211 */ /* 0x000fe200020f0c0c */
[----:B--2---:R-:W-:Y:S01]  /*39e0*/  @P5 HMUL2 R62, R62, R10 ;  /* 0x0000000a3e3e5232 */ /* 0x004fe20000000000 */
[----:B------:R-:W-:-:S13]  /*39f0*/  PLOP3.LUT P5, PT, PT, PT, UP0, 0x80, 0x8 ;  /* 0x000000000008781c */ /* 0x000fda0003faf008 */
[----:B------:R-:W-:-:S05]  /*3a00*/  @P5 HMUL2 R63, R63, R11 ;  /* 0x0000000b3f3f5232 */ /* 0x000fca0000000000 */
[----:B------:R0:W-:Y:S02]  /*3a10*/  @!P3 STG.E.64 desc[UR36][R14.64], R62 ;  /* 0x0000003e0e00b986 */ /* 0x0001e4000c101b24 */
.L_x_578:
[----:B------:R-:W-:Y:S05]  /*3a20*/  BSYNC.RECONVERGENT B1 ;  /* 0x0000000000017941 */ /* 0x000fea0003800200 */
.L_x_577:
[----:B012345:R-:W-:Y:S02]  /*3a30*/  HFMA2 R10, R46, R48, -RZ ;  /* 0x000000302e0a7231 */ /* 0x03ffe400001000ff */
[----:B------:R-:W-:Y:S01]  /*3a40*/  HMUL2 R11, R47, R49 ;  /* 0x000000312f0b7232 */ /* 0x000fe20000000000 */
[----:B------:R-:W-:Y:S01]  /*3a50*/  UMOV UR4, 0xffffffff ;  /* 0xffffffff00047882 */ /* 0x000fe20000000000 */
        /* <DEDUP_REMOVED lines=18> */
[----:B------:R-:W-:Y:S01]  /*3b80*/  LOP3.LUT R10, R16, 0x1, RZ, 0xc0, !PT ;  /* 0x00000001100a7812 */ /* 0x000fe200078ec0ff */
[----:B------:R-:W-:Y:S06]  /*3b90*/  BRA.DIV UR4, `(.L_x_581) ;  /* 0x0000005a04687947 */ /* 0x000fec000b800000 */
[----:B------:R0:W1:Y:S02]  /*3ba0*/  SHFL.BFLY PT, R14, R13, 0x1, 0x1f ;  /* 0x0c201f000d0e7f89 */ /* 0x00006400000e0000 */
.L_x_663:
[----:B------:R-:W-:Y:S01]  /*3bb0*/  ISETP.EQ.U32.OR P1, PT, R10, 0x1, P1 ;  /* 0x000000010a00780c */ /* 0x000fe20000f22470 */
[----:B-1----:R-:W-:Y:S01]  /*3bc0*/  FADD.FTZ R14, R13, R14 ;  /* 0x0000000e0d0e7221 */ /* 0x002fe20000010000 */
[----:B------:R-:W-:Y:S03]  /*3bd0*/  BSSY.RECONVERGENT B1, `(.L_x_582) ;  /* 0x000001e000017945 */ /* 0x000fe60003800200 */
[----:B------:R-:W-:-:S08]  /*3be0*/  FMUL.FTZ R14, R14, UR21 ;  /* 0x000000150e0e7c20 */ /* 0x000fd00008410000 */
[----:B------:R-:W-:Y:S05]  /*3bf0*/  @P1 BRA `(.L_x_583) ;  /* 0x00000000006c1947 */ /* 0x000fea0003800000 */
[----:B------:R-:W-:Y:S01]  /*3c00*/  ISETP.NE.U32.AND P1, PT, RZ, UR12, PT ;  /* 0x0000000cff007c0c */ /* 0x000fe2000bf25070 */
[----:B------:R-:W-:-:S03]  /*3c10*/  UISETP.NE.U32.AND UP0, UPT, UR14, URZ, UPT ;  /* 0x000000ff0e00728c */ /* 0x000fc6000bf05070 */
[----:B------:R-:W-:Y:S01]  /*3c20*/  ISETP.NE.AND.EX P1, PT, RZ, UR13, PT, P1 ;  /* 0x0000000dff007c0c */ /* 0x000fe2000bf25310 */
[----:B------:R-:W-:-:S11]  /*3c30*/  UISETP.NE.AND.EX UP0, UPT, UR15, URZ, UPT, UP0 ;  /* 0x000000ff0f00728c */ /* 0x000fd6000bf05300 */
[----:B------:R-:W1:Y:S01]  /*3c40*/  @UP0 LDCU.64 UR4, c[0x0][0x448] ;  /* 0x00008900ff0407ac */ /* 0x000e620008000a00 */
[----:B------:R-:W0:Y:S01]  /*3c50*/  @P1 LDC.64 R10, c[0x0][0x438] ;  /* 0x00010e00ff0a1b82 */ /* 0x000e220000000a00 */
[----:B------:R-:W-:Y:S01]  /*3c60*/  PLOP3.LUT P4, PT, PT, PT, UP0, 0x80, 0x8 ;  /* 0x000000000008781c */ /* 0x000fe20003f8f008 */
[----:B-1----:R-:W-:Y:S01]  /*3c70*/  @UP0 UIMAD.WIDE.U32 UR4, UR45, 0x2, UR4 ;  /* 0x000000022d0408a5 */ /* 0x002fe2000f8e0004 */
[----:B0-----:R-:W-:-:S05]  /*3c80*/  @P1 IMAD.WIDE R12, R7, 0x2, R10 ;  /* 0x00000002070c1825 */ /* 0x001fca00078e020a */
[----:B------:R-:W-:Y:S01]  /*3c90*/  MOV R10, UR4 ;  /* 0x00000004000a7c02 */ /* 0x000fe20008000f00 */
[----:B------:R-:W-:-:S04]  /*3ca0*/  IMAD.U32 R11, RZ, RZ, UR5 ;  /* 0x00000005ff0b7e24 */ /* 0x000fc8000f8e00ff */
[----:B------:R-:W0:Y:S01]  /*3cb0*/  @UP0 LDCU UR4, c[0x0][0x408] ;  /* 0x00008100ff0407ac */ /* 0x000e220008000800 */
[----:B------:R1:W2:Y:S01]  /*3cc0*/  @P1 LDG.E.U16 R12, desc[UR36][R12.64] ;  /* 0x000000240c0c1981 */ /* 0x0002a2000c1e1500 */
[----:B------:R-:W0:Y:S03]  /*3cd0*/  @UP0 LDCU UR5, c[0x0][0x430] ;  /* 0x00008600ff0507ac */ /* 0x000e260008000800 */
[----:B------:R-:W3:Y:S01]  /*3ce0*/  @P4 LDG.E.U16 R10, desc[UR36][R10.64] ;  /* 0x000000240a0a4981 */ /* 0x000ee2000c1e1500 */
[----:B------:R-:W-:Y:S01]  /*3cf0*/  IADD3 R68, PT, PT, R64, -0x1, RZ ;  /* 0xffffffff40447810 */ /* 0x000fe20007ffe0ff */
[----:B0-----:R-:W-:-:S06]  /*3d00*/  @UP0 UIADD3 UR4, UPT, UPT, UR4, UR5, URZ ;  /* 0x0000000504040290 */ /* 0x001fcc000fffe0ff */
[----:B------:R-:W-:-:S04]  /*3d10*/  @P4 ISETP.GE.AND P3, PT, R68, UR4, PT ;  /* 0x0000000444004c0c */ /* 0x000fc8000bf66270 */
[----:B-1----:R-:W-:-:S04]  /*3d20*/  @P4 SEL R13, RZ, UR39, P3 ;  /* 0x00000027ff0d4c07 */ /* 0x002fc80009800000 */
        /* <DEDUP_REMOVED lines=8> */
.L_x_583:
[----:B------:R-:W-:Y:S05]  /*3db0*/  BSYNC.RECONVERGENT B1 ;  /* 0x0000000000017941 */ /* 0x000fea0003800200 */
.L_x_582:
[----:B------:R-:W-:Y:S01]  /*3dc0*/  UIADD3 UR4, UPT, UPT, UR44, -0x1, URZ ;  /* 0xffffffff2c047890 */ /* 0x000fe2000fffe0ff */
[----:B------:R-:W-:Y:S01]  /*3dd0*/  IADD3 R10, PT, PT, R64, 0x3f, RZ ;  /* 0x0000003f400a7810 */ /* 0x000fe20007ffe0ff */
[----:B-1----:R-:W-:Y:S01]  /*3de0*/  VIADD R17, R17, 0x100 ;  /* 0x0000010011117836 */ /* 0x002fe20000000000 */
[----:B------:R-:W-:Y:S01]  /*3df0*/  IADD3 R4, P2, PT, R4, 0x40, RZ ;  /* 0x0000004004047810 */ /* 0x000fe20007f5e0ff */
[----:B------:R-:W-:Y:S01]  /*3e00*/  UIADD3 UR4, UPT, UPT, UR4, 0xf, -UR10 ;  /* 0x0000000f04047890 */ /* 0x000fe2000fffe80a */
[----:B------:R-:W-:Y:S02]  /*3e10*/  IADD3 R64, PT, PT, R64, 0x40, RZ ;  /* 0x0000004040407810 */ /* 0x000fe40007ffe0ff */
[----:B------:R-:W-:Y:S01]  /*3e20*/  IADD3 R7, PT, PT, R7, 0x40, RZ ;  /* 0x0000004007077810 */ /* 0x000fe20007ffe0ff */
[----:B------:R-:W-:Y:S01]  /*3e30*/  USHF.R.S32.HI UR5, URZ, 0x1f, UR4 ;  /* 0x0000001fff057899 */ /* 0x000fe20008011404 */
[----:B------:R-:W-:-:S03]  /*3e40*/  IADD3.X R5, PT, PT, RZ, R5, RZ, P2, !PT ;  /* 0x00000005ff057210 */ /* 0x000fc600017fe4ff */
[----:B------:R-:W-:-:S04]  /*3e50*/  ULEA.HI UR5, UR5, UR4, URZ, 0x4 ;  /* 0x0000000405057291 */ /* 0x000fc8000f8f20ff */
[----:B------:R-:W-:-:S06]  /*3e60*/  ULOP3.LUT UR5, UR5, 0xfffffff0, URZ, 0xc0, !UPT ;  /* 0xfffffff005057892 */ /* 0x000fcc000f8ec0ff */
[----:B------:R-:W-:-:S05]  /*3e70*/  MOV R11, UR5 ;  /* 0x00000005000b7c02 */ /* 0x000fca0008000f00 */
[----:B------:R-:W-:-:S05]  /*3e80*/  VIADD R11, R11, UR10 ;  /* 0x0000000a0b0b7c36 */ /* 0x000fca0008000000 */
[----:B------:R-:W-:-:S13]  /*3e90*/  ISETP.GE.AND P1, PT, R10, R11, PT ;  /* 0x0000000b0a00720c */ /* 0x000fda0003f26270 */
[----:B------:R-:W-:Y:S05]  /*3ea0*/  @!P1 BRA `(.L_x_584) ;  /* 0xffffffe000f89947 */ /* 0x000fea000383ffff */
.L_x_548:
[----:B0-----:R-:W-:Y:S05]  /*3eb0*/  BSYNC B0 ;  /* 0x0000000000007941 */ /* 0x001fea0003800000 */
.L_x_547:
[----:B------:R-:W-:-:S03]  /*3ec0*/  UMOV UR4, 0xffffffff ;  /* 0xffffffff00047882 */ /* 0x000fc60000000000 */
[----:B------:R-:W-:Y:S05]  /*3ed0*/  BRA.DIV UR4, `(.L_x_585) ;  /* 0x0000005604bc7947 */ /* 0x000fea000b800000 */
[----:B------:R-:W0:Y:S02]  /*3ee0*/  SHFL.BFLY PT, R14, R65, 0x10, 0x1f ;  /* 0x0e001f00410e7f89 */ /* 0x000e2400000e0000 */
[----:B0-----:R-:W-:-:S05]  /*3ef0*/  FMNMX.FTZ R13, R14, R65, !PT ;  /* 0x000000410e0d7209 */ /* 0x001fca0007810000 */
[----:B------:R-:W0:Y:S02]  /*3f00*/  SHFL.BFLY PT, R14, R13, 0x8, 0x1f ;  /* 0x0d001f000d0e7f89 */ /* 0x000e2400000e0000 */
[----:B0-----:R-:W-:-:S05]  /*3f10*/  FMNMX.FTZ R3, R13, R14, !PT ;  /* 0x0000000e0d037209 */ /* 0x001fca0007810000 */
[----:B------:R-:W1:Y:S02]  /*3f20*/  SHFL.BFLY PT, R14, R3, 0x4, 0x1f ;  /* 0x0c801f00030e7f89 */ /* 0x000e6400000e0000 */
[----:B-1----:R-:W-:-:S05]  /*3f30*/  FMNMX.FTZ R4, R3, R14, !PT ;  /* 0x0000000e03047209 */ /* 0x002fca0007810000 */
[----:B------:R0:W1:Y:S02]  /*3f40*/  SHFL.BFLY PT, R14, R4, 0x2, 0x1f ;  /* 0x0c401f00040e7f89 */ /* 0x00006400000e0000 */
.L_x_669:
[----:B------:R-:W5:Y:S01]  /*3f50*/  S2R R13, SR_CgaCtaId ;  /* 0x00000000000d7919 */ /* 0x000f620000008800 */
[----:B------:R-:W-:Y:S01]  /*3f60*/  MOV R12, 0x400 ;  /* 0x00000400000c7802 */ /* 0x000fe20000000f00 */
[----:B------:R-:W-:Y:S05]  /*3f70*/  WARPSYNC.ALL ;  /* 0x0000000000007948 */ /* 0x000fea0003800000 */
[----:B------:R-:W-:Y:S02]  /*3f80*/  LOP3.LUT P0, R3, R16, 0x1f, RZ, 0xc0, !PT ;  /* 0x0000001f10037812 */ /* 0x000fe4000780c0ff */
[----:B------:R-:W-:Y:S02]  /*3f90*/  SHF.R.U32.HI R18, RZ, 0x3, R16 ;  /* 0x00000003ff127819 */ /* 0x000fe40000011610 */
[----:B-1----:R-:W-:-:S02]  /*3fa0*/  FMNMX.FTZ R7, R4, R14, !PT ;  /* 0x0000000e04077209 */ /* 0x002fc40007810000 */
[----:B-----5:R-:W-:-:S05]  /*3fb0*/  LEA R5, R13, R12, 0x18 ;  /* 0x0000000c0d057211 */ /* 0x020fca00078ec0ff */
[----:B0-----:R-:W-:-:S05]  /*3fc0*/  IMAD.IADD R4, R18, 0x1, R5 ;  /* 0x0000000112047824 */ /* 0x001fca00078e0205 */
[----:B------:R-:W-:Y:S01]  /*3fd0*/  @!P0 STS [R4], R7 ;  /* 0x0000000704008388 */ /* 0x000fe20000000800 */
[----:B------:R-:W-:Y:S01]  /*3fe0*/  BAR.SYNC.DEFER_BLOCKING 0x0 ;  /* 0x0000000000007b1d */ /* 0x000fe20000010000 */
[C---:B------:R-:W-:Y:S02]  /*3ff0*/  ISETP.GT.U32.AND P0, PT, R3.reuse, 0x3, PT ;  /* 0x000000030300780c */ /* 0x040fe40003f04070 */
[----:B------:R-:W-:Y:S02]  /*4000*/  MOV R9, 0xff7fffff ;  /* 0xff7fffff00097802 */ /* 0x000fe40000000f00 */
[----:B------:R-:W-:Y:S01]  /*4010*/  LEA R5, R3, R5, 0x2 ;  /* 0x0000000503057211 */ /* 0x000fe200078e10ff */
[----:B------:R-:W-:Y:S08]  /*4020*/  BSSY.RECONVERGENT B0, `(.L_x_586) ;  /* 0x0000154000007945 */ /* 0x000ff00003800200 */
[----:B------:R-:W0:Y:S04]  /*4030*/  @!P0 LDS R9, [R5] ;  /* 0x0000000005098984 */ /* 0x000e280000000800 */
[----:B0-----:R-:W0:Y:S02]  /*4040*/  SHFL.BFLY PT, R6, R9, 0x2, 0x1f ;  /* 0x0c401f0009067f89 */ /* 0x001e2400000e0000 */
[----:B0-----:R-:W-:Y:S01]  /*4050*/  FMNMX.FTZ R10, R6, R9, !PT ;  /* 0x00000009060a7209 */ /* 0x001fe20007810000 */
[----:B------:R-:W-:-:S04]  /*4060*/  HFMA2 R6, -RZ, RZ, 0, 0 ;  /* 0x00000000ff067431 */ /* 0x000fc800000001ff */
[----:B------:R-:W0:Y:S02]  /*4070*/  SHFL.BFLY PT, R7, R10, 0x1, 0x1f ;  /* 0x0c201f000a077f89 */ /* 0x000e2400000e0000 */
[----:B0-----:R-:W-:Y:S01]  /*4080*/  FMNMX.FTZ R8, R10, R7, !PT ;  /* 0x000000070a087209 */ /* 0x001fe20007810000 */
[----:B------:R-:W-:-:S05]  /*4090*/  VIADD R7, R16, UR10 ;  /* 0x0000000a10077c36 */ /* 0x000fca0008000000 */
[----:B------:R-:W-:Y:S01]  /*40a0*/  ISETP.GE.AND P0, PT, R7, UR44, PT ;  /* 0x0000002c07007c0c */ /* 0x000fe2000bf06270 */
[----:B------:R-:W0:-:S12]  /*40b0*/  SHFL.IDX PT, R8, R8, RZ, 0x1f ;  /* 0x00001fff08087589 */ /* 0x000e1800000e0000 */
        /* <DEDUP_REMOVED lines=9> */
[----:B------:R-:W-:Y:S02]  /*4150*/  IADD3 R0, PT, PT, R0, -UR10, R9 ;  /* 0x8000000a00007c10 */ /* 0x000fe4000fffe009 */
        /* <DEDUP_REMOVED lines=8> */
[----:B------:R-:W-:Y:S02]  /*41e0*/  LOP3.LUT R0, R0, 0x3, RZ, 0xc0, !PT ;  /* 0x0000000300007812 */ /* 0x000fe400078ec0ff */
[----:B------:R-:W-:Y:S01]  /*41f0*/  LEA R11, R13, R6, 0x18 ;  /* 0x000000060d0b7211 */ /* 0x000fe200078ec0ff */
[----:B------:R-:W-:Y:S01]  /*4200*/  IMAD.MOV.U32 R6, RZ, RZ, RZ ;  /* 0x000000ffff067224 */ /* 0x000fe200078e00ff */
[----:B------:R-:W-:Y:S01]  /*4210*/  MOV R9, R7 ;  /* 0x0000000700097202 */ /* 0x000fe20000000f00 */
[----:B------:R-:W-:Y:S01]  /*4220*/  IMAD.MOV R0, RZ, RZ, -R0 ;  /* 0x000000ffff007224 */ /* 0x000fe200078e0a00 */
[----:B------:R-:W-:-:S07]  /*4230*/  LEA R10, R16, R11, 0x2 ;  /* 0x0000000b100a7211 */ /* 0x000fce00078e10ff */
.L_x_591:
[----:B------:R-:W0:Y:S01]  /*4240*/  LDS R11, [R10] ;  /* 0x000000000a0b7984 */ /* 0x000e220000000800 */
[----:B------:R-:W-:Y:S02]  /*4250*/  IADD3 R0, PT, PT, R0, 0x1, RZ ;  /* 0x0000000100007810 */ /* 0x000fe40007ffe0ff */
[----:B------:R-:W-:Y:S02]  /*4260*/  IADD3 R9, PT, PT, R9, 0x80, RZ ;  /* 0x0000008009097810 */ /* 0x000fe40007ffe0ff */
[----:B------:R-:W-:Y:S01]  /*4270*/  ISETP.NE.AND P0, PT, R0, RZ, PT ;  /* 0x000000ff0000720c */ /* 0x000fe20003f05270 */
[----:B0-----:R-:W-:-:S04]  /*4280*/  FADD.FTZ R11, -R8, R11 ;  /* 0x0000000b080b7221 */ /* 0x001fc80000010100 */
[----:B------:R-:W-:-:S06]  /*4290*/  FMUL.FTZ R11, R11, 1.4426950216293334961 ;  /* 0x3fb8aa3b0b0b7820 */ /* 0x000fcc0000410000 */
[----:B------:R-:W0:Y:S02]  /*42a0*/  MUFU.EX2 R11, R11 ;  /* 0x0000000b000b7308 */ /* 0x000e240000000800 */
[----:B0-----:R0:W-:Y:S01]  /*42b0*/  STS [R10], R11 ;  /* 0x0000000b0a007388 */ /* 0x0011e20000000800 */
[----:B------:R-:W-:Y:S01]  /*42c0*/  FADD.FTZ R6, R11, R6 ;  /* 0x000000060b067221 */ /* 0x000fe20000010000 */
[----:B0-----:R-:W-:Y:S01]  /*42d0*/  VIADD R10, R10, 0x200 ;  /* 0x000002000a0a7836 */ /* 0x001fe20000000000 */
[----:B------:R-:W-:Y:S06]  /*42e0*/  @P0 BRA `(.L_x_591) ;  /* 0xfffffffc00d40947 */ /* 0x000fec000383ffff */
.L_x_590:
[----:B------:R-:W-:Y:S05]  /*42f0*/  BSYNC.RECONVERGENT B1 ;  /* 0x0000000000017941 */ /* 0x000fea0003800200 */
.L_x_589:
        /* <DEDUP_REMOVED lines=11> */
[----:B------:R-:W-:Y:S02]  /*43b0*/  MOV R10, UR44 ;  /* 0x0000002c000a7c02 */ /* 0x000fe40008000f00 */
[----:B------:R-:W-:-:S03]  /*43c0*/  PLOP3.LUT P0, PT, PT, PT, PT, 0x8, 0x80 ;  /* 0x000000000080781c */ /* 0x000fc60003f0e170 */
[----:B------:R-:W-:-:S10]  /*43d0*/  VIADD R10, R10, 0xfffffa00 ;  /* 0xfffffa000a0a7836 */ /* 0x000fd40000000000 */
.L_x_594:
[----:B------:R-:W0:Y:S01]  /*43e0*/  LDS R11, [R0+-0x400] ;  /* 0xfffc0000000b7984 */ /* 0x000e220000000800 */
[----:B------:R-:W-:-:S03]  /*43f0*/  IADD3 R9, PT, PT, R9, 0x800, RZ ;  /* 0x0000080009097810 */ /* 0x000fc60007ffe0ff */
[----:B------:R-:W1:Y:S01]  /*4400*/  LDS R13, [R0+-0x200] ;  /* 0xfffe0000000d7984 */ /* 0x000e620000000800 */
[----:B------:R-:W-:-:S03]  /*4410*/  ISETP.GE.AND P1, PT, R9, R10, PT ;  /* 0x0000000a0900720c */ /* 0x000fc60003f26270 */
[----:B------:R-:W5:Y:S04]  /*4420*/  LDS R15, [R0] ;  /* 0x00000000000f7984 */ /* 0x000f680000000800 */
[----:B------:R-:W3:Y:S04]  /*4430*/  LDS R17, [R0+0x200] ;  /* 0x0002000000117984 */ /* 0x000ee80000000800 */
[----:B------:R-:W3:Y:S04]  /*4440*/  LDS R19, [R0+0x400] ;  /* 0x0004000000137984 */ /* 0x000ee80000000800 */
[----:B------:R-:W3:Y:S04]  /*4450*/  LDS R21, [R0+0x600] ;  /* 0x0006000000157984 */ /* 0x000ee80000000800 */
[----:B------:R-:W3:Y:S04]  /*4460*/  LDS R23, [R0+0x800] ;  /* 0x0008000000177984 */ /* 0x000ee80000000800 */
[----:B----4-:R-:W4:Y:S04]  /*4470*/  LDS R25, [R0+0xa00] ;  /* 0x000a000000197984 */ /* 0x010f280000000800 */
[----:B------:R-:W4:Y:S04]  /*4480*/  LDS R27, [R0+0xc00] ;  /* 0x000c0000001b7984 */ /* 0x000f280000000800 */
[----:B------:R-:W4:Y:S04]  /*4490*/  LDS R29, [R0+0xe00] ;  /* 0x000e0000001d7984 */ /* 0x000f280000000800 */
[----:B--2---:R-:W2:Y:S01]  /*44a0*/  LDS R31, [R0+0x1000] ;  /* 0x00100000001f7984 */ /* 0x004ea20000000800 */
[----:B0-----:R-:W-:-:S03]  /*44b0*/  FADD.FTZ R11, -R8, R11 ;  /* 0x0000000b080b7221 */ /* 0x001fc60000010100 */
[----:B------:R-:W0:Y:S01]  /*44c0*/  LDS R33, [R0+0x1200] ;  /* 0x0012000000217984 */ /* 0x000e220000000800 */
[C---:B-1----:R-:W-:Y:S01]  /*44d0*/  FADD.FTZ R13, -R8.reuse, R13 ;  /* 0x0000000d080d7221 */ /* 0x042fe20000010100 */
[----:B------:R-:W-:Y:S02]  /*44e0*/  FMUL.FTZ R11, R11, 1.4426950216293334961 ;  /* 0x3fb8aa3b0b0b7820 */ /* 0x000fe40000410000 */
[----:B------:R-:W1:Y:S01]  /*44f0*/  LDS R35, [R0+0x1400] ;  /* 0x0014000000237984 */ /* 0x000e620000000800 */
[C---:B-----5:R-:W-:Y:S01]  /*4500*/  FADD.FTZ R15, -R8.reuse, R15 ;  /* 0x0000000f080f7221 */ /* 0x060fe20000010100 */
[----:B------:R-:W-:Y:S02]  /*4510*/  FMUL.FTZ R13, R13, 1.4426950216293334961 ;  /* 0x3fb8aa3b0d0d7820 */ /* 0x000fe40000410000 */
[----:B------:R-:W5:Y:S01]  /*4520*/  MUFU.EX2 R11, R11 ;  /* 0x0000000b000b7308 */ /* 0x000f620000000800 */
[----:B------:R-:W1:Y:S01]  /*4530*/  LDS R37, [R0+0x1600] ;  /* 0x0016000000257984 */ /* 0x000e620000000800 */
[C---:B---3--:R-:W-:Y:S01]  /*4540*/  FADD.FTZ R17, -R8.reuse, R17 ;  /* 0x0000001108117221 */ /* 0x048fe20000010100 */
[----:B------:R-:W-:Y:S01]  /*4550*/  FMUL.FTZ R15, R15, 1.4426950216293334961 ;  /* 0x3fb8aa3b0f0f7820 */ /* 0x000fe20000410000 */
[----:B------:R-:W3:Y:S01]  /*4560*/  MUFU.EX2 R13, R13 ;  /* 0x0000000d000d7308 */ /* 0x000ee20000000800 */
[----:B------:R-:W1:Y:S01]  /*4570*/  LDS R39, [R0+0x1800] ;  /* 0x0018000000277984 */ /* 0x000e620000000800 */
[C---:B------:R-:W-:Y:S01]  /*4580*/  FADD.FTZ R19, -R8.reuse, R19 ;  /* 0x0000001308137221 */ /* 0x040fe20000010100 */
[----:B------:R-:W-:Y:S01]  /*4590*/  FMUL.FTZ R17, R17, 1.4426950216293334961 ;  /* 0x3fb8aa3b11117820 */ /* 0x000fe20000410000 */
[C---:B------:R-:W-:Y:S01]  /*45a0*/  FADD.FTZ R21, -R8.reuse, R21 ;  /* 0x0000001508157221 */ /* 0x040fe20000010100 */
[----:B------:R-:W3:Y:S01]  /*45b0*/  MUFU.EX2 R15, R15 ;  /* 0x0000000f000f7308 */ /* 0x000ee20000000800 */
[----:B------:R-:W1:Y:S01]  /*45c0*/  LDS R41, [R0+0x1a00] ;  /* 0x001a000000297984 */ /* 0x000e620000000800 */
[----:B------:R-:W-:Y:S01]  /*45d0*/  FMUL.FTZ R19, R19, 1.4426950216293334961 ;  /* 0x3fb8aa3b13137820 */ /* 0x000fe20000410000 */
[C---:B------:R-:W-:Y:S01]  /*45e0*/  FADD.FTZ R23, -R8.reuse, R23 ;  /* 0x0000001708177221 */ /* 0x040fe20000010100 */
[----:B------:R-:W2:Y:S01]  /*45f0*/  MUFU.EX2 R17, R17 ;  /* 0x0000001100117308 */ /* 0x000ea20000000800 */
[----:B------:R-:W-:Y:S01]  /*4600*/  FMUL.FTZ R21, R21, 1.4426950216293334961 ;  /* 0x3fb8aa3b15157820 */ /* 0x000fe20000410000 */
[----:B-----5:R-:W-:Y:S01]  /*4610*/  FADD.FTZ R6, R11, R6 ;  /* 0x000000060b067221 */ /* 0x020fe20000010000 */
[----:B----4-:R-:W-:Y:S01]  /*4620*/  FADD.FTZ R25, -R8, R25 ;  /* 0x0000001908197221 */ /* 0x010fe20000010100 */
[----:B------:R-:W4:Y:S01]  /*4630*/  MUFU.EX2 R19, R19 ;  /* 0x0000001300137308 */ /* 0x000f220000000800 */
[----:B------:R-:W-:Y:S01]  /*4640*/  FMUL.FTZ R23, R23, 1.4426950216293334961 ;  /* 0x3fb8aa3b17177820 */ /* 0x000fe20000410000 */
[----:B---3--:R-:W-:Y:S01]  /*4650*/  FADD.FTZ R6, R6, R13 ;  /* 0x0000000d06067221 */ /* 0x008fe20000010000 */
[----:B------:R-:W-:Y:S01]  /*4660*/  FADD.FTZ R27, -R8, R27 ;  /* 0x0000001b081b7221 */ /* 0x000fe20000010100 */
[----:B------:R-:W3:Y:S01]  /*4670*/  MUFU.EX2 R21, R21 ;  /* 0x0000001500157308 */ /* 0x000ee20000000800 */
[----:B------:R-:W-:Y:S01]  /*4680*/  FMUL.FTZ R25, R25, 1.4426950216293334961 ;  /* 0x3fb8aa3b19197820 */ /* 0x000fe20000410000 */
[----:B------:R-:W-:Y:S01]  /*4690*/  FADD.FTZ R6, R6, R15 ;  /* 0x0000000f06067221 */ /* 0x000fe20000010000 */
[----:B------:R-:W-:Y:S01]  /*46a0*/  FADD.FTZ R29, -R8, R29 ;  /* 0x0000001d081d7221 */ /* 0x000fe20000010100 */
[----:B------:R-:W5:Y:S01]  /*46b0*/  MUFU.EX2 R23, R23 ;  /* 0x0000001700177308 */ /* 0x000f620000000800 */
[----:B------:R-:W-:Y:S01]  /*46c0*/  FMUL.FTZ R27, R27, 1.4426950216293334961 ;  /* 0x3fb8aa3b1b1b7820 */ /* 0x000fe20000410000 */
[----:B--2---:R-:W-:Y:S01]  /*46d0*/  FADD.FTZ R6, R6, R17 ;  /* 0x0000001106067221 */ /* 0x004fe20000010000 */
[----:B------:R-:W-:Y:S01]  /*46e0*/  FADD.FTZ R31, -R8, R31 ;  /* 0x0000001f081f7221 */ /* 0x000fe20000010100 */
[----:B------:R-:W2:Y:S01]  /*46f0*/  MUFU.EX2 R25, R25 ;  /* 0x0000001900197308 */ /* 0x000ea20000000800 */
[----:B------:R-:W-:Y:S01]  /*4700*/  FMUL.FTZ R29, R29, 1.4426950216293334961 ;  /* 0x3fb8aa3b1d1d7820 */ /* 0x000fe20000410000 */
[----:B----4-:R-:W-:Y:S01]  /*4710*/  FADD.FTZ R6, R6, R19 ;  /* 0x0000001306067221 */ /* 0x010fe20000010000 */
[----:B0-----:R-:W-:Y:S01]  /*4720*/  FADD.FTZ R33, -R8, R33 ;  /* 0x0000002108217221 */ /* 0x001fe20000010100 */
[----:B------:R-:W0:Y:S01]  /*4730*/  MUFU.EX2 R27, R27 ;  /* 0x0000001b001b7308 */ /* 0x000e220000000800 */
[----:B------:R-:W-:Y:S01]  /*4740*/  FMUL.FTZ R31, R31, 1.4426950216293334961 ;  /* 0x3fb8aa3b1f1f7820 */ /* 0x000fe20000410000 */
[----:B---3--:R-:W-:Y:S01]  /*4750*/  FADD.FTZ R6, R6, R21 ;  /* 0x0000001506067221 */ /* 0x008fe20000010000 */
[----:B-1----:R-:W-:Y:S01]  /*4760*/  FADD.FTZ R35, -R8, R35 ;  /* 0x0000002308237221 */ /* 0x002fe20000010100 */
[----:B------:R-:W1:Y:S01]  /*4770*/  MUFU.EX2 R29, R29 ;  /* 0x0000001d001d7308 */ /* 0x000e620000000800 */
[----:B------:R-:W-:Y:S01]  /*4780*/  FMUL.FTZ R33, R33, 1.4426950216293334961 ;  /* 0x3fb8aa3b21217820 */ /* 0x000fe20000410000 */
[----:B-----5:R-:W-:Y:S01]  /*4790*/  FADD.FTZ R6, R6, R23 ;  /* 0x0000001706067221 */ /* 0x020fe20000010000 */
[----:B------:R-:W-:Y:S01]  /*47a0*/  FMUL.FTZ R35, R35, 1.4426950216293334961 ;  /* 0x3fb8aa3b23237820 */ /* 0x000fe20000410000 */
[----:B------:R-:W3:Y:S01]  /*47b0*/  MUFU.EX2 R31, R31 ;  /* 0x0000001f001f7308 */ /* 0x000ee20000000800 */
[----:B------:R-:W-:Y:S01]  /*47c0*/  FADD.FTZ R37, -R8, R37 ;  /* 0x0000002508257221 */ /* 0x000fe20000010100 */
[----:B--2---:R-:W-:Y:S01]  /*47d0*/  FADD.FTZ R6, R6, R25 ;  /* 0x0000001906067221 */ /* 0x004fe20000010000 */
[----:B------:R-:W-:Y:S01]  /*47e0*/  STS [R0+-0x400], R11 ;  /* 0xfffc000b00007388 */ /* 0x000fe20000000800 */
[----:B------:R-:W2:Y:S01]  /*47f0*/  MUFU.EX2 R33, R33 ;  /* 0x0000002100217308 */ /* 0x000ea20000000800 */
[----:B------:R-:W-:Y:S01]  /*4800*/  FADD.FTZ R39, -R8, R39 ;  /* 0x0000002708277221 */ /* 0x000fe20000010100 */
        /* <DEDUP_REMOVED lines=9> */
[----:B---3--:R-:W-:Y:S01]  /*48a0*/  FADD.FTZ R6, R6, R31 ;  /* 0x0000001f06067221 */ /* 0x008fe20000010000 */
[----:B------:R-:W3:Y:S02]  /*48b0*/  MUFU.EX2 R39, R39 ;  /* 0x0000002700277308 */ /* 0x000ee40000000800 */
[----:B------:R-:W-:Y:S01]  /*48c0*/  STS [R0], R15 ;  /* 0x0000000f00007388 */ /* 0x000fe20000000800 */
[----:B--2---:R-:W-:Y:S01]  /*48d0*/  FADD.FTZ R6, R6, R33 ;  /* 0x0000002106067221 */ /* 0x004fe20000010000 */
[----:B------:R-:W2:Y:S02]  /*48e0*/  MUFU.EX2 R41, R41 ;  /* 0x0000002900297308 */ /* 0x000ea40000000800 */
[----:B------:R-:W-:Y:S01]  /*48f0*/  STS [R0+0x200], R17 ;  /* 0x0002001100007388 */ /* 0x000fe20000000800 */
[----:B0-----:R-:W-:-:S03]  /*4900*/  FADD.FTZ R6, R6, R35 ;  /* 0x0000002306067221 */ /* 0x001fc60000010000 */
[----:B------:R-:W-:Y:S01]  /*4910*/  STS [R0+0x400], R19 ;  /* 0x0004001300007388 */ /* 0x000fe20000000800 */
[----:B-1----:R-:W-:-:S03]  /*4920*/  FADD.FTZ R6, R6, R37 ;  /* 0x0000002506067221 */ /* 0x002fc60000010000 */
[----:B------:R-:W-:Y:S01]  /*4930*/  STS [R0+0x600], R21 ;  /* 0x0006001500007388 */ /* 0x000fe20000000800 */
[----:B---3--:R-:W-:-:S03]  /*4940*/  FADD.FTZ R6, R6, R39 ;  /* 0x0000002706067221 */ /* 0x008fc60000010000 */
[----:B------:R-:W-:Y:S01]  /*4950*/  STS [R0+0x800], R23 ;  /* 0x0008001700007388 */ /* 0x000fe20000000800 */
[----:B--2---:R-:W-:-:S03]  /*4960*/  FADD.FTZ R6, R6, R41 ;  /* 0x0000002906067221 */ /* 0x004fc60000010000 */
        /* <DEDUP_REMOVED lines=11> */
.L_x_593:
[----:B------:R-:W-:Y:S05]  /*4a20*/  BSYNC.RECONVERGENT B1 ;  /* 0x0000000000017941 */ /* 0x000fea0003800200 */
.L_x_592:
        /* <DEDUP_REMOVED lines=8> */
[----:B------:R-:W5:Y:S04]  /*4ab0*/  LDS R15, [R0] ;  /* 0x00000000000f7984 */ /* 0x000f680000000800 */
[----:B------:R-:W2:Y:S04]  /*4ac0*/  LDS R17, [R0+0x200] ;  /* 0x0002000000117984 */ /* 0x000ea80000000800 */
[----:B------:R-:W3:Y:S04]  /*4ad0*/  LDS R19, [R0+0x400] ;  /* 0x0004000000137984 */ /* 0x000ee80000000800 */
[----:B------:R-:W3:Y:S04]  /*4ae0*/  LDS R21, [R0+0x600] ;  /* 0x0006000000157984 */ /* 0x000ee80000000800 */
[----:B------:R-:W3:Y:S04]  /*4af0*/  LDS R23, [R0+0x800] ;  /* 0x0008000000177984 */ /* 0x000ee80000000800 */
[----:B----4-:R-:W4:Y:S01]  /*4b00*/  LDS R25, [R0+0xa00] ;  /* 0x000a000000197984 */ /* 0x010f220000000800 */
[C---:B0-----:R-:W-:Y:S01]  /*4b10*/  FADD.FTZ R11, -R8.reuse, R11 ;  /* 0x0000000b080b7221 */ /* 0x041fe20000010100 */
[----:B-1----:R-:W-:-:S03]  /*4b20*/  FADD.FTZ R13, -R8, R13 ;  /* 0x0000000d080d7221 */ /* 0x002fc60000010100 */
[----:B------:R-:W-:Y:S01]  /*4b30*/  FMUL.FTZ R11, R11, 1.4426950216293334961 ;  /* 0x3fb8aa3b0b0b7820 */ /* 0x000fe20000410000 */
[----:B-----5:R-:W-:Y:S01]  /*4b40*/  FADD.FTZ R15, -R8, R15 ;  /* 0x0000000f080f7221 */ /* 0x020fe20000010100 */
[----:B------:R-:W-:-:S04]  /*4b50*/  FMUL.FTZ R13, R13, 1.4426950216293334961 ;  /* 0x3fb8aa3b0d0d7820 */ /* 0x000fc80000410000 */
[----:B------:R-:W0:Y:S01]  /*4b60*/  MUFU.EX2 R11, R11 ;  /* 0x0000000b000b7308 */ /* 0x000e220000000800 */
[C---:B--2---:R-:W-:Y:S01]  /*4b70*/  FADD.FTZ R17, -R8.reuse, R17 ;  /* 0x0000001108117221 */ /* 0x044fe20000010100 */
[----:B------:R-:W-:Y:S02]  /*4b80*/  FMUL.FTZ R15, R15, 1.4426950216293334961 ;  /* 0x3fb8aa3b0f0f7820 */ /* 0x000fe40000410000 */
[----:B------:R-:W1:Y:S01]  /*4b90*/  MUFU.EX2 R13, R13 ;  /* 0x0000000d000d7308 */ /* 0x000e620000000800 */
[C---:B---3--:R-:W-:Y:S01]  /*4ba0*/  FADD.FTZ R19, -R8.reuse, R19 ;  /* 0x0000001308137221 */ /* 0x048fe20000010100 */
[----:B------:R-:W-:Y:S02]  /*4bb0*/  FMUL.FTZ R17, R17, 1.4426950216293334961 ;  /* 0x3fb8aa3b11117820 */ /* 0x000fe40000410000 */
[----:B------:R-:W2:Y:S01]  /*4bc0*/  MUFU.EX2 R15, R15 ;  /* 0x0000000f000f7308 */ /* 0x000ea20000000800 */
[----:B------:R-:W-:Y:S01]  /*4bd0*/  FADD.FTZ R21, -R8, R21 ;  /* 0x0000001508157221 */ /* 0x000fe20000010100 */
[----:B------:R-:W-:-:S02]  /*4be0*/  FMUL.FTZ R19, R19, 1.4426950216293334961 ;  /* 0x3fb8aa3b13137820 */ /* 0x000fc40000410000 */
[----:B------:R-:W3:Y:S01]  /*4bf0*/  MUFU.EX2 R17, R17 ;  /* 0x0000001100117308 */ /* 0x000ee20000000800 */
[----:B------:R-:W-:Y:S01]  /*4c00*/  FADD.FTZ R23, -R8, R23 ;  /* 0x0000001708177221 */ /* 0x000fe20000010100 */
[----:B------:R-:W-:Y:S01]  /*4c10*/  FMUL.FTZ R21, R21, 1.4426950216293334961 ;  /* 0x3fb8aa3b15157820 */ /* 0x000fe20000410000 */
[----:B0-----:R-:W-:Y:S01]  /*4c20*/  FADD.FTZ R6, R6, R11 ;  /* 0x0000000b06067221 */ /* 0x001fe20000010000 */
[----:B------:R-:W0:Y:S01]  /*4c30*/  MUFU.EX2 R19, R19 ;  /* 0x0000001300137308 */ /* 0x000e220000000800 */
[----:B----4-:R-:W-:Y:S01]  /*4c40*/  FADD.FTZ R25, -R8, R25 ;  /* 0x0000001908197221 */ /* 0x010fe20000010100 */
        /* <DEDUP_REMOVED lines=21> */
.L_x_596:
[----:B------:R-:W-:Y:S05]  /*4da0*/  BSYNC.RECONVERGENT B1 ;  /* 0x0000000000017941 */ /* 0x000fea0003800200 */
.L_x_595:
[----:B------:R-:W-:-:S13]  /*4db0*/  ISETP.LT.OR P0, PT, R9, UR44, P0 ;  /* 0x0000002c09007c0c */ /* 0x000fda0008701670 */
        /* <DEDUP_REMOVED lines=8> */
[----:B-----5:R-:W-:Y:S01]  /*4e40*/  FADD.FTZ R13, -R8, R13 ;  /* 0x0000000d080d7221 */ /* 0x020fe20000010100 */
[----:B------:R-:W-:-:S04]  /*4e50*/  FMUL.FTZ R11, R11, 1.4426950216293334961 ;  /* 0x3fb8aa3b0b0b7820 */ /* 0x000fc80000410000 */
        /* <DEDUP_REMOVED lines=16> */
.L_x_588:
[----:B------:R-:W-:Y:S01]  /*4f60*/  HFMA2 R6, -RZ, RZ, 0, 7.62939453125e-06 ;  /* 0x00000080ff067431 */ /* 0x000fe200000001ff */
[----:B------:R-:W1:Y:S01]  /*4f70*/  S2UR UR4, SR_CTAID.Y ;  /* 0x00000000000479c3 */ /* 0x000e620000002600 */
[----:B------:R-:W-:Y:S01]  /*4f80*/  LOP3.LUT R9, RZ, R16, RZ, 0x33, !PT ;  /* 0x00000010ff097212 */ /* 0x000fe200078e33ff */
[----:B------:R-:W-:Y:S02]  /*4f90*/  BSSY.RECONVERGENT B1, `(.L_x_597) ;  /* 0x0000025000017945 */ /* 0x000fe40003800200 */
[----:B------:R-:W-:-:S04]  /*4fa0*/  VIADDMNMX R6, R7, R6, UR44, !PT ;  /* 0x0000002c07067e46 */ /* 0x000fc8000f800106 */
[----:B------:R-:W-:-:S04]  /*4fb0*/  IADD3 R9, PT, PT, R6, -UR10, R9 ;  /* 0x8000000a06097c10 */ /* 0x000fc8000fffe009 */
[C---:B------:R-:W-:Y:S02]  /*4fc0*/  LOP3.LUT R6, R9.reuse, 0x180, RZ, 0xc0, !PT ;  /* 0x0000018009067812 */ /* 0x040fe400078ec0ff */
[----:B------:R-:W-:Y:S02]  /*4fd0*/  ISETP.GE.U32.AND P0, PT, R9, 0x180, PT ;  /* 0x000001800900780c */ /* 0x000fe40003f06070 */
[----:B------:R-:W-:Y:S01]  /*4fe0*/  ISETP.NE.AND P1, PT, R6, 0x180, PT ;  /* 0x000001800600780c */ /* 0x000fe20003f25270 */
[----:B------:R-:W-:Y:S02]  /*4ff0*/  IMAD.MOV.U32 R6, RZ, RZ, RZ ;  /* 0x000000ffff067224 */ /* 0x000fe400078e00ff */
[----:B-1----:R-:W-:Y:S01]  /*5000*/  IMAD R15, R0, UR4, RZ ;  /* 0x00000004000f7c24 */ /* 0x002fe2000f8e02ff */
[----:B------:R-:W-:-:S04]  /*5010*/  MOV R0, R7 ;  /* 0x0000000700007202 */ /* 0x000fc80000000f00 */
[----:B------:R-:W-:-:S05]  /*5020*/  SHF.R.S32.HI R20, RZ, 0x1f, R15 ;  /* 0x0000001fff147819 */ /* 0x000fca000001140f */
[----:B------:R-:W-:Y:S05]  /*5030*/  @!P1 BRA `(.L_x_598) ;  /* 0x0000000000689947 */ /* 0x000fea0003800000 */
[----:B------:R-:W-:Y:S01]  /*5040*/  LEA.HI R0, R9, 0x1, RZ, 0x19 ;  /* 0x0000000109007811 */ /* 0x000fe200078fc8ff */
[----:B------:R-:W-:Y:S01]  /*5050*/  IMAD.MOV.U32 R6, RZ, RZ, RZ ;  /* 0x000000ffff067224 */ /* 0x000fe200078e00ff */
[----:B------:R-:W-:Y:S02]  /*5060*/  IADD3 R12, PT, PT, R12, 0x120, RZ ;  /* 0x000001200c0c7810 */ /* 0x000fe40007ffe0ff */
[----:B------:R-:W-:Y:S02]  /*5070*/  LOP3.LUT R9, R0, 0x3, RZ, 0xc0, !PT ;  /* 0x0000000300097812 */ /* 0x000fe400078ec0ff */
[----:B------:R-:W-:Y:S02]  /*5080*/  IADD3 R10, P1, P2, R15, R10, R7 ;  /* 0x0000000a0f0a7210 */ /* 0x000fe40007a3e007 */
[----:B------:R-:W-:Y:S01]  /*5090*/  LEA R13, R13, R12, 0x18 ;  /* 0x0000000c0d0d7211 */ /* 0x000fe200078ec0ff */
[----:B------:R-:W-:Y:S01]  /*50a0*/  IMAD.MOV R9, RZ, RZ, -R9 ;  /* 0x000000ffff097224 */ /* 0x000fe200078e0a09 */
[----:B------:R-:W-:-:S02]  /*50b0*/  IADD3.X R11, PT, PT, R20, R11, RZ, P1, P2 ;  /* 0x0000000b140b7210 */ /* 0x000fc40000fe44ff */
[----:B------:R-:W-:Y:S02]  /*50c0*/  MOV R0, R7 ;  /* 0x0000000700007202 */ /* 0x000fe40000000f00 */
[----:B------:R-:W-:-:S07]  /*50d0*/  LEA R12, R16, R13, 0x2 ;  /* 0x0000000d100c7211 */ /* 0x000fce00078e10ff */
.L_x_599:
[----:B------:R1:W5:Y:S01]  /*50e0*/  LDG.E.U8 R13, desc[UR36][R10.64] ;  /* 0x000000240a0d7981 */ /* 0x000362000c1e1100 */
[----:B------:R-:W-:Y:S01]  /*50f0*/  IADD3 R9, PT, PT, R9, 0x1, RZ ;  /* 0x0000000109097810 */ /* 0x000fe20007ffe0ff */
[----:B------:R-:W-:Y:S01]  /*5100*/  VIADD R0, R0, 0x80 ;  /* 0x0000008000007836 */ /* 0x000fe20000000000 */
[----:B-1----:R-:W-:-:S04]  /*5110*/  IADD3 R10, P2, PT, R10, 0x80, RZ ;  /* 0x000000800a0a7810 */ /* 0x002fc80007f5e0ff */
[----:B------:R-:W-:Y:S02]  /*5120*/  IADD3.X R11, PT, PT, RZ, R11, RZ, P2, !PT ;  /* 0x0000000bff0b7210 */ /* 0x000fe400017fe4ff */
[----:B-----5:R-:W-:-:S13]  /*5130*/  ISETP.NE.AND P1, PT, R13, RZ, PT ;  /* 0x000000ff0d00720c */ /* 0x020fda0003f25270 */
[----:B------:R-:W0:Y:S02]  /*5140*/  @!P1 LDS R13, [R12] ;  /* 0x000000000c0d9984 */ /* 0x000e240000000800 */
[----:B0-----:R-:W-:Y:S01]  /*5150*/  @!P1 FADD.FTZ R14, -R8, R13 ;  /* 0x0000000d080e9221 */ /* 0x001fe20000010100 */
[----:B------:R-:W-:-:S03]  /*5160*/  HFMA2 R13, -RZ, RZ, 0, 0 ;  /* 0x00000000ff0d7431 */ /* 0x000fc600000001ff */
[----:B------:R-:W-:-:S04]  /*5170*/  @!P1 FMUL.FTZ R14, R14, 1.4426950216293334961 ;  /* 0x3fb8aa3b0e0e9820 */ /* 0x000fc80000410000 */
[----:B------:R-:W0:Y:S01]  /*5180*/  @!P1 MUFU.EX2 R13, R14 ;  /* 0x0000000e000d9308 */ /* 0x000e220000000800 */
[----:B------:R-:W-:Y:S01]  /*5190*/  ISETP.NE.AND P1, PT, R9, RZ, PT ;  /* 0x000000ff0900720c */ /* 0x000fe20003f25270 */
[----:B0-----:R0:W-:Y:S01]  /*51a0*/  STS [R12], R13 ;  /* 0x0000000d0c007388 */ /* 0x0011e20000000800 */
[----:B------:R-:W-:Y:S01]  /*51b0*/  FADD.FTZ R6, R13, R6 ;  /* 0x000000060d067221 */ /* 0x000fe20000010000 */
[----:B0-----:R-:W-:-:S10]  /*51c0*/  IADD3 R12, PT, PT, R12, 0x200, RZ ;  /* 0x000002000c0c7810 */ /* 0x001fd40007ffe0ff */
[----:B------:R-:W-:Y:S05]  /*51d0*/  @P1 BRA `(.L_x_599) ;  /* 0xfffffffc00c01947 */ /* 0x000fea000383ffff */
.L_x_598:
[----:B------:R-:W-:Y:S05]  /*51e0*/  BSYNC.RECONVERGENT B1 ;  /* 0x0000000000017941 */ /* 0x000fea0003800200 */
.L_x_597:
[----:B------:R-:W-:Y:S05]  /*51f0*/  @!P0 BRA `(.L_x_587) ;  /* 0x0000000000d88947 */ /* 0x000fea0003800000 */
[----:B------:R-:W1:Y:S01]  /*5200*/  S2R R12, SR_CgaCtaId ;  /* 0x00000000000c7919 */ /* 0x000e620000008800 */
[----:B------:R-:W5:Y:S01]  /*5210*/  LDCU.64 UR8, c[0x0][0x420] ;  /* 0x00008400ff0877ac */ /* 0x000f620008000a00 */
[----:B------:R-:W-:Y:S01]  /*5220*/  MOV R9, 0x400 ;  /* 0x0000040000097802 */ /* 0x000fe20000000f00 */
[----:B------:R-:W-:-:S04]  /*5230*/  USHF.L.U32 UR4, UR10, 0x2, URZ ;  /* 0x000000020a047899 */ /* 0x000fc800080006ff */
[----:B------:R-:W-:Y:S02]  /*5240*/  VIADD R11, R9, 0x120 ;  /* 0x00000120090b7836 */ /* 0x000fe40000000000 */
[----:B------:R-:W-:Y:S02]  /*5250*/  LEA R9, R0, -UR4, 0x2 ;  /* 0x8000000400097c11 */ /* 0x000fe4000f8e10ff */
[----:B-----5:R-:W-:-:S04]  /*5260*/  IADD3 R10, P0, P1, R15, UR8, R0 ;  /* 0x000000080f0a7c10 */ /* 0x020fc8000f91e000 */
[----:B------:R-:W-:Y:S02]  /*5270*/  IADD3 R10, P2, PT, R10, 0x100, RZ ;  /* 0x000001000a0a7810 */ /* 0x000fe40007f5e0ff */
[----:B-1----:R-:W-:Y:S02]  /*5280*/  LEA R12, R12, R11, 0x18 ;  /* 0x0000000b0c0c7211 */ /* 0x002fe400078ec0ff */
[----:B------:R-:W-:Y:S02]  /*5290*/  IADD3.X R11, PT, PT, R20, UR9, RZ, P0, P1 ;  /* 0x00000009140b7c10 */ /* 0x000fe400087e24ff */
[----:B------:R-:W-:Y:S02]  /*52a0*/  IADD3 R9, PT, PT, R9, 0x400, R12 ;  /* 0x0000040009097810 */ /* 0x000fe40007ffe00c */
[----:B------:R-:W-:-:S07]  /*52b0*/  IADD3.X R11, PT, PT, RZ, R11, RZ, P2, !PT ;  /* 0x0000000bff0b7210 */ /* 0x000fce00017fe4ff */
.L_x_600:
[----:B------:R-:W5:Y:S04]  /*52c0*/  LDG.E.U8 R15, desc[UR36][R10.64+-0x100] ;  /* 0xffff00240a0f7981 */ /* 0x000f68000c1e1100 */
[----:B------:R-:W2:Y:S04]  /*52d0*/  LDG.E.U8 R12, desc[UR36][R10.64+-0x80] ;  /* 0xffff80240a0c7981 */ /* 0x000ea8000c1e1100 */
[----:B------:R-:W3:Y:S04]  /*52e0*/  LDG.E.U8 R13, desc[UR36][R10.64] ;  /* 0x000000240a0d7981 */ /* 0x000ee8000c1e1100 */
[----:B------:R-:W4:Y:S01]  /*52f0*/  LDG.E.U8 R14, desc[UR36][R10.64+0x80] ;  /* 0x000080240a0e7981 */ /* 0x000f22000c1e1100 */
[----:B------:R-:W-:Y:S01]  /*5300*/  HFMA2 R20, -RZ, RZ, 0, 0 ;  /* 0x00000000ff147431 */ /* 0x000fe200000001ff */
[----:B------:R-:W-:Y:S01]  /*5310*/  MOV R22, RZ ;  /* 0x000000ff00167202 */ /* 0x000fe20000000f00 */
[----:B------:R-:W-:Y:S01]  /*5320*/  VIADD R0, R0, 0x200 ;  /* 0x0000020000007836 */ /* 0x000fe20000000000 */
[----:B-----5:R-:W-:-:S02]  /*5330*/  ISETP.NE.AND P0, PT, R15, RZ, PT ;  /* 0x000000ff0f00720c */ /* 0x020fc40003f05270 */
[----:B--2---:R-:W-:Y:S02]  /*5340*/  ISETP.NE.AND P1, PT, R12, RZ, PT ;  /* 0x000000ff0c00720c */ /* 0x004fe40003f25270 */
[----:B------:R-:W-:Y:S02]  /*5350*/  MOV R12, RZ ;  /* 0x000000ff000c7202 */ /* 0x000fe40000000f00 */
[----:B---3--:R-:W-:Y:S02]  /*5360*/  ISETP.NE.AND P2, PT, R13, RZ, PT ;  /* 0x000000ff0d00720c */ /* 0x008fe40003f45270 */
[----:B----4-:R-:W-:-:S05]  /*5370*/  ISETP.NE.AND P3, PT, R14, RZ, PT ;  /* 0x000000ff0e00720c */ /* 0x010fca0003f65270 */
[----:B------:R-:W0:Y:S01]  /*5380*/  @!P0 LDS R13, [R9+-0x400] ;  /* 0xfffc0000090d8984 */ /* 0x000e220000000800 */
[----:B------:R-:W-:-:S03]  /*5390*/  IMAD.MOV.U32 R14, RZ, RZ, RZ ;  /* 0x000000ffff0e7224 */ /* 0x000fc600078e00ff */
[----:B------:R-:W1:Y:S04]  /*53a0*/  @!P1 LDS R15, [R9+-0x200] ;  /* 0xfffe0000090f9984 */ /* 0x000e680000000800 */
[----:B------:R-:W2:Y:S04]  /*53b0*/  @!P2 LDS R17, [R9] ;  /* 0x000000000911a984 */ /* 0x000ea80000000800 */
[----:B------:R-:W3:Y:S01]  /*53c0*/  @!P3 LDS R19, [R9+0x200] ;  /* 0x000200000913b984 */ /* 0x000ee20000000800 */
[----:B0-----:R-:W-:-:S04]  /*53d0*/  @!P0 FADD.FTZ R13, -R8, R13 ;  /* 0x0000000d080d8221 */ /* 0x001fc80000010100 */
[----:B------:R-:W-:Y:S01]  /*53e0*/  @!P0 FMUL.FTZ R13, R13, 1.4426950216293334961 ;  /* 0x3fb8aa3b0d0d8820 */ /* 0x000fe20000410000 */
[----:B-1----:R-:W-:-:S03]  /*53f0*/  @!P1 FADD.FTZ R15, -R8, R15 ;  /* 0x0000000f080f9221 */ /* 0x002fc60000010100 */
[----:B------:R-:W0:Y:S01]  /*5400*/  @!P0 MUFU.EX2 R12, R13 ;  /* 0x0000000d000c8308 */ /* 0x000e220000000800 */
[----:B------:R-:W-:Y:S01]  /*5410*/  @!P1 FMUL.FTZ R15, R15, 1.4426950216293334961 ;  /* 0x3fb8aa3b0f0f9820 */ /* 0x000fe20000410000 */
[----:B--2---:R-:W-:Y:S01]  /*5420*/  @!P2 FADD.FTZ R17, -R8, R17 ;  /* 0x000000110811a221 */ /* 0x004fe20000010100 */
[----:B------:R-:W-:Y:S01]  /*5430*/  ISETP.GE.AND P0, PT, R0, UR44, PT ;  /* 0x0000002c00007c0c */ /* 0x000fe2000bf06270 */
[----:B---3--:R-:W-:Y:S01]  /*5440*/  @!P3 FADD.FTZ R19, -R8, R19 ;  /* 0x000000130813b221 */ /* 0x008fe20000010100 */
[----:B------:R-:W1:Y:S01]  /*5450*/  @!P1 MUFU.EX2 R14, R15 ;  /* 0x0000000f000e9308 */ /* 0x000e620000000800 */
[----:B------:R-:W-:Y:S01]  /*5460*/  @!P2 FMUL.FTZ R17, R17, 1.4426950216293334961 ;  /* 0x3fb8aa3b1111a820 */ /* 0x000fe20000410000 */
[----:B------:R-:W-:Y:S01]  /*5470*/  IADD3 R10, P1, PT, R10, 0x200, RZ ;  /* 0x000002000a0a7810 */ /* 0x000fe20007f3e0ff */
[----:B------:R-:W-:Y:S02]  /*5480*/  @!P3 FMUL.FTZ R19, R19, 1.4426950216293334961 ;  /* 0x3fb8aa3b1313b820 */ /* 0x000fe40000410000 */
[----:B------:R-:W2:Y:S01]  /*5490*/  @!P2 MUFU.EX2 R20, R17 ;  /* 0x000000110014a308 */ /* 0x000ea20000000800 */
[----:B------:R-:W-:-:S03]  /*54a0*/  IADD3.X R11, PT, PT, RZ, R11, RZ, P1, !PT ;  /* 0x0000000bff0b7210 */ /* 0x000fc60000ffe4ff */
[----:B------:R-:W3:Y:S01]  /*54b0*/  @!P3 MUFU.EX2 R22, R19 ;  /* 0x000000130016b308 */ /* 0x000ee20000000800 */
[----:B0-----:R-:W-:Y:S01]  /*54c0*/  FADD.FTZ R13, R12, R6 ;  /* 0x000000060c0d7221 */ /* 0x001fe20000010000 */
[----:B------:R-:W-:Y:S03]  /*54d0*/  STS [R9+-0x400], R12 ;  /* 0xfffc000c09007388 */ /* 0x000fe60000000800 */
        /* <DEDUP_REMOVED lines=8> */
.L_x_587:
[----:B------:R-:W-:Y:S05]  /*5560*/  BSYNC.RECONVERGENT B0 ;  /* 0x0000000000007941 */ /* 0x000fea0003800200 */
.L_x_586:
[----:B0-----:R-:W0:Y:S01]  /*5570*/  SHFL.BFLY PT, R9, R6, 0x10, 0x1f ;  /* 0x0e001f0006097f89 */ /* 0x001e2200000e0000 */
[C---:B------:R-:W-:Y:S01]  /*5580*/  ISETP.NE.AND P0, PT, R3.reuse, RZ, PT ;  /* 0x000000ff0300720c */ /* 0x040fe20003f05270 */
[----:B------:R-:W1:Y:S01]  /*5590*/  LDCU UR4, c[0x0][0x3f4] ;  /* 0x00007e80ff0477ac */ /* 0x000e620008000800 */
[----:B------:R-:W-:Y:S01]  /*55a0*/  ISETP.GT.U32.AND P1, PT, R3, 0x3, PT ;  /* 0x000000030300780c */ /* 0x000fe20003f24070 */
        /* <DEDUP_REMOVED lines=21> */
[----:B------:R-:W-:-:S03]  /*5700*/  ISETP.GE.AND P1, PT, R7, UR44, PT ;  /* 0x0000002c07007c0c */ /* 0x000fc6000bf26270 */
[----:B0-----:R-:W0:Y:S02]  /*5710*/  SHFL.BFLY PT, R0, R13, 0x2, 0x1f ;  /* 0x0c401f000d007f89 */ /* 0x001e2400000e0000 */
[----:B0-----:R-:W-:-:S05]  /*5720*/  FADD.FTZ R0, R0, R13 ;  /* 0x0000000d00007221 */ /* 0x001fca0000010000 */
[----:B------:R-:W0:Y:S02]  /*5730*/  SHFL.BFLY PT, R3, R0, 0x1, 0x1f ;  /* 0x0c201f0000037f89 */ /* 0x000e2400000e0000 */
[----:B0-----:R-:W-:-:S06]  /*5740*/  FADD.FTZ R3, R0, R3 ;  /* 0x0000000300037221 */ /* 0x001fcc0000010000 */
[----:B------:R-:W0:Y:S02]  /*5750*/  SHFL.IDX PT, R3, R3, RZ, 0x1f ;  /* 0x00001fff03037589 */ /* 0x000e2400000e0000 */
[----:B0-----:R-:W-:-:S04]  /*5760*/  FADD.FTZ R4, R3, 9.9999999747524270788e-07 ;  /* 0x358637bd03047421 */ /* 0x001fc80000010000 */
[----:B------:R0:W1:Y:S01]  /*5770*/  MUFU.RCP R11, R4 ;  /* 0x00000004000b7308 */ /* 0x0000620000001000 */
[----:B------:R-:W-:Y:S05]  /*5780*/  @!P0 BRA `(.L_x_601) ;  /* 0x0000000000248947 */ /* 0x000fea0003800000 */
[----:B------:R-:W5:Y:S01]  /*5790*/  S2UR UR5, SR_CTAID.Y ;  /* 0x00000000000579c3 */ /* 0x000f620000002600 */
[----:B------:R-:W5:Y:S01]  /*57a0*/  LDCU UR8, c[0x0][0x3f8] ;  /* 0x00007f00ff0877ac */ /* 0x000f620008000800 */
[----:B------:R-:W2:Y:S01]  /*57b0*/  LDCU UR4, c[0x0][0x488] ;  /* 0x00009100ff0477ac */ /* 0x000ea20008000800 */
[----:B------:R-:W2:Y:S01]  /*57c0*/  LDCU UR9, c[0x0][0x40c] ;  /* 0x00008180ff0977ac */ /* 0x000ea20008000800 */
[----:B------:R-:W3:Y:S01]  /*57d0*/  LDCU UR11, c[0x0][0x3f4] ;  /* 0x00007e80ff0b77ac */ /* 0x000ee20008000800 */
[----:B-----5:R-:W-:-:S04]  /*57e0*/  UIMAD UR5, UR5, UR8, UR45 ;  /* 0x00000008050572a4 */ /* 0x020fc8000f8e022d */
[----:B--2---:R-:W-:-:S04]  /*57f0*/  UIMAD UR4, UR5, UR4, UR9 ;  /* 0x00000004050472a4 */ /* 0x004fc8000f8e0209 */
[----:B---3--:R-:W-:-:S04]  /*5800*/  UIMAD UR4, UR4, UR11, URZ ;  /* 0x0000000b040472a4 */ /* 0x008fc8000f8e02ff */
[----:B------:R-:W-:-:S12]  /*5810*/  USHF.R.S32.HI UR5, URZ, 0x1f, UR4 ;  /* 0x0000001fff057899 */ /* 0x000fd80008011404 */
.L_x_601:
[----:B------:R-:W-:Y:S04]  /*5820*/  BSSY.RECONVERGENT B0, `(.L_x_602) ;  /* 0x0000063000007945 */ /* 0x000fe80003800200 */
[----:B------:R-:W-:Y:S05]  /*5830*/  @P1 BRA `(.L_x_603) ;  /* 0x0000000400841947 */ /* 0x000fea0003800000 */
[----:B------:R-:W-:Y:S01]  /*5840*/  IMAD.MOV.U32 R0, RZ, RZ, 0x80 ;  /* 0x00000080ff007424 */ /* 0x000fe200078e00ff */
        /* <DEDUP_REMOVED lines=8> */
[----:B------:R-:W5:Y:S01]  /*58d0*/  S2UR UR9, SR_CgaCtaId ;  /* 0x00000000000979c3 */ /* 0x000f620000008800 */
[----:B------:R-:W1:Y:S01]  /*58e0*/  LDCU.64 UR14, c[0x0][0x480] ;  /* 0x00009000ff0e77ac */ /* 0x000e620008000a00 */
[----:B------:R-:W-:Y:S02]  /*58f0*/  LEA.HI R0, R0, 0x1, RZ, 0x19 ;  /* 0x0000000100007811 */ /* 0x000fe400078fc8ff */
[----:B------:R-:W-:Y:S01]  /*5900*/  IADD3 R9, P2, PT, R7, UR4, RZ ;  /* 0x0000000407097c10 */ /* 0x000fe2000ff5e0ff */
[----:B------:R-:W-:Y:S01]  /*5910*/  UMOV UR8, 0x400 ;  /* 0x0000040000087882 */ /* 0x000fe20000000000 */
[----:B------:R-:W-:Y:S01]  /*5920*/  SHF.L.U32 R3, R0, 0x7, RZ ;  /* 0x0000000700037819 */ /* 0x000fe200000006ff */
[----:B------:R-:W-:Y:S01]  /*5930*/  UIADD3 UR8, UPT, UPT, UR8, 0x120, URZ ;  /* 0x0000012008087890 */ /* 0x000fe2000fffe0ff */
[----:B------:R-:W-:Y:S02]  /*5940*/  IADD3.X R6, PT, PT, RZ, UR5, RZ, P2, !PT ;  /* 0x00000005ff067c10 */ /* 0x000fe400097fe4ff */
[----:B0-----:R-:W-:-:S02]  /*5950*/  LOP3.LUT R4, R3, 0x180, RZ, 0xc0, !PT ;  /* 0x0000018003047812 */ /* 0x001fc400078ec0ff */
[----:B------:R-:W-:Y:S02]  /*5960*/  LOP3.LUT R0, R0, 0x3, RZ, 0xc0, !PT ;  /* 0x0000000300007812 */ /* 0x000fe400078ec0ff */
[----:B------:R-:W-:Y:S01]  /*5970*/  LEA R3, R16, UR7, 0x1 ;  /* 0x0000000710037c11 */ /* 0x000fe2000f8e08ff */
[----:B------:R-:W-:Y:S01]  /*5980*/  IMAD.IADD R7, R7, 0x1, R4 ;  /* 0x0000000107077824 */ /* 0x000fe200078e0204 */
[----:B-1----:R-:W-:-:S04]  /*5990*/  LEA R8, P2, R9, UR14, 0x2 ;  /* 0x0000000e09087c11 */ /* 0x002fc8000f8410ff */
[----:B------:R-:W-:Y:S01]  /*59a0*/  LEA.HI.X R9, R9, UR15, R6, 0x2, P2 ;  /* 0x0000000f09097c11 */ /* 0x000fe200090f1406 */
[----:B-----5:R-:W-:Y:S01]  /*59b0*/  ULEA UR8, UR9, UR8, 0x18 ;  /* 0x0000000809087291 */ /* 0x020fe2000f8ec0ff */
[----:B------:R-:W-:-:S05]  /*59c0*/  IADD3 R6, PT, PT, -R0, RZ, RZ ;  /* 0x000000ff00067210 */ /* 0x000fca0007ffe1ff */
[----:B------:R-:W-:Y:S02]  /*59d0*/  IADD3 R3, PT, PT, R3, UR8, RZ ;  /* 0x0000000803037c10 */ /* 0x000fe4000fffe0ff */
[----:B------:R-:W-:-:S07]  /*59e0*/  LEA R0, R16, UR8, 0x2 ;  /* 0x0000000810007c11 */ /* 0x000fce000f8e10ff */
.L_x_606:
[----:B-1----:R0:W1:Y:S01]  /*59f0*/  LDS R4, [R0] ;  /* 0x0000000000047984 */ /* 0x0020620000000800 */
        /* <DEDUP_REMOVED lines=14> */
.L_x_605:
[----:B------:R-:W-:Y:S05]  /*5ae0*/  BSYNC.RECONVERGENT B1 ;  /* 0x0000000000017941 */ /* 0x000fea0003800200 */
.L_x_604:
[----:B------:R-:W-:Y:S05]  /*5af0*/  @!P1 BRA `(.L_x_603) ;  /* 0x0000000000d49947 */ /* 0x000fea0003800000 */
[----:B-1----:R-:W1:Y:S01]  /*5b00*/  S2R R5, SR_CgaCtaId ;  /* 0x0000000000057919 */ /* 0x002e620000008800 */
[----:B------:R-:W5:Y:S01]  /*5b10*/  LDCU.64 UR14, c[0x0][0x480] ;  /* 0x00009000ff0e77ac */ /* 0x000f620008000a00 */
[----:B0-----:R-:W-:Y:S01]  /*5b20*/  MOV R4, 0x400 ;  /* 0x0000040000047802 */ /* 0x001fe20000000f00 */
[----:B------:R-:W-:Y:S01]  /*5b30*/  IMAD.U32 R3, RZ, RZ, UR10 ;  /* 0x0000000aff037e24 */ /* 0x000fe2000f8e00ff */
[C---:B------:R-:W-:Y:S01]  /*5b40*/  IADD3 R6, P2, PT, R7.reuse, UR4, RZ ;  /* 0x0000000407067c10 */ /* 0x040fe2000ff5e0ff */
[----:B------:R-:W-:Y:S01]  /*5b50*/  USHF.L.U32 UR8, UR10, 0x2, URZ ;  /* 0x000000020a087899 */ /* 0x000fe200080006ff */
[----:B------:R-:W-:Y:S01]  /*5b60*/  IADD3 R4, PT, PT, R4, 0x120, RZ ;  /* 0x0000012004047810 */ /* 0x000fe20007ffe0ff */
[----:B------:R-:W-:Y:S01]  /*5b70*/  UISETP.NE.AND UP0, UPT, UR12, URZ, UPT ;  /* 0x000000ff0c00728c */ /* 0x000fe2000bf05270 */
[----:B------:R-:W-:Y:S02]  /*5b80*/  LEA R0, R7, UR7, 0x1 ;  /* 0x0000000707007c11 */ /* 0x000fe4000f8e08ff */
[----:B------:R-:W-:-:S03]  /*5b90*/  ISETP.NE.AND P1, PT, RZ, UR12, PT ;  /* 0x0000000cff007c0c */ /* 0x000fc6000bf25270 */
[----:B------:R-:W-:Y:S01]  /*5ba0*/  IMAD R3, R3, -0x2, R0 ;  /* 0xfffffffe03037824 */ /* 0x000fe200078e0200 */
[----:B------:R-:W-:Y:S02]  /*5bb0*/  LEA R0, R7, -UR8, 0x2 ;  /* 0x8000000807007c11 */ /* 0x000fe4000f8e10ff */
[----:B------:R-:W-:Y:S02]  /*5bc0*/  PLOP3.LUT P0, PT, PT, PT, UP0, 0x80, 0x8 ;  /* 0x000000000008781c */ /* 0x000fe40003f0f008 */
[----:B-----5:R-:W-:Y:S02]  /*5bd0*/  LEA R8, P3, R6, UR14, 0x2 ;  /* 0x0000000e06087c11 */ /* 0x020fe4000f8610ff */
[----:B-1----:R-:W-:Y:S02]  /*5be0*/  LEA R4, R5, R4, 0x18 ;  /* 0x0000000405047211 */ /* 0x002fe400078ec0ff */
[----:B------:R-:W-:Y:S02]  /*5bf0*/  IADD3.X R5, PT, PT, RZ, UR5, RZ, P2, !PT ;  /* 0x00000005ff057c10 */ /* 0x000fe400097fe4ff */
[----:B------:R-:W-:-:S02]  /*5c00*/  IADD3 R8, P2, PT, R8, 0x400, RZ ;  /* 0x0000040008087810 */ /* 0x000fc40007f5e0ff */
[----:B------:R-:W-:Y:S02]  /*5c10*/  LEA.HI.X R5, R6, UR15, R5, 0x2, P3 ;  /* 0x0000000f06057c11 */ /* 0x000fe400098f1405 */
[--C-:B------:R-:W-:Y:S02]  /*5c20*/  IADD3 R0, PT, PT, R0, 0x400, R4.reuse ;  /* 0x0000040000007810 */ /* 0x100fe40007ffe004 */
[----:B------:R-:W-:Y:S01]  /*5c30*/  IADD3 R3, PT, PT, R3, 0x200, R4 ;  /* 0x0000020003037810 */ /* 0x000fe20007ffe004 */
[----:B------:R-:W-:-:S07]  /*5c40*/  IMAD.X R9, RZ, RZ, R5, P2 ;  /* 0x000000ffff097224 */ /* 0x000fce00010e0605 */
.L_x_607:
[----:B------:R-:W0:Y:S01]  /*5c50*/  LDS R4, [R0+-0x400] ;  /* 0xfffc000000047984 */ /* 0x000e220000000800 */
[----:B------:R-:W-:-:S05]  /*5c60*/  VIADD R7, R7, 0x200 ;  /* 0x0000020007077836 */ /* 0x000fca0000000000 */
[----:B------:R-:W-:Y:S01]  /*5c70*/  ISETP.GE.AND P2, PT, R7, UR44, PT ;  /* 0x0000002c07007c0c */ /* 0x000fe2000bf46270 */
[----:B0-----:R-:W-:-:S05]  /*5c80*/  FMUL.FTZ R13, R4, R11 ;  /* 0x0000000b040d7220 */ /* 0x001fca0000410000 */
        /* <DEDUP_REMOVED lines=13> */
[----:B------:R1:W5:Y:S01]  /*5d60*/  LDS R6, [R0+0x200] ;  /* 0x0002000000067984 */ /* 0x0003620000000800 */
        /* <DEDUP_REMOVED lines=8> */
[----:B-----5:R-:W-:-:S05]  /*5df0*/  FMUL.FTZ R19, R6, R11 ;  /* 0x0000000b06137220 */ /* 0x020fca0000410000 */
[----:B------:R-:W-:Y:S01]  /*5e00*/  @P0 STG.E desc[UR36][R4.64+0x200], R19 ;  /* 0x0002001304000986 */ /* 0x000fe2000c101924 */
[----:B------:R-:W-:-:S05]  /*5e10*/  F2FP.F16.F32.PACK_AB R6, RZ, R19 ;  /* 0x00000013ff06723e */ /* 0x000fca00000000ff */
[----:B------:R0:W-:Y:S02]  /*5e20*/  STS.U16 [R3+0x100], R6 ;  /* 0x0001000603007388 */ /* 0x0001e40000000400 */
[----:B0-----:R-:W-:Y:S01]  /*5e30*/  VIADD R3, R3, 0x400 ;  /* 0x0000040003037836 */ /* 0x001fe20000000000 */
[----:B------:R-:W-:Y:S06]  /*5e40*/  @!P2 BRA `(.L_x_607) ;  /* 0xfffffffc0080a947 */ /* 0x000fec000383ffff */
.L_x_603:
[----:B------:R-:W-:Y:S05]  /*5e50*/  BSYNC.RECONVERGENT B0 ;  /* 0x0000000000007941 */ /* 0x000fea0003800200 */
.L_x_602:
[----:B------:R-:W-:Y:S01]  /*5e60*/  UIADD3 UR15, UPT, UPT, UR44, -0x1, URZ ;  /* 0xffffffff2c0f7890 */ /* 0x000fe2000fffe0ff */
[----:B------:R-:W5:Y:S01]  /*5e70*/  S2R R20, SR_CgaCtaId ;  /* 0x0000000000147919 */ /* 0x000f620000008800 */
[----:B------:R-:W0:Y:S01]  /*5e80*/  LDCU UR14, c[0x0][0x40c] ;  /* 0x00008180ff0e77ac */ /* 0x000e220008000800 */
[----:B------:R-:W2:Y:S01]  /*5e90*/  S2UR UR5, SR_CTAID.Y ;  /* 0x00000000000579c3 */ /* 0x000ea20000002600 */
[C---:B------:R-:W-:Y:S01]  /*5ea0*/  IMAD.SHL.U32 R17, R16.reuse, 0x8, RZ ;  /* 0x0000000810117824 */ /* 0x040fe200078e00ff */
[----:B------:R-:W-:Y:S01]  /*5eb0*/  MOV R19, 0x400 ;  /* 0x0000040000137802 */ /* 0x000fe20000000f00 */
[----:B------:R-:W-:Y:S01]  /*5ec0*/  USHF.R.S32.HI UR4, URZ, 0x1f, UR15 ;  /* 0x0000001fff047899 */ /* 0x000fe2000801140f */
[----:B------:R-:W-:Y:S01]  /*5ed0*/  SHF.L.U32 R0, R16, 0x4, RZ ;  /* 0x0000000410007819 */ /* 0x000fe200000006ff */
[----:B------:R-:W2:Y:S01]  /*5ee0*/  LDCU UR9, c[0x0][0x3f8] ;  /* 0x00007f00ff0977ac */ /* 0x000ea20008000800 */
[----:B------:R-:W-:Y:S01]  /*5ef0*/  LOP3.LUT R17, R17, 0x38, RZ, 0xc0, !PT ;  /* 0x0000003811117812 */ /* 0x000fe200078ec0ff */
[----:B------:R-:W-:Y:S01]  /*5f00*/  BSSY.RECONVERGENT B0, `(.L_x_608) ;  /* 0x000001f000007945 */ /* 0x000fe20003800200 */
[----:B------:R-:W-:Y:S01]  /*5f10*/  IADD3 R3, PT, PT, R19, 0xa0, RZ ;  /* 0x000000a013037810 */ /* 0x000fe20007ffe0ff */
[----:B------:R-:W-:Y:S01]  /*5f20*/  ULEA.HI UR4, UR4, UR15, URZ, 0x4 ;  /* 0x0000000f04047291 */ /* 0x000fe2000f8f20ff */
[----:B------:R-:W-:Y:S01]  /*5f30*/  LOP3.LUT R0, R0, 0x70, RZ, 0xc0, !PT ;  /* 0x0000007000007812 */ /* 0x000fe200078ec0ff */
[----:B------:R-:W3:Y:S01]  /*5f40*/  LDCU UR11, c[0x0][0x3f4] ;  /* 0x00007e80ff0b77ac */ /* 0x000ee20008000800 */
[----:B------:R-:W-:-:S02]  /*5f50*/  CS2R R14, SRZ ;  /* 0x00000000000e7805 */ /* 0x000fc4000001ff00 */
[----:B-1----:R-:W-:Y:S01]  /*5f60*/  CS2R R12, SRZ ;  /* 0x00000000000c7805 */ /* 0x002fe2000001ff00 */
[----:B------:R-:W-:-:S04]  /*5f70*/  ULOP3.LUT UR4, UR4, 0xfffffff0, URZ, 0xc0, !UPT ;  /* 0xfffffff004047892 */ /* 0x000fc8000f8ec0ff */
[----:B------:R-:W-:Y:S02]  /*5f80*/  UIADD3 UR4, UPT, UPT, UR15, -UR4, URZ ;  /* 0x800000040f047290 */ /* 0x000fe4000fffe0ff */
[----:B--2---:R-:W-:-:S04]  /*5f90*/  UIMAD UR5, UR5, UR9, UR45 ;  /* 0x00000009050572a4 */ /* 0x004fc8000f8e022d */
[----:B------:R-:W-:Y:S01]  /*5fa0*/  ISETP.NE.AND P0, PT, R18, UR4, PT ;  /* 0x0000000412007c0c */ /* 0x000fe2000bf05270 */
[----:B------:R-:W-:-:S03]  /*5fb0*/  UIMAD UR8, UR5, 0x30, URZ ;  /* 0x00000030050878a4 */ /* 0x000fc6000f8e02ff */
[----:B0-----:R-:W-:Y:S02]  /*5fc0*/  ISETP.NE.OR P0, PT, RZ, UR14, P0 ;  /* 0x0000000eff007c0c */ /* 0x001fe40008705670 */
[----:B-----5:R-:W-:Y:S02]  /*5fd0*/  LEA R3, R20, R3, 0x18 ;  /* 0x0000000314037211 */ /* 0x020fe400078ec0ff */
[----:B------:R-:W-:Y:S02]  /*5fe0*/  ISETP.GT.U32.OR P0, PT, R17, 0x2f, P0 ;  /* 0x0000002f1100780c */ /* 0x000fe40000704470 */
[----:B------:R-:W-:Y:S02]  /*5ff0*/  IADD3 R11, PT, PT, R3, R0, RZ ;  /* 0x00000000030b7210 */ /* 0x000fe40007ffe0ff */
[----:B---3--:R-:W-:-:S05]  /*6000*/  MOV R0, UR11 ;  /* 0x0000000b00007c02 */ /* 0x008fca0008000f00 */
[C-C-:B----4-:R-:W-:Y:S02]  /*6010*/  IMAD R25, R0.reuse, UR6, R17.reuse ;  /* 0x0000000600197c24 */ /* 0x150fe4000f8e0211 */
[----:B------:R-:W-:Y:S02]  /*6020*/  IMAD R23, R0, UR8, R17 ;  /* 0x0000000800177c24 */ /* 0x000fe4000f8e0211 */
[----:B------:R-:W-:Y:S05]  /*6030*/  @P0 BRA `(.L_x_609) ;  /* 0x00000000002c0947 */ /* 0x000fea0003800000 */
[----:B------:R-:W0:Y:S01]  /*6040*/  LDCU.64 UR12, c[0x0][0x3b0] ;  /* 0x00007600ff0c77ac */ /* 0x000e220008000a00 */
[----:B------:R-:W-:Y:S01]  /*6050*/  IMAD.MOV.U32 R15, RZ, RZ, RZ ;  /* 0x000000ffff0f7224 */ /* 0x000fe200078e00ff */
        /* <DEDUP_REMOVED lines=8> */
.L_x_610:
[----:B-----5:R0:W-:Y:S02]  /*60e0*/  STS.128 [R11], R12 ;  /* 0x0000000c0b007388 */ /* 0x0201e40000000c00 */
.L_x_609:
[----:B------:R-:W-:Y:S05]  /*60f0*/  BSYNC.RECONVERGENT B0 ;  /* 0x0000000000007941 */ /* 0x000fea0003800200 */
.L_x_608:
[----:B------:R-:W-:Y:S01]  /*6100*/  ISETP.GT.U32.AND P0, PT, R17, 0x2f, PT ;  /* 0x0000002f1100780c */ /* 0x000fe20003f04070 */
[----:B------:R-:W-:Y:S01]  /*6110*/  BAR.SYNC.DEFER_BLOCKING 0x0 ;  /* 0x0000000000007b1d */ /* 0x000fe20000010000 */
[----:B------:R-:W-:Y:S01]  /*6120*/  HFMA2 R10, -RZ, RZ, 0, 0 ;  /* 0x00000000ff0a7431 */ /* 0x000fe200000001ff */
        /* <DEDUP_REMOVED lines=11> */
[----:B------:R-:W-:Y:S01]  /*61e0*/  IMAD.MOV.U32 R10, RZ, RZ, RZ ;  /* 0x000000ffff0a7224 */ /* 0x000fe200078e00ff */
[----:B------:R-:W-:Y:S02]  /*61f0*/  IADD3 R19, PT, PT, R19, 0x120, RZ ;  /* 0x0000012013137810 */ /* 0x000fe40007ffe0ff */
[----:B------:R-:W-:Y:S02]  /*6200*/  ISETP.GE.AND P0, PT, R40, R43, PT ;  /* 0x0000002b2800720c */ /* 0x000fe40003f06270 */
[----:B------:R-:W-:-:S04]  /*6210*/  LEA R19, R20, R19, 0x18 ;  /* 0x0000001314137211 */ /* 0x000fc800078ec0ff */
[----:B------:R-:W-:Y:S01]  /*6220*/  IADD3 R0, PT, PT, R19, UR7, RZ ;  /* 0x0000000713007c10 */ /* 0x000fe2000fffe0ff */
[----:B--2---:R-:W-:-:S04]  /*6230*/  IMAD.WIDE R46, R23, 0x2, R44 ;  /* 0x00000002172e7825 */ /* 0x004fc800078e022c */
[----:B------:R-:W-:Y:S02]  /*6240*/  IMAD.WIDE R44, R25, 0x2, R44 ;  /* 0x00000002192c7825 */ /* 0x000fe400078e022c */
[----:B------:R-:W-:Y:S05]  /*6250*/  @P0 BRA `(.L_x_614) ;  /* 0x0000001000180947 */ /* 0x000fea0003800000 */
[----:B------:R-:W-:Y:S01]  /*6260*/  ULOP3.LUT UR5, URZ, UR10, URZ, 0x33, !UPT ;  /* 0x0000000aff057292 */ /* 0x000fe2000f8e33ff */
[----:B------:R-:W-:Y:S01]  /*6270*/  VIADDMNMX R3, R40, 0x10, R43, !PT ;  /* 0x0000001028037846 */ /* 0x000fe2000780012b */
[----:B------:R-:W2:Y:S01]  /*6280*/  LDC.64 R48, c[0x0][0x458] ;  /* 0x00011600ff307b82 */ /* 0x000ea20000000a00 */
[----:B------:R-:W-:Y:S01]  /*6290*/  UIMAD UR6, UR38, UR9, UR45 ;  /* 0x00000009260672a4 */ /* 0x000fe2000f8e022d */
[----:B------:R-:W-:Y:S01]  /*62a0*/  BSSY.RECONVERGENT B2, `(.L_x_615) ;  /* 0x0000052000027945 */ /* 0x000fe20003800200 */
[----:B------:R-:W-:Y:S01]  /*62b0*/  HFMA2 R10, -RZ, RZ, 0, 0 ;  /* 0x00000000ff0a7431 */ /* 0x000fe200000001ff */
[----:B------:R-:W-:Y:S02]  /*62c0*/  IADD3 R32, PT, PT, -R18, UR5, R3 ;  /* 0x0000000512207c10 */ /* 0x000fe4000fffe103 */
[----:B------:R-:W-:Y:S02]  /*62d0*/  CS2R R6, SRZ ;  /* 0x0000000000067805 */ /* 0x000fe4000001ff00 */
[----:B------:R-:W-:-:S02]  /*62e0*/  MOV R41, R40 ;  /* 0x0000002800297202 */ /* 0x000fc40000000f00 */
[----:B------:R-:W-:Y:S02]  /*62f0*/  CS2R R8, SRZ ;  /* 0x0000000000087805 */ /* 0x000fe4000001ff00 */
[----:B------:R-:W-:Y:S02]  /*6300*/  LOP3.LUT R3, R32, 0x30, RZ, 0xc0, !PT ;  /* 0x0000003020037812 */ /* 0x000fe400078ec0ff */
[----:B------:R-:W-:Y:S02]  /*6310*/  MOV R4, UR6 ;  /* 0x0000000600047c02 */ /* 0x000fe40008000f00 */
[----:B------:R-:W-:Y:S01]  /*6320*/  ISETP.NE.AND P0, PT, R3, 0x30, PT ;  /* 0x000000300300780c */ /* 0x000fe20003f05270 */
[----:B------:R-:W-:Y:S02]  /*6330*/  IMAD.MOV.U32 R3, RZ, RZ, RZ ;  /* 0x000000ffff037224 */ /* 0x000fe400078e00ff */
[----:B------:R-:W-:-:S04]  /*6340*/  IMAD R5, R4, 0x30, R17 ;  /* 0x0000003004057824 */ /* 0x000fc800078e0211 */
[----:B--2---:R-:W-:Y:S01]  /*6350*/  IMAD.WIDE R48, R5, 0x2, R48 ;  /* 0x0000000205307825 */ /* 0x004fe200078e0230 */
[----:B------:R-:W-:-:S05]  /*6360*/  CS2R R4, SRZ ;  /* 0x0000000000047805 */ /* 0x000fca000001ff00 */
[----:B------:R-:W-:Y:S05]  /*6370*/  @!P0 BRA `(.L_x_616) ;  /* 0x0000000400108947 */ /* 0x000fea0003800000 */
[----:B------:R-:W2:Y:S01]  /*6380*/  LDCU.64 UR12, c[0x0][0x3c0] ;  /* 0x00007800ff0c77ac */ /* 0x000ea20008000a00 */
[----:B------:R-:W-:Y:S01]  /*6390*/  IMAD R20, R40, 0x30, RZ ;  /* 0x0000003028147824 */ /* 0x000fe200078e02ff */
[----:B------:R-:W-:Y:S02]  /*63a0*/  LEA.HI R3, R32, 0x1, RZ, 0x1c ;  /* 0x0000000120037811 */ /* 0x000fe400078fe0ff */
[----:B------:R-:W-:Y:S01]  /*63b0*/  MOV R41, R40 ;  /* 0x0000002800297202 */ /* 0x000fe20000000f00 */
[----:B------:R-:W-:-:S04]  /*63c0*/  IMAD.WIDE.U32 R20, R20, 0x2, RZ ;  /* 0x0000000214147825 */ /* 0x000fc800078e00ff */
[----:B------:R-:W-:-:S04]  /*63d0*/  IMAD.WIDE R22, R23, 0x2, R20 ;  /* 0x0000000217167825 */ /* 0x000fc800078e0214 */
[----:B------:R-:W-:Y:S01]  /*63e0*/  IMAD.WIDE R20, R25, 0x2, R20 ;  /* 0x0000000219147825 */ /* 0x000fe200078e0214 */
[----:B--2---:R-:W-:Y:S02]  /*63f0*/  IADD3 R37, P0, PT, R22, UR12, RZ ;  /* 0x0000000c16257c10 */ /* 0x004fe4000ff1e0ff */
[----:B------:R-:W-:Y:S02]  /*6400*/  IADD3 R35, P1, PT, R20, UR12, RZ ;  /* 0x0000000c14237c10 */ /* 0x000fe4000ff3e0ff */
[----:B------:R-:W-:Y:S02]  /*6410*/  LEA R20, R18, UR7, 0x1 ;  /* 0x0000000712147c11 */ /* 0x000fe4000f8e08ff */
[----:B------:R-:W-:Y:S02]  /*6420*/  IADD3.X R38, PT, PT, R21, UR13, RZ, P1, !PT ;  /* 0x0000000d15267c10 */ /* 0x000fe40008ffe4ff */
[----:B------:R-:W-:Y:S01]  /*6430*/  LOP3.LUT R21, R3, 0x3, RZ, 0xc0, !PT ;  /* 0x0000000303157812 */ /* 0x000fe200078ec0ff */
[----:B------:R-:W-:Y:S01]  /*6440*/  IMAD.MOV.U32 R3, RZ, RZ, RZ ;  /* 0x000000ffff037224 */ /* 0x000fe200078e00ff */
[----:B------:R-:W-:-:S02]  /*6450*/  IADD3.X R42, PT, PT, R23, UR13, RZ, P0, !PT ;  /* 0x0000000d172a7c10 */ /* 0x000fc400087fe4ff */
[----:B------:R-:W-:Y:S01]  /*6460*/  IADD3 R33, PT, PT, R19, R20, RZ ;  /* 0x0000001413217210 */ /* 0x000fe20007ffe0ff */
[----:B------:R-:W-:-:S07]  /*6470*/  IMAD.MOV R34, RZ, RZ, -R21 ;  /* 0x000000ffff227224 */ /* 0x000fce00078e0a15 */
.L_x_618:
        /* <DEDUP_REMOVED lines=24> */
[----:B------:R-:W-:Y:S01]  /*6600*/  IMAD.MOV.U32 R24, RZ, RZ, R37 ;  /* 0x000000ffff187224 */ /* 0x000fe200078e0025 */
[----:B------:R-:W-:-:S05]  /*6610*/  MOV R25, R42 ;  /* 0x0000002a00197202 */ /* 0x000fca0000000f00 */
[----:B------:R2:W-:Y:S02]  /*6620*/  STG.E.128 desc[UR36][R24.64], R20 ;  /* 0x0000001418007986 */ /* 0x0005e4000c101d24 */
.L_x_617:
[----:B------:R-:W-:Y:S01]  /*6630*/  IADD3 R34, PT, PT, R34, 0x1, RZ ;  /* 0x0000000122227810 */ /* 0x000fe20007ffe0ff */
[--C-:B--2--5:R-:W-:Y:S01]  /*6640*/  HADD2.F32 R24, -RZ, R20.reuse.H0_H0 ;  /* 0x20000014ff187230 */ /* 0x124fe20000004100 */
[----:B------:R-:W-:Y:S01]  /*6650*/  IADD3 R37, P1, PT, R37, 0x600, RZ ;  /* 0x0000060025257810 */ /* 0x000fe20007f3e0ff */
[----:B------:R-:W-:Y:S01]  /*6660*/  HADD2.F32 R25, -RZ, R20.H1_H1 ;  /* 0x30000014ff197230 */ /* 0x000fe20000004100 */
[----:B------:R-:W-:Y:S01]  /*6670*/  ISETP.NE.AND P0, PT, R34, RZ, PT ;  /* 0x000000ff2200720c */ /* 0x000fe20003f05270 */
[--C-:B------:R-:W-:Y:S01]  /*6680*/  HADD2.F32 R26, -RZ, R22.reuse.H0_H0 ;  /* 0x20000016ff1a7230 */ /* 0x100fe20000004100 */
[----:B------:R-:W-:Y:S01]  /*6690*/  IADD3 R35, P2, PT, R35, 0x600, RZ ;  /* 0x0000060023237810 */ /* 0x000fe20007f5e0ff */
        /* <DEDUP_REMOVED lines=10> */
[C---:B------:R-:W-:Y:S01]  /*6740*/  FFMA.FTZ R9, R36.reuse, R22, R9 ;  /* 0x0000001624097223 */ /* 0x040fe20000010009 */
[----:B------:R-:W-:Y:S01]  /*6750*/  FFMA.FTZ R6, R36, R21, R6 ;  /* 0x0000001524067223 */ /* 0x000fe20000010006 */
[----:B------:R-:W-:-:S02]  /*6760*/  VIADD R41, R41, 0x10 ;  /* 0x0000001029297836 */ /* 0x000fc40000000000 */
[----:B------:R-:W-:Y:S01]  /*6770*/  FFMA.FTZ R10, R36, R23, R10 ;  /* 0x00000017240a7223 */ /* 0x000fe2000001000a */
[----:B------:R-:W-:Y:S01]  /*6780*/  IADD3 R33, PT, PT, R33, 0x20, RZ ;  /* 0x0000002021217810 */ /* 0x000fe20007ffe0ff */
[----:B------:R-:W-:Y:S01]  /*6790*/  IMAD.X R42, RZ, RZ, R42, P1 ;  /* 0x000000ffff2a7224 */ /* 0x000fe200008e062a */
[----:B------:R-:W-:Y:S01]  /*67a0*/  IADD3.X R38, PT, PT, RZ, R38, RZ, P2, !PT ;  /* 0x00000026ff267210 */ /* 0x000fe200017fe4ff */
[----:B------:R-:W-:Y:S06]  /*67b0*/  @P0 BRA `(.L_x_618) ;  /* 0xfffffffc00300947 */ /* 0x000fec000383ffff */
.L_x_616:
[----:B-1----:R-:W-:Y:S05]  /*67c0*/  BSYNC.RECONVERGENT B2 ;  /* 0x0000000000027941 */ /* 0x002fea0003800200 */
.L_x_615:
[----:B------:R-:W-:-:S13]  /*67d0*/  ISETP.GE.U32.AND P0, PT, R32, 0x30, PT ;  /* 0x000000302000780c */ /* 0x000fda0003f06070 */
[----:B------:R-:W-:Y:S05]  /*67e0*/  @!P0 BRA `(.L_x_614) ;  /* 0x0000000800b48947 */ /* 0x000fea0003800000 */
[----:B------:R-:W1:Y:S02]  /*67f0*/  LDCU UR5, c[0x0][0x40c] ;  /* 0x00008180ff0577ac */ /* 0x000e640008000800 */
[----:B-1----:R-:W-:-:S06]  /*6800*/  UISETP.NE.AND UP0, UPT, UR5, URZ, UPT ;  /* 0x000000ff0500728c */ /* 0x002fcc000bf05270 */
[----:B------:R-:W-:-:S13]  /*6810*/  PLOP3.LUT P0, PT, PT, PT, UP0, 0x80, 0x8 ;  /* 0x000000000008781c */ /* 0x000fda0003f0f008 */
.L_x_624:
        /* <DEDUP_REMOVED lines=24> */
.L_x_620:
[----:B------:R-:W-:Y:S05]  /*69a0*/  BSYNC.RECONVERGENT B2 ;  /* 0x0000000000027941 */ /* 0x000fea0003800200 */
.L_x_619:
        /* <DEDUP_REMOVED lines=28> */
.L_x_621:
[----:B-1----:R1:W5:Y:S01]  /*6b70*/  LDG.E.128 R28, desc[UR36][R36.64] ;  /* 0x00000024241c7981 */ /* 0x002362000c1e1d00 */
[----:B------:R-:W-:Y:S05]  /*6b80*/  @P0 BRA `(.L_x_622) ;  /* 0x0000000000480947 */ /* 0x000fea0003800000 */
[----:B------:R-:W-:Y:S01]  /*6b90*/  VOTEU.ANY UP0, P5 ;  /* 0x0000000000ff7886 */ /* 0x000fe20002800100 */
[----:B------:R-:W-:Y:S01]  /*6ba0*/  PLOP3.LUT P1, PT, PT, PT, UP0, 0x80, 0x8 ;  /* 0x000000000008781c */ /* 0x000fe20003f2f008 */
[----:B-1----:R-:W1:-:S12]  /*6bb0*/  LDS.128 R36, [R11] ;  /* 0x000000000b247984 */ /* 0x002e580000000c00 */
[----:B------:R-:W2:Y:S01]  /*6bc0*/  @P1 LDG.E.128 R32, desc[UR36][R48.64] ;  /* 0x0000002430201981 */ /* 0x000ea2000c1e1d00 */
[----:B------:R-:W-:Y:S02]  /*6bd0*/  PLOP3.LUT P1, PT, PT, PT, UP0, 0x80, 0x8 ;  /* 0x000000000008781c */ /* 0x000fe40003f2f008 */
[----:B------:R-:W-:Y:S02]  /*6be0*/  PLOP3.LUT P2, PT, PT, PT, UP0, 0x80, 0x8 ;  /* 0x000000000008781c */ /* 0x000fe40003f4f008 */
[----:B------:R-:W-:Y:S02]  /*6bf0*/  PLOP3.LUT P3, PT, PT, PT, UP0, 0x80, 0x8 ;  /* 0x000000000008781c */ /* 0x000fe40003f6f008 */
[----:B------:R-:W-:Y:S01]  /*6c00*/  PLOP3.LUT P4, PT, PT, PT, UP0, 0x80, 0x8 ;  /* 0x000000000008781c */ /* 0x000fe20003f8f008 */
[----:B-1---5:R-:W-:Y:S02]  /*6c10*/  HADD2 R28, R28, R36 ;  /* 0x000000241c1c7230 */ /* 0x022fe40000000000 */
[----:B------:R-:W-:-:S02]  /*6c20*/  HFMA2 R29, R29, 1, 1, R37 ;  /* 0x3c003c001d1d7831 */ /* 0x000fc40000000025 */
[----:B------:R-:W-:Y:S02]  /*6c30*/  HADD2 R30, R30, R38 ;  /* 0x000000261e1e7230 */ /* 0x000fe40000000000 */
[----:B------:R-:W-:Y:S02]  /*6c40*/  HFMA2 R31, R31, 1, 1, R39 ;  /* 0x3c003c001f1f7831 */ /* 0x000fe40000000027 */
[----:B--2---:R-:W-:Y:S02]  /*6c50*/  @P1 HMUL2 R28, R28, R32 ;  /* 0x000000201c1c1232 */ /* 0x004fe40000000000 */
[----:B------:R-:W-:Y:S02]  /*6c60*/  @P2 HFMA2 R29, R29, R33, -RZ ;  /* 0x000000211d1d2231 */ /* 0x000fe400001000ff */
[----:B------:R-:W-:Y:S02]  /*6c70*/  @P3 HMUL2 R30, R30, R34 ;  /* 0x000000221e1e3232 */ /* 0x000fe40000000000 */
[----:B------:R-:W-:-:S02]  /*6c80*/  @P4 HFMA2 R31, R31, R35, -RZ ;  /* 0x000000231f1f4231 */ /* 0x000fc400001000ff */
[----:B------:R-:W-:-:S05]  /*6c90*/  IMAD.WIDE.U32 R32, R55, 0x2, R46 ;  /* 0x0000000237207825 */ /* 0x000fca00078e002e */
[----:B------:R2:W-:Y:S02]  /*6ca0*/  STG.E.128 desc[UR36][R32.64], R28 ;  /* 0x0000001c20007986 */ /* 0x0005e4000c101d24 */
.L_x_622:
[----:B-1----:R-:W-:Y:S01]  /*6cb0*/  IADD3 R37, PT, PT, R41, -UR10, RZ ;  /* 0x8000000a29257c10 */ /* 0x002fe2000fffe0ff */
[----:B--2---:R1:W5:Y:S02]  /*6cc0*/  LDG.E.128 R32, desc[UR36][R52.64] ;  /* 0x0000002434207981 */ /* 0x004364000c1e1d00 */
[----:B-----5:R-:W-:Y:S01]  /*6cd0*/  HADD2.F32 R42, -RZ, R22.H0_H0 ;  /* 0x20000016ff2a7230 */ /* 0x020fe20000004100 */
[----:B------:R-:W-:Y:S01]  /*6ce0*/  LEA R36, R37, R0, 0x1 ;  /* 0x0000000025247211 */ /* 0x000fe200078e08ff */
[--C-:B------:R-:W-:Y:S02]  /*6cf0*/  HADD2.F32 R39, -RZ, R20.reuse.H0_H0 ;  /* 0x20000014ff277230 */ /* 0x100fe40000004100 */
[----:B------:R-:W-:Y:S02]  /*6d00*/  HADD2.F32 R55, -RZ, R20.H1_H1 ;  /* 0x30000014ff377230 */ /* 0x000fe40000004100 */
[----:B------:R-:W2:Y:S01]  /*6d10*/  LDS.U16 R38, [R36] ;  /* 0x0000000024267984 */ /* 0x000ea20000000400 */
[----:B------:R-:W-:-:S02]  /*6d20*/  HADD2.F32 R20, -RZ, R21.H0_H0 ;  /* 0x20000015ff147230 */ /* 0x000fc40000004100 */
[----:B-1----:R-:W-:Y:S01]  /*6d30*/  HADD2.F32 R53, -RZ, R22.H1_H1 ;  /* 0x30000016ff357230 */ /* 0x002fe20000004100 */
[----:B------:R-:W1:Y:S01]  /*6d40*/  LDS.U16 R50, [R36+0x20] ;  /* 0x0000200024327984 */ /* 0x000e620000000400 */
[--C-:B------:R-:W-:Y:S02]  /*6d50*/  HADD2.F32 R22, -RZ, R23.reuse.H0_H0 ;  /* 0x20000017ff167230 */ /* 0x100fe40000004100 */
[----:B------:R-:W-:Y:S01]  /*6d60*/  HADD2.F32 R23, -RZ, R23.H1_H1 ;  /* 0x30000017ff177230 */ /* 0x000fe20000004100 */
[----:B------:R-:W3:Y:S01]  /*6d70*/  LDS.U16 R37, [R36+0x40] ;  /* 0x0000400024257984 */ /* 0x000ee20000000400 */
[----:B------:R-:W-:Y:S02]  /*6d80*/  HADD2.F32 R21, -RZ, R21.H1_H1 ;  /* 0x30000015ff157230 */ /* 0x000fe40000004100 */
[----:B--2---:R-:W-:Y:S02]  /*6d90*/  HADD2.F32 R38, -RZ, R38.H0_H0 ;  /* 0x20000026ff267230 */ /* 0x004fe40000004100 */
[----:B-1----:R-:W-:-:S03]  /*6da0*/  HADD2.F32 R50, -RZ, R50.H0_H0 ;  /* 0x20000032ff327230 */ /* 0x002fc60000004100 */
[C---:B------:R-:W-:Y:S01]  /*6db0*/  FFMA.FTZ R10, R38.reuse, R23, R10 ;  /* 0x00000017260a7223 */ /* 0x040fe2000001000a */
[C---:B------:R-:W-:Y:S01]  /*6dc0*/  FFMA.FTZ R20, R38.reuse, R20, R5 ;  /* 0x0000001426147223 */ /* 0x040fe20000010005 */
[C---:B------:R-:W-:Y:S01]  /*6dd0*/  FFMA.FTZ R42, R38.reuse, R42, R7 ;  /* 0x0000002a262a7223 */ /* 0x040fe20000010007 */
[----:B------:R-:W-:Y:S02]  /*6de0*/  HADD2.F32 R23, -RZ, R27.H0_H0 ;  /* 0x2000001bff177230 */ /* 0x000fe40000004100 */
[C---:B------:R-:W-:Y:S01]  /*6df0*/  FFMA.FTZ R6, R38.reuse, R21, R6 ;  /* 0x0000001526067223 */ /* 0x040fe20000010006 */
[----:B------:R-:W-:Y:S02]  /*6e00*/  HADD2.F32 R5, -RZ, R24.H1_H1 ;  /* 0x30000018ff057230 */ /* 0x000fe40000004100 */
[C---:B------:R-:W-:Y:S01]  /*6e10*/  FFMA.FTZ R39, R38.reuse, R39, R3 ;  /* 0x0000002726277223 */ /* 0x040fe20000010003 */
[----:B------:R-:W-:Y:S02]  /*6e20*/  HADD2.F32 R7, -RZ, R25.H0_H0 ;  /* 0x20000019ff077230 */ /* 0x000fe40000004100 */
[----:B------:R-:W-:Y:S01]  /*6e30*/  FFMA.FTZ R4, R38, R55, R4 ;  /* 0x0000003726047223 */ /* 0x000fe20000010004 */
[----:B------:R-:W-:-:S02]  /*6e40*/  HADD2.F32 R27, -RZ, R27.H1_H1 ;  /* 0x3000001bff1b7230 */ /* 0x000fc40000004100 */
[C---:B------:R-:W-:Y:S01]  /*6e50*/  FFMA.FTZ R8, R38.reuse, R53, R8 ;  /* 0x0000003526087223 */ /* 0x040fe20000010008 */
[----:B------:R-:W-:Y:S02]  /*6e60*/  HADD2.F32 R25, -RZ, R25.H1_H1 ;  /* 0x30000019ff197230 */ /* 0x000fe40000004100 */
[----:B------:R-:W-:Y:S01]  /*6e70*/  FFMA.FTZ R22, R38, R22, R9 ;  /* 0x0000001626167223 */ /* 0x000fe20000010009 */
[----:B------:R-:W-:Y:S02]  /*6e80*/  HADD2.F32 R21, -RZ, R26.H1_H1 ;  /* 0x3000001aff157230 */ /* 0x000fe40000004100 */
[C---:B------:R-:W-:Y:S01]  /*6e90*/  FFMA.FTZ R5, R50.reuse, R5, R4 ;  /* 0x0000000532057223 */ /* 0x040fe20000010004 */
[----:B------:R-:W-:Y:S02]  /*6ea0*/  HADD2.F32 R3, -RZ, R24.H0_H0 ;  /* 0x20000018ff037230 */ /* 0x000fe40000004100 */
[----:B------:R-:W-:Y:S01]  /*6eb0*/  FFMA.FTZ R27, R50, R27, R10 ;  /* 0x0000001b321b7223 */ /* 0x000fe2000001000a */
[----:B------:R-:W-:-:S02]  /*6ec0*/  HADD2.F32 R9, -RZ, R26.H0_H0 ;  /* 0x2000001aff097230 */ /* 0x000fc40000004100 */
[C---:B------:R-:W-:Y:S01]  /*6ed0*/  FFMA.FTZ R7, R50.reuse, R7, R20 ;  /* 0x0000000732077223 */ /* 0x040fe20000010014 */
[C---:B------:R-:W-:Y:S01]  /*6ee0*/  FFMA.FTZ R25, R50.reuse, R25, R6 ;  /* 0x0000001932197223 */ /* 0x040fe20000010006 */
[C---:B------:R-:W-:Y:S01]  /*6ef0*/  FFMA.FTZ R21, R50.reuse, R21, R8 ;  /* 0x0000001532157223 */ /* 0x040fe20000010008 */
[C---:B------:R-:W-:Y:S01]  /*6f00*/  FFMA.FTZ R23, R50.reuse, R23, R22 ;  /* 0x0000001732177223 */ /* 0x040fe20000010016 */
[----:B---3--:R-:W-:Y:S02]  /*6f10*/  HADD2.F32 R37, -RZ, R37.H0_H0 ;  /* 0x20000025ff257230 */ /* 0x008fe40000004100 */
[C---:B------:R-:W-:Y:S01]  /*6f20*/  FFMA.FTZ R24, R50.reuse, R3, R39 ;  /* 0x0000000332187223 */ /* 0x040fe20000010027 */
[----:B------:R-:W-:Y:S02]  /*6f30*/  HADD2.F32 R4, -RZ, R28.H0_H0 ;  /* 0x2000001cff047230 */ /* 0x000fe40000004100 */
[----:B------:R-:W-:Y:S01]  /*6f40*/  FFMA.FTZ R9, R50, R9, R42 ;  /* 0x0000000932097223 */ /* 0x000fe2000001002a */
[----:B------:R-:W-:-:S02]  /*6f50*/  HADD2.F32 R10, -RZ, R30.H0_H0 ;  /* 0x2000001eff0a7230 */ /* 0x000fc40000004100 */
[----:B------:R-:W-:Y:S02]  /*6f60*/  HADD2.F32 R28, -RZ, R28.H1_H1 ;  /* 0x3000001cff1c7230 */ /* 0x000fe40000004100 */
        /* <DEDUP_REMOVED lines=32> */
.L_x_623:
[----:B------:R-:W2:Y:S01]  /*7170*/  LDS.U16 R36, [R36+0x60] ;  /* 0x0000600024247984 */ /* 0x000ea20000000400 */
[----:B------:R-:W-:Y:S02]  /*7180*/  VIADD R41, R41, 0x40 ;  /* 0x0000004029297836 */ /* 0x000fe40000000000 */
[----:B-1----:R-:W-:Y:S02]  /*7190*/  HADD2.F32 R5, -RZ, R32.H1_H1 ;  /* 0x30000020ff057230 */ /* 0x002fe40000004100 */
[--C-:B------:R-:W-:Y:S01]  /*71a0*/  HADD2.F32 R7, -RZ, R33.reuse.H0_H0 ;  /* 0x20000021ff077230 */ /* 0x100fe20000004100 */
[----:B------:R-:W-:Y:S01]  /*71b0*/  ISETP.GE.AND P1, PT, R41, R43, PT ;  /* 0x0000002b2900720c */ /* 0x000fe20003f26270 */
[----:B------:R-:W-:Y:S02]  /*71c0*/  HADD2.F32 R33, -RZ, R33.H1_H1 ;  /* 0x30000021ff217230 */ /* 0x000fe40000004100 */
[----:B------:R-:W-:Y:S02]  /*71d0*/  HADD2.F32 R9, -RZ, R34.H0_H0 ;  /* 0x20000022ff097230 */ /* 0x000fe40000004100 */
        /* <DEDUP_REMOVED lines=14> */
.L_x_614:
[----:B-1----:R-:W-:Y:S05]  /*72c0*/  BSYNC.RECONVERGENT B1 ;  /* 0x0000000000017941 */ /* 0x002fea0003800200 */
.L_x_613:
[----:B------:R-:W-:Y:S01]  /*72d0*/  ISETP.GE.AND P0, PT, R40, UR15, PT ;  /* 0x0000000f28007c0c */ /* 0x000fe2000bf06270 */
[----:B------:R-:W-:-:S12]  /*72e0*/  BSSY.RECONVERGENT B1, `(.L_x_625) ;  /* 0x00000f4000017945 */ /* 0x000fd80003800200 */
[----:B------:R-:W-:Y:S05]  /*72f0*/  @P0 BRA `(.L_x_626) ;  /* 0x0000000c00c80947 */ /* 0x000fea0003800000 */
[----:B------:R-:W1:Y:S01]  /*7300*/  LDCU UR5, c[0x0][0x3f8] ;  /* 0x00007f00ff0577ac */ /* 0x000e620008000800 */
[----:B------:R-:W-:Y:S01]  /*7310*/  IADD3 R34, PT, PT, R40, 0x10, RZ ;  /* 0x0000001028227810 */ /* 0x000fe20007ffe0ff */
[----:B------:R-:W2:Y:S01]  /*7320*/  LDC.64 R32, c[0x0][0x458] ;  /* 0x00011600ff207b82 */ /* 0x000ea20000000a00 */
[----:B------:R-:W-:Y:S01]  /*7330*/  BSSY.RECONVERGENT B2, `(.L_x_627) ;  /* 0x0000053000027945 */ /* 0x000fe20003800200 */
[----:B------:R-:W-:Y:S01]  /*7340*/  ULOP3.LUT UR6, URZ, UR10, URZ, 0x33, !UPT ;  /* 0x0000000aff067292 */ /* 0x000fe2000f8e33ff */
[----:B------:R-:W-:-:S05]  /*7350*/  VIMNMX R35, PT, PT, R34, UR15, !PT ;  /* 0x0000000f22237c48 */ /* 0x000fca000ffe0100 */
[----:B------:R-:W-:-:S04]  /*7360*/  IADD3 R35, PT, PT, -R18, UR6, R35 ;  /* 0x0000000612237c10 */ /* 0x000fc8000fffe123 */
[----:B------:R-:W-:Y:S01]  /*7370*/  LOP3.LUT P0, RZ, R35, 0x10, RZ, 0xc0, !PT ;  /* 0x0000001023ff7812 */ /* 0x000fe2000780c0ff */
[----:B-1----:R-:W-:-:S06]  /*7380*/  UIMAD UR5, UR38, UR5, UR45 ;  /* 0x00000005260572a4 */ /* 0x002fcc000f8e022d */
[----:B------:R-:W-:-:S05]  /*7390*/  MOV R20, UR5 ;  /* 0x0000000500147c02 */ /* 0x000fca0008000f00 */
[----:B------:R-:W-:Y:S02]  /*73a0*/  IMAD R21, R20, 0x30, R17 ;  /* 0x0000003014157824 */ /* 0x000fe400078e0211 */
[----:B------:R-:W-:Y:S02]  /*73b0*/  IMAD.MOV.U32 R20, RZ, RZ, R40 ;  /* 0x000000ffff147224 */ /* 0x000fe400078e0028 */
        /* <DEDUP_REMOVED lines=14> */
[----:B------:R-:W2:Y:S02]  /*74a0*/  F2I.FTZ.U32.TRUNC.NTZ R21, R24 ;  /* 0x0000001800157305 */ /* 0x000ea4000021f000 */
[----:B--2---:R-:W-:-:S04]  /*74b0*/  IMAD.MOV R20, RZ, RZ, -R21 ;  /* 0x000000ffff147224 */ /* 0x004fc800078e0a15 */
        /* <DEDUP_REMOVED lines=16> */
[----:B------:R-:W-:Y:S01]  /*75c0*/  LEA R24, R18, R0, 0x1 ;  /* 0x0000000012187211 */ /* 0x000fe200078e08ff */
        /* <DEDUP_REMOVED lines=24> */
.L_x_629:
        /* <DEDUP_REMOVED lines=17> */
.L_x_628:
[----:B------:R-:W-:Y:S05]  /*7860*/  BSYNC.RECONVERGENT B2 ;  /* 0x0000000000027941 */ /* 0x000fea0003800200 */
.L_x_627:
        /* <DEDUP_REMOVED lines=8> */
.L_x_636:
[----:B------:R-:W1:Y:S01]  /*78f0*/  LDC R37, c[0x0][0x3f4] ;  /* 0x0000fd00ff257b82 */ /* 0x000e620000000800 */
[----:B------:R-:W-:Y:S01]  /*7900*/  IADD3 R22, PT, PT, R34, -0x10, RZ ;  /* 0xfffffff022167810 */ /* 0x000fe20007ffe0ff */
[----:B------:R-:W-:Y:S03]  /*7910*/  BSSY.RECONVERGENT B2, `(.L_x_630) ;  /* 0x0000044000027945 */ /* 0x000fe60003800200 */
        /* <DEDUP_REMOVED lines=9> */
[----:B--2---:R-:W-:Y:S02]  /*79b0*/  VIADD R25, R24, 0xffffffe ;  /* 0x0ffffffe18197836 */ /* 0x004fe40000000000 */
        /* <DEDUP_REMOVED lines=41> */
.L_x_632:
        /* <DEDUP_REMOVED lines=16> */
.L_x_631:
[----:B------:R-:W-:Y:S05]  /*7d50*/  BSYNC.RECONVERGENT B2 ;  /* 0x0000000000027941 */ /* 0x000fea0003800200 */
.L_x_630:
        /* <DEDUP_REMOVED lines=13> */
[----:B---3--:R-:W-:-:S04]  /*7e30*/  IMAD.MOV R20, RZ, RZ, -R21 ;  /* 0x000000ffff147224 */ /* 0x008fc800078e0a15 */
[----:B------:R-:W-:Y:S01]  /*7e40*/  IMAD R25, R20, R23, RZ ;  /* 0x0000001714197224 */ /* 0x000fe200078e02ff */
[----:B------:R-:W-:-:S05]  /*7e50*/  MOV R20, RZ ;  /* 0x000000ff00147202 */ /* 0x000fca0000000f00 */
        /* <DEDUP_REMOVED lines=26> */
[----:B-1---5:R-:W-:Y:S02]  /*8000*/  HADD2 R21, R21, R29 ;  /* 0x0000001d15157230 */ /* 0x022fe40000000000 */
        /* <DEDUP_REMOVED lines=10> */
.L_x_635:
        /* <DEDUP_REMOVED lines=16> */
.L_x_634:
[----:B------:R-:W-:Y:S05]  /*81b0*/  BSYNC.RECONVERGENT B2 ;  /* 0x0000000000027941 */ /* 0x000fea0003800200 */
.L_x_633:
[C---:B------:R-:W-:Y:S01]  /*81c0*/  IADD3 R20, PT, PT, R34.reuse, 0x10, RZ ;  /* 0x0000001022147810 */ /* 0x040fe20007ffe0ff */
[----:B------:R-:W-:Y:S01]  /*81d0*/  VIADD R34, R34, 0x20 ;  /* 0x0000002022227836 */ /* 0x000fe20000000000 */
[----:B------:R-:W-:Y:S02]  /*81e0*/  IADD3 R35, PT, PT, R35, 0x600, RZ ;  /* 0x0000060023237810 */ /* 0x000fe40007ffe0ff */
[----:B------:R-:W-:Y:S02]  /*81f0*/  ISETP.GE.AND P0, PT, R20, UR15, PT ;  /* 0x0000000f14007c0c */ /* 0x000fe4000bf06270 */
[----:B------:R-:W-:-:S11]  /*8200*/  IADD3 R19, PT, PT, R19, 0x40, RZ ;  /* 0x0000004013137810 */ /* 0x000fd60007ffe0ff */
[----:B------:R-:W-:Y:S05]  /*8210*/  @!P0 BRA `(.L_x_636) ;  /* 0xfffffff400b48947 */ /* 0x000fea000383ffff */
.L_x_626:
[----:B------:R-:W-:Y:S05]  /*8220*/  BSYNC.RECONVERGENT B1 ;  /* 0x0000000000017941 */ /* 0x000fea0003800200 */
.L_x_625:
[----:B------:R-:W-:-:S13]  /*8230*/  ISETP.NE.AND P0, PT, R18, UR4, PT ;  /* 0x0000000412007c0c */ /* 0x000fda000bf05270 */
[----:B------:R-:W-:Y:S05]  /*8240*/  @P0 BRA `(.L_x_612) ;  /* 0x0000000000d80947 */ /* 0x000fea0003800000 */
[----:B------:R-:W-:Y:S02]  /*8250*/  UMOV UR5, 0x30 ;  /* 0x0000003000057882 */ /* 0x000fe40000000000 */
[----:B------:R-:W-:-:S06]  /*8260*/  UIMAD UR5, UR44, UR5, -0x30 ;  /* 0xffffffd02c0574a4 */ /* 0x000fcc000f8e0205 */
[----:B------:R-:W-:-:S04]  /*8270*/  IMAD.U32 R21, RZ, RZ, UR5 ;  /* 0x00000005ff157e24 */ /* 0x000fc8000f8e00ff */
[----:B------:R-:W-:-:S06]  /*8280*/  IMAD.WIDE R20, R21, 0x2, R46 ;  /* 0x0000000215147825 */ /* 0x000fcc00078e022e */
[----:B------:R-:W5:Y:S01]  /*8290*/  LDG.E.128 R20, desc[UR36][R20.64] ;  /* 0x0000002414147981 */ /* 0x000f62000c1e1d00 */
[----:B------:R-:W-:-:S06]  /*82a0*/  UIADD3 UR5, UPT, UPT, UR44, -UR10, URZ ;  /* 0x8000000a2c057290 */ /* 0x000fcc000fffe0ff */
[----:B0-----:R-:W-:-:S04]  /*82b0*/  MOV R11, UR5 ;  /* 0x00000005000b7c02 */ /* 0x001fc80008000f00 */
[----:B------:R-:W-:Y:S01]  /*82c0*/  LEA R0, R11, R0, 0x1 ;  /* 0x000000000b007211 */ /* 0x000fe200078e08ff */
[----:B------:R-:W0:Y:S05]  /*82d0*/  LDCU UR5, c[0x0][0x40c] ;  /* 0x00008180ff0577ac */ /* 0x000e2a0008000800 */
[----:B------:R-:W1:Y:S01]  /*82e0*/  LDS.U16 R0, [R0+-0x2] ;  /* 0xfffffe0000007984 */ /* 0x000e620000000400 */
[----:B0-----:R-:W-:Y:S01]  /*82f0*/  UISETP.NE.AND UP0, UPT, UR5, URZ, UPT ;  /* 0x000000ff0500728c */ /* 0x001fe2000bf05270 */
[----:B-1----:R-:W-:-:S08]  /*8300*/  HADD2.F32 R2, -RZ, R0.H0_H0 ;  /* 0x20000000ff027230 */ /* 0x002fd00000004100 */
[----:B------:R-:W-:Y:S05]  /*8310*/  BRA.U UP0, `(.L_x_637) ;  /* 0x0000000100647547 */ /* 0x000fea000b800000 */
[----:B------:R-:W0:Y:S02]  /*8320*/  LDCU.64 UR12, c[0x0][0x460] ;  /* 0x00008c00ff0c77ac */ /* 0x000e240008000a00 */
[----:B0-----:R-:W-:-:S04]  /*8330*/  UISETP.NE.U32.AND UP0, UPT, UR12, URZ, UPT ;  /* 0x000000ff0c00728c */ /* 0x001fc8000bf05070 */
[----:B------:R-:W-:-:S06]  /*8340*/  UISETP.NE.AND.EX UP0, UPT, UR13, URZ, UPT, UP0 ;  /* 0x000000ff0d00728c */ /* 0x000fcc000bf05300 */
[----:B------:R-:W-:-:S05]  /*8350*/  PLOP3.LUT P0, PT, PT, PT, UP0, 0x80, 0x8 ;  /* 0x000000000008781c */ /* 0x000fca0003f0f008 */
[----:B------:R-:W0:Y:S01]  /*8360*/  @UP0 LDCU UR5, c[0x0][0x3f8] ;  /* 0x00007f00ff0507ac */ /* 0x000e220008000800 */
[----:B------:R-:W1:Y:S01]  /*8370*/  @UP0 LDCU.64 UR12, c[0x0][0x458] ;  /* 0x00008b00ff0c07ac */ /* 0x000e620008000a00 */
[----:B0-----:R-:W-:Y:S01]  /*8380*/  @UP0 UIMAD UR5, UR38, UR5, UR45 ;  /* 0x00000005260502a4 */ /* 0x001fe2000f8e022d */
[----:B-1----:R-:W-:-:S05]  /*8390*/  MOV R24, UR12 ;  /* 0x0000000c00187c02 */ /* 0x002fca0008000f00 */
[----:B------:R-:W-:Y:S01]  /*83a0*/  IMAD.U32 R0, RZ, RZ, UR5 ;  /* 0x00000005ff007e24 */ /* 0x000fe2000f8e00ff */
[----:B------:R-:W-:-:S03]  /*83b0*/  MOV R25, UR13 ;  /* 0x0000000d00197c02 */ /* 0x000fc60008000f00 */
[----:B------:R-:W-:-:S04]  /*83c0*/  @P0 IMAD R11, R0, 0x30, R17 ;  /* 0x00000030000b0824 */ /* 0x000fc800078e0211 */
[----:B------:R-:W-:-:S06]  /*83d0*/  @P0 IMAD.WIDE R24, R11, 0x2, R24 ;  /* 0x000000020b180825 */ /* 0x000fcc00078e0218 */
        /* <DEDUP_REMOVED lines=13> */
.L_x_637:
[--C-:B-----5:R-:W-:Y:S02]  /*84b0*/  HADD2.F32 R0, -RZ, R20.reuse.H0_H0 ;  /* 0x20000014ff007230 */ /* 0x120fe40000004100 */
[----:B------:R-:W-:Y:S02]  /*84c0*/  HADD2.F32 R11, -RZ, R20.H1_H1 ;  /* 0x30000014ff0b7230 */ /* 0x000fe40000004100 */
[----:B------:R-:W-:Y:S02]  /*84d0*/  HADD2.F32 R12, -RZ, R21.H0_H0 ;  /* 0x20000015ff0c7230 */ /* 0x000fe40000004100 */
[C---:B------:R-:W-:Y:S01]  /*84e0*/  FFMA.FTZ R3, R2.reuse, R0, R3 ;  /* 0x0000000002037223 */ /* 0x040fe20000010003 */
[----:B0-----:R-:W-:Y:S02]  /*84f0*/  HADD2.F32 R20, -RZ, R23.H0_H0 ;  /* 0x20000017ff147230 */ /* 0x001fe40000004100 */
[----:B------:R-:W-:Y:S01]  /*8500*/  FFMA.FTZ R4, R2, R11, R4 ;  /* 0x0000000b02047223 */ /* 0x000fe20000010004 */
[----:B------:R-:W-:-:S02]  /*8510*/  HADD2.F32 R21, -RZ, R21.H1_H1 ;  /* 0x30000015ff157230 */ /* 0x000fc40000004100 */
[C---:B------:R-:W-:Y:S01]  /*8520*/  FFMA.FTZ R5, R2.reuse, R12, R5 ;  /* 0x0000000c02057223 */ /* 0x040fe20000010005 */
[--C-:B------:R-:W-:Y:S02]  /*8530*/  HADD2.F32 R14, -RZ, R22.reuse.H0_H0 ;  /* 0x20000016ff0e7230 */ /* 0x100fe40000004100 */
[C---:B------:R-:W-:Y:S01]  /*8540*/  FFMA.FTZ R9, R2.reuse, R20, R9 ;  /* 0x0000001402097223 */ /* 0x040fe20000010009 */
[----:B------:R-:W-:Y:S02]  /*8550*/  HADD2.F32 R13, -RZ, R22.H1_H1 ;  /* 0x30000016ff0d7230 */ /* 0x000fe40000004100 */
[C---:B------:R-:W-:Y:S01]  /*8560*/  FFMA.FTZ R6, R2.reuse, R21, R6 ;  /* 0x0000001502067223 */ /* 0x040fe20000010006 */
[----:B------:R-:W-:Y:S02]  /*8570*/  HADD2.F32 R23, -RZ, R23.H1_H1 ;  /* 0x30000017ff177230 */ /* 0x000fe40000004100 */
[C---:B------:R-:W-:Y:S01]  /*8580*/  FFMA.FTZ R7, R2.reuse, R14, R7 ;  /* 0x0000000e02077223 */ /* 0x040fe20000010007 */
[----:B------:R-:W-:-:S02]  /*8590*/  FFMA.FTZ R8, R2, R13, R8 ;  /* 0x0000000d02087223 */ /* 0x000fc40000010008 */
[----:B------:R-:W-:-:S07]  /*85a0*/  FFMA.FTZ R10, R2, R23, R10 ;  /* 0x00000017020a7223 */ /* 0x000fce000001000a */
.L_x_612:
[----:B-1----:R-:W-:Y:S05]  /*85b0*/  BSYNC.RECONVERGENT B0 ;  /* 0x0000000000007941 */ /* 0x002fea0003800200 */
.L_x_611:
[----:B------:R-:W-:Y:S01]  /*85c0*/  BAR.SYNC.DEFER_BLOCKING 0x0 ;  /* 0x0000000000007b1d */ /* 0x000fe20000010000 */
[----:B------:R-:W-:-:S13]  /*85d0*/  ISETP.GT.U32.AND P5, PT, R17, 0x2f, PT ;  /* 0x0000002f1100780c */ /* 0x000fda0003fa4070 */
[----:B------:R-:W-:Y:S05]  /*85e0*/  @P5 BRA `(.L_x_638) ;  /* 0x0000000800345947 */ /* 0x000fea0003800000 */
[----:B------:R-:W1:Y:S01]  /*85f0*/  S2UR UR5, SR_CgaCtaId ;  /* 0x00000000000579c3 */ /* 0x000e620000008800 */
[C---:B------:R-:W-:Y:S01]  /*8600*/  LOP3.LUT R2, R16.reuse, 0x3c0, RZ, 0xc0, !PT ;  /* 0x000003c010027812 */ /* 0x040fe200078ec0ff */
[----:B------:R-:W-:Y:S01]  /*8610*/  UMOV UR4, 0x400 ;  /* 0x0000040000047882 */ /* 0x000fe20000000000 */
[----:B0-----:R-:W-:Y:S01]  /*8620*/  LOP3.LUT R11, R16, 0x3e0, RZ, 0xc0, !PT ;  /* 0x000003e0100b7812 */ /* 0x001fe200078ec0ff */
        /* <DEDUP_REMOVED lines=17> */
[----:B------:R-:W-:Y:S02]  /*8740*/  F2FP.F16.F32.PACK_AB R12, R4, R3 ;  /* 0x00000003040c723e */ /* 0x000fe400000000ff */
[----:B------:R-:W-:Y:S02]  /*8750*/  F2FP.F16.F32.PACK_AB R13, R6, R5 ;  /* 0x00000005060d723e */ /* 0x000fe400000000ff */
[----:B------:R-:W-:Y:S02]  /*8760*/  F2FP.F16.F32.PACK_AB R14, R8, R7 ;  /* 0x00000007080e723e */ /* 0x000fe400000000ff */
[----:B------:R-:W-:-:S05]  /*8770*/  F2FP.F16.F32.PACK_AB R15, R10, R9 ;  /* 0x000000090a0f723e */ /* 0x000fca00000000ff */
[----:B------:R0:W-:Y:S02]  /*8780*/  STS.128 [R18+-0x300], R12 ;  /* 0xfffd000c12007388 */ /* 0x0001e40000000c00 */
.L_x_639:
        /* <DEDUP_REMOVED lines=22> */
.L_x_641:
[----:B------:R-:W-:Y:S05]  /*88f0*/  BSYNC.RECONVERGENT B0 ;  /* 0x0000000000007941 */ /* 0x000fea0003800200 */
.L_x_640:
        /* <DEDUP_REMOVED lines=8> */
.L_x_643:
[----:B------:R-:W-:Y:S05]  /*8980*/  BSYNC.RECONVERGENT B0 ;  /* 0x0000000000007941 */ /* 0x000fea0003800200 */
.L_x_642:
        /* <DEDUP_REMOVED lines=20> */
.L_x_645:
[----:B------:R-:W-:Y:S05]  /*8ad0*/  BSYNC.RECONVERGENT B0 ;  /* 0x0000000000007941 */ /* 0x000fea0003800200 */
.L_x_644:
        /* <DEDUP_REMOVED lines=8> */
.L_x_647:
[----:B------:R-:W-:Y:S05]  /*8b60*/  BSYNC.RECONVERGENT B0 ;  /* 0x0000000000007941 */ /* 0x000fea0003800200 */
.L_x_646:
[----:B------:R-:W-:Y:S01]  /*8b70*/  BAR.SYNC.DEFER_BLOCKING 0x0 ;  /* 0x0000000000007b1d */ /* 0x000fe20000010000 */
[----:B------:R-:W-:-:S05]  /*8b80*/  ISETP.GT.U32.AND P0, PT, R16, 0xf, PT ;  /* 0x0000000f1000780c */ /* 0x000fca0003f04070 */
[----:B------:R-:W-:Y:S08]  /*8b90*/  BSSY.RECONVERGENT B0, `(.L_x_648) ;  /* 0x0000013000007945 */ /* 0x000ff00003800200 */
        /* <DEDUP_REMOVED lines=18> */
.L_x_649:
[----:B------:R-:W-:Y:S05]  /*8cc0*/  BSYNC.RECONVERGENT B0 ;  /* 0x0000000000007941 */ /* 0x000fea0003800200 */
.L_x_648:
        /* <DEDUP_REMOVED lines=8> */
.L_x_651:
[----:B------:R-:W-:Y:S05]  /*8d50*/  BSYNC.RECONVERGENT B0 ;  /* 0x0000000000007941 */ /* 0x000fea0003800200 */
.L_x_650:
[----:B------:R-:W-:Y:S06]  /*8d60*/  BAR.SYNC.DEFER_BLOCKING 0x0 ;  /* 0x0000000000007b1d */ /* 0x000fec0000010000 */
[----:B------:R-:W-:Y:S04]  /*8d70*/  BSSY.RECONVERGENT B0, `(.L_x_652) ;  /* 0x0000013000007945 */ /* 0x000fe80003800200 */
[----:B------:R-:W-:Y:S05]  /*8d80*/  @P6 BRA `(.L_x_653) ;  /* 0x0000000000446947 */ /* 0x000fea0003800000 */
[----:B0123--:R-:W0:Y:S02]  /*8d90*/  LDS.128 R12, [R18] ;  /* 0x00000000120c7984 */ /* 0x00fe240000000c00 */
        /* <DEDUP_REMOVED lines=16> */
.L_x_653:
[----:B------:R-:W-:Y:S05]  /*8ea0*/  BSYNC.RECONVERGENT B0 ;  /* 0x0000000000007941 */ /* 0x000fea0003800200 */
.L_x_652:
[----:B------:R-:W-:Y:S06]  /*8eb0*/  BAR.SYNC.DEFER_BLOCKING 0x0 ;  /* 0x0000000000007b1d */ /* 0x000fec0000010000 */
.L_x_638:
[----:B------:R-:W-:-:S13]  /*8ec0*/  ISETP.GT.U32.OR P5, PT, R16, 0x7, P5 ;  /* 0x000000071000780c */ /* 0x000fda0002fa4470 */
[----:B------:R-:W-:Y:S05]  /*8ed0*/  @P5 EXIT ;  /* 0x000000000000594d */ /* 0x000fea0003800000 */
[----:B------:R-:W4:Y:S02]  /*8ee0*/  LDCU UR4, c[0x0][0x478] ;  /* 0x00008f00ff0477ac */ /* 0x000f240008000800 */
[----:B----4-:R-:W-:-:S09]  /*8ef0*/  UISETP.NE.AND UP0, UPT, UR4, 0x2, UPT ;  /* 0x000000020400788c */ /* 0x010fd2000bf05270 */
[----:B------:R-:W-:Y:S05]  /*8f00*/  BRA.U UP0, `(.L_x_654) ;  /* 0x0000000100e07547 */ /* 0x000fea000b800000 */
[----:B0123--:R-:W0:Y:S01]  /*8f10*/  LDC.64 R12, c[0x0][0x470] ;  /* 0x00011c00ff0c7b82 */ /* 0x00fe220000000a00 */
[----:B------:R-:W1:Y:S01]  /*8f20*/  LDCU.64 UR4, c[0x0][0x380] ;  /* 0x00007000ff0477ac */ /* 0x000e620008000a00 */
[----:B0-----:R-:W2:Y:S01]  /*8f30*/  LDG.E R12, desc[UR36][R12.64] ;  /* 0x000000240c0c7981 */ /* 0x001ea2000c1e1900 */
[----:B------:R-:W-:Y:S02]  /*8f40*/  VIADD R17, R17, UR8 ;  /* 0x0000000811117c36 */ /* 0x000fe40008000000 */
        /* <DEDUP_REMOVED lines=9> */
[----:B------:R-:W2:Y:S01]  /*8fe0*/  F2I.S8.NTZ R8, R8 ;  /* 0x0000000800087305 */ /* 0x000ea20000202100 */
[----:B0-----:R-:W-:-:S07]  /*8ff0*/  PRMT R0, R9, 0x8880, RZ ;  /* 0x0000888009007816 */ /* 0x001fce00000000ff */
[----:B------:R-:W0:Y:S01]  /*9000*/  F2I.S8.NTZ R10, R10 ;  /* 0x0000000a000a7305 */ /* 0x000e220000202100 */
[----:B------:R-:W-:-:S04]  /*9010*/  PRMT R0, R0, 0x7710, RZ ;  /* 0x0000771000007816 */ /* 0x000fc800000000ff */
[----:B------:R-:W-:-:S03]  /*9020*/  SHF.L.U32 R0, R0, 0x10, RZ ;  /* 0x0000001000007819 */ /* 0x000fc600000006ff */
[----:B------:R-:W3:Y:S01]  /*9030*/  F2I.S8.NTZ R6, R6 ;  /* 0x0000000600067305 */ /* 0x000ee20000202100 */
[----:B--2---:R-:W-:Y:S02]  /*9040*/  PRMT R8, R8, 0x8880, RZ ;  /* 0x0000888008087816 */ /* 0x004fe400000000ff */
[----:B------:R-:W-:Y:S02]  /*9050*/  LOP3.LUT R9, R0, 0xff0000, RZ, 0xc0, !PT ;  /* 0x00ff000000097812 */ /* 0x000fe400078ec0ff */
[----:B------:R-:W-:Y:S02]  /*9060*/  PRMT R0, R8, 0x7710, RZ ;  /* 0x0000771008007816 */ /* 0x000fe400000000ff */
[----:B0-----:R-:W-:Y:S01]  /*9070*/  PRMT R2, R10, 0x8880, RZ ;  /* 0x000088800a027816 */ /* 0x001fe200000000ff */
[----:B------:R-:W0:Y:S01]  /*9080*/  F2I.S8.NTZ R4, R4 ;  /* 0x0000000400047305 */ /* 0x000e220000202100 */
[----:B------:R-:W-:Y:S02]  /*9090*/  SHF.L.U32 R0, R0, 0x8, RZ ;  /* 0x0000000800007819 */ /* 0x000fe400000006ff */
[----:B------:R-:W-:-:S02]  /*90a0*/  PRMT R2, R2, 0x7710, RZ ;  /* 0x0000771002027816 */ /* 0x000fc400000000ff */
[----:B-1----:R-:W-:Y:S02]  /*90b0*/  IADD3 R8, P0, PT, R17, UR4, RZ ;  /* 0x0000000411087c10 */ /* 0x002fe4000ff1e0ff */
[----:B------:R-:W-:Y:S01]  /*90c0*/  PRMT R9, R9, 0x4210, R2 ;  /* 0x0000421009097816 */ /* 0x000fe20000000002 */
[----:B------:R-:W1:Y:S01]  /*90d0*/  F2I.S8.NTZ R5, R5 ;  /* 0x0000000500057305 */ /* 0x000e620000202100 */
[----:B---3--:R-:W-:Y:S02]  /*90e0*/  PRMT R6, R6, 0x8880, RZ ;  /* 0x0000888006067816 */ /* 0x008fe400000000ff */
[----:B------:R-:W-:Y:S02]  /*90f0*/  LOP3.LUT R9, R9, 0xff00, R0, 0xf8, !PT ;  /* 0x0000ff0009097812 */ /* 0x000fe400078ef800 */
[----:B0-----:R-:W-:-:S03]  /*9100*/  PRMT R0, R4, 0x8880, RZ ;  /* 0x0000888004007816 */ /* 0x001fc600000000ff */
[----:B------:R-:W0:Y:S01]  /*9110*/  F2I.S8.NTZ R7, R7 ;  /* 0x0000000700077305 */ /* 0x000e220000202100 */
[----:B------:R-:W-:Y:S02]  /*9120*/  PRMT R4, R6, 0x7710, RZ ;  /* 0x0000771006047816 */ /* 0x000fe400000000ff */
[----:B------:R-:W-:Y:S02]  /*9130*/  PRMT R0, R0, 0x7710, RZ ;  /* 0x0000771000007816 */ /* 0x000fe400000000ff */
[----:B------:R-:W-:Y:S02]  /*9140*/  LOP3.LUT R4, R4, 0xff, RZ, 0xc0, !PT ;  /* 0x000000ff04047812 */ /* 0x000fe400078ec0ff */
[----:B-1----:R-:W-:Y:S01]  /*9150*/  PRMT R2, R5, 0x8880, RZ ;  /* 0x0000888005027816 */ /* 0x002fe200000000ff */
[----:B------:R-:W1:Y:S01]  /*9160*/  F2I.S8.NTZ R3, R3 ;  /* 0x0000000300037305 */ /* 0x000e620000202100 */
[----:B------:R-:W-:Y:S02]  /*9170*/  LOP3.LUT R6, R0, 0xff, RZ, 0xc0, !PT ;  /* 0x000000ff00067812 */ /* 0x000fe400078ec0ff */
[----:B------:R-:W-:-:S02]  /*9180*/  PRMT R2, R2, 0x7710, RZ ;  /* 0x0000771002027816 */ /* 0x000fc400000000ff */
[----:B0-----:R-:W-:Y:S02]  /*9190*/  PRMT R7, R7, 0x8880, RZ ;  /* 0x0000888007077816 */ /* 0x001fe400000000ff */
[----:B------:R-:W-:Y:S02]  /*91a0*/  LOP3.LUT R5, R2, 0xff, RZ, 0xc0, !PT ;  /* 0x000000ff02057812 */ /* 0x000fe400078ec0ff */
[----:B------:R-:W-:Y:S01]  /*91b0*/  PRMT R0, R7, 0x7710, RZ ;  /* 0x0000771007007816 */ /* 0x000fe200000000ff */
[----:B------:R-:W-:Y:S01]  /*91c0*/  IMAD.WIDE.U32 R6, R6, 0x100, RZ ;  /* 0x0000010006067825 */ /* 0x000fe200078e00ff */
[----:B-1----:R-:W-:-:S03]  /*91d0*/  PRMT R10, R3, 0x8880, RZ ;  /* 0x00008880030a7816 */ /* 0x002fc600000000ff */
[----:B------:R-:W-:Y:S01]  /*91e0*/  IMAD.WIDE.U32 R2, R4, 0x1000000, RZ ;  /* 0x0100000004027825 */ /* 0x000fe200078e00ff */
[----:B------:R-:W-:Y:S02]  /*91f0*/  LOP3.LUT R9, R9, 0xff, R0, 0xf8, !PT ;  /* 0x000000ff09097812 */ /* 0x000fe400078ef800 */
        /* <DEDUP_REMOVED lines=9> */
.L_x_654:
[----:B0123--:R-:W0:Y:S01]  /*9290*/  LDC.64 R12, c[0x0][0x380] ;  /* 0x0000e000ff0c7b82 */ /* 0x00fe220000000a00 */
[----:B------:R-:W-:Y:S02]  /*92a0*/  IADD3 R17, PT, PT, R17, UR8, RZ ;  /* 0x0000000811117c10 */ /* 0x000fe4000fffe0ff */
        /* <DEDUP_REMOVED lines=10> */
.L_x_545:
[----:B------:R-:W-:Y:S02]  /*9350*/  HFMA2 R12, -RZ, RZ, 0, 9.5367431640625e-07 ;  /* 0x00000010ff0c7431 */ /* 0x000fe400000001ff */
[----:B------:R-:W-:Y:S01]  /*9360*/  IMAD.MOV.U32 R11, RZ, RZ, 0x1f ;  /* 0x0000001fff0b7424 */ /* 0x000fe200078e00ff */
[----:B------:R-:W-:-:S07]  /*9370*/  MOV R15, 0xffffffff ;  /* 0xffffffff000f7802 */ /* 0x000fce0000000f00 */
[----:B-1----:R-:W-:Y:S05]  /*9380*/  WARPSYNC.COLLECTIVE R15, `(.L_x_655) ;  /* 0x000000000f087348 */ /* 0x002fea0003c00000 */
[----:B------:R0:W2:Y:S02]  /*9390*/  SHFL.BFLY P6, R14, R13, R12, R11 ;  /* 0x0c00000c0d0e7389 */ /* 0x0000a400000c000b */
[----:B012---:R-:W-:Y:S05]  /*93a0*/  ENDCOLLECTIVE ;  /* 0x000000000000791b */ /* 0x007fea0003800000 */
.L_x_655:
[----:B------:R-:W-:Y:S02]  /*93b0*/  IMAD.MOV.U32 R12, RZ, RZ, 0x8 ;  /* 0x00000008ff0c7424 */ /* 0x000fe400078e00ff */
[----:B------:R-:W-:-:S05]  /*93c0*/  FADD.FTZ R3, R13, R14 ;  /* 0x0000000e0d037221 */ /* 0x000fca0000010000 */
[----:B------:R-:W-:-:S07]  /*93d0*/  MOV R13, R3 ;  /* 0x00000003000d7202 */ /* 0x000fce0000000f00 */
[----:B------:R-:W-:Y:S05]  /*93e0*/  WARPSYNC.COLLECTIVE R15, `(.L_x_656) ;  /* 0x000000000f087348 */ /* 0x000fea0003c00000 */
[----:B------:R0:W1:Y:S02]  /*93f0*/  SHFL.BFLY P6, R14, R13, R12, R11 ;  /* 0x0c00000c0d0e7389 */ /* 0x00006400000c000b */
[----:B01----:R-:W-:Y:S05]  /*9400*/  ENDCOLLECTIVE ;  /* 0x000000000000791b */ /* 0x003fea0003800000 */
.L_x_656:
[----:B------:R-:W-:Y:S02]  /*9410*/  HFMA2 R12, -RZ, RZ, 0, 2.384185791015625e-07 ;  /* 0x00000004ff0c7431 */ /* 0x000fe400000001ff */
[----:B------:R-:W-:-:S05]  /*9420*/  FADD.FTZ R4, R3, R14 ;  /* 0x0000000e03047221 */ /* 0x000fca0000010000 */
[----:B------:R-:W-:-:S07]  /*9430*/  MOV R13, R4 ;  /* 0x00000004000d7202 */ /* 0x000fce0000000f00 */
[----:B------:R-:W-:Y:S05]  /*9440*/  WARPSYNC.COLLECTIVE R15, `(.L_x_657) ;  /* 0x000000000f087348 */ /* 0x000fea0003c00000 */
[----:B------:R0:W1:Y:S02]  /*9450*/  SHFL.BFLY P6, R14, R13, R12, R11 ;  /* 0x0c00000c0d0e7389 */ /* 0x00006400000c000b */
[----:B01----:R-:W-:Y:S05]  /*9460*/  ENDCOLLECTIVE ;  /* 0x000000000000791b */ /* 0x003fea0003800000 */
.L_x_657:
[----:B------:R-:W-:Y:S01]  /*9470*/  MOV R12, 0x2 ;  /* 0x00000002000c7802 */ /* 0x000fe20000000f00 */
[----:B------:R-:W-:-:S04]  /*9480*/  FADD.FTZ R5, R4, R14 ;  /* 0x0000000e04057221 */ /* 0x000fc80000010000 */
[----:B------:R-:W-:-:S07]  /*9490*/  IMAD.MOV.U32 R13, RZ, RZ, R5 ;  /* 0x000000ffff0d7224 */ /* 0x000fce00078e0005 */
[----:B------:R-:W-:Y:S05]  /*94a0*/  WARPSYNC.COLLECTIVE R15, `(.L_x_658) ;  /* 0x000000000f087348 */ /* 0x000fea0003c00000 */
[----:B------:R0:W1:Y:S02]  /*94b0*/  SHFL.BFLY P6, R14, R13, R12, R11 ;  /* 0x0c00000c0d0e7389 */ /* 0x00006400000c000b */
[----:B01----:R-:W-:Y:S05]  /*94c0*/  ENDCOLLECTIVE ;  /* 0x000000000000791b */ /* 0x003fea0003800000 */
.L_x_658:
[----:B------:R-:W-:Y:S02]  /*94d0*/  IMAD.MOV.U32 R12, RZ, RZ, 0x1 ;  /* 0x00000001ff0c7424 */ /* 0x000fe400078e00ff */
[----:B------:R-:W-:-:S05]  /*94e0*/  FADD.FTZ R6, R5, R14 ;  /* 0x0000000e05067221 */ /* 0x000fca0000010000 */
[----:B------:R-:W-:-:S07]  /*94f0*/  MOV R13, R6 ;  /* 0x00000006000d7202 */ /* 0x000fce0000000f00 */
[----:B------:R-:W-:Y:S05]  /*9500*/  WARPSYNC.COLLECTIVE R15, `(.L_x_659) ;  /* 0x000000000f087348 */ /* 0x000fea0003c00000 */
[----:B------:R0:W1:Y:S02]  /*9510*/  SHFL.BFLY P6, R14, R13, R12, R11 ;  /* 0x0c00000c0d0e7389 */ /* 0x00006400000c000b */
[----:B01----:R-:W-:Y:S05]  /*9520*/  ENDCOLLECTIVE ;  /* 0x000000000000791b */ /* 0x003fea0003800000 */
.L_x_659:
[----:B------:R-:W-:Y:S05]  /*9530*/  BRA `(.L_x_660) ;  /* 0xffffff8400c07947 */ /* 0x000fea000383ffff */
.L_x_581:
[----:B------:R-:W-:Y:S01]  /*9540*/  BSSY B1, `(.L_x_661) ;  /* 0x0000007000017945 */ /* 0x000fe20003800000 */
[----:B------:R-:W-:Y:S01]  /*9550*/  MOV R12, 0x1 ;  /* 0x00000001000c7802 */ /* 0x000fe20000000f00 */
[----:B------:R-:W-:Y:S01]  /*9560*/  IMAD.MOV.U32 R15, RZ, RZ, -0x1 ;  /* 0xffffffffff0f7424 */ /* 0x000fe200078e00ff */
[----:B------:R-:W-:-:S07]  /*9570*/  MOV R11, 0x1f ;  /* 0x0000001f000b7802 */ /* 0x000fce0000000f00 */
[----:B------:R-:W-:Y:S05]  /*9580*/  WARPSYNC.COLLECTIVE R15, `(.L_x_662) ;  /* 0x000000000f087348 */ /* 0x000fea0003c00000 */
[----:B------:R0:W1:Y:S02]  /*9590*/  SHFL.BFLY P6, R14, R13, R12, R11 ;  /* 0x0c00000c0d0e7389 */ /* 0x00006400000c000b */
[----:B01----:R-:W-:Y:S05]  /*95a0*/  ENDCOLLECTIVE ;  /* 0x000000000000791b */ /* 0x003fea0003800000 */
.L_x_662:
[----:B------:R-:W-:Y:S05]  /*95b0*/  BSYNC B1 ;  /* 0x0000000000017941 */ /* 0x000fea0003800000 */
.L_x_661:
[----:B------:R-:W-:Y:S05]  /*95c0*/  BRA `(.L_x_663) ;  /* 0xffffffa400787947 */ /* 0x000fea000383ffff */
.L_x_585:
[----:B------:R-:W-:Y:S01]  /*95d0*/  HFMA2 R12, -RZ, RZ, 0, 9.5367431640625e-07 ;  /* 0x00000010ff0c7431 */ /* 0x000fe200000001ff */
[----:B------:R-:W-:Y:S01]  /*95e0*/  BSSY B0, `(.L_x_664) ;  /* 0x0000007000007945 */ /* 0x000fe20003800000 */
[----:B------:R-:W-:Y:S01]  /*95f0*/  MOV R13, R65 ;  /* 0x00000041000d7202 */ /* 0x000fe20000000f00 */
[----:B------:R-:W-:Y:S01]  /*9600*/  IMAD.MOV.U32 R11, RZ, RZ, 0x1f ;  /* 0x0000001fff0b7424 */ /* 0x000fe200078e00ff */
[----:B------:R-:W-:-:S07]  /*9610*/  MOV R15, 0xffffffff ;  /* 0xffffffff000f7802 */ /* 0x000fce0000000f00 */
[----:B-1234-:R-:W-:Y:S05]  /*9620*/  WARPSYNC.COLLECTIVE R15, `(.L_x_665) ;  /* 0x000000000f087348 */ /* 0x01efea0003c00000 */
[----:B------:R0:W0:Y:S02]  /*9630*/  SHFL.BFLY P6, R14, R13, R12, R11 ;  /* 0x0c00000c0d0e7389 */ /* 0x00002400000c000b */
[----:B01234-:R-:W-:Y:S05]  /*9640*/  ENDCOLLECTIVE ;  /* 0x000000000000791b */ /* 0x01ffea0003800000 */
.L_x_665:
[----:B------:R-:W-:Y:S05]  /*9650*/  BSYNC B0 ;  /* 0x0000000000007941 */ /* 0x000fea0003800000 */
.L_x_664:
[----:B------:R-:W-:Y:S01]  /*9660*/  FMNMX.FTZ R13, R14, R65, !PT ;  /* 0x000000410e0d7209 */ /* 0x000fe20007810000 */
[----:B------:R-:W-:Y:S02]  /*9670*/  HFMA2 R12, -RZ, RZ, 0, 4.76837158203125e-07 ;  /* 0x00000008ff0c7431 */ /* 0x000fe400000001ff */
[----:B------:R-:W-:Y:S01]  /*9680*/  IMAD.MOV.U32 R11, RZ, RZ, 0x1f ;  /* 0x0000001fff0b7424 */ /* 0x000fe200078e00ff */
[----:B------:R-:W-:-:S07]  /*9690*/  MOV R15, 0xffffffff ;  /* 0xffffffff000f7802 */ /* 0x000fce0000000f00 */
[----:B------:R-:W-:Y:S05]  /*96a0*/  WARPSYNC.COLLECTIVE R15, `(.L_x_666) ;  /* 0x000000000f087348 */ /* 0x000fea0003c00000 */
[----:B------:R0:W1:Y:S02]  /*96b0*/  SHFL.BFLY P6, R14, R13, R12, R11 ;  /* 0x0c00000c0d0e7389 */ /* 0x00006400000c000b */
[----:B01----:R-:W-:Y:S05]  /*96c0*/  ENDCOLLECTIVE ;  /* 0x000000000000791b */ /* 0x003fea0003800000 */
.L_x_666:
[----:B------:R-:W-:Y:S01]  /*96d0*/  IMAD.MOV.U32 R12, RZ, RZ, 0x4 ;  /* 0x00000004ff0c7424 */ /* 0x000fe200078e00ff */
[----:B------:R-:W-:-:S04]  /*96e0*/  FMNMX.FTZ R3, R13, R14, !PT ;  /* 0x0000000e0d037209 */ /* 0x000fc80007810000 */
[----:B------:R-:W-:-:S07]  /*96f0*/  MOV R13, R3 ;  /* 0x00000003000d7202 */ /* 0x000fce0000000f00 */
[----:B------:R-:W-:Y:S05]  /*9700*/  WARPSYNC.COLLECTIVE R15, `(.L_x_667) ;  /* 0x000000000f087348 */ /* 0x000fea0003c00000 */
[----:B------:R0:W1:Y:S02]  /*9710*/  SHFL.BFLY P6, R14, R13, R12, R11 ;  /* 0x0c00000c0d0e7389 */ /* 0x00006400000c000b */
[----:B01----:R-:W-:Y:S05]  /*9720*/  ENDCOLLECTIVE ;  /* 0x000000000000791b */ /* 0x003fea0003800000 */
.L_x_667:
[----:B------:R-:W-:Y:S01]  /*9730*/  HFMA2 R12, -RZ, RZ, 0, 1.1920928955078125e-07 ;  /* 0x00000002ff0c7431 */ /* 0x000fe200000001ff */
[----:B------:R-:W-:-:S04]  /*9740*/  FMNMX.FTZ R4, R3, R14, !PT ;  /* 0x0000000e03047209 */ /* 0x000fc80007810000 */
[----:B------:R-:W-:-:S07]  /*9750*/  MOV R13, R4 ;  /* 0x00000004000d7202 */ /* 0x000fce0000000f00 */
[----:B------:R-:W-:Y:S05]  /*9760*/  WARPSYNC.COLLECTIVE R15, `(.L_x_668) ;  /* 0x000000000f087348 */ /* 0x000fea0003c00000 */
[----:B------:R0:W1:Y:S02]  /*9770*/  SHFL.BFLY P6, R14, R13, R12, R11 ;  /* 0x0c00000c0d0e7389 */ /* 0x00006400000c000b */
[----:B01----:R-:W-:Y:S05]  /*9780*/  ENDCOLLECTIVE ;  /* 0x000000000000791b */ /* 0x003fea0003800000 */
.L_x_668:
[----:B------:R-:W-:Y:S05]  /*9790*/  BRA `(.L_x_669) ;  /* 0xffffffa400ec7947 */ /* 0x000fea000383ffff */
.L_x_670:
        /* <DEDUP_REMOVED lines=14> */
.L_x_3251:


//--------------------- .text._ZN4mmha33masked_multihead_attention_kernelItLi48ELi64ELi4ELi8ELi64ELb1ELb0EEEv26Multihead_attention_paramsIT_XT5_EE --------------------------
	.section	.text._ZN4mmha33masked_multihead_attention_kernelItLi48ELi64ELi4ELi8ELi64ELb1ELb0EEEv26Multihead_attention_paramsIT_XT5_EE,"ax",@progbits
	.align	128
        .global         _ZN4mmha33masked_multihead_attention_kernelItLi48ELi64ELi4ELi8ELi64ELb1ELb0EEEv26Multihead_attention_paramsIT_XT5_EE
        .type           _ZN4mmha33masked_multihead_attention_kernelItLi48ELi64ELi4ELi8ELi64ELb1ELb0EEEv26Multihead_attention_paramsIT_XT5_EE,@function
        .size           _ZN4mmha33masked_multihead_attention_kernelItLi48ELi64ELi4ELi8ELi64ELb1ELb0EEEv26Multihead_attention_paramsIT_XT5_EE,(.L_x_3252 - _ZN4mmha33masked_multihead_attention_kernelItLi48ELi64ELi4ELi8ELi64ELb1ELb0EEEv26Multihead_attention_paramsIT_XT5_EE)
        .other          _ZN4mmha33masked_multihead_attention_kernelItLi48ELi64ELi4ELi8ELi64ELb1ELb0EEEv26Multihead_attention_paramsIT_XT5_EE,@"STO_CUDA_ENTRY STV_DEFAULT"
_ZN4mmha33masked_multihead_attention_kernelItLi48ELi64ELi4ELi8ELi64ELb1ELb0EEEv26Multihead_attention_paramsIT_XT5_EE:
.text._ZN4mmha33masked_multihead_attention_kernelItLi48ELi64ELi4ELi8ELi64ELb1ELb0EEEv26Multihead_attention_paramsIT_XT5_EE:
        /* <DEDUP_REMOVED lines=14> */
.L_x_671:
        /* <DEDUP_REMOVED lines=41> */
[----:B------:R-:W1:Y:S01]  /*0370*/  S2UR UR44, SR_CTAID.X ;  /* 0x00000000002c79c3 */ /* 0x000e620000002500 */
[----:B------:R-:W1:Y:S01]  /*0380*/  LDCU UR6, c[0x0][0x3f8] ;  /* 0x00007f00ff0677ac */ /* 0x000e620008000800 */
[----:B0-----:R-:W-:-:S04]  /*0390*/  MOV R12, UR8 ;  /* 0x00000008000c7c02 */ /* 0x001fc80008000f00 */
[----:B------:R-:W-:-:S04]  /*03a0*/  IABS R6, R12 ;  /* 0x0000000c00067213 */ /* 0x000fc80000000000 */
[----:B------:R-:W0:Y:S08]  /*03b0*/  I2F.RP R0, R6 ;  /* 0x0000000600007306 */ /* 0x000e300000209400 */
[----:B0-----:R-:W0:Y:S01]  /*03c0*/  MUFU.RCP R0, R0 ;  /* 0x0000000000007308 */ /* 0x001e220000001000 */
[----:B------:R-:W-:-:S04]  /*03d0*/  ISETP.NE.AND.EX P0, PT, R5, RZ, PT, P0 ;  /* 0x000000ff0500720c */ /* 0x000fc80003f05300 */
[----:B------:R-:W-:Y:S01]  /*03e0*/  ISETP.EQ.AND P2, PT, RZ, UR9, P0 ;  /* 0x00000009ff007c0c */ /* 0x000fe20008742270 */
[----:B0-----:R-:W-:-:S04]  /*03f0*/  VIADD R4, R0, 0xffffffe ;  /* 0x0ffffffe00047836 */ /* 0x001fc80000000000 */
[----:B------:R0:W2:Y:S08]  /*0400*/  F2I.FTZ.U32.TRUNC.NTZ R5, R4 ;  /* 0x0000000400057305 */ /* 0x0000b0000021f000 */
[----:B------:R-:W-:-:S05]  /*0410*/  VOTEU.ANY UP2, P2 ;  /* 0x0000000000ff7886 */ /* 0x000fca0001040100 */
[----:B------:R-:W4:Y:S01]  /*0420*/  @UP2 LDCU.64 UR4, c[0x0][0x460] ;  /* 0x00008c00ff0427ac */ /* 0x000f220008000a00 */
[----:B0-----:R-:W-:Y:S01]  /*0430*/  IMAD.MOV.U32 R4, RZ, RZ, RZ ;  /* 0x000000ffff047224 */ /* 0x001fe200078e00ff */
[----:B--2---:R-:W-:-:S05]  /*0440*/  IADD3 R7, PT, PT, RZ, -R5, RZ ;  /* 0x80000005ff077210 */ /* 0x004fca0007ffe0ff */
[----:B------:R-:W-:-:S04]  /*0450*/  IMAD R7, R7, R6, RZ ;  /* 0x0000000607077224 */ /* 0x000fc800078e02ff */
[----:B------:R-:W-:Y:S01]  /*0460*/  IMAD.HI.U32 R5, R5, R7, R4 ;  /* 0x0000000705057227 */ /* 0x000fe200078e0004 */
[----:B------:R-:W-:Y:S01]  /*0470*/  PLOP3.LUT P0, PT, PT, PT, UP2, 0x80, 0x8 ;  /* 0x000000000008781c */ /* 0x000fe20003f0f028 */
[----:B----4-:R-:W-:-:S06]  /*0480*/  @UP2 UIMAD.WIDE UR4, UR42, 0x4, UR4 ;  /* 0x000000042a0428a5 */ /* 0x010fcc000f8e0204 */
[----:B------:R-:W-:Y:S01]  /*0490*/  IMAD.U32 R3, RZ, RZ, UR5 ;  /* 0x00000005ff037e24 */ /* 0x000fe2000f8e00ff */
[----:B------:R-:W-:-:S04]  /*04a0*/  MOV R2, UR4 ;  /* 0x0000000400027c02 */ /* 0x000fc80008000f00 */
[----:B------:R-:W0:Y:S01]  /*04b0*/  LDCU UR4, c[0x0][0x3e8] ;  /* 0x00007d00ff0477ac */ /* 0x000e220008000800 */
[----:B------:R2:W5:Y:S01]  /*04c0*/  @P0 LDG.E R3, desc[UR36][R2.64] ;  /* 0x0000002402030981 */ /* 0x000562000c1e1900 */
[----:B---3--:R-:W-:-:S13]  /*04d0*/  R2UR UR46, R10 ;  /* 0x000000000a2e72ca */ /* 0x008fda00000e0000 */
[----:B------:R-:W-:-:S06]  /*04e0*/  UIADD3 UR45, UPT, UPT, UR46, -0x1, URZ ;  /* 0xffffffff2e2d7890 */ /* 0x000fcc000fffe0ff */
[----:B------:R-:W-:-:S05]  /*04f0*/  IABS R0, UR45 ;  /* 0x0000002d00007c13 */ /* 0x000fca0008000000 */
[----:B------:R-:W-:-:S05]  /*0500*/  IMAD.HI.U32 R5, R5, R0, RZ ;  /* 0x0000000005057227 */ /* 0x000fca00078e00ff */
[----:B------:R-:W-:-:S05]  /*0510*/  IADD3 R5, PT, PT, -R5, RZ, RZ ;  /* 0x000000ff05057210 */ /* 0x000fca0007ffe1ff */
[----:B------:R-:W-:-:S05]  /*0520*/  IMAD R5, R6, R5, R0 ;  /* 0x0000000506057224 */ /* 0x000fca00078e0200 */
[----:B------:R-:W-:-:S13]  /*0530*/  R2UR UR41, R5 ;  /* 0x00000000052972ca */ /* 0x000fda00000e0000 */
[----:B------:R-:W-:Y:S01]  /*0540*/  ISETP.GT.U32.AND P0, PT, R6, UR41, PT ;  /* 0x0000002906007c0c */ /* 0x000fe2000bf04070 */
[----:B--2---:R-:W2:-:S12]  /*0550*/  S2R R2, SR_TID.X ;  /* 0x0000000000027919 */ /* 0x004e980000002100 */
[----:B------:R-:W-:-:S04]  /*0560*/  @!P0 IADD3 R0, PT, PT, -R6, UR41, RZ ;  /* 0x0000002906008c10 */ /* 0x000fc8000fffe1ff */
[----:B------:R-:W-:-:S13]  /*0570*/  @!P0 R2UR UR41, R0 ;  /* 0x00000000002982ca */ /* 0x000fda00000e0000 */
[----:B------:R-:W-:Y:S01]  /*0580*/  ISETP.GT.U32.AND P0, PT, R6, UR41, PT ;  /* 0x0000002906007c0c */ /* 0x000fe2000bf04070 */
[----:B0-----:R-:W-:Y:S02]  /*0590*/  UISETP.NE.AND UP1, UPT, UR4, URZ, UPT ;  /* 0x000000ff0400728c */ /* 0x001fe4000bf25270 */
[----:B------:R-:W-:Y:S01]  /*05a0*/  UP2UR UR43, UPR, URZ, 0x4 ;  /* 0x00000004ff2b7883 */ /* 0x000fe20008000000 */
[----:B--2---:R-:W-:Y:S01]  /*05b0*/  ISETP.GT.U32.AND P3, PT, R2, 0x17, PT ;  /* 0x000000170200780c */ /* 0x004fe20003f64070 */
[----:B------:R-:W-:-:S08]  /*05c0*/  UISETP.GE.AND UP2, UPT, UR45, URZ, UPT ;  /* 0x000000ff2d00728c */ /* 0x000fd0000bf46270 */
[----:B------:R-:W-:Y:S01]  /*05d0*/  @!P0 IADD3 R6, PT, PT, -R6, UR41, RZ ;  /* 0x0000002906068c10 */ /* 0x000fe2000fffe1ff */
[----:B------:R-:W-:-:S03]  /*05e0*/  UISETP.NE.AND UP0, UPT, UR8, URZ, UPT ;  /* 0x000000ff0800728c */ /* 0x000fc6000bf05270 */
[----:B------:R-:W-:Y:S01]  /*05f0*/  @!P0 R2UR UR41, R6 ;  /* 0x00000000062982ca */ /* 0x000fe200000e0000 */
[----:B-1----:R-:W-:Y:S02]  /*0600*/  UIMAD UR40, UR7, UR6, UR44 ;  /* 0x00000006072872a4 */ /* 0x002fe4000f8e022c */
        /* <DEDUP_REMOVED lines=30> */
.L_x_673:
[----:B------:R-:W-:Y:S05]  /*07f0*/  BSYNC.RECONVERGENT B0 ;  /* 0x0000000000007941 */ /* 0x000fea0003800200 */
.L_x_672:
        /* <DEDUP_REMOVED lines=13> */
[C---:B------:R-:W-:Y:S02]  /*08d0*/  ISETP.GT.U32.OR P0, PT, R2.reuse, 0x1f, P0 ;  /* 0x0000001f0200780c */ /* 0x040fe40000704470 */
[----:B------:R-:W-:Y:S02]  /*08e0*/  ISETP.NE.AND.EX P1, PT, RZ, UR11, PT, P1 ;  /* 0x0000000bff007c0c */ /* 0x000fe4000bf25310 */
[----:B---3--:R-:W-:Y:S02]  /*08f0*/  ISETP.NE.U32.AND P2, PT, RZ, UR4, PT ;  /* 0x00000004ff007c0c */ /* 0x008fe4000bf45070 */
[----:B------:R-:W-:Y:S01]  /*0900*/  ISETP.GT.U32.OR P1, PT, R2, 0x17, !P1 ;  /* 0x000000170200780c */ /* 0x000fe20004f24470 */
[----:B----4-:R-:W-:Y:S01]  /*0910*/  UISETP.NE.U32.AND UP0, UPT, UR12, URZ, UPT ;  /* 0x000000ff0c00728c */ /* 0x010fe2000bf05070 */
[----:B------:R-:W-:-:S02]  /*0920*/  ISETP.NE.AND.EX P2, PT, RZ, UR5, PT, P2 ;  /* 0x00000005ff007c0c */ /* 0x000fc4000bf45320 */
[----:B------:R-:W-:Y:S01]  /*0930*/  ISETP.NE.OR P1, PT, RZ, UR9, P1 ;  /* 0x00000009ff007c0c */ /* 0x000fe20008f25670 */
[----:B------:R-:W-:Y:S01]  /*0940*/  UISETP.NE.AND.EX UP0, UPT, UR13, URZ, UPT, UP0 ;  /* 0x000000ff0d00728c */ /* 0x000fe2000bf05300 */
[----:B------:R-:W-:Y:S01]  /*0950*/  ISETP.GT.U32.OR P2, PT, R2, 0x17, !P2 ;  /* 0x000000170200780c */ /* 0x000fe20005744470 */
[----:B------:R-:W1:Y:S01]  /*0960*/  @!P0 LDC.64 R10, c[0x0][0x450] ;  /* 0x00011400ff0a8b82 */ /* 0x000e620000000a00 */
[----:B-----5:R-:W-:Y:S01]  /*0970*/  @P4 R2UR UR38, R3 ;  /* 0x00000000032642ca */ /* 0x020fe200000e0000 */
[----:B------:R-:W-:Y:S01]  /*0980*/  @!P3 IMAD R3, R12, UR48, R29 ;  /* 0x000000300c03bc24 */ /* 0x000fe2000f8e021d */
[----:B------:R-:W-:Y:S01]  /*0990*/  VOTEU.ALL UP1, P0 ;  /* 0x0000000000ff7886 */ /* 0x000fe20000020000 */
[----:B------:R-:W-:Y:S01]  /*09a0*/  @!P3 IMAD R12, R36, R12, UR45 ;  /* 0x0000002d240cbe24 */ /* 0x000fe2000f8e020c */
[----:B------:R-:W-:-:S04]  /*09b0*/  PLOP3.LUT P4, PT, PT, PT, UP0, 0x80, 0x8 ;  /* 0x000000000008781c */ /* 0x000fc80003f8f008 */
[----:B------:R-:W3:Y:S01]  /*09c0*/  @UP0 LDCU.64 UR4, c[0x0][0x418] ;  /* 0x00008300ff0407ac */ /* 0x000ee20008000a00 */
[----:B------:R-:W4:Y:S01]  /*09d0*/  @!P1 LDC.64 R8, c[0x0][0x3a0] ;  /* 0x0000e800ff089b82 */ /* 0x000f220000000a00 */
[----:B------:R-:W-:-:S03]  /*09e0*/  @!P3 LEA R3, R12, R3, 0x3 ;  /* 0x000000030c03b211 */ /* 0x000fc600078e18ff */
[----:B------:R-:W-:Y:S02]  /*09f0*/  @!UP1 UIMAD UR6, UR38, UR6, URZ ;  /* 0x00000006260692a4 */ /* 0x000fe4000f8e02ff */
[----:B--2---:R-:W-:Y:S02]  /*0a00*/  @!P3 IMAD.WIDE R4, R3, 0x2, R4 ;  /* 0x000000020304b825 */ /* 0x004fe400078e0204 */
[----:B0-----:R-:W0:Y:S02]  /*0a10*/  @!P2 LDC.64 R6, c[0x0][0x390] ;  /* 0x0000e400ff06ab82 */ /* 0x001e240000000a00 */
[----:B------:R-:W-:Y:S01]  /*0a20*/  MOV R14, UR6 ;  /* 0x00000006000e7c02 */ /* 0x000fe20008000f00 */
[----:B------:R-:W-:Y:S02]  /*0a30*/  IMAD R3, R15, 0x30, R0 ;  /* 0x000000300f037824 */ /* 0x000fe400078e0200 */
[----:B------:R-:W-:Y:S01]  /*0a40*/  HFMA2 R22, -RZ, RZ, 0, 0 ;  /* 0x00000000ff167431 */ /* 0x000fe200000001ff */
[----:B------:R-:W2:Y:S01]  /*0a50*/  @!P3 LDG.E R17, desc[UR36][R4.64] ;  /* 0x000000240411b981 */ /* 0x000ea2000c1e1900 */
[----:B---3--:R-:W-:Y:S01]  /*0a60*/  @UP0 UIMAD.WIDE.U32 UR4, UR7, 0x4, UR4 ;  /* 0x00000004070408a5 */ /* 0x008fe2000f8e0004 */
[----:B------:R-:W-:-:S05]  /*0a70*/  @!P0 IMAD R15, R14, 0x30, R3 ;  /* 0x000000300e0f8824 */ /* 0x000fca00078e0203 */
[----:B------:R-:W-:Y:S01]  /*0a80*/  MOV R12, UR4 ;  /* 0x00000004000c7c02 */ /* 0x000fe20008000f00 */
[----:B----4-:R-:W-:-:S04]  /*0a90*/  @!P1 IMAD.WIDE.U32 R8, R3, 0x2, R8 ;  /* 0x0000000203089825 */ /* 0x010fc800078e0008 */
[----:B------:R-:W-:Y:S01]  /*0aa0*/  IMAD.U32 R13, RZ, RZ, UR5 ;  /* 0x00000005ff0d7e24 */ /* 0x000fe2000f8e00ff */
[----:B------:R-:W2:Y:S01]  /*0ab0*/  @!P1 LDG.E R22, desc[UR36][R8.64] ;  /* 0x0000002408169981 */ /* 0x000ea2000c1e1900 */
[----:B0-----:R-:W-:-:S03]  /*0ac0*/  @!P2 IMAD.WIDE.U32 R6, R3, 0x2, R6 ;  /* 0x000000020306a825 */ /* 0x001fc600078e0006 */
[----:B------:R0:W3:Y:S01]  /*0ad0*/  @P4 LDG.E R12, desc[UR36][R12.64] ;  /* 0x000000240c0c4981 */ /* 0x0000e2000c1e1900 */
[----:B------:R-:W4:Y:S01]  /*0ae0*/  LDCU.U8 UR4, c[0x0][0x404] ;  /* 0x00008080ff0477ac */ /* 0x000f220008000000 */
[----:B------:R-:W-:Y:S02]  /*0af0*/  IMAD.MOV.U32 R3, RZ, RZ, RZ ;  /* 0x000000ffff037224 */ /* 0x000fe400078e00ff */
[----:B-1----:R-:W-:-:S04]  /*0b00*/  @!P0 IMAD.WIDE R10, R15, 0x2, R10 ;  /* 0x000000020f0a8825 */ /* 0x002fc800078e020a */
[----:B------:R-:W3:Y:S01]  /*0b10*/  @!P2 LDG.E R3, desc[UR36][R6.64] ;  /* 0x000000240603a981 */ /* 0x000ee2000c1e1900 */
[----:B0-----:R-:W0:Y:S03]  /*0b20*/  LDC R13, c[0x0][0x400] ;  /* 0x00010000ff0d7b82 */ /* 0x001e260000000800 */
[----:B------:R-:W3:Y:S01]  /*0b30*/  @!P0 LDG.E R10, desc[UR36][R10.64] ;  /* 0x000000240a0a8981 */ /* 0x000ee2000c1e1900 */
[----:B------:R-:W-:Y:S02]  /*0b40*/  ISETP.NE.AND P2, PT, RZ, UR9, PT ;  /* 0x00000009ff007c0c */ /* 0x000fe4000bf45270 */
[----:B----4-:R-:W-:Y:S01]  /*0b50*/  ISETP.NE.AND P1, PT, RZ, UR4, PT ;  /* 0x00000004ff007c0c */ /* 0x010fe2000bf25270 */
[----:B------:R-:W-:Y:S01]  /*0b60*/  UMOV UR39, URZ ;  /* 0x000000ff00277c82 */ /* 0x000fe20008000000 */
[----:B------:R-:W-:Y:S01]  /*0b70*/  MOV R18, UR47 ;  /* 0x0000002f00127c02 */ /* 0x000fe20008000f00 */
[----:B------:R-:W-:Y:S01]  /*0b80*/  BSSY.RECONVERGENT B6, `(.L_x_674) ;  /* 0x00000e0000067945 */ /* 0x000fe20003800200 */
[----:B0-----:R-:W-:-:S02]  /*0b90*/  ISETP.LT.OR P1, PT, R13, 0x1, P1 ;  /* 0x000000010d00780c */ /* 0x001fc40000f21670 */
[----:B------:R-:W-:-:S05]  /*0ba0*/  SHF.R.S32.HI R18, RZ, 0x1f, R18 ;  /* 0x0000001fff127819 */ /* 0x000fca0000011412 */
[----:B--2---:R-:W-:Y:S01]  /*0bb0*/  @!P2 HADD2 R17, R17, R22 ;  /* 0x000000161111a230 */ /* 0x004fe20000000000 */
[----:B---3--:R-:W-:Y:S01]  /*0bc0*/  @P4 R2UR UR39, R12 ;  /* 0x000000000c2742ca */ /* 0x008fe200000e0000 */
[----:B------:R-:W-:Y:S02]  /*0bd0*/  HFMA2 R24, R24, 1, 1, R3 ;  /* 0x3c003c0018187831 */ /* 0x000fe40000000003 */
[----:B------:R-:W-:Y:S02]  /*0be0*/  @!P0 HMUL2 R17, R17, R10 ;  /* 0x0000000a11118232 */ /* 0x000fe40000000000 */
[----:B------:R-:W-:Y:S10]  /*0bf0*/  @P1 BRA `(.L_x_675) ;  /* 0x0000000000d01947 */ /* 0x000ff40003800000 */
        /* <DEDUP_REMOVED lines=30> */
.L_x_676:
        /* <DEDUP_REMOVED lines=22> */
.L_x_675:
        /* <DEDUP_REMOVED lines=53> */
.L_x_678:
        /* <DEDUP_REMOVED lines=15> */
.L_x_679:
        /* <DEDUP_REMOVED lines=54> */
.L_x_685:
[----:B------:R-:W-:Y:S05]  /*16e0*/  BSYNC.RECONVERGENT B2 ;  /* 0x0000000000027941 */ /* 0x000fea0003800200 */
.L_x_684:
[----:B------:R-:W-:Y:S01]  /*16f0*/  PRMT R6, R17, 0x7632, R6 ;  /* 0x0000763211067816 */ /* 0x000fe20000000006 */
[----:B------:R0:W-:Y:S04]  /*1700*/  STS.U16 [R14], R17 ;  /* 0x000000110e007388 */ /* 0x0001e80000000400 */
[----:B------:R0:W-:Y:S01]  /*1710*/  STS.U16 [R13], R6 ;  /* 0x000000060d007388 */ /* 0x0001e20000000400 */
[----:B------:R-:W-:Y:S05]  /*1720*/  BRA `(.L_x_686) ;  /* 0x0000000000507947 */ /* 0x000fea0003800000 */
.L_x_683:
        /* <DEDUP_REMOVED lines=20> */
.L_x_686:
[----:B------:R-:W-:Y:S05]  /*1870*/  BSYNC.RECONVERGENT B1 ;  /* 0x0000000000017941 */ /* 0x000fea0003800200 */
.L_x_682:
[----:B0-----:R-:W-:Y:S01]  /*1880*/  PRMT R6, R24, 0x7632, R6 ;  /* 0x0000763218067816 */ /* 0x001fe20000000006 */
[----:B------:R0:W-:Y:S04]  /*1890*/  STS.U16 [R4], R24 ;  /* 0x0000001804007388 */ /* 0x0001e80000000400 */
[----:B------:R0:W-:Y:S02]  /*18a0*/  STS.U16 [R5], R6 ;  /* 0x0000000605007388 */ /* 0x0001e40000000400 */
.L_x_681:
[----:B------:R-:W-:Y:S05]  /*18b0*/  BSYNC.RECONVERGENT B0 ;  /* 0x0000000000007941 */ /* 0x000fea0003800200 */
.L_x_680:
        /* <DEDUP_REMOVED lines=10> */
.L_x_688:
[----:B------:R-:W-:Y:S05]  /*1960*/  BSYNC.RECONVERGENT B0 ;  /* 0x0000000000007941 */ /* 0x000fea0003800200 */
.L_x_687:
[----:B------:R-:W-:Y:S06]  /*1970*/  BAR.SYNC.DEFER_BLOCKING 0x0 ;  /* 0x0000000000007b1d */ /* 0x000fec0000010000 */
.L_x_677:
[----:B------:R-:W-:Y:S05]  /*1980*/  BSYNC.RECONVERGENT B6 ;  /* 0x0000000000067941 */ /* 0x000fea0003800200 */
.L_x_674:
[----:B------:R-:W3:Y:S01]  /*1990*/  LDC R30, c[0x0][0x3f4] ;  /* 0x0000fd00ff1e7b82 */ /* 0x000ee20000000800 */
[----:B------:R-:W-:Y:S02]  /*19a0*/  ISETP.GT.U32.AND P0, PT, R2, 0x1f, PT ;  /* 0x0000001f0200780c */ /* 0x000fe40003f04070 */
[----:B------:R-:W-:Y:S01]  /*19b0*/  MOV R48, 0xff7fffff ;  /* 0xff7fffff00307802 */ /* 0x000fe20000000f00 */
[----:B---3--:R-:W-:-:S05]  /*19c0*/  IMAD.MOV R0, RZ, RZ, -R30 ;  /* 0x000000ffff007224 */ /* 0x008fca00078e0a1e */
[----:B------:R-:W-:-:S04]  /*19d0*/  VIADDMNMX R0, R0, UR46, RZ, !PT ;  /* 0x0000002e00007c46 */ /* 0x000fc8000f8001ff */
[----:B------:R-:W-:Y:S01]  /*19e0*/  R2UR UR9, R0 ;  /* 0x00000000000972ca */ /* 0x000fe200000e0000 */
[----:B------:R-:W-:-:S14]  /*19f0*/  @P0 BRA `(.L_x_689) ;  /* 0x0000000000f00947 */ /* 0x000fdc0003800000 */
[----:B------:R-:W3:Y:S01]  /*1a00*/  LDCU UR4, c[0x0][0x40c] ;  /* 0x00008180ff0477ac */ /* 0x000ee20008000800 */
[----:B------:R-:W5:Y:S01]  /*1a10*/  S2R R19, SR_CgaCtaId ;  /* 0x0000000000137919 */ /* 0x000f620000008800 */
[----:B------:R-:W-:-:S05]  /*1a20*/  MOV R8, 0x400 ;  /* 0x0000040000087802 */ /* 0x000fca0000000f00 */
[----:B------:R-:W-:Y:S01]  /*1a30*/  VIADD R0, R8, 0x10 ;  /* 0x0000001008007836 */ /* 0x000fe20000000000 */
[----:B---3--:R-:W-:Y:S01]  /*1a40*/  ISETP.NE.AND P1, PT, RZ, UR4, PT ;  /* 0x00000004ff007c0c */ /* 0x008fe2000bf25270 */
[----:B------:R-:W-:-:S03]  /*1a50*/  UMOV UR4, 0xffffffff ;  /* 0xffffffff00047882 */ /* 0x000fc60000000000 */
[----:B------:R-:W-:-:S09]  /*1a60*/  ISETP.GT.U32.OR P0, PT, R2, 0x17, P1 ;  /* 0x000000170200780c */ /* 0x000fd20000f04470 */
[----:B0-----:R-:W-:-:S04]  /*1a70*/  @!P1 IADD3 R6, PT, PT, R8, 0x90, RZ ;  /* 0x0000009008069810 */ /* 0x001fc80007ffe0ff */
[----:B-1----:R-:W0:Y:S01]  /*1a80*/  @!P0 LDC.64 R4, c[0x0][0x3b8] ;  /* 0x0000ee00ff048b82 */ /* 0x002e220000000a00 */
[----:B------:R-:W-:Y:S01]  /*1a90*/  @!P0 IMAD R10, R30, UR48, R29 ;  /* 0x000000301e0a8c24 */ /* 0x000fe2000f8e021d */
[----:B-----5:R-:W-:Y:S01]  /*1aa0*/  @!P1 LEA R7, R19, R6, 0x18 ;  /* 0x0000000613079211 */ /* 0x020fe200078ec0ff */
[----:B------:R-:W-:-:S04]  /*1ab0*/  @!P0 IMAD R3, R36, R30, UR41 ;  /* 0x0000002924038e24 */ /* 0x000fc8000f8e021e */
[----:B------:R-:W-:Y:S01]  /*1ac0*/  @!P0 IMAD R9, R3, 0x8, R10 ;  /* 0x0000000803098824 */ /* 0x000fe200078e020a */
[----:B------:R-:W-:Y:S01]  /*1ad0*/  LEA R3, R19, R0, 0x18 ;  /* 0x0000000013037211 */ /* 0x000fe200078ec0ff */
[C---:B------:R-:W-:Y:S02]  /*1ae0*/  @!P1 IMAD R7, R2.reuse, 0x4, R7 ;  /* 0x0000000402079824 */ /* 0x040fe400078e0207 */
[----:B--2-4-:R-:W-:Y:S01]  /*1af0*/  HMUL2 R0, R24, R17 ;  /* 0x0000001118007232 */ /* 0x014fe20000000000 */
[----:B------:R-:W-:-:S04]  /*1b00*/  LEA R3, R2, R3, 0x2 ;  /* 0x0000000302037211 */ /* 0x000fc800078e10ff */
[--C-:B------:R-:W-:Y:S01]  /*1b10*/  HADD2.F32 R13, -RZ, R0.reuse.H0_H0 ;  /* 0x20000000ff0d7230 */ /* 0x100fe20000004100 */
[----:B------:R1:W-:Y:S01]  /*1b20*/  STS [R3], R24 ;  /* 0x0000001803007388 */ /* 0x0003e20000000800 */
[----:B------:R-:W-:-:S03]  /*1b30*/  HADD2.F32 R0, -RZ, R0.H1_H1 ;  /* 0x30000000ff007230 */ /* 0x000fc60000004100 */
[----:B------:R1:W-:Y:S02]  /*1b40*/  @!P1 STS [R7], R22 ;  /* 0x0000001607009388 */ /* 0x0003e40000000800 */
        /* <DEDUP_REMOVED lines=13> */
.L_x_801:
        /* <DEDUP_REMOVED lines=14> */
[----:B0-----:R-:W-:-:S04]  /*1d00*/  IMAD.U32 R5, RZ, RZ, UR5 ;  /* 0x00000005ff057e24 */ /* 0x001fc8000f8e00ff */
[----:B------:R-:W0:Y:S01]  /*1d10*/  LDCU UR5, c[0x0][0x410] ;  /* 0x00008200ff0577ac */ /* 0x000e220008000800 */
[----:B------:R-:W2:Y:S01]  /*1d20*/  @P0 LDG.E.U16 R4, desc[UR36][R4.64] ;  /* 0x0000002404040981 */ /* 0x000ea2000c1e1500 */
[----:B------:R-:W-:Y:S01]  /*1d30*/  IADD3 R8, PT, PT, R8, 0x110, RZ ;  /* 0x0000011008087810 */ /* 0x000fe20007ffe0ff */
[----:B------:R-:W-:-:S03]  /*1d40*/  UIADD3 UR4, UPT, UPT, UR46, -UR9, URZ ;  /* 0x800000092e047290 */ /* 0x000fc6000fffe0ff */
[----:B------:R-:W-:-:S03]  /*1d50*/  LEA R7, R19, R8, 0x18 ;  /* 0x0000000813077211 */ /* 0x000fc600078ec0ff */
[----:B------:R-:W-:-:S05]  /*1d60*/  IMAD.U32 R0, RZ, RZ, UR4 ;  /* 0x00000004ff007e24 */ /* 0x000fca000f8e00ff */
[----:B------:R-:W-:Y:S01]  /*1d70*/  LEA R7, R0, R7, 0x2 ;  /* 0x0000000700077211 */ /* 0x000fe200078e10ff */
[----:B0-----:R-:W-:Y:S01]  /*1d80*/  FMUL.FTZ R48, R14, UR5 ;  /* 0x000000050e307c20 */ /* 0x001fe20008410000 */
[----:B--2---:R-:W-:-:S05]  /*1d90*/  @P0 HADD2.F32 R3, -RZ, R4.H0_H0 ;  /* 0x20000004ff030230 */ /* 0x004fca0000004100 */
[----:B------:R-:W-:-:S05]  /*1da0*/  @P0 FADD.FTZ R48, R48, R3 ;  /* 0x0000000330300221 */ /* 0x000fca0000010000 */
[----:B------:R3:W-:Y:S02]  /*1db0*/  STS [R7+-0x4], R48 ;  /* 0xfffffc3007007388 */ /* 0x0007e40000000800 */
.L_x_689:
[----:B------:R-:W-:Y:S05]  /*1dc0*/  WARPSYNC.ALL ;  /* 0x0000000000007948 */ /* 0x000fea0003800000 */
[----:B------:R-:W5:Y:S08]  /*1dd0*/  S2UR UR17, SR_CgaCtaId ;  /* 0x00000000001179c3 */ /* 0x000f700000008800 */
[----:B------:R-:W-:Y:S01]  /*1de0*/  BAR.SYNC.DEFER_BLOCKING 0x0 ;  /* 0x0000000000007b1d */ /* 0x000fe20000010000 */
[----:B------:R-:W-:Y:S01]  /*1df0*/  IMAD.SHL.U32 R0, R2, 0x4, RZ ;  /* 0x0000000402007824 */ /* 0x000fe200078e00ff */
[----:B------:R-:W-:-:S04]  /*1e00*/  UIADD3 UR5, UPT, UPT, UR45, 0x7, -UR9 ;  /* 0x000000072d057890 */ /* 0x000fc8000fffe809 */
[----:B------:R-:W-:Y:S01]  /*1e10*/  UMOV UR16, 0x400 ;  /* 0x0000040000107882 */ /* 0x000fe20000000000 */
[----:B------:R-:W0:Y:S01]  /*1e20*/  LDCU UR14, c[0x0][0x40c] ;  /* 0x00008180ff0e77ac */ /* 0x000e220008000800 */
[----:B------:R-:W-:Y:S01]  /*1e30*/  LOP3.LUT R8, R0, 0xc, RZ, 0xc0, !PT ;  /* 0x0000000c00087812 */ /* 0x000fe200078ec0ff */
[----:B------:R-:W-:Y:S02]  /*1e40*/  UIADD3 UR4, UPT, UPT, UR16, 0x10, URZ ;  /* 0x0000001010047890 */ /* 0x000fe4000fffe0ff */
[----:B------:R-:W-:Y:S01]  /*1e50*/  USHF.R.S32.HI UR8, URZ, 0x1f, UR5 ;  /* 0x0000001fff087899 */ /* 0x000fe20008011405 */
[----:B------:R-:W1:Y:S05]  /*1e60*/  LDCU UR19, c[0x0][0x40c] ;  /* 0x00008180ff1377ac */ /* 0x000e6a0008000800 */
[----:B------:R-:W-:Y:S01]  /*1e70*/  MOV R9, UR8 ;  /* 0x0000000800097c02 */ /* 0x000fe20008000f00 */
[----:B------:R-:W1:Y:S03]  /*1e80*/  LDCU UR20, c[0x0][0x410] ;  /* 0x00008200ff1477ac */ /* 0x000e660008000800 */
[----:B------:R-:W-:Y:S01]  /*1e90*/  LEA.HI R9, R9, UR5, RZ, 0x3 ;  /* 0x0000000509097c11 */ /* 0x000fe2000f8f18ff */
[----:B-----5:R-:W-:-:S02]  /*1ea0*/  ULEA UR4, UR17, UR4, 0x18 ;  /* 0x0000000411047291 */ /* 0x020fc4000f8ec0ff */
[----:B0-----:R-:W-:Y:S01]  /*1eb0*/  UISETP.NE.AND UP0, UPT, UR14, URZ, UPT ;  /* 0x000000ff0e00728c */ /* 0x001fe2000bf05270 */
[----:B------:R-:W-:Y:S01]  /*1ec0*/  LOP3.LUT R15, R9, 0xfffffff8, RZ, 0xc0, !PT ;  /* 0xfffffff8090f7812 */ /* 0x000fe200078ec0ff */
[----:B------:R-:W0:Y:S03]  /*1ed0*/  LDCU.64 UR6, c[0x0][0x3b8] ;  /* 0x00007700ff0677ac */ /* 0x000e260008000a00 */
[----:B------:R-:W-:Y:S01]  /*1ee0*/  ISETP.GE.AND P0, PT, R36, R15, PT ;  /* 0x0000000f2400720c */ /* 0x000fe20003f06270 */
[----:B------:R-:W0:Y:S01]  /*1ef0*/  LDCU.64 UR10, c[0x0][0x438] ;  /* 0x00008700ff0a77ac */ /* 0x000e220008000a00 */
[----:B------:R0:W0:Y:S01]  /*1f00*/  LDS R46, [R8+UR4] ;  /* 0x00000004082e7984 */ /* 0x0000220008000800 */
[----:B------:R-:W0:Y:S03]  /*1f10*/  LDCU.64 UR12, c[0x0][0x448] ;  /* 0x00008900ff0c77ac */ /* 0x000e260008000a00 */
[----:B------:R0:W0:Y:S04]  /*1f20*/  LDS R47, [R8+UR4+0x10] ;  /* 0x00001004082f7984 */ /* 0x0000280008000800 */
[----:B------:R0:W0:Y:S04]  /*1f30*/  LDS R0, [R8+UR4+0x20] ;  /* 0x0000200408007984 */ /* 0x0000280008000800 */
[----:B------:R0:W0:Y:S04]  /*1f40*/  LDS R3, [R8+UR4+0x30] ;  /* 0x0000300408037984 */ /* 0x0000280008000800 */
[----:B-1----:R1:W0:Y:S04]  /*1f50*/  LDS R4, [R8+UR4+0x40] ;  /* 0x0000400408047984 */ /* 0x0022280008000800 */
[----:B------:R1:W0:Y:S04]  /*1f60*/  LDS R5, [R8+UR4+0x50] ;  /* 0x0000500408057984 */ /* 0x0002280008000800 */
[----:B------:R1:W0:Y:S04]  /*1f70*/  LDS R6, [R8+UR4+0x60] ;  /* 0x0000600408067984 */ /* 0x0002280008000800 */
[----:B---3--:R1:W3:Y:S01]  /*1f80*/  LDS R7, [R8+UR4+0x70] ;  /* 0x0000700408077984 */ /* 0x0082e20008000800 */
[----:B------:R-:W5:Y:S02]  /*1f90*/  LDCU UR4, c[0x0][0x3f0] ;  /* 0x00007e00ff0477ac */ /* 0x000f640008000800 */
[----:B-----5:R-:W-:-:S04]  /*1fa0*/  UIMAD UR42, UR42, UR4, UR44 ;  /* 0x000000042a2a72a4 */ /* 0x020fc8000f8e022c */
[----:B------:R-:W-:Y:S01]  /*1fb0*/  UIMAD UR42, UR42, 0x30, URZ ;  /* 0x000000302a2a78a4 */ /* 0x000fe2000f8e02ff */
[----:B-1----:R-:W-:Y:S11]  /*1fc0*/  BRA.U UP0, `(.L_x_691) ;  /* 0x00000001002c7547 */ /* 0x002ff6000b800000 */
[----:B------:R-:W-:-:S04]  /*1fd0*/  UIADD3 UR4, UPT, UPT, UR16, 0x90, URZ ;  /* 0x0000009010047890 */ /* 0x000fc8000fffe0ff */
[----:B------:R-:W-:-:S06]  /*1fe0*/  ULEA UR4, UR17, UR4, 0x18 ;  /* 0x0000000411047291 */ /* 0x000fcc000f8ec0ff */
[----:B------:R-:W-:-:S05]  /*1ff0*/  LEA R11, R29, UR4, 0x1 ;  /* 0x000000041d0b7c11 */ /* 0x000fca000f8e08ff */
[----:B0-----:R1:W0:Y:S04]  /*2000*/  LDS R8, [R11] ;  /* 0x000000000b087984 */ /* 0x0012280000000800 */
[----:B------:R1:W0:Y:S04]  /*2010*/  LDS R9, [R11+0x10] ;  /* 0x000010000b097984 */ /* 0x0002280000000800 */
[----:B------:R1:W0:Y:S04]  /*2020*/  LDS R10, [R11+0x20] ;  /* 0x000020000b0a7984 */ /* 0x0002280000000800 */
[----:B--2---:R1:W2:Y:S04]  /*2030*/  LDS R17, [R11+0x30] ;  /* 0x000030000b117984 */ /* 0x0042a80000000800 */
[----:B------:R1:W0:Y:S04]  /*2040*/  LDS R19, [R11+0x40] ;  /* 0x000040000b137984 */ /* 0x0002280000000800 */
[----:B------:R1:W0:Y:S04]  /*2050*/  LDS R20, [R11+0x50] ;  /* 0x000050000b147984 */ /* 0x0002280000000800 */
[----:B------:R1:W0:Y:S04]  /*2060*/  LDS R21, [R11+0x60] ;  /* 0x000060000b157984 */ /* 0x0002280000000800 */
[----:B------:R1:W0:Y:S02]  /*2070*/  LDS R22, [R11+0x70] ;  /* 0x000070000b167984 */ /* 0x0002240000000800 */
.L_x_691:
[----:B------:R-:W-:Y:S04]  /*2080*/  BSSY B0, `(.L_x_692) ;  /* 0x0000162000007945 */ /* 0x000fe80003800000 */
[----:B------:R-:W-:Y:S05]  /*2090*/  @P0 BRA `(.L_x_693) ;  /* 0x0000001400800947 */ /* 0x000fea0003800000 */
[----:B------:R-:W-:Y:S01]  /*20a0*/  IABS R23, R30 ;  /* 0x0000001e00177213 */ /* 0x000fe20000000000 */
[----:B------:R-:W5:Y:S01]  /*20b0*/  LDCU UR4, c[0x0][0x3f8] ;  /* 0x00007f00ff0477ac */ /* 0x000f620008000800 */
[----:B------:R-:W3:Y:S01]  /*20c0*/  LDC.64 R50, c[0x0][0x450] ;  /* 0x00011400ff327b82 */ /* 0x000ee20000000a00 */
[----:B------:R-:W-:Y:S01]  /*20d0*/  IADD3 R32, PT, PT, R36, UR9, RZ ;  /* 0x0000000924207c10 */ /* 0x000fe2000fffe0ff */
[----:B-1----:R-:W1:Y:S01]  /*20e0*/  I2F.RP R11, R23 ;  /* 0x00000017000b7306 */ /* 0x002e620000209400 */
[----:B------:R-:W4:Y:S01]  /*20f0*/  LDCU.64 UR14, c[0x0][0x420] ;  /* 0x00008400ff0e77ac */ /* 0x000f220008000a00 */
[----:B------:R-:W-:Y:S02]  /*2100*/  IMAD R28, R30, UR48, R29 ;  /* 0x000000301e1c7c24 */ /* 0x000fe4000f8e021d */
[----:B------:R-:W-:Y:S01]  /*2110*/  VIADD R26, R15, UR9 ;  /* 0x000000090f1a7c36 */ /* 0x000fe20008000000 */
[----:B------:R-:W2:Y:S01]  /*2120*/  LDCU UR18, c[0x0][0x440] ;  /* 0x00008800ff1277ac */ /* 0x000ea20008000800 */
[----:B------:R-:W0:Y:S01]  /*2130*/  LDC R35, c[0x0][0x430] ;  /* 0x00010c00ff237b82 */ /* 0x000e220000000800 */
[----:B------:R-:W-:Y:S01]  /*2140*/  SHF.R.S32.HI R33, RZ, 0x1f, R28 ;  /* 0x0000001fff217819 */ /* 0x000fe2000001141c */
[----:B------:R-:W0:Y:S01]  /*2150*/  LDCU UR8, c[0x0][0x408] ;  /* 0x00008100ff0877ac */ /* 0x000e220008000800 */
[----:B-1----:R-:W1:Y:S01]  /*2160*/  MUFU.RCP R11, R11 ;  /* 0x0000000b000b7308 */ /* 0x002e620000001000 */
[----:B-----5:R-:W-:Y:S01]  /*2170*/  UIMAD UR4, UR38, UR4, UR44 ;  /* 0x00000004260472a4 */ /* 0x020fe2000f8e022c */
[----:B----4-:R-:W-:Y:S01]  /*2180*/  IMAD.U32 R27, RZ, RZ, UR14 ;  /* 0x0000000eff1b7e24 */ /* 0x010fe2000f8e00ff */
[----:B------:R-:W-:-:S04]  /*2190*/  ISETP.NE.U32.AND P0, PT, RZ, UR14, PT ;  /* 0x0000000eff007c0c */ /* 0x000fc8000bf05070 */
[----:B------:R-:W-:Y:S01]  /*21a0*/  IMAD.U32 R14, RZ, RZ, UR4 ;  /* 0x00000004ff0e7e24 */ /* 0x000fe2000f8e00ff */
[----:B------:R-:W-:Y:S01]  /*21b0*/  UIADD3 UR4, UPT, UPT, UR16, 0x110, URZ ;  /* 0x0000011010047890 */ /* 0x000fe2000fffe0ff */
[----:B--2---:R-:W-:Y:S01]  /*21c0*/  MOV R31, UR18 ;  /* 0x00000012001f7c02 */ /* 0x004fe20008000f00 */
[----:B------:R-:W-:Y:S01]  /*21d0*/  UIMAD UR5, UR44, UR18, UR45 ;  /* 0x000000122c0572a4 */ /* 0x000fe2000f8e022d */
[----:B------:R-:W-:Y:S01]  /*21e0*/  ISETP.NE.AND.EX P0, PT, RZ, UR15, PT, P0 ;  /* 0x0000000fff007c0c */ /* 0x000fe2000bf05300 */
[----:B------:R-:W-:Y:S01]  /*21f0*/  ULEA UR4, UR17, UR4, 0x18 ;  /* 0x0000000411047291 */ /* 0x000fe2000f8ec0ff */
[----:B0-----:R-:W-:-:S03]  /*2200*/  IADD3 R35, PT, PT, R35, UR8, RZ ;  /* 0x0000000823237c10 */ /* 0x001fc6000fffe0ff */
[----:B------:R-:W-:Y:S02]  /*2210*/  IMAD R31, R31, UR5, R32 ;  /* 0x000000051f1f7c24 */ /* 0x000fe4000f8e0220 */
[----:B-1----:R-:W-:Y:S01]  /*2220*/  VIADD R12, R11, 0xffffffe ;  /* 0x0ffffffe0b0c7836 */ /* 0x002fe20000000000 */
[----:B------:R-:W-:Y:S01]  /*2230*/  LEA R36, R36, UR4, 0x2 ;  /* 0x0000000424247c11 */ /* 0x000fe2000f8e10ff */
[--C-:B------:R-:W-:Y:S02]  /*2240*/  IMAD R11, R14, 0x30, R29.reuse ;  /* 0x000000300e0b7824 */ /* 0x100fe400078e021d */
[----:B------:R0:W1:Y:S01]  /*2250*/  F2I.FTZ.U32.TRUNC.NTZ R13, R12 ;  /* 0x0000000c000d7305 */ /* 0x000062000021f000 */
[----:B------:R-:W-:Y:S02]  /*2260*/  IMAD R29, R30, UR42, R29 ;  /* 0x0000002a1e1d7c24 */ /* 0x000fe4000f8e021d */
[----:B---3--:R-:W-:-:S03]  /*2270*/  IMAD.WIDE R50, R11, 0x2, R50 ;  /* 0x000000020b327825 */ /* 0x008fc600078e0232 */
[----:B------:R-:W-:Y:S01]  /*2280*/  SHF.R.S32.HI R34, RZ, 0x1f, R29 ;  /* 0x0000001fff227819 */ /* 0x000fe2000001141d */
[----:B------:R-:W-:Y:S02]  /*2290*/  IMAD R30, R30, 0x30, RZ ;  /* 0x000000301e1e7824 */ /* 0x000fe400078e02ff */
[----:B0-----:R-:W-:Y:S01]  /*22a0*/  HFMA2 R12, -RZ, RZ, 0, 0 ;  /* 0x00000000ff0c7431 */ /* 0x001fe200000001ff */
[----:B-1----:R-:W-:-:S05]  /*22b0*/  IADD3 R24, PT, PT, RZ, -R13, RZ ;  /* 0x8000000dff187210 */ /* 0x002fca0007ffe0ff */
[----:B------:R-:W-:Y:S01]  /*22c0*/  IMAD R25, R24, R23, RZ ;  /* 0x0000001718197224 */ /* 0x000fe200078e02ff */
[----:B------:R-:W-:Y:S01]  /*22d0*/  IADD3 R24, P1, P2, R27, UR47, R32 ;  /* 0x0000002f1b187c10 */ /* 0x000fe2000fa3e020 */
[----:B------:R-:W-:Y:S02]  /*22e0*/  VIADD R32, R32, 0x1 ;  /* 0x0000000120207836 */ /* 0x000fe40000000000 */
[----:B------:R-:W-:Y:S01]  /*22f0*/  IMAD.HI.U32 R25, R13, R25, R12 ;  /* 0x000000190d197227 */ /* 0x000fe200078e000c */
[----:B------:R-:W-:-:S09]  /*2300*/  IADD3.X R27, PT, PT, R18, UR15, RZ, P1, P2 ;  /* 0x0000000f121b7c10 */ /* 0x000fd20008fe44ff */
.L_x_729:
[----:B------:R-:W-:Y:S01]  /*2310*/  @P0 IMAD.MOV.U32 R12, RZ, RZ, R24 ;  /* 0x000000ffff0c0224 */ /* 0x000fe200078e0018 */
[----:B0-----:R-:W-:Y:S01]  /*2320*/  @P0 MOV R13, R27 ;  /* 0x0000001b000d0202 */ /* 0x001fe20000000f00 */
[----:B------:R-:W0:Y:S04]  /*2330*/  LDC R11, c[0x0][0x3f4] ;  /* 0x0000fd00ff0b7b82 */ /* 0x000e280000000800 */
[----:B------:R-:W2:Y:S01]  /*2340*/  @P0 LDG.E.U8 R12, desc[UR36][R12.64] ;  /* 0x000000240c0c0981 */ /* 0x000ea2000c1e1100 */
[----:B------:R-:W-:Y:S01]  /*2350*/  VIADD R38, R32, 0xffffffff ;  /* 0xffffffff20267836 */ /* 0x000fe20000000000 */
[----:B------:R-:W-:Y:S04]  /*2360*/  BSSY.RECONVERGENT B1, `(.L_x_694) ;  /* 0x000002d000017945 */ /* 0x000fe80003800200 */
[----:B------:R-:W-:-:S02]  /*2370*/  IABS R52, R38 ;  /* 0x0000002600347213 */ /* 0x000fc40000000000 */
[----:B------:R-:W-:-:S03]  /*2380*/  ISETP.GE.AND P2, PT, R38, RZ, PT ;  /* 0x000000ff2600720c */ /* 0x000fc60003f46270 */
[----:B------:R-:W-:-:S05]  /*2390*/  IMAD.HI.U32 R14, R25, R52, RZ ;  /* 0x00000034190e7227 */ /* 0x000fca00078e00ff */
[----:B------:R-:W-:Y:S02]  /*23a0*/  IADD3 R15, PT, PT, -R14, RZ, RZ ;  /* 0x000000ff0e0f7210 */ /* 0x000fe40007ffe1ff */
[----:B0-----:R-:W-:Y:S02]  /*23b0*/  IABS R49, R11 ;  /* 0x0000000b00317213 */ /* 0x001fe40000000000 */
[----:B------:R-:W-:-:S03]  /*23c0*/  ISETP.NE.AND P3, PT, R11, RZ, PT ;  /* 0x000000ff0b00720c */ /* 0x000fc60003f65270 */
[----:B------:R-:W-:-:S05]  /*23d0*/  IMAD R14, R49, R15, R52 ;  /* 0x0000000f310e7224 */ /* 0x000fca00078e0234 */
[----:B------:R-:W-:-:S13]  /*23e0*/  ISETP.GT.U32.AND P1, PT, R23, R14, PT ;  /* 0x0000000e1700720c */ /* 0x000fda0003f24070 */
[----:B------:R-:W-:-:S05]  /*23f0*/  @!P1 IMAD.IADD R14, R14, 0x1, -R49 ;  /* 0x000000010e0e9824 */ /* 0x000fca00078e0a31 */
[----:B------:R-:W-:-:S13]  /*2400*/  ISETP.GT.U32.AND P1, PT, R23, R14, PT ;  /* 0x0000000e1700720c */ /* 0x000fda0003f24070 */
[----:B------:R-:W-:Y:S02]  /*2410*/  @!P1 IADD3 R14, PT, PT, R14, -R49, RZ ;  /* 0x800000310e0e9210 */ /* 0x000fe40007ffe0ff */
[----:B------:R-:W-:-:S03]  /*2420*/  ISETP.GE.AND P1, PT, R38, UR45, PT ;  /* 0x0000002d26007c0c */ /* 0x000fc6000bf26270 */
[----:B------:R-:W-:-:S05]  /*2430*/  IMAD.MOV.U32 R54, RZ, RZ, R14 ;  /* 0x000000ffff367224 */ /* 0x000fca00078e000e */
[----:B------:R-:W-:Y:S02]  /*2440*/  @!P2 IADD3 R54, PT, PT, -R54, RZ, RZ ;  /* 0x000000ff3636a210 */ /* 0x000fe40007ffe1ff */
[----:B------:R-:W-:Y:S02]  /*2450*/  @!P3 LOP3.LUT R54, RZ, R11, RZ, 0x33, !PT ;  /* 0x0000000bff36b212 */ /* 0x000fe400078e33ff */
[----:B--2---:R-:W-:-:S03]  /*2460*/  ISETP.NE.AND P4, PT, R12, RZ, P0 ;  /* 0x000000ff0c00720c */ /* 0x004fc60000785270 */
[----:B------:R-:W-:Y:S01]  /*2470*/  IMAD.SHL.U32 R12, R54, 0x8, RZ ;  /* 0x00000008360c7824 */ /* 0x000fe200078e00ff */
[----:B------:R-:W-:Y:S01]  /*2480*/  P2R R49, PR, RZ, 0x10 ;  /* 0x00000010ff317803 */ /* 0x000fe20000000000 */
[----:B------:R-:W-:Y:S08]  /*2490*/  @P1 BRA `(.L_x_695) ;  /* 0x0000000000641947 */ /* 0x000ff00003800000 */
[----:B------:R-:W-:Y:S01]  /*24a0*/  ISETP.GE.AND P2, PT, R12, R30, PT ;  /* 0x0000001e0c00720c */ /* 0x000fe20003f46270 */
[----:B------:R-:W-:Y:S01]  /*24b0*/  BSSY.RECONVERGENT B2, `(.L_x_696) ;  /* 0x0000008000027945 */ /* 0x000fe20003800200 */
[----:B------:R-:W-:-:S11]  /*24c0*/  MOV R37, RZ ;  /* 0x000000ff00257202 */ /* 0x000fd60000000f00 */
[----:B------:R-:W-:Y:S05]  /*24d0*/  @P2 BRA `(.L_x_697) ;  /* 0x0000000000142947 */ /* 0x000fea0003800000 */
[----:B------:R-:W-:-:S04]  /*24e0*/  IADD3 R13, P3, PT, R29, R12, RZ ;  /* 0x0000000c1d0d7210 */ /* 0x000fc80007f7e0ff */
[----:B------:R-:W-:Y:S02]  /*24f0*/  IADD3.X R52, PT, PT, RZ, R34, RZ, P3, !PT ;  /* 0x00000022ff347210 */ /* 0x000fe40001ffe4ff */
[----:B------:R-:W-:-:S04]  /*2500*/  LEA R14, P3, R13, UR6, 0x1 ;  /* 0x000000060d0e7c11 */ /* 0x000fc8000f8608ff */
[----:B------:R-:W-:-:S05]  /*2510*/  LEA.HI.X R15, R13, UR7, R52, 0x1, P3 ;  /* 0x000000070d0f7c11 */ /* 0x000fca00098f0c34 */
[----:B------:R0:W5:Y:S04]  /*2520*/  LDG.E R37, desc[UR36][R14.64] ;  /* 0x000000240e257981 */ /* 0x000168000c1e1900 */
.L_x_697:
[----:B------:R-:W-:Y:S05]  /*2530*/  BSYNC.RECONVERGENT B2 ;  /* 0x0000000000027941 */ /* 0x000fea0003800200 */
.L_x_696:
[----:B------:R-:W-:-:S09]  /*2540*/  UISETP.NE.AND UP0, UPT, UR19, URZ, UPT ;  /* 0x000000ff1300728c */ /* 0x000fd2000bf05270 */
[----:B------:R-:W-:Y:S05]  /*2550*/  BRA.U UP0, `(.L_x_695) ;  /* 0x0000000100347547 */ /* 0x000fea000b800000 */
[----:B0-----:R-:W0:Y:S01]  /*2560*/  @!P2 LDC.64 R14, c[0x0][0x3b8] ;  /* 0x0000ee00ff0eab82 */ /* 0x001e220000000a00 */
[----:B------:R-:W-:Y:S02]  /*2570*/  ISETP.NE.AND P3, PT, R16, RZ, PT ;  /* 0x000000ff1000720c */ /* 0x000fe40003f65270 */
[----:B------:R-:W-:-:S05]  /*2580*/  @!P2 IADD3 R13, P4, PT, R28, R12, RZ ;  /* 0x0000000c1c0da210 */ /* 0x000fca0007f9e0ff */
[----:B------:R-:W-:-:S06]  /*2590*/  @!P2 IMAD.X R52, RZ, RZ, R33, P4 ;  /* 0x000000ffff34a224 */ /* 0x000fcc00020e0621 */
[----:B------:R-:W-:Y:S01]  /*25a0*/  VOTEU.ANY UP0, P3 ;  /* 0x0000000000ff7886 */ /* 0x000fe20001800100 */
[----:B------:R-:W-:Y:S02]  /*25b0*/  PLOP3.LUT P3, PT, PT, PT, UP0, 0x80, 0x8 ;  /* 0x000000000008781c */ /* 0x000fe40003f6f008 */
[----:B0-----:R-:W-:-:S04]  /*25c0*/  @!P2 LEA R14, P5, R13, R14, 0x1 ;  /* 0x0000000e0d0ea211 */ /* 0x001fc800078a08ff */
[----:B------:R-:W-:-:S07]  /*25d0*/  @!P2 LEA.HI.X R15, R13, R15, R52, 0x1, P5 ;  /* 0x0000000f0d0fa211 */ /* 0x000fce00028f0c34 */
[----:B------:R-:W2:Y:S01]  /*25e0*/  @P3 LDG.E R52, desc[UR36][R50.64] ;  /* 0x0000002432343981 */ /* 0x000ea2000c1e1900 */
[----:B------:R-:W-:Y:S01]  /*25f0*/  PLOP3.LUT P3, PT, PT, PT, UP0, 0x80, 0x8 ;  /* 0x000000000008781c */ /* 0x000fe20003f6f008 */
[----:B-----5:R-:W-:-:S12]  /*2600*/  HFMA2 R37, R37, 1, 1, R8 ;  /* 0x3c003c0025257831 */ /* 0x020fd80000000008 */
[----:B--2---:R-:W-:-:S05]  /*2610*/  @P3 HMUL2 R37, R37, R52 ;  /* 0x0000003425253232 */ /* 0x004fca0000000000 */
[----:B------:R1:W-:Y:S02]  /*2620*/  @!P2 STG.E desc[UR36][R14.64], R37 ;  /* 0x000000250e00a986 */ /* 0x0003e4000c101924 */
.L_x_695:
[----:B------:R-:W-:Y:S05]  /*2630*/  BSYNC.RECONVERGENT B1 ;  /* 0x0000000000017941 */ /* 0x000fea0003800200 */
.L_x_694:
[----:B------:R-:W-:Y:S01]  /*2640*/  IADD3 R52, PT, PT, R54, R11, RZ ;  /* 0x0000000b36347210 */ /* 0x000fe20007ffe0ff */
[----:B------:R-:W-:Y:S03]  /*2650*/  BSSY.RECONVERGENT B1, `(.L_x_698) ;  /* 0x000001c000017945 */ /* 0x000fe60003800200 */
[----:B------:R-:W-:Y:S01]  /*2660*/  SHF.L.U32 R13, R52, 0x3, RZ ;  /* 0x00000003340d7819 */ /* 0x000fe200000006ff */
[----:B------:R-:W-:Y:S06]  /*2670*/  @P1 BRA `(.L_x_699) ;  /* 0x0000000000641947 */ /* 0x000fec0003800000 */
[----:B------:R-:W-:Y:S01]  /*2680*/  ISETP.GE.AND P2, PT, R13, R30, PT ;  /* 0x0000001e0d00720c */ /* 0x000fe20003f46270 */
[----:B------:R-:W-:Y:S01]  /*2690*/  BSSY.RECONVERGENT B2, `(.L_x_700) ;  /* 0x0000008000027945 */ /* 0x000fe20003800200 */
[----:B------:R-:W-:-:S11]  /*26a0*/  IMAD.MOV.U32 R40, RZ, RZ, RZ ;  /* 0x000000ffff287224 */ /* 0x000fd600078e00ff */
[----:B------:R-:W-:Y:S05]  /*26b0*/  @P2 BRA `(.L_x_701) ;  /* 0x0000000000142947 */ /* 0x000fea0003800000 */
[----:B01----:R-:W-:-:S04]  /*26c0*/  IADD3 R15, P3, PT, R29, R13, RZ ;  /* 0x0000000d1d0f7210 */ /* 0x003fc80007f7e0ff */
[----:B------:R-:W-:Y:S02]  /*26d0*/  LEA.HI.X.SX32 R40, R13, R34, 0x1, P3 ;  /* 0x000000220d287211 */ /* 0x000fe400018f0eff */
[----:B------:R-:W-:-:S04]  /*26e0*/  LEA R14, P3, R15, UR6, 0x1 ;  /* 0x000000060f0e7c11 */ /* 0x000fc8000f8608ff */
[----:B------:R-:W-:-:S05]  /*26f0*/  LEA.HI.X R15, R15, UR7, R40, 0x1, P3 ;  /* 0x000000070f0f7c11 */ /* 0x000fca00098f0c28 */
[----:B------:R2:W5:Y:S04]  /*2700*/  LDG.E R40, desc[UR36][R14.64] ;  /* 0x000000240e287981 */ /* 0x000568000c1e1900 */
.L_x_701:
[----:B------:R-:W-:Y:S05]  /*2710*/  BSYNC.RECONVERGENT B2 ;  /* 0x0000000000027941 */ /* 0x000fea0003800200 */
.L_x_700:
        /* <DEDUP_REMOVED lines=13> */
[----:B--2---:R-:W-:-:S05]  /*27f0*/  @P3 HFMA2 R40, R40, R53, -RZ ;  /* 0x0000003528283231 */ /* 0x004fca00001000ff */
[----:B------:R3:W-:Y:S02]  /*2800*/  @!P2 STG.E desc[UR36][R14.64], R40 ;  /* 0x000000280e00a986 */ /* 0x0007e4000c101924 */
.L_x_699:
[----:B------:R-:W-:Y:S05]  /*2810*/  BSYNC.RECONVERGENT B1 ;  /* 0x0000000000017941 */ /* 0x000fea0003800200 */
.L_x_698:
[----:B------:R-:W-:Y:S04]  /*2820*/  BSSY.RECONVERGENT B1, `(.L_x_702) ;  /* 0x000001c000017945 */ /* 0x000fe80003800200 */
[----:B------:R-:W-:Y:S05]  /*2830*/  @P1 BRA `(.L_x_703) ;  /* 0x0000000000681947 */ /* 0x000fea0003800000 */
[----:B------:R-:W-:Y:S01]  /*2840*/  LEA R55, R11, R12, 0x4 ;  /* 0x0000000c0b377211 */ /* 0x000fe200078e20ff */
[----:B------:R-:W-:Y:S01]  /*2850*/  BSSY.RECONVERGENT B2, `(.L_x_704) ;  /* 0x0000009000027945 */ /* 0x000fe20003800200 */
[----:B------:R-:W-:Y:S02]  /*2860*/  MOV R39, RZ ;  /* 0x000000ff00277202 */ /* 0x000fe40000000f00 */
[----:B------:R-:W-:-:S13]  /*2870*/  ISETP.GE.AND P2, PT, R55, R30, PT ;  /* 0x0000001e3700720c */ /* 0x000fda0003f46270 */
[----:B------:R-:W-:Y:S05]  /*2880*/  @P2 BRA `(.L_x_705) ;  /* 0x0000000000142947 */ /* 0x000fea0003800000 */
[----:B0123--:R-:W-:-:S04]  /*2890*/  IADD3 R15, P3, PT, R29, R55, RZ ;  /* 0x000000371d0f7210 */ /* 0x00ffc80007f7e0ff */
[----:B------:R-:W-:Y:S02]  /*28a0*/  LEA.HI.X.SX32 R54, R55, R34, 0x1, P3 ;  /* 0x0000002237367211 */ /* 0x000fe400018f0eff */
[----:B------:R-:W-:-:S04]  /*28b0*/  LEA R14, P3, R15, UR6, 0x1 ;  /* 0x000000060f0e7c11 */ /* 0x000fc8000f8608ff */
[----:B------:R-:W-:-:S05]  /*28c0*/  LEA.HI.X R15, R15, UR7, R54, 0x1, P3 ;  /* 0x000000070f0f7c11 */ /* 0x000fca00098f0c36 */
[----:B------:R4:W5:Y:S04]  /*28d0*/  LDG.E R39, desc[UR36][R14.64] ;  /* 0x000000240e277981 */ /* 0x000968000c1e1900 */
.L_x_705:
[----:B------:R-:W-:Y:S05]  /*28e0*/  BSYNC.RECONVERGENT B2 ;  /* 0x0000000000027941 */ /* 0x000fea0003800200 */
.L_x_704:
[----:B------:R-:W-:-:S09]  /*28f0*/  UISETP.NE.AND UP0, UPT, UR19, URZ, UPT ;  /* 0x000000ff1300728c */ /* 0x000fd2000bf05270 */
[----:B------:R-:W-:Y:S05]  /*2900*/  BRA.U UP0, `(.L_x_703) ;  /* 0x0000000100347547 */ /* 0x000fea000b800000 */
[----:B01234-:R-:W0:Y:S01]  /*2910*/  @!P2 LDC.64 R14, c[0x0][0x3b8] ;  /* 0x0000ee00ff0eab82 */ /* 0x01fe220000000a00 */
        /* <DEDUP_REMOVED lines=12> */
.L_x_703:
[----:B------:R-:W-:Y:S05]  /*29e0*/  BSYNC.RECONVERGENT B1 ;  /* 0x0000000000017941 */ /* 0x000fea0003800200 */
.L_x_702:
[----:B------:R-:W-:Y:S01]  /*29f0*/  BSSY.RECONVERGENT B1, `(.L_x_706) ;  /* 0x000001c000017945 */ /* 0x000fe20003800200 */
[----:B------:R-:W-:-:S03]  /*2a00*/  IMAD R53, R11, 0x10, R13 ;  /* 0x000000100b357824 */ /* 0x000fc600078e020d */
[----:B------:R-:W-:Y:S05]  /*2a10*/  @P1 BRA `(.L_x_707) ;  /* 0x0000000000641947 */ /* 0x000fea0003800000 */
[----:B------:R-:W-:Y:S01]  /*2a20*/  ISETP.GE.AND P2, PT, R53, R30, PT ;  /* 0x0000001e3500720c */ /* 0x000fe20003f46270 */
[----:B------:R-:W-:Y:S01]  /*2a30*/  BSSY.RECONVERGENT B2, `(.L_x_708) ;  /* 0x0000008000027945 */ /* 0x000fe20003800200 */
[----:B------:R-:W-:-:S11]  /*2a40*/  HFMA2 R42, -RZ, RZ, 0, 0 ;  /* 0x00000000ff2a7431 */ /* 0x000fd600000001ff */
[----:B------:R-:W-:Y:S05]  /*2a50*/  @P2 BRA `(.L_x_709) ;  /* 0x0000000000142947 */ /* 0x000fea0003800000 */
[----:B------:R-:W-:-:S04]  /*2a60*/  IADD3 R13, P3, PT, R29, R53, RZ ;  /* 0x000000351d0d7210 */ /* 0x000fc80007f7e0ff */
[----:B------:R-:W-:Y:S02]  /*2a70*/  LEA.HI.X.SX32 R42, R53, R34, 0x1, P3 ;  /* 0x00000022352a7211 */ /* 0x000fe400018f0eff */
[----:B01234-:R-:W-:-:S04]  /*2a80*/  LEA R14, P3, R13, UR6, 0x1 ;  /* 0x000000060d0e7c11 */ /* 0x01ffc8000f8608ff */
[----:B------:R-:W-:-:S05]  /*2a90*/  LEA.HI.X R15, R13, UR7, R42, 0x1, P3 ;  /* 0x000000070d0f7c11 */ /* 0x000fca00098f0c2a */
[----:B------:R0:W5:Y:S04]  /*2aa0*/  LDG.E R42, desc[UR36][R14.64] ;  /* 0x000000240e2a7981 */ /* 0x000168000c1e1900 */
.L_x_709:
[----:B------:R-:W-:Y:S05]  /*2ab0*/  BSYNC.RECONVERGENT B2 ;  /* 0x0000000000027941 */ /* 0x000fea0003800200 */
.L_x_708:
        /* <DEDUP_REMOVED lines=15> */
.L_x_707:
[----:B------:R-:W-:Y:S05]  /*2bb0*/  BSYNC.RECONVERGENT B1 ;  /* 0x0000000000017941 */ /* 0x000fea0003800200 */
.L_x_706:
[----:B------:R-:W-:Y:S01]  /*2bc0*/  BSSY.RECONVERGENT B1, `(.L_x_710) ;  /* 0x000001c000017945 */ /* 0x000fe20003800200 */
[----:B------:R-:W-:-:S03]  /*2bd0*/  LEA R53, R11, R12, 0x5 ;  /* 0x0000000c0b357211 */ /* 0x000fc600078e28ff */
[----:B------:R-:W-:Y:S05]  /*2be0*/  @P1 BRA `(.L_x_711) ;  /* 0x0000000000641947 */ /* 0x000fea0003800000 */
[----:B------:R-:W-:Y:S01]  /*2bf0*/  ISETP.GE.AND P2, PT, R53, R30, PT ;  /* 0x0000001e3500720c */ /* 0x000fe20003f46270 */
[----:B------:R-:W-:Y:S01]  /*2c00*/  BSSY.RECONVERGENT B2, `(.L_x_712) ;  /* 0x0000008000027945 */ /* 0x000fe20003800200 */
[----:B------:R-:W-:-:S11]  /*2c10*/  IMAD.MOV.U32 R41, RZ, RZ, RZ ;  /* 0x000000ffff297224 */ /* 0x000fd600078e00ff */
[----:B------:R-:W-:Y:S05]  /*2c20*/  @P2 BRA `(.L_x_713) ;  /* 0x0000000000142947 */ /* 0x000fea0003800000 */
[----:B------:R-:W-:-:S04]  /*2c30*/  IADD3 R13, P3, PT, R29, R53, RZ ;  /* 0x000000351d0d7210 */ /* 0x000fc80007f7e0ff */
[----:B01234-:R-:W-:Y:S02]  /*2c40*/  LEA.HI.X.SX32 R14, R53, R34, 0x1, P3 ;  /* 0x00000022350e7211 */ /* 0x01ffe400018f0eff */
[----:B------:R-:W-:-:S04]  /*2c50*/  LEA R12, P3, R13, UR6, 0x1 ;  /* 0x000000060d0c7c11 */ /* 0x000fc8000f8608ff */
[----:B------:R-:W-:-:S05]  /*2c60*/  LEA.HI.X R13, R13, UR7, R14, 0x1, P3 ;  /* 0x000000070d0d7c11 */ /* 0x000fca00098f0c0e */
[----:B------:R0:W5:Y:S04]  /*2c70*/  LDG.E R41, desc[UR36][R12.64] ;  /* 0x000000240c297981 */ /* 0x000168000c1e1900 */
.L_x_713:
[----:B------:R-:W-:Y:S05]  /*2c80*/  BSYNC.RECONVERGENT B2 ;  /* 0x0000000000027941 */ /* 0x000fea0003800200 */
.L_x_712:
[----:B------:R-:W-:-:S09]  /*2c90*/  UISETP.NE.AND UP0, UPT, UR19, URZ, UPT ;  /* 0x000000ff1300728c */ /* 0x000fd2000bf05270 */
[----:B------:R-:W-:Y:S05]  /*2ca0*/  BRA.U UP0, `(.L_x_711) ;  /* 0x0000000100347547 */ /* 0x000fea000b800000 */
[----:B------:R-:W-:Y:S01]  /*2cb0*/  ISETP.NE.AND P3, PT, R16, RZ, PT ;  /* 0x000000ff1000720c */ /* 0x000fe20003f65270 */
[----:B01234-:R-:W0:-:S12]  /*2cc0*/  @!P2 LDC.64 R14, c[0x0][0x3b8] ;  /* 0x0000ee00ff0eab82 */ /* 0x01fe180000000a00 */
        /* <DEDUP_REMOVED lines=11> */
.L_x_711:
[----:B------:R-:W-:Y:S05]  /*2d80*/  BSYNC.RECONVERGENT B1 ;  /* 0x0000000000017941 */ /* 0x000fea0003800200 */
.L_x_710:
[----:B------:R-:W-:Y:S01]  /*2d90*/  BSSY.RECONVERGENT B1, `(.L_x_714) ;  /* 0x000001d000017945 */ /* 0x000fe20003800200 */
[----:B------:R-:W-:-:S03]  /*2da0*/  LEA R54, R11, R52, 0x2 ;  /* 0x000000340b367211 */ /* 0x000fc600078e10ff */
[----:B------:R-:W-:Y:S05]  /*2db0*/  @P1 BRA `(.L_x_715) ;  /* 0x0000000000681947 */ /* 0x000fea0003800000 */
[----:B------:R-:W-:Y:S01]  /*2dc0*/  SHF.L.U32 R53, R54, 0x3, RZ ;  /* 0x0000000336357819 */ /* 0x000fe200000006ff */
[----:B------:R-:W-:Y:S01]  /*2dd0*/  BSSY.RECONVERGENT B2, `(.L_x_716) ;  /* 0x0000009000027945 */ /* 0x000fe20003800200 */
[----:B------:R-:W-:Y:S02]  /*2de0*/  IMAD.MOV.U32 R43, RZ, RZ, RZ ;  /* 0x000000ffff2b7224 */ /* 0x000fe400078e00ff */
[----:B------:R-:W-:-:S13]  /*2df0*/  ISETP.GE.AND P2, PT, R53, R30, PT ;  /* 0x0000001e3500720c */ /* 0x000fda0003f46270 */
[----:B------:R-:W-:Y:S05]  /*2e00*/  @P2 BRA `(.L_x_717) ;  /* 0x0000000000142947 */ /* 0x000fea0003800000 */
[----:B0-----:R-:W-:-:S04]  /*2e10*/  IADD3 R13, P3, PT, R29, R53, RZ ;  /* 0x000000351d0d7210 */ /* 0x001fc80007f7e0ff */
[----:B-1234-:R-:W-:Y:S02]  /*2e20*/  LEA.HI.X.SX32 R14, R53, R34, 0x1, P3 ;  /* 0x00000022350e7211 */ /* 0x01efe400018f0eff */
[----:B------:R-:W-:-:S04]  /*2e30*/  LEA R12, P3, R13, UR6, 0x1 ;  /* 0x000000060d0c7c11 */ /* 0x000fc8000f8608ff */
[----:B------:R-:W-:-:S05]  /*2e40*/  LEA.HI.X R13, R13, UR7, R14, 0x1, P3 ;  /* 0x000000070d0d7c11 */ /* 0x000fca00098f0c0e */
[----:B------:R0:W5:Y:S04]  /*2e50*/  LDG.E R43, desc[UR36][R12.64] ;  /* 0x000000240c2b7981 */ /* 0x000168000c1e1900 */
.L_x_717:
[----:B------:R-:W-:Y:S05]  /*2e60*/  BSYNC.RECONVERGENT B2 ;  /* 0x0000000000027941 */ /* 0x000fea0003800200 */
.L_x_716:
        /* <DEDUP_REMOVED lines=8> */
[----:B-----5:R-:W-:-:S03]  /*2ef0*/  HADD2 R43, R43, R20 ;  /* 0x000000142b2b7230 */ /* 0x020fc60000000000 */
[----:B------:R-:W-:Y:S02]  /*2f00*/  @!P2 LEA.HI.X.SX32 R52, R53, R33, 0x1, P3 ;  /* 0x000000213534a211 */ /* 0x000fe400018f0eff */
[----:B0-----:R-:W-:-:S04]  /*2f10*/  @!P2 LEA R14, P3, R13, R14, 0x1 ;  /* 0x0000000e0d0ea211 */ /* 0x001fc800078608ff */
[----:B------:R-:W-:Y:S02]  /*2f20*/  @!P2 LEA.HI.X R15, R13, R15, R52, 0x1, P3 ;  /* 0x0000000f0d0fa211 */ /* 0x000fe400018f0c34 */
[----:B------:R-:W-:-:S13]  /*2f30*/  PLOP3.LUT P3, PT, PT, PT, UP0, 0x80, 0x8 ;  /* 0x000000000008781c */ /* 0x000fda0003f6f008 */
[----:B--2---:R-:W-:-:S05]  /*2f40*/  @P3 HFMA2 R43, R43, R12, -RZ ;  /* 0x0000000c2b2b3231 */ /* 0x004fca00001000ff */
[----:B------:R0:W-:Y:S02]  /*2f50*/  @!P2 STG.E desc[UR36][R14.64], R43 ;  /* 0x0000002b0e00a986 */ /* 0x0001e4000c101924 */
.L_x_715:
[----:B------:R-:W-:Y:S05]  /*2f60*/  BSYNC.RECONVERGENT B1 ;  /* 0x0000000000017941 */ /* 0x000fea0003800200 */
.L_x_714:
[----:B------:R-:W-:Y:S01]  /*2f70*/  BSSY.RECONVERGENT B1, `(.L_x_718) ;  /* 0x000001d000017945 */ /* 0x000fe20003800200 */
[----:B------:R-:W-:-:S03]  /*2f80*/  IADD3 R54, PT, PT, R54, R11, RZ ;  /* 0x0000000b36367210 */ /* 0x000fc60007ffe0ff */
        /* <DEDUP_REMOVED lines=11> */
.L_x_721:
[----:B------:R-:W-:Y:S05]  /*3040*/  BSYNC.RECONVERGENT B2 ;  /* 0x0000000000027941 */ /* 0x000fea0003800200 */
.L_x_720:
        /* <DEDUP_REMOVED lines=13> */
[----:B--2---:R-:W-:-:S05]  /*3120*/  @P3 HMUL2 R44, R44, R13 ;  /* 0x0000000d2c2c3232 */ /* 0x004fca0000000000 */
[----:B------:R0:W-:Y:S02]  /*3130*/  @!P2 STG.E desc[UR36][R14.64], R44 ;  /* 0x0000002c0e00a986 */ /* 0x0001e4000c101924 */
.L_x_719:
[----:B------:R-:W-:Y:S05]  /*3140*/  BSYNC.RECONVERGENT B1 ;  /* 0x0000000000017941 */ /* 0x000fea0003800200 */
.L_x_718:
        /* <DEDUP_REMOVED lines=8> */
[----:B------:R-:W-:-:S04]  /*31d0*/  IADD3 R11, P2, PT, R29, R53, RZ ;  /* 0x000000351d0b7210 */ /* 0x000fc80007f5e0ff */
[----:B01234-:R-:W-:Y:S02]  /*31e0*/  LEA.HI.X.SX32 R14, R53, R34, 0x1, P2 ;  /* 0x00000022350e7211 */ /* 0x01ffe400010f0eff */
[----:B------:R-:W-:-:S04]  /*31f0*/  LEA R12, P2, R11, UR6, 0x1 ;  /* 0x000000060b0c7c11 */ /* 0x000fc8000f8408ff */
[----:B------:R-:W-:-:S05]  /*3200*/  LEA.HI.X R13, R11, UR7, R14, 0x1, P2 ;  /* 0x000000070b0d7c11 */ /* 0x000fca00090f0c0e */
[----:B------:R0:W5:Y:S04]  /*3210*/  LDG.E R45, desc[UR36][R12.64] ;  /* 0x000000240c2d7981 */ /* 0x000168000c1e1900 */
.L_x_725:
[----:B------:R-:W-:Y:S05]  /*3220*/  BSYNC.RECONVERGENT B2 ;  /* 0x0000000000027941 */ /* 0x000fea0003800200 */
.L_x_724:
        /* <DEDUP_REMOVED lines=15> */
.L_x_723:
[----:B------:R-:W-:Y:S05]  /*3320*/  BSYNC.RECONVERGENT B1 ;  /* 0x0000000000017941 */ /* 0x000fea0003800200 */
.L_x_722:
[----:B-----5:R-:W-:Y:S01]  /*3330*/  HFMA2 R11, R46, R37, -RZ ;  /* 0x000000252e0b7231 */ /* 0x020fe200001000ff */
[----:B------:R-:W-:Y:S01]  /*3340*/  UMOV UR4, 0xffffffff ;  /* 0xffffffff00047882 */ /* 0x000fe20000000000 */
[----:B------:R-:W-:Y:S02]  /*3350*/  LOP3.LUT P1, RZ, R2, 0x3, RZ, 0xc0, !PT ;  /* 0x0000000302ff7812 */ /* 0x000fe4000782c0ff */
[----:B------:R-:W-:-:S04]  /*3360*/  HFMA2 R11, R47, R40, R11 ;  /* 0x000000282f0b7231 */ /* 0x000fc8000000000b */
[----:B------:R-:W-:-:S04]  /*3370*/  HFMA2 R11, R0, R39, R11 ;  /* 0x00000027000b7231 */ /* 0x000fc8000000000b */
[----:B------:R-:W-:-:S04]  /*3380*/  HFMA2 R11, R3, R42, R11 ;  /* 0x0000002a030b7231 */ /* 0x000fc8000000000b */
[----:B------:R-:W-:-:S04]  /*3390*/  HFMA2 R11, R4, R41, R11 ;  /* 0x00000029040b7231 */ /* 0x000fc8000000000b */
[----:B------:R-:W-:-:S04]  /*33a0*/  HFMA2 R11, R5, R43, R11 ;  /* 0x0000002b050b7231 */ /* 0x000fc8000000000b */
[----:B------:R-:W-:-:S04]  /*33b0*/  HFMA2 R11, R6, R44, R11 ;  /* 0x0000002c060b7231 */ /* 0x000fc8000000000b */
[----:B------:R-:W-:-:S05]  /*33c0*/  HFMA2 R11, R7, R45, R11 ;  /* 0x0000002d070b7231 */ /* 0x000fca000000000b */
[--C-:B0-----:R-:W-:Y:S02]  /*33d0*/  HADD2.F32 R13, -RZ, R11.reuse.H0_H0 ;  /* 0x2000000bff0d7230 */ /* 0x101fe40000004100 */
[----:B------:R-:W-:-:S05]  /*33e0*/  HADD2.F32 R12, -RZ, R11.H1_H1 ;  /* 0x3000000bff0c7230 */ /* 0x000fca0000004100 */
[----:B------:R-:W-:Y:S01]  /*33f0*/  FADD.FTZ R13, R13, R12 ;  /* 0x0000000c0d0d7221 */ /* 0x000fe20000010000 */
[----:B------:R-:W-:Y:S06]  /*3400*/  BRA.DIV UR4, `(.L_x_726) ;  /* 0x0000005604887947 */ /* 0x000fec000b800000 */
[----:B-1234-:R-:W0:Y:S02]  /*3410*/  SHFL.BFLY PT, R14, R13, 0x2, 0x1f ;  /* 0x0c401f000d0e7f89 */ /* 0x01ee2400000e0000 */
[----:B0-----:R-:W-:-:S05]  /*3420*/  FADD.FTZ R13, R13, R14 ;  /* 0x0000000e0d0d7221 */ /* 0x001fca0000010000 */
[----:B------:R0:W1:Y:S02]  /*3430*/  SHFL.BFLY PT, R14, R13, 0x1, 0x1f ;  /* 0x0c201f000d0e7f89 */ /* 0x00006400000e0000 */
.L_x_805:
[----:B------:R-:W-:Y:S01]  /*3440*/  ISETP.GE.OR P1, PT, R38, UR45, P1 ;  /* 0x0000002d26007c0c */ /* 0x000fe20008f26670 */
        /* <DEDUP_REMOVED lines=14> */
[----:B------:R-:W-:Y:S02]  /*3530*/  MOV R12, UR4 ;  /* 0x00000004000c7c02 */ /* 0x000fe40008000f00 */
[----:B------:R-:W-:Y:S01]  /*3540*/  MOV R13, UR5 ;  /* 0x00000005000d7c02 */ /* 0x000fe20008000f00 */
[----:B------:R-:W2:Y:S04]  /*3550*/  @P1 LDG.E.U16 R14, desc[UR36][R14.64] ;  /* 0x000000240e0e1981 */ /* 0x000ea8000c1e1500 */
[----:B------:R-:W3:Y:S01]  /*3560*/  @P3 LDG.E.U16 R12, desc[UR36][R12.64] ;  /* 0x000000240c0c3981 */ /* 0x000ee2000c1e1500 */
[----:B------:R-:W-:-:S04]  /*3570*/  @P3 ISETP.GE.AND P2, PT, R38, R35, PT ;  /* 0x000000232600320c */ /* 0x000fc80003f46270 */
[----:B------:R-:W-:-:S04]  /*3580*/  @P3 SEL R49, RZ, UR39, P2 ;  /* 0x00000027ff313c07 */ /* 0x000fc80009000000 */
[----:B------:R-:W-:Y:S01]  /*3590*/  @P3 IADD3 R49, PT, PT, R32, -UR46, R49 ;  /* 0x8000002e20313c10 */ /* 0x000fe2000fffe031 */
[----:B--2---:R-:W-:-:S05]  /*35a0*/  @P1 HADD2.F32 R38, -RZ, R14.H0_H0 ;  /* 0x2000000eff261230 */ /* 0x004fca0000004100 */
[----:B------:R-:W-:Y:S01]  /*35b0*/  @P1 FADD.FTZ R11, R11, R38 ;  /* 0x000000260b0b1221 */ /* 0x000fe20000010000 */
[----:B------:R-:W-:Y:S01]  /*35c0*/  @P3 I2FP.F32.S32 R38, R49 ;  /* 0x0000003100263245 */ /* 0x000fe20000201400 */
[----:B---3--:R-:W-:-:S05]  /*35d0*/  @P3 HADD2.F32 R49, -RZ, R12.H0_H0 ;  /* 0x2000000cff313230 */ /* 0x008fca0000004100 */
[----:B------:R-:W-:-:S05]  /*35e0*/  @P3 FFMA.FTZ R11, R38, R49, R11 ;  /* 0x00000031260b3223 */ /* 0x000fca000001000b */
[----:B------:R1:W-:Y:S01]  /*35f0*/  STS [R36], R11 ;  /* 0x0000000b24007388 */ /* 0x0003e20000000800 */
[----:B------:R-:W-:-:S07]  /*3600*/  @!P4 FMNMX.FTZ R48, R48, R11, !PT ;  /* 0x0000000b3030c209 */ /* 0x000fce0007810000 */
.L_x_728:
[----:B------:R-:W-:Y:S05]  /*3610*/  BSYNC.RECONVERGENT B1 ;  /* 0x0000000000017941 */ /* 0x000fea0003800200 */
.L_x_727:
[----:B-1----:R-:W-:Y:S01]  /*3620*/  VIADD R11, R32, 0xf ;  /* 0x0000000f200b7836 */ /* 0x002fe20000000000 */
[----:B------:R-:W-:Y:S01]  /*3630*/  IADD3 R24, P2, PT, R24, 0x10, RZ ;  /* 0x0000001018187810 */ /* 0x000fe20007f5e0ff */
[----:B------:R-:W-:Y:S01]  /*3640*/  VIADD R31, R31, 0x10 ;  /* 0x000000101f1f7836 */ /* 0x000fe20000000000 */
[----:B------:R-:W-:Y:S02]  /*3650*/  IADD3 R32, PT, PT, R32, 0x10, RZ ;  /* 0x0000001020207810 */ /* 0x000fe40007ffe0ff */
[----:B------:R-:W-:Y:S02]  /*3660*/  ISETP.GE.AND P1, PT, R11, R26, PT ;  /* 0x0000001a0b00720c */ /* 0x000fe40003f26270 */
[----:B------:R-:W-:Y:S02]  /*3670*/  IADD3 R36, PT, PT, R36, 0x40, RZ ;  /* 0x0000004024247810 */ /* 0x000fe40007ffe0ff */
[----:B------:R-:W-:-:S09]  /*3680*/  IADD3.X R27, PT, PT, RZ, R27, RZ, P2, !PT ;  /* 0x0000001bff1b7210 */ /* 0x000fd200017fe4ff */
[----:B------:R-:W-:Y:S05]  /*3690*/  @!P1 BRA `(.L_x_729) ;  /* 0xffffffec001c9947 */ /* 0x000fea000383ffff */
.L_x_693:
[----:B0-----:R-:W-:Y:S05]  /*36a0*/  BSYNC B0 ;  /* 0x0000000000007941 */ /* 0x001fea0003800000 */
.L_x_692:
[----:B------:R-:W-:-:S03]  /*36b0*/  UMOV UR4, 0xffffffff ;  /* 0xffffffff00047882 */ /* 0x000fc60000000000 */
[----:B------:R-:W-:Y:S05]  /*36c0*/  BRA.DIV UR4, `(.L_x_730) ;  /* 0x0000005604187947 */ /* 0x000fea000b800000 */
[----:B------:R-:W0:Y:S02]  /*36d0*/  SHFL.BFLY PT, R14, R48, 0x10, 0x1f ;  /* 0x0e001f00300e7f89 */ /* 0x000e2400000e0000 */
[----:B0-----:R-:W-:-:S05]  /*36e0*/  FMNMX.FTZ R13, R14, R48, !PT ;  /* 0x000000300e0d7209 */ /* 0x001fca0007810000 */
[----:B------:R-:W0:Y:S02]  /*36f0*/  SHFL.BFLY PT, R14, R13, 0x8, 0x1f ;  /* 0x0d001f000d0e7f89 */ /* 0x000e2400000e0000 */
[----:B0-----:R-:W-:-:S05]  /*3700*/  FMNMX.FTZ R0, R13, R14, !PT ;  /* 0x0000000e0d007209 */ /* 0x001fca0007810000 */
[----:B------:R0:W0:Y:S02]  /*3710*/  SHFL.BFLY PT, R14, R0, 0x4, 0x1f ;  /* 0x0c801f00000e7f89 */ /* 0x00002400000e0000 */
.L_x_810:
[----:B------:R-:W5:Y:S01]  /*3720*/  S2R R20, SR_CgaCtaId ;  /* 0x0000000000147919 */ /* 0x000f620000008800 */
[----:B------:R-:W-:Y:S01]  /*3730*/  LOP3.LUT P0, R3, R2, 0x1f, RZ, 0xc0, !PT ;  /* 0x0000001f02037812 */ /* 0x000fe2000780c0ff */
[----:B------:R-:W-:Y:S05]  /*3740*/  WARPSYNC.ALL ;  /* 0x0000000000007948 */ /* 0x000fea0003800000 */
[----:B------:R-:W-:Y:S02]  /*3750*/  MOV R13, 0x400 ;  /* 0x00000400000d7802 */ /* 0x000fe40000000f00 */
[----:B------:R-:W-:Y:S02]  /*3760*/  SHF.R.U32.HI R19, RZ, 0x3, R2 ;  /* 0x00000003ff137819 */ /* 0x000fe40000011602 */
[----:B0-----:R-:W-:-:S02]  /*3770*/  FMNMX.FTZ R5, R0, R14, !PT ;  /* 0x0000000e00057209 */ /* 0x001fc40007810000 */
[----:B-----5:R-:W-:-:S04]  /*3780*/  LEA R4, R20, R13, 0x18 ;  /* 0x0000000d14047211 */ /* 0x020fc800078ec0ff */
[----:B------:R-:W-:-:S05]  /*3790*/  IADD3 R0, PT, PT, R19, R4, RZ ;  /* 0x0000000413007210 */ /* 0x000fca0007ffe0ff */
[----:B------:R-:W-:Y:S01]  /*37a0*/  @!P0 STS [R0], R5 ;  /* 0x0000000500008388 */ /* 0x000fe20000000800 */
[----:B------:R-:W-:Y:S01]  /*37b0*/  BAR.SYNC.DEFER_BLOCKING 0x0 ;  /* 0x0000000000007b1d */ /* 0x000fe20000010000 */
[C---:B------:R-:W-:Y:S01]  /*37c0*/  ISETP.GT.U32.AND P0, PT, R3.reuse, 0x1, PT ;  /* 0x000000010300780c */ /* 0x040fe20003f04070 */
[----:B------:R-:W-:Y:S01]  /*37d0*/  IMAD R4, R3, 0x4, R4 ;  /* 0x0000000403047824 */ /* 0x000fe200078e0204 */
[----:B------:R-:W-:Y:S01]  /*37e0*/  MOV R8, 0xff7fffff ;  /* 0xff7fffff00087802 */ /* 0x000fe20000000f00 */
[----:B------:R-:W-:Y:S02]  /*37f0*/  IMAD.MOV.U32 R6, RZ, RZ, RZ ;  /* 0x000000ffff067224 */ /* 0x000fe400078e00ff */
[----:B------:R-:W-:Y:S08]  /*3800*/  BSSY.RECONVERGENT B0, `(.L_x_731) ;  /* 0x0000151000007945 */ /* 0x000ff00003800200 */
[----:B------:R-:W0:Y:S04]  /*3810*/  @!P0 LDS R8, [R4] ;  /* 0x0000000004088984 */ /* 0x000e280000000800 */
[----:B0-----:R-:W3:Y:S02]  /*3820*/  SHFL.BFLY PT, R5, R8, 0x1, 0x1f ;  /* 0x0c201f0008057f89 */ /* 0x001ee400000e0000 */
[----:B---3--:R-:W-:-:S02]  /*3830*/  FMNMX.FTZ R7, R5, R8, !PT ;  /* 0x0000000805077209 */ /* 0x008fc40007810000 */
[----:B------:R-:W-:-:S04]  /*3840*/  IADD3 R5, PT, PT, R2, UR9, RZ ;  /* 0x0000000902057c10 */ /* 0x000fc8000fffe0ff */
[----:B------:R-:W-:Y:S01]  /*3850*/  ISETP.GE.AND P0, PT, R5, UR46, PT ;  /* 0x0000002e05007c0c */ /* 0x000fe2000bf06270 */
[----:B------:R-:W0:-:S12]  /*3860*/  SHFL.IDX PT, R7, R7, RZ, 0x1f ;  /* 0x00001fff07077589 */ /* 0x000e1800000e0000 */
[----:B------:R-:W-:Y:S05]  /*3870*/  @P0 BRA `(.L_x_732) ;  /* 0x0000001400240947 */ /* 0x000fea0003800000 */
[----:B------:R-:W3:Y:S02]  /*3880*/  LDC.64 R8, c[0x0][0x420] ;  /* 0x00010800ff087b82 */ /* 0x000ee40000000a00 */
[----:B---3--:R-:W-:-:S04]  /*3890*/  ISETP.NE.U32.AND P0, PT, R8, RZ, PT ;  /* 0x000000ff0800720c */ /* 0x008fc80003f05070 */
[----:B------:R-:W-:-:S13]  /*38a0*/  ISETP.NE.AND.EX P0, PT, R9, RZ, PT, P0 ;  /* 0x000000ff0900720c */ /* 0x000fda0003f05300 */
[----:B------:R-:W-:Y:S05]  /*38b0*/  @P0 BRA `(.L_x_733) ;  /* 0x0000000c00940947 */ /* 0x000fea0003800000 */
[----:B------:R-:W-:Y:S01]  /*38c0*/  HFMA2 R6, -RZ, RZ, 0, 3.814697265625e-06 ;  /* 0x00000040ff067431 */ /* 0x000fe200000001ff */
        /* <DEDUP_REMOVED lines=12> */
[----:B-1----:R-:W-:Y:S01]  /*3990*/  LEA R11, R20, R9, 0x18 ;  /* 0x00000009140b7211 */ /* 0x002fe200078ec0ff */
[----:B------:R-:W-:Y:S01]  /*39a0*/  IMAD.MOV.U32 R9, RZ, RZ, R5 ;  /* 0x000000ffff097224 */ /* 0x000fe200078e0005 */
[----:B------:R-:W-:Y:S02]  /*39b0*/  LOP3.LUT R8, R6, 0x3, RZ, 0xc0, !PT ;  /* 0x0000000306087812 */ /* 0x000fe400078ec0ff */
[----:B------:R-:W-:Y:S02]  /*39c0*/  MOV R6, RZ ;  /* 0x000000ff00067202 */ /* 0x000fe40000000f00 */
[----:B------:R-:W-:-:S02]  /*39d0*/  LEA R10, R2, R11, 0x2 ;  /* 0x0000000b020a7211 */ /* 0x000fc400078e10ff */
[----:B------:R-:W-:-:S07]  /*39e0*/  IADD3 R8, PT, PT, -R8, RZ, RZ ;  /* 0x000000ff08087210 */ /* 0x000fce0007ffe1ff */
.L_x_736:
        /* <DEDUP_REMOVED lines=11> */
.L_x_735:
[----:B------:R-:W-:Y:S05]  /*3aa0*/  BSYNC.RECONVERGENT B1 ;  /* 0x0000000000017941 */ /* 0x000fea0003800200 */
.L_x_734:
[----:B------:R-:W-:Y:S05]  /*3ab0*/  @!P1 BRA `(.L_x_732) ;  /* 0x0000001000949947 */ /* 0x000fea0003800000 */
[----:B------:R-:W-:Y:S01]  /*3ac0*/  IADD3 R8, PT, PT, -R9, UR46, RZ ;  /* 0x0000002e09087c10 */ /* 0x000fe2000fffe1ff */
[----:B------:R-:W-:Y:S01]  /*3ad0*/  USHF.L.U32 UR4, UR9, 0x2, URZ ;  /* 0x0000000209047899 */ /* 0x000fe200080006ff */
[----:B------:R-:W-:Y:S01]  /*3ae0*/  VIADD R13, R13, 0x110 ;  /* 0x000001100d0d7836 */ /* 0x000fe20000000000 */
[----:B------:R-:W-:Y:S01]  /*3af0*/  BSSY.RECONVERGENT B1, `(.L_x_737) ;  /* 0x000006e000017945 */ /* 0x000fe20003800200 */
[----:B------:R-:W-:Y:S02]  /*3b00*/  ISETP.GT.AND P1, PT, R8, 0x300, PT ;  /* 0x000003000800780c */ /* 0x000fe40003f24270 */
[----:B------:R-:W-:Y:S02]  /*3b10*/  PLOP3.LUT P0, PT, PT, PT, PT, 0x80, 0x8 ;  /* 0x000000000008781c */ /* 0x000fe40003f0f070 */
[----:B------:R-:W-:Y:S02]  /*3b20*/  LEA R13, R20, R13, 0x18 ;  /* 0x0000000d140d7211 */ /* 0x000fe400078ec0ff */
[----:B------:R-:W-:-:S04]  /*3b30*/  LEA R8, R9, -UR4, 0x2 ;  /* 0x8000000409087c11 */ /* 0x000fc8000f8e10ff */
[----:B------:R-:W-:-:S03]  /*3b40*/  IADD3 R8, PT, PT, R8, 0x200, R13 ;  /* 0x0000020008087810 */ /* 0x000fc60007ffe00d */
[----:B------:R-:W-:Y:S05]  /*3b50*/  @!P1 BRA `(.L_x_738) ;  /* 0x00000004009c9947 */ /* 0x000fea0003800000 */
[----:B------:R-:W-:Y:S02]  /*3b60*/  MOV R10, UR46 ;  /* 0x0000002e000a7c02 */ /* 0x000fe40008000f00 */
[----:B------:R-:W-:Y:S02]  /*3b70*/  PLOP3.LUT P0, PT, PT, PT, PT, 0x8, 0x80 ;  /* 0x000000000080781c */ /* 0x000fe40003f0e170 */
[----:B------:R-:W-:-:S11]  /*3b80*/  IADD3 R10, PT, PT, R10, -0x300, RZ ;  /* 0xfffffd000a0a7810 */ /* 0x000fd60007ffe0ff */
.L_x_739:
[----:B------:R-:W0:Y:S01]  /*3b90*/  LDS R12, [R8+-0x200] ;  /* 0xfffe0000080c7984 */ /* 0x000e220000000800 */
[----:B------:R-:W-:-:S03]  /*3ba0*/  VIADD R9, R9, 0x400 ;  /* 0x0000040009097836 */ /* 0x000fc60000000000 */
[----:B------:R-:W3:Y:S02]  /*3bb0*/  LDS R14, [R8+-0x100] ;  /* 0xffff0000080e7984 */ /* 0x000ee40000000800 */
[----:B------:R-:W-:Y:S02]  /*3bc0*/  ISETP.GE.AND P1, PT, R9, R10, PT ;  /* 0x0000000a0900720c */ /* 0x000fe40003f26270 */
[----:B------:R-:W5:Y:S04]  /*3bd0*/  LDS R18, [R8] ;  /* 0x0000000008127984 */ /* 0x000f680000000800 */
[----:B------:R-:W4:Y:S04]  /*3be0*/  LDS R20, [R8+0x100] ;  /* 0x0001000008147984 */ /* 0x000f280000000800 */
[----:B------:R-:W4:Y:S04]  /*3bf0*/  LDS R22, [R8+0x200] ;  /* 0x0002000008167984 */ /* 0x000f280000000800 */
[----:B------:R-:W4:Y:S04]  /*3c00*/  LDS R26, [R8+0x300] ;  /* 0x00030000081a7984 */ /* 0x000f280000000800 */
[----:B------:R-:W4:Y:S04]  /*3c10*/  LDS R28, [R8+0x400] ;  /* 0x00040000081c7984 */ /* 0x000f280000000800 */
[----:B------:R-:W4:Y:S04]  /*3c20*/  LDS R30, [R8+0x500] ;  /* 0x00050000081e7984 */ /* 0x000f280000000800 */
[----:B------:R-:W4:Y:S04]  /*3c30*/  LDS R32, [R8+0x600] ;  /* 0x0006000008207984 */ /* 0x000f280000000800 */
[----:B------:R-:W4:Y:S04]  /*3c40*/  LDS R34, [R8+0x700] ;  /* 0x0007000008227984 */ /* 0x000f280000000800 */
[----:B------:R-:W4:Y:S01]  /*3c50*/  LDS R36, [R8+0x800] ;  /* 0x0008000008247984 */ /* 0x000f220000000800 */
[----:B01----:R-:W-:-:S03]  /*3c60*/  FADD.FTZ R11, -R7, R12 ;  /* 0x0000000c070b7221 */ /* 0x003fc60000010100 */
[----:B------:R-:W0:Y:S01]  /*3c70*/  LDS R38, [R8+0x900] ;  /* 0x0009000008267984 */ /* 0x000e220000000800 */
[----:B---3--:R-:W-:Y:S01]  /*3c80*/  FADD.FTZ R15, -R7, R14 ;  /* 0x0000000e070f7221 */ /* 0x008fe20000010100 */
[----:B------:R-:W-:Y:S01]  /*3c90*/  FMUL.FTZ R13, R11, 1.4426950216293334961 ;  /* 0x3fb8aa3b0b0d7820 */ /* 0x000fe20000410000 */
[----:B-----5:R-:W-:Y:S01]  /*3ca0*/  FADD.FTZ R11, -R7, R18 ;  /* 0x00000012070b7221 */ /* 0x020fe20000010100 */
[----:B------:R-:W1:Y:S01]  /*3cb0*/  LDS R12, [R8+0xa00] ;  /* 0x000a0000080c7984 */ /* 0x000e620000000800 */
[----:B--2---:R-:W-:Y:S01]  /*3cc0*/  FMUL.FTZ R17, R15, 1.4426950216293334961 ;  /* 0x3fb8aa3b0f117820 */ /* 0x004fe20000410000 */
[----:B------:R-:W2:Y:S01]  /*3cd0*/  MUFU.EX2 R21, R13 ;  /* 0x0000000d00157308 */ /* 0x000ea20000000800 */
[----:B------:R-:W-:Y:S01]  /*3ce0*/  FMUL.FTZ R11, R11, 1.4426950216293334961 ;  /* 0x3fb8aa3b0b0b7820 */ /* 0x000fe20000410000 */
[----:B------:R-:W3:Y:S01]  /*3cf0*/  LDS R14, [R8+0xb00] ;  /* 0x000b0000080e7984 */ /* 0x000ee20000000800 */
[C---:B----4-:R-:W-:Y:S01]  /*3d00*/  FADD.FTZ R15, -R7.reuse, R20 ;  /* 0x00000014070f7221 */ /* 0x050fe20000010100 */
[----:B------:R-:W4:Y:S01]  /*3d10*/  MUFU.EX2 R23, R17 ;  /* 0x0000001100177308 */ /* 0x000f220000000800 */
[----:B------:R-:W-:Y:S01]  /*3d20*/  FADD.FTZ R24, -R7, R22 ;  /* 0x0000001607187221 */ /* 0x000fe20000010100 */
        /* <DEDUP_REMOVED lines=11> */
[C---:B------:R-:W-:Y:S01]  /*3de0*/  FADD.FTZ R30, -R7.reuse, R30 ;  /* 0x0000001e071e7221 */ /* 0x040fe20000010100 */
[----:B----4-:R-:W-:Y:S01]  /*3df0*/  FADD.FTZ R6, R6, R23 ;  /* 0x0000001706067221 */ /* 0x010fe20000010000 */
[----:B------:R-:W-:Y:S01]  /*3e00*/  FMUL.FTZ R28, R28, 1.4426950216293334961 ;  /* 0x3fb8aa3b1c1c7820 */ /* 0x000fe20000410000 */
[----:B------:R-:W4:Y:S01]  /*3e10*/  MUFU.EX2 R17, R26 ;  /* 0x0000001a00117308 */ /* 0x000f220000000800 */
[C---:B------:R-:W-:Y:S01]  /*3e20*/  FADD.FTZ R32, -R7.reuse, R32 ;  /* 0x0000002007207221 */ /* 0x040fe20000010100 */
[----:B------:R-:W-:Y:S01]  /*3e30*/  FADD.FTZ R6, R6, R11 ;  /* 0x0000000b06067221 */ /* 0x000fe20000010000 */
[----:B------:R-:W-:Y:S01]  /*3e40*/  FMUL.FTZ R30, R30, 1.4426950216293334961 ;  /* 0x3fb8aa3b1e1e7820 */ /* 0x000fe20000410000 */
[----:B------:R-:W1:Y:S01]  /*3e50*/  MUFU.EX2 R25, R28 ;  /* 0x0000001c00197308 */ /* 0x000e620000000800 */
[C---:B------:R-:W-:Y:S01]  /*3e60*/  FADD.FTZ R34, -R7.reuse, R34 ;  /* 0x0000002207227221 */ /* 0x040fe20000010100 */
[----:B0-----:R-:W-:Y:S01]  /*3e70*/  FADD.FTZ R6, R6, R13 ;  /* 0x0000000d06067221 */ /* 0x001fe20000010000 */
[----:B------:R-:W-:Y:S01]  /*3e80*/  FMUL.FTZ R32, R32, 1.4426950216293334961 ;  /* 0x3fb8aa3b20207820 */ /* 0x000fe20000410000 */
        /* <DEDUP_REMOVED lines=52> */
.L_x_738:
[----:B------:R-:W-:Y:S05]  /*41d0*/  BSYNC.RECONVERGENT B1 ;  /* 0x0000000000017941 */ /* 0x000fea0003800200 */
.L_x_737:
[----:B------:R-:W-:Y:S01]  /*41e0*/  IADD3 R10, PT, PT, -R9, UR46, RZ ;  /* 0x0000002e090a7c10 */ /* 0x000fe2000fffe1ff */
[----:B------:R-:W-:Y:S03]  /*41f0*/  BSSY.RECONVERGENT B1, `(.L_x_740) ;  /* 0x0000036000017945 */ /* 0x000fe60003800200 */
[----:B------:R-:W-:-:S13]  /*4200*/  ISETP.GT.AND P1, PT, R10, 0x100, PT ;  /* 0x000001000a00780c */ /* 0x000fda0003f24270 */
[----:B------:R-:W-:Y:S05]  /*4210*/  @!P1 BRA `(.L_x_741) ;  /* 0x0000000000cc9947 */ /* 0x000fea0003800000 */
[----:B------:R-:W0:Y:S01]  /*4220*/  LDS R10, [R8+-0x200] ;  /* 0xfffe0000080a7984 */ /* 0x000e220000000800 */
[----:B------:R-:W-:Y:S02]  /*4230*/  PLOP3.LUT P0, PT, PT, PT, PT, 0x8, 0x80 ;  /* 0x000000000080781c */ /* 0x000fe40003f0e170 */
[----:B------:R-:W-:Y:S01]  /*4240*/  IADD3 R9, PT, PT, R9, 0x200, RZ ;  /* 0x0000020009097810 */ /* 0x000fe20007ffe0ff */
[----:B------:R-:W3:Y:S04]  /*4250*/  LDS R12, [R8+-0x100] ;  /* 0xffff0000080c7984 */ /* 0x000ee80000000800 */
[----:B------:R-:W5:Y:S04]  /*4260*/  LDS R14, [R8] ;  /* 0x00000000080e7984 */ /* 0x000f680000000800 */
[----:B------:R-:W2:Y:S04]  /*4270*/  LDS R18, [R8+0x100] ;  /* 0x0001000008127984 */ /* 0x000ea80000000800 */
[----:B------:R-:W2:Y:S04]  /*4280*/  LDS R20, [R8+0x200] ;  /* 0x0002000008147984 */ /* 0x000ea80000000800 */
[----:B------:R-:W2:Y:S04]  /*4290*/  LDS R22, [R8+0x300] ;  /* 0x0003000008167984 */ /* 0x000ea80000000800 */
[----:B----4-:R-:W4:Y:S04]  /*42a0*/  LDS R24, [R8+0x400] ;  /* 0x0004000008187984 */ /* 0x010f280000000800 */
[----:B------:R-:W4:Y:S01]  /*42b0*/  LDS R26, [R8+0x500] ;  /* 0x00050000081a7984 */ /* 0x000f220000000800 */
[C---:B0-----:R-:W-:Y:S01]  /*42c0*/  FADD.FTZ R10, -R7.reuse, R10 ;  /* 0x0000000a070a7221 */ /* 0x041fe20000010100 */
[----:B---3--:R-:W-:-:S03]  /*42d0*/  FADD.FTZ R12, -R7, R12 ;  /* 0x0000000c070c7221 */ /* 0x008fc60000010100 */
[----:B------:R-:W-:Y:S01]  /*42e0*/  FMUL.FTZ R10, R10, 1.4426950216293334961 ;  /* 0x3fb8aa3b0a0a7820 */ /* 0x000fe20000410000 */
[C---:B-----5:R-:W-:Y:S01]  /*42f0*/  FADD.FTZ R14, -R7.reuse, R14 ;  /* 0x0000000e070e7221 */ /* 0x060fe20000010100 */
[----:B------:R-:W-:Y:S02]  /*4300*/  FMUL.FTZ R12, R12, 1.4426950216293334961 ;  /* 0x3fb8aa3b0c0c7820 */ /* 0x000fe40000410000 */
[----:B-1----:R-:W0:Y:S01]  /*4310*/  MUFU.EX2 R11, R10 ;  /* 0x0000000a000b7308 */ /* 0x002e220000000800 */
        /* <DEDUP_REMOVED lines=34> */
[----:B0-----:R-:W-:-:S07]  /*4540*/  VIADD R8, R8, 0x800 ;  /* 0x0000080008087836 */ /* 0x001fce0000000000 */
.L_x_741:
[----:B------:R-:W-:Y:S05]  /*4550*/  BSYNC.RECONVERGENT B1 ;  /* 0x0000000000017941 */ /* 0x000fea0003800200 */
.L_x_740:
[----:B------:R-:W-:-:S13]  /*4560*/  ISETP.LT.OR P0, PT, R9, UR46, P0 ;  /* 0x0000002e09007c0c */ /* 0x000fda0008701670 */
[----:B------:R-:W-:Y:S05]  /*4570*/  @!P0 BRA `(.L_x_732) ;  /* 0x0000000400e48947 */ /* 0x000fea0003800000 */
[----:B------:R-:W0:Y:S04]  /*4580*/  LDS R10, [R8+-0x200] ;  /* 0xfffe0000080a7984 */ /* 0x000e280000000800 */
[----:B------:R-:W3:Y:S04]  /*4590*/  LDS R12, [R8+-0x100] ;  /* 0xffff0000080c7984 */ /* 0x000ee80000000800 */
[----:B------:R-:W5:Y:S04]  /*45a0*/  LDS R14, [R8] ;  /* 0x00000000080e7984 */ /* 0x000f680000000800 */
[----:B------:R-:W1:Y:S01]  /*45b0*/  LDS R18, [R8+0x100] ;  /* 0x0001000008127984 */ /* 0x000e620000000800 */
[C---:B0-----:R-:W-:Y:S01]  /*45c0*/  FADD.FTZ R10, -R7.reuse, R10 ;  /* 0x0000000a070a7221 */ /* 0x041fe20000010100 */
[----:B---3--:R-:W-:-:S03]  /*45d0*/  FADD.FTZ R12, -R7, R12 ;  /* 0x0000000c070c7221 */ /* 0x008fc60000010100 */
[----:B------:R-:W-:Y:S01]  /*45e0*/  FMUL.FTZ R10, R10, 1.4426950216293334961 ;  /* 0x3fb8aa3b0a0a7820 */ /* 0x000fe20000410000 */
[C---:B-----5:R-:W-:Y:S01]  /*45f0*/  FADD.FTZ R14, -R7.reuse, R14 ;  /* 0x0000000e070e7221 */ /* 0x060fe20000010100 */
[----:B------:R-:W-:Y:S02]  /*4600*/  FMUL.FTZ R12, R12, 1.4426950216293334961 ;  /* 0x3fb8aa3b0c0c7820 */ /* 0x000fe40000410000 */
[----:B------:R-:W0:Y:S01]  /*4610*/  MUFU.EX2 R9, R10 ;  /* 0x0000000a00097308 */ /* 0x000e220000000800 */
[----:B-1----:R-:W-:Y:S01]  /*4620*/  FADD.FTZ R18, -R7, R18 ;  /* 0x0000001207127221 */ /* 0x002fe20000010100 */
[----:B------:R-:W-:Y:S02]  /*4630*/  FMUL.FTZ R14, R14, 1.4426950216293334961 ;  /* 0x3fb8aa3b0e0e7820 */ /* 0x000fe40000410000 */
[----:B------:R-:W1:Y:S01]  /*4640*/  MUFU.EX2 R7, R12 ;  /* 0x0000000c00077308 */ /* 0x000e620000000800 */
[----:B------:R-:W-:-:S03]  /*4650*/  FMUL.FTZ R18, R18, 1.4426950216293334961 ;  /* 0x3fb8aa3b12127820 */ /* 0x000fc60000410000 */
[----:B------:R-:W3:Y:S04]  /*4660*/  MUFU.EX2 R11, R14 ;  /* 0x0000000e000b7308 */ /* 0x000ee80000000800 */
[----:B------:R-:W5:Y:S01]  /*4670*/  MUFU.EX2 R13, R18 ;  /* 0x00000012000d7308 */ /* 0x000f620000000800 */
[----:B0-----:R0:W-:Y:S01]  /*4680*/  STS [R8+-0x200], R9 ;  /* 0xfffe000908007388 */ /* 0x0011e20000000800 */
[----:B------:R-:W-:-:S03]  /*4690*/  FADD.FTZ R6, R6, R9 ;  /* 0x0000000906067221 */ /* 0x000fc60000010000 */
[----:B-1----:R0:W-:Y:S01]  /*46a0*/  STS [R8+-0x100], R7 ;  /* 0xffff000708007388 */ /* 0x0021e20000000800 */
[----:B------:R-:W-:-:S03]  /*46b0*/  FADD.FTZ R6, R6, R7 ;  /* 0x0000000706067221 */ /* 0x000fc60000010000 */
[----:B---3--:R0:W-:Y:S01]  /*46c0*/  STS [R8], R11 ;  /* 0x0000000b08007388 */ /* 0x0081e20000000800 */
[----:B------:R-:W-:-:S03]  /*46d0*/  FADD.FTZ R6, R6, R11 ;  /* 0x0000000b06067221 */ /* 0x000fc60000010000 */
[----:B-----5:R0:W-:Y:S01]  /*46e0*/  STS [R8+0x100], R13 ;  /* 0x0001000d08007388 */ /* 0x0201e20000000800 */
[----:B------:R-:W-:Y:S01]  /*46f0*/  FADD.FTZ R6, R6, R13 ;  /* 0x0000000d06067221 */ /* 0x000fe20000010000 */
[----:B------:R-:W-:Y:S06]  /*4700*/  BRA `(.L_x_732) ;  /* 0x0000000400807947 */ /* 0x000fec0003800000 */
.L_x_733:
[----:B------:R-:W-:Y:S01]  /*4710*/  HFMA2 R6, -RZ, RZ, 0, 3.814697265625e-06 ;  /* 0x00000040ff067431 */ /* 0x000fe200000001ff */
[----:B-1----:R-:W-:Y:S01]  /*4720*/  LOP3.LUT R11, RZ, R2, RZ, 0x33, !PT ;  /* 0x00000002ff0b7212 */ /* 0x002fe200078e33ff */
[----:B------:R-:W-:Y:S01]  /*4730*/  BSSY.RECONVERGENT B1, `(.L_x_742) ;  /* 0x0000024000017945 */ /* 0x000fe20003800200 */
[----:B------:R-:W-:Y:S02]  /*4740*/  IMAD.MOV.U32 R10, RZ, RZ, R5 ;  /* 0x000000ffff0a7224 */ /* 0x000fe400078e0005 */
[----:B------:R-:W-:-:S04]  /*4750*/  VIADDMNMX R6, R5, R6, UR46, !PT ;  /* 0x0000002e05067e46 */ /* 0x000fc8000f800106 */
[----:B------:R-:W-:-:S04]  /*4760*/  IADD3 R11, PT, PT, R6, -UR9, R11 ;  /* 0x80000009060b7c10 */ /* 0x000fc8000fffe00b */
[C---:B------:R-:W-:Y:S02]  /*4770*/  LOP3.LUT R6, R11.reuse, 0xc0, RZ, 0xc0, !PT ;  /* 0x000000c00b067812 */ /* 0x040fe400078ec0ff */
[----:B------:R-:W-:Y:S02]  /*4780*/  ISETP.GE.U32.AND P0, PT, R11, 0xc0, PT ;  /* 0x000000c00b00780c */ /* 0x000fe40003f06070 */
[----:B------:R-:W-:Y:S02]  /*4790*/  ISETP.NE.AND P1, PT, R6, 0xc0, PT ;  /* 0x000000c00600780c */ /* 0x000fe40003f25270 */
[----:B------:R-:W-:-:S11]  /*47a0*/  MOV R6, RZ ;  /* 0x000000ff00067202 */ /* 0x000fd60000000f00 */
[----:B------:R-:W-:Y:S05]  /*47b0*/  @!P1 BRA `(.L_x_743) ;  /* 0x00000000006c9947 */ /* 0x000fea0003800000 */
[----:B------:R-:W-:Y:S01]  /*47c0*/  IADD3 R13, PT, PT, R13, 0x110, RZ ;  /* 0x000001100d0d7810 */ /* 0x000fe20007ffe0ff */
[--C-:B------:R-:W-:Y:S01]  /*47d0*/  IMAD.MOV.U32 R10, RZ, RZ, R5.reuse ;  /* 0x000000ffff0a7224 */ /* 0x100fe200078e0005 */
[----:B------:R-:W-:Y:S02]  /*47e0*/  LEA.HI R6, R11, 0x1, RZ, 0x1a ;  /* 0x000000010b067811 */ /* 0x000fe400078fd0ff */
[----:B------:R-:W-:Y:S02]  /*47f0*/  IADD3 R15, P1, P2, R8, UR47, R5 ;  /* 0x0000002f080f7c10 */ /* 0x000fe4000fa3e005 */
[----:B------:R-:W-:Y:S02]  /*4800*/  LEA R13, R20, R13, 0x18 ;  /* 0x0000000d140d7211 */ /* 0x000fe400078ec0ff */
[----:B------:R-:W-:Y:S02]  /*4810*/  LOP3.LUT R8, R6, 0x3, RZ, 0xc0, !PT ;  /* 0x0000000306087812 */ /* 0x000fe400078ec0ff */
[----:B------:R-:W-:-:S02]  /*4820*/  IADD3.X R9, PT, PT, R18, R9, RZ, P1, P2 ;  /* 0x0000000912097210 */ /* 0x000fc40000fe44ff */
[----:B------:R-:W-:Y:S02]  /*4830*/  MOV R6, RZ ;  /* 0x000000ff00067202 */ /* 0x000fe40000000f00 */
[----:B------:R-:W-:Y:S02]  /*4840*/  LEA R11, R2, R13, 0x2 ;  /* 0x0000000d020b7211 */ /* 0x000fe400078e10ff */
[----:B------:R-:W-:-:S07]  /*4850*/  IADD3 R12, PT, PT, -R8, RZ, RZ ;  /* 0x000000ff080c7210 */ /* 0x000fce0007ffe1ff */
.L_x_744:
[----:B------:R-:W-:-:S06]  /*4860*/  IMAD.MOV.U32 R8, RZ, RZ, R15 ;  /* 0x000000ffff087224 */ /* 0x000fcc00078e000f */
[----:B------:R1:W3:Y:S01]  /*4870*/  LDG.E.U8 R8, desc[UR36][R8.64] ;  /* 0x0000002408087981 */ /* 0x0002e2000c1e1100 */
[----:B------:R-:W-:Y:S01]  /*4880*/  HFMA2 R13, -RZ, RZ, 0, 0 ;  /* 0x00000000ff0d7431 */ /* 0x000fe200000001ff */
[----:B------:R-:W-:Y:S01]  /*4890*/  IADD3 R12, PT, PT, R12, 0x1, RZ ;  /* 0x000000010c0c7810 */ /* 0x000fe20007ffe0ff */
[----:B------:R-:W-:Y:S01]  /*48a0*/  VIADD R10, R10, 0x40 ;  /* 0x000000400a0a7836 */ /* 0x000fe20000000000 */
[----:B------:R-:W-:-:S04]  /*48b0*/  IADD3 R15, P2, PT, R15, 0x40, RZ ;  /* 0x000000400f0f7810 */ /* 0x000fc80007f5e0ff */
[----:B-1----:R-:W-:Y:S02]  /*48c0*/  IADD3.X R9, PT, PT, RZ, R9, RZ, P2, !PT ;  /* 0x00000009ff097210 */ /* 0x002fe400017fe4ff */
[----:B---3--:R-:W-:-:S13]  /*48d0*/  ISETP.NE.AND P1, PT, R8, RZ, PT ;  /* 0x000000ff0800720c */ /* 0x008fda0003f25270 */
        /* <DEDUP_REMOVED lines=9> */
.L_x_743:
[----:B------:R-:W-:Y:S05]  /*4970*/  BSYNC.RECONVERGENT B1 ;  /* 0x0000000000017941 */ /* 0x000fea0003800200 */
.L_x_742:
[----:B------:R-:W-:Y:S05]  /*4980*/  @!P0 BRA `(.L_x_732) ;  /* 0x0000000000e08947 */ /* 0x000fea0003800000 */
[----:B------:R-:W1:Y:S01]  /*4990*/  S2R R12, SR_CgaCtaId ;  /* 0x00000000000c7919 */ /* 0x000e620000008800 */
[----:B------:R-:W3:Y:S01]  /*49a0*/  LDCU.64 UR6, c[0x0][0x420] ;  /* 0x00008400ff0677ac */ /* 0x000ee20008000a00 */
[----:B------:R-:W-:Y:S01]  /*49b0*/  MOV R8, 0x400 ;  /* 0x0000040000087802 */ /* 0x000fe20000000f00 */
[----:B------:R-:W-:-:S03]  /*49c0*/  USHF.L.U32 UR4, UR9, 0x2, URZ ;  /* 0x0000000209047899 */ /* 0x000fc600080006ff */
[----:B------:R-:W-:-:S03]  /*49d0*/  IADD3 R9, PT, PT, R8, 0x110, RZ ;  /* 0x0000011008097810 */ /* 0x000fc60007ffe0ff */
[----:B------:R-:W-:Y:S01]  /*49e0*/  LEA R8, R10, -UR4, 0x2 ;  /* 0x800000040a087c11 */ /* 0x000fe2000f8e10ff */
[----:B---3--:R-:W-:-:S05]  /*49f0*/  IMAD.U32 R13, RZ, RZ, UR6 ;  /* 0x00000006ff0d7e24 */ /* 0x008fca000f8e00ff */
[----:B------:R-:W-:-:S04]  /*4a00*/  IADD3 R13, P0, P1, R13, UR47, R10 ;  /* 0x0000002f0d0d7c10 */ /* 0x000fc8000f91e00a */
[----:B------:R-:W-:Y:S02]  /*4a10*/  IADD3 R13, P2, PT, R13, 0x80, RZ ;  /* 0x000000800d0d7810 */ /* 0x000fe40007f5e0ff */
[----:B-1----:R-:W-:Y:S02]  /*4a20*/  LEA R11, R12, R9, 0x18 ;  /* 0x000000090c0b7211 */ /* 0x002fe400078ec0ff */
[----:B------:R-:W-:Y:S02]  /*4a30*/  IADD3.X R9, PT, PT, R18, UR7, RZ, P0, P1 ;  /* 0x0000000712097c10 */ /* 0x000fe400087e24ff */
[----:B------:R-:W-:Y:S02]  /*4a40*/  IADD3 R11, PT, PT, R8, 0x200, R11 ;  /* 0x00000200080b7810 */ /* 0x000fe40007ffe00b */
[----:B------:R-:W-:-:S07]  /*4a50*/  IADD3.X R9, PT, PT, RZ, R9, RZ, P2, !PT ;  /* 0x00000009ff097210 */ /* 0x000fce00017fe4ff */
.L_x_745:
[----:B------:R-:W-:-:S05]  /*4a60*/  IMAD.MOV.U32 R8, RZ, RZ, R13 ;  /* 0x000000ffff087224 */ /* 0x000fca00078e000d */
[----:B------:R-:W3:Y:S04]  /*4a70*/  LDG.E.U8 R15, desc[UR36][R8.64+-0x80] ;  /* 0xffff8024080f7981 */ /* 0x000ee8000c1e1100 */
[----:B------:R-:W5:Y:S04]  /*4a80*/  LDG.E.U8 R12, desc[UR36][R8.64+-0x40] ;  /* 0xffffc024080c7981 */ /* 0x000f68000c1e1100 */
[----:B------:R-:W2:Y:S04]  /*4a90*/  LDG.E.U8 R13, desc[UR36][R8.64] ;  /* 0x00000024080d7981 */ /* 0x000ea8000c1e1100 */
[----:B------:R-:W4:Y:S01]  /*4aa0*/  LDG.E.U8 R14, desc[UR36][R8.64+0x40] ;  /* 0x00004024080e7981 */ /* 0x000f22000c1e1100 */
[----:B------:R-:W-:-:S02]  /*4ab0*/  IADD3 R10, PT, PT, R10, 0x100, RZ ;  /* 0x000001000a0a7810 */ /* 0x000fc40007ffe0ff */
[----:B---3--:R-:W-:Y:S02]  /*4ac0*/  ISETP.NE.AND P0, PT, R15, RZ, PT ;  /* 0x000000ff0f00720c */ /* 0x008fe40003f05270 */
[----:B-----5:R-:W-:Y:S02]  /*4ad0*/  ISETP.NE.AND P1, PT, R12, RZ, PT ;  /* 0x000000ff0c00720c */ /* 0x020fe40003f25270 */
[----:B--2---:R-:W-:Y:S02]  /*4ae0*/  ISETP.NE.AND P2, PT, R13, RZ, PT ;  /* 0x000000ff0d00720c */ /* 0x004fe40003f45270 */
[----:B----4-:R-:W-:-:S07]  /*4af0*/  ISETP.NE.AND P3, PT, R14, RZ, PT ;  /* 0x000000ff0e00720c */ /* 0x010fce0003f65270 */
[----:B------:R-:W0:Y:S04]  /*4b00*/  @!P0 LDS R12, [R11+-0x200] ;  /* 0xfffe00000b0c8984 */ /* 0x000e280000000800 */
[----:B------:R-:W1:Y:S04]  /*4b10*/  @!P1 LDS R14, [R11+-0x100] ;  /* 0xffff00000b0e9984 */ /* 0x000e680000000800 */
[----:B------:R-:W2:Y:S04]  /*4b20*/  @!P2 LDS R18, [R11] ;  /* 0x000000000b12a984 */ /* 0x000ea80000000800 */
[----:B------:R-:W3:Y:S01]  /*4b30*/  @!P3 LDS R20, [R11+0x100] ;  /* 0x000100000b14b984 */ /* 0x000ee20000000800 */
[----:B0-----:R-:W-:Y:S01]  /*4b40*/  @!P0 FADD.FTZ R13, -R7, R12 ;  /* 0x0000000c070d8221 */ /* 0x001fe20000010100 */
[----:B------:R-:W-:-:S03]  /*4b50*/  MOV R12, RZ ;  /* 0x000000ff000c7202 */ /* 0x000fc60000000f00 */
        /* <DEDUP_REMOVED lines=22> */
[----:B------:R-:W-:Y:S02]  /*4cc0*/  IMAD.X R9, RZ, RZ, R9, P1 ;  /* 0x000000ffff097224 */ /* 0x000fe400008e0609 */
[----:B---3--:R-:W-:Y:S01]  /*4cd0*/  FADD.FTZ R6, R15, R20 ;  /* 0x000000140f067221 */ /* 0x008fe20000010000 */
[----:B------:R0:W-:Y:S02]  /*4ce0*/  STS [R11+0x100], R20 ;  /* 0x000100140b007388 */ /* 0x0001e40000000800 */
[----:B0-----:R-:W-:Y:S01]  /*4cf0*/  IADD3 R11, PT, PT, R11, 0x400, RZ ;  /* 0x000004000b0b7810 */ /* 0x001fe20007ffe0ff */
[----:B------:R-:W-:Y:S06]  /*4d00*/  @!P0 BRA `(.L_x_745) ;  /* 0xfffffffc00548947 */ /* 0x000fec000383ffff */
.L_x_732:
[----:B------:R-:W-:Y:S05]  /*4d10*/  BSYNC.RECONVERGENT B0 ;  /* 0x0000000000007941 */ /* 0x000fea0003800200 */
.L_x_731:
[----:B0-----:R-:W0:Y:S01]  /*4d20*/  SHFL.BFLY PT, R7, R6, 0x10, 0x1f ;  /* 0x0e001f0006077f89 */ /* 0x001e2200000e0000 */
[C---:B------:R-:W-:Y:S01]  /*4d30*/  ISETP.NE.AND P0, PT, R3.reuse, RZ, PT ;  /* 0x000000ff0300720c */ /* 0x040fe20003f05270 */
[----:B------:R-:W3:Y:S01]  /*4d40*/  LDCU UR4, c[0x0][0x3f4] ;  /* 0x00007e80ff0477ac */ /* 0x000ee20008000800 */
[----:B------:R-:W-:Y:S01]  /*4d50*/  ISETP.GT.U32.AND P1, PT, R3, 0x1, PT ;  /* 0x000000010300780c */ /* 0x000fe20003f24070 */
[----:B------:R-:W5:Y:S01]  /*4d60*/  LDCU.U8 UR8, c[0x0][0x48c] ;  /* 0x00009180ff0877ac */ /* 0x000f620008000000 */
[----:B---3--:R-:W-:Y:S01]  /*4d70*/  UIADD3 UR4, UPT, UPT, UR4, 0x4, URZ ;  /* 0x0000000404047890 */ /* 0x008fe2000fffe0ff */
        /* <DEDUP_REMOVED lines=17> */
[----:B-----5:R-:W-:-:S05]  /*4e90*/  ISETP.NE.AND P0, PT, RZ, UR8, PT ;  /* 0x00000008ff007c0c */ /* 0x020fca000bf05270 */
[----:B------:R-:W0:Y:S01]  /*4ea0*/  @!P1 LDS R11, [R4+0x8] ;  /* 0x00000800040b9984 */ /* 0x000e220000000800 */
[----:B------:R-:W-:-:S03]  /*4eb0*/  ISETP.GE.AND P1, PT, R5, UR46, PT ;  /* 0x0000002e05007c0c */ /* 0x000fc6000bf26270 */
[----:B0-----:R-:W0:Y:S02]  /*4ec0*/  SHFL.BFLY PT, R6, R11, 0x1, 0x1f ;  /* 0x0c201f000b067f89 */ /* 0x001e2400000e0000 */
[----:B0-----:R-:W-:-:S06]  /*4ed0*/  FADD.FTZ R6, R6, R11 ;  /* 0x0000000b06067221 */ /* 0x001fcc0000010000 */
[----:B------:R-:W0:Y:S02]  /*4ee0*/  SHFL.IDX PT, R6, R6, RZ, 0x1f ;  /* 0x00001fff06067589 */ /* 0x000e2400000e0000 */
[----:B0-----:R-:W-:-:S04]  /*4ef0*/  FADD.FTZ R3, R6, 9.9999999747524270788e-07 ;  /* 0x358637bd06037421 */ /* 0x001fc80000010000 */
[----:B------:R0:W1:Y:S01]  /*4f00*/  MUFU.RCP R0, R3 ;  /* 0x0000000300007308 */ /* 0x0000620000001000 */
[----:B------:R-:W-:Y:S05]  /*4f10*/  @!P0 BRA `(.L_x_746) ;  /* 0x0000000000188947 */ /* 0x000fea0003800000 */
[----:B------:R-:W3:Y:S01]  /*4f20*/  LDCU UR4, c[0x0][0x488] ;  /* 0x00009100ff0477ac */ /* 0x000ee20008000800 */
[----:B------:R-:W3:Y:S01]  /*4f30*/  LDCU UR5, c[0x0][0x40c] ;  /* 0x00008180ff0577ac */ /* 0x000ee20008000800 */
[----:B------:R-:W5:Y:S01]  /*4f40*/  LDCU UR7, c[0x0][0x3f4] ;  /* 0x00007e80ff0777ac */ /* 0x000f620008000800 */
[----:B---3--:R-:W-:-:S04]  /*4f50*/  UIMAD UR40, UR40, UR4, UR5 ;  /* 0x00000004282872a4 */ /* 0x008fc8000f8e0205 */
[----:B-----5:R-:W-:-:S04]  /*4f60*/  UIMAD UR4, UR40, UR7, URZ ;  /* 0x00000007280472a4 */ /* 0x020fc8000f8e02ff */
[----:B------:R-:W-:-:S12]  /*4f70*/  USHF.R.S32.HI UR5, URZ, 0x1f, UR4 ;  /* 0x0000001fff057899 */ /* 0x000fd80008011404 */
.L_x_746:
[----:B------:R-:W-:Y:S04]  /*4f80*/  BSSY.RECONVERGENT B0, `(.L_x_747) ;  /* 0x0000064000007945 */ /* 0x000fe80003800200 */
[----:B------:R-:W-:Y:S05]  /*4f90*/  @P1 BRA `(.L_x_748) ;  /* 0x0000000400881947 */ /* 0x000fea0003800000 */
[----:B------:R-:W-:Y:S01]  /*4fa0*/  HFMA2 R6, -RZ, RZ, 0, 3.814697265625e-06 ;  /* 0x00000040ff067431 */ /* 0x000fe200000001ff */
[----:B------:R-:W-:Y:S01]  /*4fb0*/  LOP3.LUT R4, RZ, R2, RZ, 0x33, !PT ;  /* 0x00000002ff047212 */ /* 0x000fe200078e33ff */
[----:B------:R-:W-:Y:S03]  /*4fc0*/  BSSY.RECONVERGENT B1, `(.L_x_749) ;  /* 0x0000028000017945 */ /* 0x000fe60003800200 */
[----:B0-----:R-:W-:-:S04]  /*4fd0*/  VIADDMNMX R3, R5, R6, UR46, !PT ;  /* 0x0000002e05037e46 */ /* 0x001fc8000f800106 */
[----:B------:R-:W-:-:S04]  /*4fe0*/  IADD3 R3, PT, PT, R3, -UR9, R4 ;  /* 0x8000000903037c10 */ /* 0x000fc8000fffe004 */
[C---:B------:R-:W-:Y:S02]  /*4ff0*/  LOP3.LUT R4, R3.reuse, 0xc0, RZ, 0xc0, !PT ;  /* 0x000000c003047812 */ /* 0x040fe400078ec0ff */
[----:B------:R-:W-:Y:S02]  /*5000*/  ISETP.GE.U32.AND P1, PT, R3, 0xc0, PT ;  /* 0x000000c00300780c */ /* 0x000fe40003f26070 */
[----:B------:R-:W-:-:S13]  /*5010*/  ISETP.NE.AND P2, PT, R4, 0xc0, PT ;  /* 0x000000c00400780c */ /* 0x000fda0003f45270 */
[----:B------:R-:W-:Y:S05]  /*5020*/  @!P2 BRA `(.L_x_750) ;  /* 0x000000000084a947 */ /* 0x000fea0003800000 */
[----:B------:R-:W0:Y:S01]  /*5030*/  S2R R7, SR_CgaCtaId ;  /* 0x0000000000077919 */ /* 0x000e220000008800 */
[----:B------:R-:W3:Y:S01]  /*5040*/  LDCU.64 UR10, c[0x0][0x480] ;  /* 0x00009000ff0a77ac */ /* 0x000ee20008000a00 */
[----:B------:R-:W-:Y:S02]  /*5050*/  MOV R4, 0x400 ;  /* 0x0000040000047802 */ /* 0x000fe40000000f00 */
[----:B------:R-:W-:Y:S02]  /*5060*/  LEA.HI R3, R3, 0x1, RZ, 0x1a ;  /* 0x0000000103037811 */ /* 0x000fe400078fd0ff */
[----:B------:R-:W-:Y:S01]  /*5070*/  IADD3 R10, P2, PT, R5, UR4, RZ ;  /* 0x00000004050a7c10 */ /* 0x000fe2000ff5e0ff */
[----:B------:R-:W-:Y:S01]  /*5080*/  VIADD R6, R4, 0x110 ;  /* 0x0000011004067836 */ /* 0x000fe20000000000 */
[C---:B------:R-:W-:Y:S02]  /*5090*/  SHF.L.U32 R4, R3.reuse, 0x6, RZ ;  /* 0x0000000603047819 */ /* 0x040fe400000006ff */
[----:B------:R-:W-:-:S02]  /*50a0*/  LOP3.LUT R3, R3, 0x3, RZ, 0xc0, !PT ;  /* 0x0000000303037812 */ /* 0x000fc400078ec0ff */
[----:B------:R-:W-:Y:S02]  /*50b0*/  LOP3.LUT R4, R4, 0xc0, RZ, 0xc0, !PT ;  /* 0x000000c004047812 */ /* 0x000fe400078ec0ff */
[----:B------:R-:W-:Y:S02]  /*50c0*/  IADD3 R8, PT, PT, -R3, RZ, RZ ;  /* 0x000000ff03087210 */ /* 0x000fe40007ffe1ff */
[----:B------:R-:W-:Y:S02]  /*50d0*/  IADD3 R5, PT, PT, R5, R4, RZ ;  /* 0x0000000405057210 */ /* 0x000fe40007ffe0ff */
[----:B0-----:R-:W-:Y:S01]  /*50e0*/  LEA R11, R7, R6, 0x18 ;  /* 0x00000006070b7211 */ /* 0x001fe200078ec0ff */
[----:B------:R-:W-:Y:S01]  /*50f0*/  IMAD.SHL.U32 R6, R2, 0x2, RZ ;  /* 0x0000000202067824 */ /* 0x000fe200078e00ff */
[----:B------:R-:W-:Y:S02]  /*5100*/  IADD3.X R7, PT, PT, RZ, UR5, RZ, P2, !PT ;  /* 0x00000005ff077c10 */ /* 0x000fe400097fe4ff */
[----:B---3--:R-:W-:Y:S01]  /*5110*/  LEA R9, P2, R10, UR10, 0x2 ;  /* 0x0000000a0a097c11 */ /* 0x008fe2000f8410ff */
[----:B------:R-:W-:Y:S01]  /*5120*/  IMAD R4, R2, 0x4, R11 ;  /* 0x0000000402047824 */ /* 0x000fe200078e020b */
[----:B------:R-:W-:-:S02]  /*5130*/  IADD3 R3, PT, PT, R11, UR6, R6 ;  /* 0x000000060b037c10 */ /* 0x000fc4000fffe006 */
[----:B------:R-:W-:-:S09]  /*5140*/  LEA.HI.X R10, R10, UR11, R7, 0x2, P2 ;  /* 0x0000000b0a0a7c11 */ /* 0x000fd200090f1407 */
.L_x_751:
[----:B---3--:R0:W1:Y:S01]  /*5150*/  LDS R7, [R4] ;  /* 0x0000000004077984 */ /* 0x0080620000000800 */
[----:B------:R-:W-:-:S05]  /*5160*/  VIADD R8, R8, 0x1 ;  /* 0x0000000108087836 */ /* 0x000fca0000000000 */
[----:B------:R-:W-:Y:S02]  /*5170*/  ISETP.NE.AND P3, PT, R8, RZ, PT ;  /* 0x000000ff0800720c */ /* 0x000fe40003f65270 */
[----:B0-----:R-:W-:Y:S01]  /*5180*/  IADD3 R4, PT, PT, R4, 0x100, RZ ;  /* 0x0000010004047810 */ /* 0x001fe20007ffe0ff */
[----:B-1----:R-:W-:Y:S01]  /*5190*/  FMUL.FTZ R11, R7, R0 ;  /* 0x00000000070b7220 */ /* 0x002fe20000410000 */
[----:B------:R-:W-:-:S04]  /*51a0*/  @P0 MOV R7, R10 ;  /* 0x0000000a00070202 */ /* 0x000fc80000000f00 */
        /* <DEDUP_REMOVED lines=9> */
.L_x_750:
[----:B------:R-:W-:Y:S05]  /*5240*/  BSYNC.RECONVERGENT B1 ;  /* 0x0000000000017941 */ /* 0x000fea0003800200 */
.L_x_749:
[----:B------:R-:W-:Y:S05]  /*5250*/  @!P1 BRA `(.L_x_748) ;  /* 0x0000000000d89947 */ /* 0x000fea0003800000 */
[----:B---3--:R-:W0:Y:S01]  /*5260*/  S2R R7, SR_CgaCtaId ;  /* 0x0000000000077919 */ /* 0x008e220000008800 */
[----:B------:R-:W3:Y:S01]  /*5270*/  LDCU.64 UR10, c[0x0][0x480] ;  /* 0x00009000ff0a77ac */ /* 0x000ee20008000a00 */
[C---:B------:R-:W-:Y:S02]  /*5280*/  IADD3 R9, P2, PT, R5.reuse, UR4, RZ ;  /* 0x0000000405097c10 */ /* 0x040fe4000ff5e0ff */
[----:B------:R-:W-:Y:S01]  /*5290*/  MOV R6, 0x400 ;  /* 0x0000040000067802 */ /* 0x000fe20000000f00 */
[----:B------:R-:W-:Y:S01]  /*52a0*/  USHF.L.U32 UR7, UR9, 0x2, URZ ;  /* 0x0000000209077899 */ /* 0x000fe200080006ff */
[----:B------:R-:W-:Y:S01]  /*52b0*/  LEA R3, R5, UR6, 0x1 ;  /* 0x0000000605037c11 */ /* 0x000fe2000f8e08ff */
[----:B------:R-:W-:Y:S01]  /*52c0*/  IMAD.X R10, RZ, RZ, UR5, P2 ;  /* 0x00000005ff0a7e24 */ /* 0x000fe200090e06ff */
[----:B------:R-:W-:Y:S01]  /*52d0*/  MOV R4, UR9 ;  /* 0x0000000900047c02 */ /* 0x000fe20008000f00 */
[----:B------:R-:W-:Y:S01]  /*52e0*/  UISETP.NE.AND UP0, UPT, UR8, URZ, UPT ;  /* 0x000000ff0800728c */ /* 0x000fe2000bf05270 */
[----:B------:R-:W-:-:S02]  /*52f0*/  IADD3 R6, PT, PT, R6, 0x110, RZ ;  /* 0x0000011006067810 */ /* 0x000fc40007ffe0ff */
[----:B------:R-:W-:Y:S01]  /*5300*/  ISETP.NE.AND P1, PT, RZ, UR8, PT ;  /* 0x00000008ff007c0c */ /* 0x000fe2000bf25270 */
[----:B------:R-:W-:Y:S01]  /*5310*/  IMAD R4, R4, -0x2, R3 ;  /* 0xfffffffe04047824 */ /* 0x000fe200078e0203 */
        /* <DEDUP_REMOVED lines=9> */
.L_x_752:
[----:B------:R-:W1:Y:S01]  /*53b0*/  LDS R7, [R3+-0x200] ;  /* 0xfffe000003077984 */ /* 0x000e620000000800 */
[----:B------:R-:W-:-:S04]  /*53c0*/  IADD3 R5, PT, PT, R5, 0x100, RZ ;  /* 0x0000010005057810 */ /* 0x000fc80007ffe0ff */
[----:B------:R-:W-:Y:S01]  /*53d0*/  ISETP.GE.AND P2, PT, R5, UR46, PT ;  /* 0x0000002e05007c0c */ /* 0x000fe2000bf46270 */
[----:B-1----:R-:W-:-:S05]  /*53e0*/  FMUL.FTZ R13, R7, R0 ;  /* 0x00000000070d7220 */ /* 0x002fca0000410000 */
        /* <DEDUP_REMOVED lines=8> */
[----:B------:R-:W2:Y:S02]  /*5470*/  LDS R7, [R3] ;  /* 0x0000000003077984 */ /* 0x000ea40000000800 */
[----:B--2---:R-:W-:Y:S01]  /*5480*/  FMUL.FTZ R17, R7, R0 ;  /* 0x0000000007117220 */ /* 0x004fe20000410000 */
[----:B------:R-:W-:-:S04]  /*5490*/  IMAD.MOV.U32 R7, RZ, RZ, R11 ;  /* 0x000000ffff077224 */ /* 0x000fc800078e000b */
[----:B------:R-:W-:-:S05]  /*54a0*/  F2FP.F16.F32.PACK_AB R6, RZ, R17 ;  /* 0x00000011ff06723e */ /* 0x000fca00000000ff */
[----:B------:R0:W-:Y:S04]  /*54b0*/  STS.U16 [R4], R6 ;  /* 0x0000000604007388 */ /* 0x0001e80000000400 */
[----:B------:R1:W2:Y:S01]  /*54c0*/  LDS R9, [R3+0x100] ;  /* 0x0001000003097984 */ /* 0x0002a20000000800 */
[----:B0-----:R-:W-:Y:S01]  /*54d0*/  MOV R6, R8 ;  /* 0x0000000800067202 */ /* 0x001fe20000000f00 */
[----:B-1----:R-:W-:-:S04]  /*54e0*/  VIADD R3, R3, 0x400 ;  /* 0x0000040003037836 */ /* 0x002fc80000000000 */
        /* <DEDUP_REMOVED lines=9> */
[----:B------:R0:W-:Y:S01]  /*5580*/  STS.U16 [R4+0x80], R10 ;  /* 0x0000800a04007388 */ /* 0x0001e20000000400 */
[----:B------:R-:W-:Y:S02]  /*5590*/  IADD3.X R11, PT, PT, RZ, R7, RZ, P3, !PT ;  /* 0x00000007ff0b7210 */ /* 0x000fe40001ffe4ff */
[----:B0-----:R-:W-:Y:S01]  /*55a0*/  IADD3 R4, PT, PT, R4, 0x200, RZ ;  /* 0x0000020004047810 */ /* 0x001fe20007ffe0ff */
[----:B------:R-:W-:Y:S06]  /*55b0*/  @!P2 BRA `(.L_x_752) ;  /* 0xfffffffc007ca947 */ /* 0x000fec000383ffff */
.L_x_748:
[----:B------:R-:W-:Y:S05]  /*55c0*/  BSYNC.RECONVERGENT B0 ;  /* 0x0000000000007941 */ /* 0x000fea0003800200 */
.L_x_747:
[----:B------:R-:W-:Y:S01]  /*55d0*/  USHF.R.S32.HI UR4, URZ, 0x1f, UR45 ;  /* 0x0000001fff047899 */ /* 0x000fe2000801142d */
[----:B------:R-:W5:Y:S01]  /*55e0*/  S2R R36, SR_CgaCtaId ;  /* 0x0000000000247919 */ /* 0x000f620000008800 */
[----:B------:R-:W2:Y:S01]  /*55f0*/  LDCU UR8, c[0x0][0x40c] ;  /* 0x00008180ff0877ac */ /* 0x000ea20008000800 */
[C---:B0-----:R-:W-:Y:S01]  /*5600*/  SHF.L.U32 R3, R2.reuse, 0x3, RZ ;  /* 0x0000000302037819 */ /* 0x041fe200000006ff */
[----:B------:R-:W-:Y:S01]  /*5610*/  IMAD.SHL.U32 R4, R2, 0x10, RZ ;  /* 0x0000001002047824 */ /* 0x000fe200078e00ff */
[----:B------:R-:W-:Y:S01]  /*5620*/  MOV R12, 0x400 ;  /* 0x00000400000c7802 */ /* 0x000fe20000000f00 */
[----:B------:R-:W-:Y:S01]  /*5630*/  ULEA.HI UR4, UR4, UR45, URZ, 0x3 ;  /* 0x0000002d04047291 */ /* 0x000fe2000f8f18ff */
[----:B------:R-:W-:Y:S01]  /*5640*/  LOP3.LUT R3, R3, 0x38, RZ, 0xc0, !PT ;  /* 0x0000003803037812 */ /* 0x000fe200078ec0ff */
[----:B------:R-:W0:Y:S01]  /*5650*/  LDCU UR7, c[0x0][0x3f4] ;  /* 0x00007e80ff0777ac */ /* 0x000e220008000800 */
[----:B------:R-:W-:Y:S01]  /*5660*/  IADD3 R5, PT, PT, R12, 0x90, RZ ;  /* 0x000000900c057810 */ /* 0x000fe20007ffe0ff */
[----:B------:R-:W-:Y:S01]  /*5670*/  BSSY.RECONVERGENT B0, `(.L_x_753) ;  /* 0x000001b000007945 */ /* 0x000fe20003800200 */
[----:B------:R-:W-:-:S02]  /*5680*/  LOP3.LUT R4, R4, 0x70, RZ, 0xc0, !PT ;  /* 0x0000007004047812 */ /* 0x000fc400078ec0ff */
[----:B---3--:R-:W-:Y:S02]  /*5690*/  CS2R R10, SRZ ;  /* 0x00000000000a7805 */ /* 0x008fe4000001ff00 */
[----:B-1----:R-:W-:Y:S02]  /*56a0*/  MOV R0, UR4 ;  /* 0x0000000400007c02 */ /* 0x002fe40008000f00 */
[----:B------:R-:W-:Y:S02]  /*56b0*/  CS2R R8, SRZ ;  /* 0x0000000000087805 */ /* 0x000fe4000001ff00 */
[----:B------:R-:W-:-:S04]  /*56c0*/  LOP3.LUT R0, R0, 0xfffffff8, RZ, 0xc0, !PT ;  /* 0xfffffff800007812 */ /* 0x000fc800078ec0ff */
[----:B------:R-:W-:-:S04]  /*56d0*/  IADD3 R0, PT, PT, -R0, UR45, RZ ;  /* 0x0000002d00007c10 */ /* 0x000fc8000fffe1ff */
[----:B------:R-:W-:Y:S02]  /*56e0*/  ISETP.NE.AND P0, PT, R19, R0, PT ;  /* 0x000000001300720c */ /* 0x000fe40003f05270 */
[----:B0-----:R-:W-:Y:S02]  /*56f0*/  MOV R40, UR7 ;  /* 0x0000000700287c02 */ /* 0x001fe40008000f00 */
[----:B--2---:R-:W-:-:S03]  /*5700*/  ISETP.NE.OR P0, PT, RZ, UR8, P0 ;  /* 0x00000008ff007c0c */ /* 0x004fc60008705670 */
[C-C-:B------:R-:W-:Y:S01]  /*5710*/  IMAD R15, R40.reuse, UR48, R3.reuse ;  /* 0x00000030280f7c24 */ /* 0x140fe2000f8e0203 */
[----:B------:R-:W-:Y:S01]  /*5720*/  ISETP.GT.U32.OR P0, PT, R3, 0x2f, P0 ;  /* 0x0000002f0300780c */ /* 0x000fe20000704470 */
[----:B------:R-:W-:Y:S01]  /*5730*/  IMAD R21, R40, UR42, R3 ;  /* 0x0000002a28157c24 */ /* 0x000fe2000f8e0203 */
[----:B-----5:R-:W-:-:S05]  /*5740*/  LEA R5, R36, R5, 0x18 ;  /* 0x0000000524057211 */ /* 0x020fca00078ec0ff */
[----:B------:R-:W-:-:S06]  /*5750*/  IMAD.IADD R4, R5, 0x1, R4 ;  /* 0x0000000105047824 */ /* 0x000fcc00078e0204 */
        /* <DEDUP_REMOVED lines=11> */
.L_x_755:
[----:B-----5:R0:W-:Y:S02]  /*5810*/  STS.128 [R4], R8 ;  /* 0x0000000804007388 */ /* 0x0201e40000000c00 */
.L_x_754:
[----:B------:R-:W-:Y:S05]  /*5820*/  BSYNC.RECONVERGENT B0 ;  /* 0x0000000000007941 */ /* 0x000fea0003800200 */
.L_x_753:
[----:B------:R-:W-:Y:S01]  /*5830*/  ISETP.GT.U32.AND P0, PT, R3, 0x2f, PT ;  /* 0x0000002f0300780c */ /* 0x000fe20003f04070 */
[----:B------:R-:W-:Y:S01]  /*5840*/  BAR.SYNC.DEFER_BLOCKING 0x0 ;  /* 0x0000000000007b1d */ /* 0x000fe20000010000 */
[----:B------:R-:W-:Y:S01]  /*5850*/  HFMA2 R18, -RZ, RZ, 0, 0 ;  /* 0x00000000ff127431 */ /* 0x000fe200000001ff */
[----:B------:R-:W-:Y:S02]  /*5860*/  MOV R5, RZ ;  /* 0x000000ff00057202 */ /* 0x000fe40000000f00 */
[----:B------:R-:W-:Y:S02]  /*5870*/  CS2R R6, SRZ ;  /* 0x0000000000067805 */ /* 0x000fe4000001ff00 */
[----:B------:R-:W-:Y:S02]  /*5880*/  CS2R R30, SRZ ;  /* 0x00000000001e7805 */ /* 0x000fe4000001ff00 */
[----:B------:R-:W-:Y:S01]  /*5890*/  CS2R R28, SRZ ;  /* 0x00000000001c7805 */ /* 0x000fe2000001ff00 */
[----:B------:R-:W1:Y:S01]  /*58a0*/  LDCU UR7, c[0x0][0x40c] ;  /* 0x00008180ff0777ac */ /* 0x000e620008000800 */
[----:B------:R-:W-:Y:S04]  /*58b0*/  BSSY.RECONVERGENT B0, `(.L_x_756) ;  /* 0x0000244000007945 */ /* 0x000fe80003800200 */
[----:B------:R-:W-:Y:S05]  /*58c0*/  @P0 BRA `(.L_x_757) ;  /* 0x0000002400080947 */ /* 0x000fea0003800000 */
[----:B------:R-:W2:Y:S01]  /*58d0*/  LDC.64 R44, c[0x0][0x3c0] ;  /* 0x0000f000ff2c7b82 */ /* 0x000ea20000000a00 */
[----:B------:R-:W-:Y:S01]  /*58e0*/  VIADD R37, R19, UR9 ;  /* 0x0000000913257c36 */ /* 0x000fe20008000000 */
[----:B------:R-:W-:Y:S01]  /*58f0*/  VIMNMX R40, PT, PT, R40, UR45, PT ;  /* 0x0000002d28287c48 */ /* 0x000fe2000bfe0100 */
[----:B------:R-:W-:Y:S01]  /*5900*/  BSSY.RECONVERGENT B1, `(.L_x_758) ;  /* 0x0000110000017945 */ /* 0x000fe20003800200 */
[----:B------:R-:W-:Y:S02]  /*5910*/  IADD3 R5, PT, PT, R12, 0x110, RZ ;  /* 0x000001100c057810 */ /* 0x000fe40007ffe0ff */
[----:B------:R-:W-:Y:S02]  /*5920*/  ISETP.GE.AND P0, PT, R37, R40, PT ;  /* 0x000000282500720c */ /* 0x000fe40003f06270 */
[----:B------:R-:W-:Y:S02]  /*5930*/  LEA R36, R36, R5, 0x18 ;  /* 0x0000000524247211 */ /* 0x000fe400078ec0ff */
[----:B------:R-:W-:-:S03]  /*5940*/  MOV R5, RZ ;  /* 0x000000ff00057202 */ /* 0x000fc60000000f00 */
[----:B------:R-:W-:Y:S02]  /*5950*/  VIADD R17, R36, UR6 ;  /* 0x0000000624117c36 */ /* 0x000fe40008000000 */
[----:B--2---:R-:W-:-:S04]  /*5960*/  IMAD.WIDE R42, R15, 0x2, R44 ;  /* 0x000000020f2a7825 */ /* 0x004fc800078e022c */
[----:B------:R-:W-:Y:S01]  /*5970*/  IMAD.WIDE R44, R21, 0x2, R44 ;  /* 0x00000002152c7825 */ /* 0x000fe200078e022c */
[----:B------:R-:W-:Y:S06]  /*5980*/  @P0 BRA `(.L_x_759) ;  /* 0x00000010001c0947 */ /* 0x000fec0003800000 */
[----:B------:R-:W2:Y:S01]  /*5990*/  LDCU UR4, c[0x0][0x3f8] ;  /* 0x00007f00ff0477ac */ /* 0x000ea20008000800 */
[----:B------:R-:W3:Y:S01]  /*59a0*/  LDC.64 R52, c[0x0][0x458] ;  /* 0x00011600ff347b82 */ /* 0x000ee20000000a00 */
[----:B------:R-:W-:Y:S01]  /*59b0*/  VIADDMNMX R32, R37, 0x8, R40, !PT ;  /* 0x0000000825207846 */ /* 0x000fe20007800128 */
[----:B------:R-:W-:Y:S01]  /*59c0*/  BSSY.RECONVERGENT B2, `(.L_x_760) ;  /* 0x0000054000027945 */ /* 0x000fe20003800200 */
[----:B------:R-:W-:Y:S01]  /*59d0*/  ULOP3.LUT UR5, URZ, UR9, URZ, 0x33, !UPT ;  /* 0x00000009ff057292 */ /* 0x000fe2000f8e33ff */
[----:B------:R-:W-:Y:S02]  /*59e0*/  CS2R R28, SRZ ;  /* 0x00000000001c7805 */ /* 0x000fe4000001ff00 */
[----:B------:R-:W-:Y:S02]  /*59f0*/  MOV R38, R37 ;  /* 0x0000002500267202 */ /* 0x000fe40000000f00 */
[----:B------:R-:W-:Y:S01]  /*5a00*/  CS2R R30, SRZ ;  /* 0x00000000001e7805 */ /* 0x000fe2000001ff00 */
[----:B------:R-:W-:Y:S01]  /*5a10*/  IMAD.MOV.U32 R18, RZ, RZ, RZ ;  /* 0x000000ffff127224 */ /* 0x000fe200078e00ff */
[----:B------:R-:W-:-:S04]  /*5a20*/  IADD3 R32, PT, PT, -R19, UR5, R32 ;  /* 0x0000000513207c10 */ /* 0x000fc8000fffe120 */
[----:B------:R-:W-:Y:S01]  /*5a30*/  LOP3.LUT R7, R32, 0x18, RZ, 0xc0, !PT ;  /* 0x0000001820077812 */ /* 0x000fe200078ec0ff */
[----:B--2---:R-:W-:-:S03]  /*5a40*/  UIMAD UR4, UR38, UR4, UR44 ;  /* 0x00000004260472a4 */ /* 0x004fc6000f8e022c */
[----:B------:R-:W-:-:S03]  /*5a50*/  ISETP.NE.AND P0, PT, R7, 0x18, PT ;  /* 0x000000180700780c */ /* 0x000fc60003f05270 */
[----:B------:R-:W-:-:S05]  /*5a60*/  MOV R6, UR4 ;  /* 0x0000000400067c02 */ /* 0x000fca0008000f00 */
[----:B------:R-:W-:Y:S01]  /*5a70*/  IMAD R5, R6, 0x30, R3 ;  /* 0x0000003006057824 */ /* 0x000fe200078e0203 */
[----:B------:R-:W-:-:S03]  /*5a80*/  CS2R R6, SRZ ;  /* 0x0000000000067805 */ /* 0x000fc6000001ff00 */
[----:B---3--:R-:W-:-:S04]  /*5a90*/  IMAD.WIDE R52, R5, 0x2, R52 ;  /* 0x0000000205347825 */ /* 0x008fc800078e0234 */
[----:B------:R-:W-:Y:S01]  /*5aa0*/  HFMA2 R5, -RZ, RZ, 0, 0 ;  /* 0x00000000ff057431 */ /* 0x000fe200000001ff */
[----:B------:R-:W-:Y:S06]  /*5ab0*/  @!P0 BRA `(.L_x_761) ;  /* 0x0000000400108947 */ /* 0x000fec0003800000 */
[----:B------:R-:W2:Y:S01]  /*5ac0*/  LDCU.64 UR4, c[0x0][0x3c0] ;  /* 0x00007800ff0477ac */ /* 0x000ea20008000a00 */
[----:B------:R-:W-:Y:S01]  /*5ad0*/  IMAD R12, R37, 0x30, RZ ;  /* 0x00000030250c7824 */ /* 0x000fe200078e02ff */
[----:B------:R-:W-:Y:S01]  /*5ae0*/  LEA R39, R19, UR6, 0x1 ;  /* 0x0000000613277c11 */ /* 0x000fe2000f8e08ff */
[----:B------:R-:W-:Y:S01]  /*5af0*/  IMAD.MOV.U32 R38, RZ, RZ, R37 ;  /* 0x000000ffff267224 */ /* 0x000fe200078e0025 */
[----:B------:R-:W-:Y:S01]  /*5b00*/  MOV R28, RZ ;  /* 0x000000ff001c7202 */ /* 0x000fe20000000f00 */
[----:B------:R-:W-:Y:S01]  /*5b10*/  IMAD.WIDE.U32 R12, R12, 0x2, RZ ;  /* 0x000000020c0c7825 */ /* 0x000fe200078e00ff */
[----:B------:R-:W-:-:S03]  /*5b20*/  IADD3 R39, PT, PT, R36, R39, RZ ;  /* 0x0000002724277210 */ /* 0x000fc60007ffe0ff */
[----:B------:R-:W-:-:S04]  /*5b30*/  IMAD.WIDE R14, R15, 0x2, R12 ;  /* 0x000000020f0e7825 */ /* 0x000fc800078e020c */
[----:B------:R-:W-:Y:S01]  /*5b40*/  IMAD.WIDE R12, R21, 0x2, R12 ;  /* 0x00000002150c7825 */ /* 0x000fe200078e020c */
[----:B--2---:R-:W-:Y:S02]  /*5b50*/  IADD3 R34, P0, PT, R14, UR4, RZ ;  /* 0x000000040e227c10 */ /* 0x004fe4000ff1e0ff */
[----:B------:R-:W-:Y:S02]  /*5b60*/  IADD3 R33, P1, PT, R12, UR4, RZ ;  /* 0x000000040c217c10 */ /* 0x000fe4000ff3e0ff */
[----:B------:R-:W-:Y:S02]  /*5b70*/  LEA.HI R12, R32, 0x1, RZ, 0x1d ;  /* 0x00000001200c7811 */ /* 0x000fe400078fe8ff */
[----:B------:R-:W-:Y:S02]  /*5b80*/  IADD3.X R35, PT, PT, R15, UR5, RZ, P0, !PT ;  /* 0x000000050f237c10 */ /* 0x000fe400087fe4ff */
[----:B------:R-:W-:Y:S02]  /*5b90*/  LOP3.LUT R12, R12, 0x3, RZ, 0xc0, !PT ;  /* 0x000000030c0c7812 */ /* 0x000fe400078ec0ff */
[----:B------:R-:W-:-:S02]  /*5ba0*/  IADD3.X R46, PT, PT, R13, UR5, RZ, P1, !PT ;  /* 0x000000050d2e7c10 */ /* 0x000fc40008ffe4ff */
[----:B------:R-:W-:-:S07]  /*5bb0*/  IADD3 R41, PT, PT, -R12, RZ, RZ ;  /* 0x000000ff0c297210 */ /* 0x000fce0007ffe1ff */
.L_x_763:
[----:B------:R-:W-:Y:S01]  /*5bc0*/  IMAD.MOV.U32 R12, RZ, RZ, R33 ;  /* 0x000000ffff0c7224 */ /* 0x000fe200078e0021 */
[----:B------:R-:W-:Y:S01]  /*5bd0*/  MOV R13, R46 ;  /* 0x0000002e000d7202 */ /* 0x000fe20000000f00 */
[----:B------:R-:W2:Y:S05]  /*5be0*/  LDS.U16 R20, [R39] ;  /* 0x0000000027147984 */ /* 0x000eaa0000000400 */
[----:B------:R-:W5:Y:S01]  /*5bf0*/  LDG.E.128 R12, desc[UR36][R12.64] ;  /* 0x000000240c0c7981 */ /* 0x000f62000c1e1d00 */
[----:B------:R-:W-:Y:S01]  /*5c00*/  UISETP.NE.AND UP0, UPT, UR8, URZ, UPT ;  /* 0x000000ff0800728c */ /* 0x000fe2000bf05270 */
[----:B--2---:R-:W-:-:S08]  /*5c10*/  HADD2.F32 R47, -RZ, R20.H0_H0 ;  /* 0x20000014ff2f7230 */ /* 0x004fd00000004100 */
[----:B------:R-:W-:Y:S05]  /*5c20*/  BRA.U UP0, `(.L_x_762) ;  /* 0x0000000100507547 */ /* 0x000fea000b800000 */
[----:B------:R-:W-:Y:S01]  /*5c30*/  ISETP.NE.AND P0, PT, R16, RZ, PT ;  /* 0x000000ff1000720c */ /* 0x000fe20003f05270 */
[----:B----4-:R-:W2:-:S12]  /*5c40*/  LDS.128 R24, [R4] ;  /* 0x0000000004187984 */ /* 0x010e980000000c00 */
        /* <DEDUP_REMOVED lines=18> */
.L_x_762:
        /* <DEDUP_REMOVED lines=15> */
[----:B----4-:R-:W-:Y:S02]  /*5e60*/  HADD2.F32 R24, -RZ, R15.H1_H1 ;  /* 0x3000000fff187230 */ /* 0x010fe40000004100 */
[C---:B------:R-:W-:Y:S01]  /*5e70*/  FFMA.FTZ R18, R47.reuse, R13, R18 ;  /* 0x0000000d2f127223 */ /* 0x040fe20000010012 */
[C---:B------:R-:W-:Y:S01]  /*5e80*/  FFMA.FTZ R7, R47.reuse, R14, R7 ;  /* 0x0000000e2f077223 */ /* 0x040fe20000010007 */
[C---:B------:R-:W-:Y:S01]  /*5e90*/  FFMA.FTZ R6, R47.reuse, R23, R6 ;  /* 0x000000172f067223 */ /* 0x040fe20000010006 */
[----:B------:R-:W-:Y:S01]  /*5ea0*/  IADD3 R38, PT, PT, R38, 0x8, RZ ;  /* 0x0000000826267810 */ /* 0x000fe20007ffe0ff */
[----:B------:R-:W-:Y:S01]  /*5eb0*/  FFMA.FTZ R5, R47, R24, R5 ;  /* 0x000000182f057223 */ /* 0x000fe20000010005 */
[----:B------:R-:W-:Y:S01]  /*5ec0*/  VIADD R39, R39, 0x10 ;  /* 0x0000001027277836 */ /* 0x000fe20000000000 */
[----:B------:R-:W-:-:S02]  /*5ed0*/  IADD3.X R46, PT, PT, RZ, R46, RZ, P2, !PT ;  /* 0x0000002eff2e7210 */ /* 0x000fc400017fe4ff */
[----:B------:R-:W-:Y:S01]  /*5ee0*/  IADD3.X R35, PT, PT, RZ, R35, RZ, P1, !PT ;  /* 0x00000023ff237210 */ /* 0x000fe20000ffe4ff */
[----:B------:R-:W-:Y:S06]  /*5ef0*/  @P0 BRA `(.L_x_763) ;  /* 0xfffffffc00300947 */ /* 0x000fec000383ffff */
.L_x_761:
[----:B-1----:R-:W-:Y:S05]  /*5f00*/  BSYNC.RECONVERGENT B2 ;  /* 0x0000000000027941 */ /* 0x002fea0003800200 */
.L_x_760:
[----:B------:R-:W-:-:S13]  /*5f10*/  ISETP.GE.U32.AND P0, PT, R32, 0x18, PT ;  /* 0x000000182000780c */ /* 0x000fda0003f06070 */
[----:B------:R-:W-:Y:S05]  /*5f20*/  @!P0 BRA `(.L_x_759) ;  /* 0x0000000800b48947 */ /* 0x000fea0003800000 */
[----:B------:R-:W1:Y:S02]  /*5f30*/  LDCU UR4, c[0x0][0x40c] ;  /* 0x00008180ff0477ac */ /* 0x000e640008000800 */
[----:B-1----:R-:W-:-:S06]  /*5f40*/  UISETP.NE.AND UP0, UPT, UR4, URZ, UPT ;  /* 0x000000ff0400728c */ /* 0x002fcc000bf05270 */
[----:B------:R-:W-:-:S13]  /*5f50*/  PLOP3.LUT P0, PT, PT, PT, UP0, 0x80, 0x8 ;  /* 0x000000000008781c */ /* 0x000fda0003f0f008 */
.L_x_769:
[----:B------:R-:W-:Y:S01]  /*5f60*/  VIADD R12, R38, -UR9 ;  /* 0x80000009260c7c36 */ /* 0x000fe20008000000 */
[----:B------:R-:W-:Y:S01]  /*5f70*/  ISETP.NE.AND P5, PT, R16, RZ, PT ;  /* 0x000000ff1000720c */ /* 0x000fe20003fa5270 */
[----:B------:R-:W-:-:S03]  /*5f80*/  IMAD R49, R38, 0x30, RZ ;  /* 0x0000003026317824 */ /* 0x000fc600078e02ff */
[----:B------:R-:W-:Y:S01]  /*5f90*/  LEA R39, R12, R17, 0x1 ;  /* 0x000000110c277211 */ /* 0x000fe200078e08ff */
[----:B------:R-:W-:-:S04]  /*5fa0*/  IMAD.WIDE.U32 R12, R49, 0x2, R44 ;  /* 0x00000002310c7825 */ /* 0x000fc800078e002c */
[----:B------:R-:W1:Y:S04]  /*5fb0*/  LDS.U16 R41, [R39] ;  /* 0x0000000027297984 */ /* 0x000e680000000400 */
[----:B------:R-:W5:Y:S01]  /*5fc0*/  LDG.E.128 R12, desc[UR36][R12.64] ;  /* 0x000000240c0c7981 */ /* 0x000f62000c1e1d00 */
[----:B------:R-:W-:Y:S01]  /*5fd0*/  BSSY.RECONVERGENT B2, `(.L_x_764) ;  /* 0x0000015000027945 */ /* 0x000fe20003800200 */
[----:B-1----:R-:W-:-:S03]  /*5fe0*/  HADD2.F32 R41, -RZ, R41.H0_H0 ;  /* 0x20000029ff297230 */ /* 0x002fc60000004100 */
[----:B------:R-:W-:Y:S05]  /*5ff0*/  @P0 BRA `(.L_x_765) ;  /* 0x0000000000480947 */ /* 0x000fea0003800000 */
[----:B------:R-:W-:Y:S01]  /*6000*/  VOTEU.ANY UP0, P5 ;  /* 0x0000000000ff7886 */ /* 0x000fe20002800100 */
[----:B------:R-:W-:Y:S01]  /*6010*/  PLOP3.LUT P0, PT, PT, PT, UP0, 0x80, 0x8 ;  /* 0x000000000008781c */ /* 0x000fe20003f0f008 */
[----:B----4-:R-:W1:-:S12]  /*6020*/  LDS.128 R24, [R4] ;  /* 0x0000000004187984 */ /* 0x010e580000000c00 */
        /* <DEDUP_REMOVED lines=15> */
.L_x_765:
[----:B------:R-:W-:Y:S05]  /*6120*/  BSYNC.RECONVERGENT B2 ;  /* 0x0000000000027941 */ /* 0x000fea0003800200 */
.L_x_764:
[----:B------:R-:W-:Y:S01]  /*6130*/  IADD3 R35, PT, PT, R49, 0x180, RZ ;  /* 0x0000018031237810 */ /* 0x000fe20007ffe0ff */
[--C-:B-----5:R-:W-:Y:S01]  /*6140*/  HADD2.F32 R23, -RZ, R13.reuse.H0_H0 ;  /* 0x2000000dff177230 */ /* 0x120fe20000004100 */
[----:B------:R-:W-:Y:S01]  /*6150*/  UISETP.NE.AND UP0, UPT, UR7, URZ, UPT ;  /* 0x000000ff0700728c */ /* 0x000fe2000bf05270 */
[----:B------:R-:W-:Y:S02]  /*6160*/  HADD2.F32 R22, -RZ, R13.H1_H1 ;  /* 0x3000000dff167230 */ /* 0x000fe40000004100 */
[----:B-1----:R-:W-:-:S04]  /*6170*/  IMAD.WIDE.U32 R20, R35, 0x2, R44 ;  /* 0x0000000223147825 */ /* 0x002fc800078e002c */
[C---:B------:R-:W-:Y:S01]  /*6180*/  FFMA.FTZ R13, R41.reuse, R23, R30 ;  /* 0x00000017290d7223 */ /* 0x040fe2000001001e */
[----:B------:R-:W-:Y:S01]  /*6190*/  FFMA.FTZ R47, R41, R22, R31 ;  /* 0x00000016292f7223 */ /* 0x000fe2000001001f */
[----:B------:R-:W-:Y:S01]  /*61a0*/  PLOP3.LUT P0, PT, PT, PT, UP0, 0x80, 0x8 ;  /* 0x000000000008781c */ /* 0x000fe20003f0f008 */
[--C-:B------:R-:W-:Y:S01]  /*61b0*/  HADD2.F32 R46, -RZ, R12.reuse.H0_H0 ;  /* 0x2000000cff2e7230 */ /* 0x100fe20000004100 */
[----:B------:R-:W5:Y:S01]  /*61c0*/  LDG.E.128 R20, desc[UR36][R20.64] ;  /* 0x0000002414147981 */ /* 0x000f62000c1e1d00 */
[----:B------:R-:W-:Y:S02]  /*61d0*/  HADD2.F32 R12, -RZ, R12.H1_H1 ;  /* 0x3000000cff0c7230 */ /* 0x000fe40000004100 */
[----:B------:R-:W-:Y:S02]  /*61e0*/  VIADD R51, R49, 0x300 ;  /* 0x0000030031337836 */ /* 0x000fe40000000000 */
[C---:B------:R-:W-:Y:S01]  /*61f0*/  FFMA.FTZ R46, R41.reuse, R46, R28 ;  /* 0x0000002e292e7223 */ /* 0x040fe2000001001c */
[----:B------:R-:W-:Y:S01]  /*6200*/  FFMA.FTZ R12, R41, R12, R29 ;  /* 0x0000000c290c7223 */ /* 0x000fe2000001001d */
[----:B------:R-:W-:-:S04]  /*6210*/  IMAD.WIDE.U32 R32, R51, 0x2, R44 ;  /* 0x0000000233207825 */ /* 0x000fc800078e002c */
[----:B------:R-:W-:Y:S05]  /*6220*/  @P0 BRA `(.L_x_766) ;  /* 0x0000000000480947 */ /* 0x000fea0003800000 */
[----:B------:R-:W-:Y:S01]  /*6230*/  VOTEU.ANY UP0, P5 ;  /* 0x0000000000ff7886 */ /* 0x000fe20002800100 */
[----:B------:R-:W-:Y:S01]  /*6240*/  PLOP3.LUT P1, PT, PT, PT, UP0, 0x80, 0x8 ;  /* 0x000000000008781c */ /* 0x000fe20003f2f008 */
[----:B------:R-:W1:-:S12]  /*6250*/  LDS.128 R28, [R4] ;  /* 0x00000000041c7984 */ /* 0x000e580000000c00 */
[----:B----4-:R-:W2:Y:S01]  /*6260*/  @P1 LDG.E.128 R24, desc[UR36][R52.64] ;  /* 0x0000002434181981 */ /* 0x010ea2000c1e1d00 */
        /* <DEDUP_REMOVED lines=14> */
.L_x_766:
[----:B-1--4-:R1:W5:Y:S01]  /*6350*/  LDG.E.128 R24, desc[UR36][R32.64] ;  /* 0x0000002420187981 */ /* 0x012362000c1e1d00 */
[----:B------:R-:W-:Y:S01]  /*6360*/  IADD3 R49, PT, PT, R49, 0x480, RZ ;  /* 0x0000048031317810 */ /* 0x000fe20007ffe0ff */
[----:B------:R-:W-:Y:S06]  /*6370*/  @P0 BRA `(.L_x_767) ;  /* 0x0000000000480947 */ /* 0x000fec0003800000 */
        /* <DEDUP_REMOVED lines=18> */
.L_x_767:
[----:B--2---:R-:W-:Y:S01]  /*64a0*/  IMAD.WIDE.U32 R28, R49, 0x2, R44 ;  /* 0x00000002311c7825 */ /* 0x004fe200078e002c */
[----:B-1----:R-:W1:Y:S05]  /*64b0*/  LDS.U16 R33, [R39+0x10] ;  /* 0x0000100027217984 */ /* 0x002e6a0000000400 */
[----:B------:R-:W5:Y:S01]  /*64c0*/  LDG.E.128 R28, desc[UR36][R28.64] ;  /* 0x000000241c1c7981 */ /* 0x000f62000c1e1d00 */
[--C-:B------:R-:W-:Y:S02]  /*64d0*/  HADD2.F32 R32, -RZ, R14.reuse.H0_H0 ;  /* 0x2000000eff207230 */ /* 0x100fe40000004100 */
[----:B------:R-:W-:Y:S02]  /*64e0*/  HADD2.F32 R14, -RZ, R14.H1_H1 ;  /* 0x3000000eff0e7230 */ /* 0x000fe40000004100 */
[----:B-----5:R-:W-:-:S02]  /*64f0*/  HADD2.F32 R34, -RZ, R23.H1_H1 ;  /* 0x30000017ff227230 */ /* 0x020fc40000004100 */
[C---:B------:R-:W-:Y:S01]  /*6500*/  FFMA.FTZ R18, R41.reuse, R32, R18 ;  /* 0x0000002029127223 */ /* 0x040fe20000010012 */
[--C-:B------:R-:W-:Y:S02]  /*6510*/  HADD2.F32 R32, -RZ, R15.reuse.H0_H0 ;  /* 0x2000000fff207230 */ /* 0x100fe40000004100 */
[C---:B------:R-:W-:Y:S02]  /*6520*/  FFMA.FTZ R7, R41.reuse, R14, R7 ;  /* 0x0000000e29077223 */ /* 0x040fe40000010007 */
[----:B------:R-:W2:Y:S01]  /*6530*/  LDS.U16 R14, [R39+0x20] ;  /* 0x00002000270e7984 */ /* 0x000ea20000000400 */
[----:B------:R-:W-:Y:S01]  /*6540*/  FFMA.FTZ R32, R41, R32, R6 ;  /* 0x0000002029207223 */ /* 0x000fe20000010006 */
[----:B------:R-:W-:Y:S02]  /*6550*/  HADD2.F32 R6, -RZ, R15.H1_H1 ;  /* 0x3000000fff067230 */ /* 0x000fe40000004100 */
[----:B------:R-:W-:-:S03]  /*6560*/  HADD2.F32 R15, -RZ, R20.H1_H1 ;  /* 0x30000014ff0f7230 */ /* 0x000fc60000004100 */
[----:B------:R-:W-:Y:S01]  /*6570*/  FFMA.FTZ R41, R41, R6, R5 ;  /* 0x0000000629297223 */ /* 0x000fe20000010005 */
[----:B------:R-:W-:Y:S02]  /*6580*/  HADD2.F32 R5, -RZ, R20.H0_H0 ;  /* 0x20000014ff057230 */ /* 0x000fe40000004100 */
[----:B------:R-:W-:Y:S02]  /*6590*/  HADD2.F32 R20, -RZ, R21.H1_H1 ;  /* 0x30000015ff147230 */ /* 0x000fe40000004100 */
[----:B-1----:R-:W-:-:S05]  /*65a0*/  HADD2.F32 R33, -RZ, R33.H0_H0 ;  /* 0x20000021ff217230 */ /* 0x002fca0000004100 */
[C---:B------:R-:W-:Y:S01]  /*65b0*/  FFMA.FTZ R6, R33.reuse, R15, R12 ;  /* 0x0000000f21067223 */ /* 0x040fe2000001000c */
[----:B------:R-:W-:Y:S02]  /*65c0*/  HADD2.F32 R12, -RZ, R21.H0_H0 ;  /* 0x20000015ff0c7230 */ /* 0x000fe40000004100 */
[C---:B------:R-:W-:Y:S01]  /*65d0*/  FFMA.FTZ R5, R33.reuse, R5, R46 ;  /* 0x0000000521057223 */ /* 0x040fe2000001002e */
[--C-:B------:R-:W-:Y:S02]  /*65e0*/  HADD2.F32 R15, -RZ, R22.reuse.H0_H0 ;  /* 0x20000016ff0f7230 */ /* 0x100fe40000004100 */
[C---:B------:R-:W-:Y:S01]  /*65f0*/  FFMA.FTZ R20, R33.reuse, R20, R47 ;  /* 0x0000001421147223 */ /* 0x040fe2000001002f */
[----:B------:R-:W-:Y:S02]  /*6600*/  HADD2.F32 R22, -RZ, R22.H1_H1 ;  /* 0x30000016ff167230 */ /* 0x000fe40000004100 */
[----:B------:R-:W-:Y:S01]  /*6610*/  FFMA.FTZ R13, R33, R12, R13 ;  /* 0x0000000c210d7223 */ /* 0x000fe2000001000d */
[----:B------:R-:W-:-:S02]  /*6620*/  HADD2.F32 R21, -RZ, R23.H0_H0 ;  /* 0x20000017ff157230 */ /* 0x000fc40000004100 */
[C---:B------:R-:W-:Y:S01]  /*6630*/  FFMA.FTZ R18, R33.reuse, R15, R18 ;  /* 0x0000000f21127223 */ /* 0x040fe20000010012 */
[C---:B------:R-:W-:Y:S01]  /*6640*/  FFMA.FTZ R34, R33.reuse, R34, R41 ;  /* 0x0000002221227223 */ /* 0x040fe20000010029 */
[C---:B------:R-:W-:Y:S01]  /*6650*/  FFMA.FTZ R22, R33.reuse, R22, R7 ;  /* 0x0000001621167223 */ /* 0x040fe20000010007 */
[----:B--2---:R-:W-:Y:S02]  /*6660*/  HADD2.F32 R14, -RZ, R14.H0_H0 ;  /* 0x2000000eff0e7230 */ /* 0x004fe40000004100 */
[----:B------:R-:W-:Y:S01]  /*6670*/  FFMA.FTZ R32, R33, R21, R32 ;  /* 0x0000001521207223 */ /* 0x000fe20000010020 */
[----:B------:R-:W-:Y:S02]  /*6680*/  HADD2.F32 R7, -RZ, R24.H0_H0 ;  /* 0x20000018ff077230 */ /* 0x000fe40000004100 */
[----:B------:R-:W-:Y:S02]  /*6690*/  HADD2.F32 R12, -RZ, R25.H0_H0 ;  /* 0x20000019ff0c7230 */ /* 0x000fe40000004100 */
[----:B------:R-:W-:-:S02]  /*66a0*/  HADD2.F32 R33, -RZ, R27.H0_H0 ;  /* 0x2000001bff217230 */ /* 0x000fc40000004100 */
[C---:B------:R-:W-:Y:S01]  /*66b0*/  FFMA.FTZ R5, R14.reuse, R7, R5 ;  /* 0x000000070e057223 */ /* 0x040fe20000010005 */
[----:B------:R-:W-:Y:S02]  /*66c0*/  HADD2.F32 R15, -RZ, R24.H1_H1 ;  /* 0x30000018ff0f7230 */ /* 0x000fe40000004100 */
[----:B------:R-:W-:Y:S02]  /*66d0*/  HADD2.F32 R25, -RZ, R25.H1_H1 ;  /* 0x30000019ff197230 */ /* 0x000fe40000004100 */
[C---:B------:R-:W-:Y:S01]  /*66e0*/  FFMA.FTZ R24, R14.reuse, R33, R32 ;  /* 0x000000210e187223 */ /* 0x040fe20000010020 */
[--C-:B------:R-:W-:Y:S02]  /*66f0*/  HADD2.F32 R21, -RZ, R26.reuse.H0_H0 ;  /* 0x2000001aff157230 */ /* 0x100fe40000004100 */
[C---:B------:R-:W-:Y:S01]  /*6700*/  FFMA.FTZ R6, R14.reuse, R15, R6 ;  /* 0x0000000f0e067223 */ /* 0x040fe20000010006 */
[----:B------:R-:W-:Y:S02]  /*6710*/  HADD2.F32 R23, -RZ, R26.H1_H1 ;  /* 0x3000001aff177230 */ /* 0x000fe40000004100 */
[----:B------:R-:W-:Y:S01]  /*6720*/  FFMA.FTZ R26, R14, R12, R13 ;  /* 0x0000000c0e1a7223 */ /* 0x000fe2000001000d */
[----:B------:R-:W-:-:S02]  /*6730*/  HADD2.F32 R27, -RZ, R27.H1_H1 ;  /* 0x3000001bff1b7230 */ /* 0x000fc40000004100 */
        /* <DEDUP_REMOVED lines=23> */
.L_x_768:
[----:B------:R-:W2:Y:S01]  /*68b0*/  LDS.U16 R39, [R39+0x30] ;  /* 0x0000300027277984 */ /* 0x000ea20000000400 */
[----:B------:R-:W-:Y:S01]  /*68c0*/  IADD3 R38, PT, PT, R38, 0x20, RZ ;  /* 0x0000002026267810 */ /* 0x000fe20007ffe0ff */
[--C-:B-1----:R-:W-:Y:S02]  /*68d0*/  HADD2.F32 R13, -RZ, R28.reuse.H0_H0 ;  /* 0x2000001cff0d7230 */ /* 0x102fe40000004100 */
        /* <DEDUP_REMOVED lines=18> */
.L_x_759:
[----:B-1----:R-:W-:Y:S05]  /*6a00*/  BSYNC.RECONVERGENT B1 ;  /* 0x0000000000017941 */ /* 0x002fea0003800200 */
.L_x_758:
        /* <DEDUP_REMOVED lines=9> */
[----:B------:R-:W-:-:S04]  /*6aa0*/  IADD3 R35, PT, PT, -R19, UR5, R12 ;  /* 0x0000000513237c10 */ /* 0x000fc8000fffe10c */
[----:B------:R-:W-:Y:S01]  /*6ab0*/  LOP3.LUT P0, RZ, R35, 0x8, RZ, 0xc0, !PT ;  /* 0x0000000823ff7812 */ /* 0x000fe2000780c0ff */
[----:B-1----:R-:W-:-:S06]  /*6ac0*/  UIMAD UR4, UR38, UR4, UR44 ;  /* 0x00000004260472a4 */ /* 0x002fcc000f8e022c */
[----:B------:R-:W-:-:S05]  /*6ad0*/  MOV R12, UR4 ;  /* 0x00000004000c7c02 */ /* 0x000fca0008000f00 */
[----:B------:R-:W-:Y:S01]  /*6ae0*/  IMAD R13, R12, 0x30, R3 ;  /* 0x000000300c0d7824 */ /* 0x000fe200078e0203 */
[----:B------:R-:W-:-:S03]  /*6af0*/  MOV R12, R37 ;  /* 0x00000025000c7202 */ /* 0x000fc60000000f00 */
[----:B--2---:R-:W-:Y:S01]  /*6b00*/  IMAD.WIDE R32, R13, 0x2, R32 ;  /* 0x000000020d207825 */ /* 0x004fe200078e0220 */
[----:B------:R-:W-:Y:S06]  /*6b10*/  @P0 BRA `(.L_x_773) ;  /* 0x0000000400200947 */ /* 0x000fec0003800000 */
[----:B------:R-:W1:Y:S01]  /*6b20*/  LDC R14, c[0x0][0x3f4] ;  /* 0x0000fd00ff0e7b82 */ /* 0x000e620000000800 */
[----:B------:R-:W-:Y:S01]  /*6b30*/  IMAD.MOV.U32 R12, RZ, RZ, R34 ;  /* 0x000000ffff0c7224 */ /* 0x000fe200078e0022 */
        /* <DEDUP_REMOVED lines=34> */
[----:B----4-:R-:W1:-:S12]  /*6d60*/  LDS.128 R24, [R4] ;  /* 0x0000000004187984 */ /* 0x010e580000000c00 */
        /* <DEDUP_REMOVED lines=18> */
.L_x_774:
        /* <DEDUP_REMOVED lines=12> */
[----:B----4-:R-:W-:Y:S02]  /*6f50*/  HADD2.F32 R24, -RZ, R15.H1_H1 ;  /* 0x3000000fff187230 */ /* 0x010fe40000004100 */
[C---:B------:R-:W-:Y:S01]  /*6f60*/  FFMA.FTZ R7, R39.reuse, R14, R7 ;  /* 0x0000000e27077223 */ /* 0x040fe20000010007 */
[----:B------:R-:W-:Y:S01]  /*6f70*/  MOV R12, R34 ;  /* 0x00000022000c7202 */ /* 0x000fe20000000f00 */
[C---:B------:R-:W-:Y:S01]  /*6f80*/  FFMA.FTZ R6, R39.reuse, R23, R6 ;  /* 0x0000001727067223 */ /* 0x040fe20000010006 */
[----:B------:R-:W-:-:S07]  /*6f90*/  FFMA.FTZ R5, R39, R24, R5 ;  /* 0x0000001827057223 */ /* 0x000fce0000010005 */
.L_x_773:
[----:B------:R-:W-:Y:S05]  /*6fa0*/  BSYNC.RECONVERGENT B2 ;  /* 0x0000000000027941 */ /* 0x000fea0003800200 */
.L_x_772:
[----:B------:R-:W-:-:S13]  /*6fb0*/  ISETP.GE.U32.AND P0, PT, R35, 0x8, PT ;  /* 0x000000082300780c */ /* 0x000fda0003f06070 */
[----:B------:R-:W-:Y:S05]  /*6fc0*/  @!P0 BRA `(.L_x_771) ;  /* 0x0000000800648947 */ /* 0x000fea0003800000 */
[C---:B------:R-:W-:Y:S01]  /*6fd0*/  LEA R13, R12.reuse, UR6, 0x1 ;  /* 0x000000060c0d7c11 */ /* 0x040fe2000f8e08ff */
[C---:B------:R-:W-:Y:S01]  /*6fe0*/  VIADD R34, R12.reuse, 0x8 ;  /* 0x000000080c227836 */ /* 0x040fe20000000000 */
[----:B------:R-:W-:Y:S01]  /*6ff0*/  MOV R14, UR9 ;  /* 0x00000009000e7c02 */ /* 0x000fe20008000f00 */
[----:B------:R-:W-:-:S04]  /*7000*/  IMAD R35, R12, 0x30, RZ ;  /* 0x000000300c237824 */ /* 0x000fc800078e02ff */
[----:B------:R-:W-:-:S05]  /*7010*/  IMAD R13, R14, -0x2, R13 ;  /* 0xfffffffe0e0d7824 */ /* 0x000fca00078e020d */
[----:B------:R-:W-:-:S07]  /*7020*/  IADD3 R36, PT, PT, R13, 0x10, R36 ;  /* 0x000000100d247810 */ /* 0x000fce0007ffe024 */
.L_x_781:
        /* <DEDUP_REMOVED lines=36> */
[----:B----4-:R-:W1:-:S12]  /*7270*/  LDS.128 R24, [R4] ;  /* 0x0000000004187984 */ /* 0x010e580000000c00 */
        /* <DEDUP_REMOVED lines=17> */
.L_x_777:
        /* <DEDUP_REMOVED lines=14> */
[----:B------:R-:W-:-:S02]  /*7470*/  FFMA.FTZ R6, R39, R23, R6 ;  /* 0x0000001727067223 */ /* 0x000fc40000010006 */
[----:B------:R-:W-:-:S07]  /*7480*/  FFMA.FTZ R5, R39, R24, R5 ;  /* 0x0000001827057223 */ /* 0x000fce0000010005 */
.L_x_776:
[----:B------:R-:W-:Y:S05]  /*7490*/  BSYNC.RECONVERGENT B2 ;  /* 0x0000000000027941 */ /* 0x000fea0003800200 */
.L_x_775:
        /* <DEDUP_REMOVED lines=53> */
.L_x_780:
        /* <DEDUP_REMOVED lines=16> */
.L_x_779:
[----:B------:R-:W-:Y:S05]  /*78f0*/  BSYNC.RECONVERGENT B2 ;  /* 0x0000000000027941 */ /* 0x000fea0003800200 */
.L_x_778:
[C---:B------:R-:W-:Y:S01]  /*7900*/  IADD3 R12, PT, PT, R34.reuse, 0x8, RZ ;  /* 0x00000008220c7810 */ /* 0x040fe20007ffe0ff */
[----:B------:R-:W-:Y:S01]  /*7910*/  VIADD R35, R35, 0x300 ;  /* 0x0000030023237836 */ /* 0x000fe20000000000 */
[----:B------:R-:W-:Y:S02]  /*7920*/  IADD3 R34, PT, PT, R34, 0x10, RZ ;  /* 0x0000001022227810 */ /* 0x000fe40007ffe0ff */
[----:B------:R-:W-:Y:S02]  /*7930*/  ISETP.GE.AND P0, PT, R12, UR45, PT ;  /* 0x0000002d0c007c0c */ /* 0x000fe4000bf06270 */
[----:B------:R-:W-:-:S11]  /*7940*/  IADD3 R36, PT, PT, R36, 0x20, RZ ;  /* 0x0000002024247810 */ /* 0x000fd60007ffe0ff */
[----:B------:R-:W-:Y:S05]  /*7950*/  @!P0 BRA `(.L_x_781) ;  /* 0xfffffff400b48947 */ /* 0x000fea000383ffff */
.L_x_771:
[----:B------:R-:W-:Y:S05]  /*7960*/  BSYNC.RECONVERGENT B1 ;  /* 0x0000000000017941 */ /* 0x000fea0003800200 */
.L_x_770:
        /* <DEDUP_REMOVED lines=40> */
.L_x_782:
[----:B-----5:R-:W-:Y:S02]  /*7bf0*/  HADD2.F32 R0, -RZ, R12.H0_H0 ;  /* 0x2000000cff007230 */ /* 0x020fe40000004100 */
[--C-:B0-----:R-:W-:Y:S02]  /*7c00*/  HADD2.F32 R9, -RZ, R13.reuse.H0_H0 ;  /* 0x2000000dff097230 */ /* 0x101fe40000004100 */
[----:B------:R-:W-:Y:S02]  /*7c10*/  HADD2.F32 R4, -RZ, R13.H1_H1 ;  /* 0x3000000dff047230 */ /* 0x000fe40000004100 */
[C---:B------:R-:W-:Y:S01]  /*7c20*/  FFMA.FTZ R28, R25.reuse, R0, R28 ;  /* 0x00000000191c7223 */ /* 0x040fe2000001001c */
[----:B------:R-:W-:Y:S02]  /*7c30*/  HADD2.F32 R11, -RZ, R14.H0_H0 ;  /* 0x2000000eff0b7230 */ /* 0x000fe40000004100 */
[----:B------:R-:W-:Y:S01]  /*7c40*/  FFMA.FTZ R30, R25, R9, R30 ;  /* 0x00000009191e7223 */ /* 0x000fe2000001001e */
[----:B-1----:R-:W-:-:S02]  /*7c50*/  HADD2.F32 R12, -RZ, R12.H1_H1 ;  /* 0x3000000cff0c7230 */ /* 0x002fc40000004100 */
        /* <DEDUP_REMOVED lines=9> */
.L_x_757:
[----:B-1----:R-:W-:Y:S05]  /*7cf0*/  BSYNC.RECONVERGENT B0 ;  /* 0x0000000000007941 */ /* 0x002fea0003800200 */
.L_x_756:
[----:B------:R-:W-:Y:S01]  /*7d00*/  BAR.SYNC.DEFER_BLOCKING 0x0 ;  /* 0x0000000000007b1d */ /* 0x000fe20000010000 */
[----:B------:R-:W-:-:S13]  /*7d10*/  ISETP.GT.U32.AND P0, PT, R3, 0x2f, PT ;  /* 0x0000002f0300780c */ /* 0x000fda0003f04070 */
[----:B------:R-:W-:Y:S05]  /*7d20*/  @P0 BRA `(.L_x_783) ;  /* 0x0000000400a00947 */ /* 0x000fea0003800000 */
[----:B------:R-:W1:Y:S01]  /*7d30*/  S2UR UR5, SR_CgaCtaId ;  /* 0x00000000000579c3 */ /* 0x000e620000008800 */
[----:B------:R-:W-:Y:S01]  /*7d40*/  LOP3.LUT R0, R2, 0x3e0, RZ, 0xc0, !PT ;  /* 0x000003e002007812 */ /* 0x000fe200078ec0ff */
[----:B------:R-:W-:Y:S01]  /*7d50*/  UMOV UR4, 0x400 ;  /* 0x0000040000047882 */ /* 0x000fe20000000000 */
[----:B------:R-:W-:Y:S01]  /*7d60*/  IMAD R19, R19, 0x30, R3 ;  /* 0x0000003013137824 */ /* 0x000fe200078e0203 */
[----:B------:R-:W-:Y:S01]  /*7d70*/  UIADD3 UR4, UPT, UPT, UR4, 0x110, URZ ;  /* 0x0000011004047890 */ /* 0x000fe2000fffe0ff */
[----:B------:R-:W-:Y:S02]  /*7d80*/  ISETP.NE.AND P1, PT, R0, 0x20, PT ;  /* 0x000000200000780c */ /* 0x000fe40003f25270 */
[C---:B0-----:R-:W-:Y:S02]  /*7d90*/  LOP3.LUT R4, R2.reuse, 0x3f0, RZ, 0xc0, !PT ;  /* 0x000003f002047812 */ /* 0x041fe400078ec0ff */
        /* <DEDUP_REMOVED lines=14> */
.L_x_784:
[----:B------:R-:W-:Y:S05]  /*7e80*/  WARPSYNC.ALL ;  /* 0x0000000000007948 */ /* 0x000fea0003800000 */
[----:B------:R-:W-:Y:S06]  /*7e90*/  BAR.SYNC.DEFER_BLOCKING 0x0 ;  /* 0x0000000000007b1d */ /* 0x000fec0000010000 */
        /* <DEDUP_REMOVED lines=19> */
.L_x_786:
[----:B------:R-:W-:Y:S05]  /*7fd0*/  BSYNC.RECONVERGENT B0 ;  /* 0x0000000000007941 */ /* 0x000fea0003800200 */
.L_x_785:
        /* <DEDUP_REMOVED lines=8> */
.L_x_788:
[----:B------:R-:W-:Y:S05]  /*8060*/  BSYNC.RECONVERGENT B0 ;  /* 0x0000000000007941 */ /* 0x000fea0003800200 */
.L_x_787:
[----:B------:R-:W-:Y:S06]  /*8070*/  BAR.SYNC.DEFER_BLOCKING 0x0 ;  /* 0x0000000000007b1d */ /* 0x000fec0000010000 */
        /* <DEDUP_REMOVED lines=19> */
.L_x_790:
[----:B------:R-:W-:Y:S05]  /*81b0*/  BSYNC.RECONVERGENT B0 ;  /* 0x0000000000007941 */ /* 0x000fea0003800200 */
.L_x_789:
        /* <DEDUP_REMOVED lines=8> */
.L_x_792:
[----:B------:R-:W-:Y:S05]  /*8240*/  BSYNC.RECONVERGENT B0 ;  /* 0x0000000000007941 */ /* 0x000fea0003800200 */
.L_x_791:
        /* <DEDUP_REMOVED lines=20> */
.L_x_794:
[----:B------:R-:W-:Y:S05]  /*8390*/  BSYNC.RECONVERGENT B0 ;  /* 0x0000000000007941 */ /* 0x000fea0003800200 */
.L_x_793:
[----:B------:R-:W-:Y:S06]  /*83a0*/  BAR.SYNC.DEFER_BLOCKING 0x0 ;  /* 0x0000000000007b1d */ /* 0x000fec0000010000 */
.L_x_783:
[----:B------:R-:W-:-:S13]  /*83b0*/  ISETP.GT.U32.OR P0, PT, R2, 0x7, P0 ;  /* 0x000000070200780c */ /* 0x000fda0000704470 */
[----:B------:R-:W-:Y:S05]  /*83c0*/  @P0 EXIT ;  /* 0x000000000000094d */ /* 0x000fea0003800000 */
[----:B------:R-:W3:Y:S02]  /*83d0*/  LDCU UR4, c[0x0][0x478] ;  /* 0x00008f00ff0477ac */ /* 0x000ee40008000800 */
[----:B---3--:R-:W-:-:S09]  /*83e0*/  UISETP.NE.AND UP0, UPT, UR4, 0x2, UPT ;  /* 0x000000020400788c */ /* 0x008fd2000bf05270 */
[----:B------:R-:W-:Y:S05]  /*83f0*/  BRA.U UP0, `(.L_x_795) ;  /* 0x0000000100e07547 */ /* 0x000fea000b800000 */
[----:B012---:R-:W0:Y:S01]  /*8400*/  LDC.64 R8, c[0x0][0x470] ;  /* 0x00011c00ff087b82 */ /* 0x007e220000000a00 */
[----:B------:R-:W1:Y:S01]  /*8410*/  LDCU.64 UR4, c[0x0][0x380] ;  /* 0x00007000ff0477ac */ /* 0x000e620008000a00 */
[----:B0-----:R0:W2:Y:S02]  /*8420*/  LDG.E R8, desc[UR36][R8.64] ;  /* 0x0000002408087981 */ /* 0x0010a4000c1e1900 */
[----:B0-----:R-:W-:Y:S01]  /*8430*/  IADD3 R9, PT, PT, R3, UR48, RZ ;  /* 0x0000003003097c10 */ /* 0x001fe2000fffe0ff */
        /* <DEDUP_REMOVED lines=12> */
[----:B------:R-:W-:Y:S02]  /*8500*/  PRMT R0, R0, 0x7710, RZ ;  /* 0x0000771000007816 */ /* 0x000fe400000000ff */
[----:B--2---:R-:W-:-:S05]  /*8510*/  PRMT R7, R7, 0x8880, RZ ;  /* 0x0000888007077816 */ /* 0x004fca00000000ff */
[----:B------:R-:W-:Y:S01]  /*8520*/  F2I.S8.NTZ R29, R29 ;  /* 0x0000001d001d7305 */ /* 0x000fe20000202100 */
[----:B------:R-:W-:-:S05]  /*8530*/  IMAD.U32 R0, R0, 0x10000, RZ ;  /* 0x0001000000007824 */ /* 0x000fca00078e00ff */
[----:B------:R-:W-:Y:S02]  /*8540*/  LOP3.LUT R13, R0, 0xff0000, RZ, 0xc0, !PT ;  /* 0x00ff0000000d7812 */ /* 0x000fe400078ec0ff */
[----:B------:R-:W2:Y:S01]  /*8550*/  F2I.S8.NTZ R30, R30 ;  /* 0x0000001e001e7305 */ /* 0x000ea20000202100 */
[----:B0-----:R-:W-:Y:S02]  /*8560*/  PRMT R2, R5, 0x8880, RZ ;  /* 0x0000888005027816 */ /* 0x001fe400000000ff */
[----:B------:R-:W-:Y:S02]  /*8570*/  PRMT R0, R7, 0x7710, RZ ;  /* 0x0000771007007816 */ /* 0x000fe400000000ff */
[----:B------:R-:W-:Y:S02]  /*8580*/  PRMT R2, R2, 0x7710, RZ ;  /* 0x0000771002027816 */ /* 0x000fe400000000ff */
[----:B------:R-:W-:Y:S01]  /*8590*/  SHF.L.U32 R0, R0, 0x8, RZ ;  /* 0x0000000800007819 */ /* 0x000fe200000006ff */
[----:B------:R-:W0:Y:S01]  /*85a0*/  F2I.S8.NTZ R31, R31 ;  /* 0x0000001f001f7305 */ /* 0x000e220000202100 */
[----:B------:R-:W-:-:S04]  /*85b0*/  PRMT R13, R13, 0x4210, R2 ;  /* 0x000042100d0d7816 */ /* 0x000fc80000000002 */
[----:B------:R-:W-:Y:S02]  /*85c0*/  LOP3.LUT R13, R13, 0xff00, R0, 0xf8, !PT ;  /* 0x0000ff000d0d7812 */ /* 0x000fe400078ef800 */
[----:B--2---:R-:W-:Y:S01]  /*85d0*/  PRMT R2, R30, 0x8880, RZ ;  /* 0x000088801e027816 */ /* 0x004fe200000000ff */
[----:B------:R-:W2:Y:S01]  /*85e0*/  F2I.S8.NTZ R18, R18 ;  /* 0x0000001200127305 */ /* 0x000ea20000202100 */
[----:B------:R-:W-:Y:S02]  /*85f0*/  PRMT R0, R29, 0x8880, RZ ;  /* 0x000088801d007816 */ /* 0x000fe400000000ff */
[----:B------:R-:W-:Y:S02]  /*8600*/  PRMT R2, R2, 0x7710, RZ ;  /* 0x0000771002027816 */ /* 0x000fe400000000ff */
[----:B------:R-:W-:Y:S02]  /*8610*/  PRMT R0, R0, 0x7710, RZ ;  /* 0x0000771000007816 */ /* 0x000fe400000000ff */
[----:B0-----:R-:W-:Y:S01]  /*8620*/  PRMT R31, R31, 0x8880, RZ ;  /* 0x000088801f1f7816 */ /* 0x001fe200000000ff */
[----:B------:R-:W0:Y:S01]  /*8630*/  F2I.S8.NTZ R8, R8 ;  /* 0x0000000800087305 */ /* 0x000e220000202100 */
[----:B------:R-:W-:-:S02]  /*8640*/  LOP3.LUT R4, R2, 0xff, RZ, 0xc0, !PT ;  /* 0x000000ff02047812 */ /* 0x000fc400078ec0ff */
[----:B------:R-:W-:Y:S02]  /*8650*/  PRMT R3, R31, 0x7710, RZ ;  /* 0x000077101f037816 */ /* 0x000fe400000000ff */
[----:B------:R-:W-:Y:S01]  /*8660*/  LOP3.LUT R6, R0, 0xff, RZ, 0xc0, !PT ;  /* 0x000000ff00067812 */ /* 0x000fe200078ec0ff */
[----:B------:R-:W-:Y:S01]  /*8670*/  IMAD.WIDE.U32 R4, R4, 0x10000, RZ ;  /* 0x0001000004047825 */ /* 0x000fe200078e00ff */
[----:B--2---:R-:W-:Y:S02]  /*8680*/  PRMT R18, R18, 0x8880, RZ ;  /* 0x0000888012127816 */ /* 0x004fe400000000ff */
[----:B------:R-:W-:Y:S01]  /*8690*/  LOP3.LUT R3, R3, 0xff, RZ, 0xc0, !PT ;  /* 0x000000ff03037812 */ /* 0x000fe200078ec0ff */
[----:B------:R-:W-:Y:S01]  /*86a0*/  IMAD.WIDE.U32 R6, R6, 0x100, RZ ;  /* 0x0000010006067825 */ /* 0x000fe200078e00ff */
[----:B------:R-:W-:-:S03]  /*86b0*/  PRMT R0, R18, 0x7710, RZ ;  /* 0x0000771012007816 */ /* 0x000fc600000000ff */
[----:B------:R-:W-:Y:S01]  /*86c0*/  IMAD.WIDE.U32 R2, R3, 0x1000000, RZ ;  /* 0x0100000003027825 */ /* 0x000fe200078e00ff */
[----:B0-----:R-:W-:Y:S02]  /*86d0*/  PRMT R10, R8, 0x8880, RZ ;  /* 0x00008880080a7816 */ /* 0x001fe400000000ff */
[----:B------:R-:W-:Y:S02]  /*86e0*/  LOP3.LUT R13, R13, 0xff, R0, 0xf8, !PT ;  /* 0x000000ff0d0d7812 */ /* 0x000fe400078ef800 */
[----:B-1----:R-:W-:Y:S02]  /*86f0*/  IADD3 R8, P0, PT, R9, UR4, RZ ;  /* 0x0000000409087c10 */ /* 0x002fe4000ff1e0ff */
[----:B------:R-:W-:Y:S02]  /*8700*/  PRMT R0, R10, 0x7710, RZ ;  /* 0x000077100a007816 */ /* 0x000fe400000000ff */
[----:B------:R-:W-:Y:S02]  /*8710*/  LOP3.LUT R11, R6, R2, R4, 0xfe, !PT ;  /* 0x00000002060b7212 */ /* 0x000fe400078efe04 */
[----:B------:R-:W-:-:S02]  /*8720*/  LOP3.LUT R3, R5, R13, R3, 0xfe, !PT ;  /* 0x0000000d05037212 */ /* 0x000fc400078efe03 */
[----:B------:R-:W-:Y:S02]  /*8730*/  LEA.HI.X.SX32 R9, R9, UR5, 0x1, P0 ;  /* 0x0000000509097c11 */ /* 0x000fe400080f0eff */
[----:B------:R-:W-:Y:S02]  /*8740*/  LOP3.LUT R2, R11, 0xff, R0, 0xf8, !PT ;  /* 0x000000ff0b027812 */ /* 0x000fe400078ef800 */
[----:B------:R-:W-:-:S05]  /*8750*/  LOP3.LUT R3, R3, R7, RZ, 0xfc, !PT ;  /* 0x0000000703037212 */ /* 0x000fca00078efcff */
[----:B------:R-:W-:Y:S01]  /*8760*/  STG.E.64 desc[UR36][R8.64], R2 ;  /* 0x0000000208007986 */ /* 0x000fe2000c101b24 */
[----:B------:R-:W-:Y:S05]  /*8770*/  EXIT ;  /* 0x000000000000794d */ /* 0x000fea0003800000 */
.L_x_795:
        /* <DEDUP_REMOVED lines=12> */
.L_x_690:
[----:B------:R-:W-:Y:S01]  /*8840*/  HFMA2 R12, -RZ, RZ, 0, 9.5367431640625e-07 ;  /* 0x00000010ff0c7431 */ /* 0x000fe200000001ff */
[----:B------:R-:W-:Y:S01]  /*8850*/  MOV R11, 0x1f ;  /* 0x0000001f000b7802 */ /* 0x000fe20000000f00 */
[----:B------:R-:W-:-:S07]  /*8860*/  IMAD.MOV.U32 R15, RZ, RZ, -0x1 ;  /* 0xffffffffff0f7424 */ /* 0x000fce00078e00ff */
[----:B-1----:R-:W-:Y:S05]  /*8870*/  WARPSYNC.COLLECTIVE R15, `(.L_x_796) ;  /* 0x000000000f087348 */ /* 0x002fea0003c00000 */
[----:B------:R0:W2:Y:S02]  /*8880*/  SHFL.BFLY P6, R14, R13, R12, R11 ;  /* 0x0c00000c0d0e7389 */ /* 0x0000a400000c000b */
[----:B012---:R-:W-:Y:S05]  /*8890*/  ENDCOLLECTIVE ;  /* 0x000000000000791b */ /* 0x007fea0003800000 */
.L_x_796:
[----:B------:R-:W-:Y:S02]  /*88a0*/  HFMA2 R12, -RZ, RZ, 0, 4.76837158203125e-07 ;  /* 0x00000008ff0c7431 */ /* 0x000fe400000001ff */
[----:B------:R-:W-:-:S05]  /*88b0*/  FADD.FTZ R0, R13, R14 ;  /* 0x0000000e0d007221 */ /* 0x000fca0000010000 */
[----:B------:R-:W-:-:S07]  /*88c0*/  MOV R13, R0 ;  /* 0x00000000000d7202 */ /* 0x000fce0000000f00 */
[----:B------:R-:W-:Y:S05]  /*88d0*/  WARPSYNC.COLLECTIVE R15, `(.L_x_797) ;  /* 0x000000000f087348 */ /* 0x000fea0003c00000 */
[----:B------:R0:W1:Y:S02]  /*88e0*/  SHFL.BFLY P6, R14, R13, R12, R11 ;  /* 0x0c00000c0d0e7389 */ /* 0x00006400000c000b */
[----:B01----:R-:W-:Y:S05]  /*88f0*/  ENDCOLLECTIVE ;  /* 0x000000000000791b */ /* 0x003fea0003800000 */
.L_x_797:
[----:B------:R-:W-:Y:S01]  /*8900*/  MOV R12, 0x4 ;  /* 0x00000004000c7802 */ /* 0x000fe20000000f00 */
[----:B------:R-:W-:-:S04]  /*8910*/  FADD.FTZ R3, R0, R14 ;  /* 0x0000000e00037221 */ /* 0x000fc80000010000 */
[----:B------:R-:W-:-:S07]  /*8920*/  IMAD.MOV.U32 R13, RZ, RZ, R3 ;  /* 0x000000ffff0d7224 */ /* 0x000fce00078e0003 */
[----:B------:R-:W-:Y:S05]  /*8930*/  WARPSYNC.COLLECTIVE R15, `(.L_x_798) ;  /* 0x000000000f087348 */ /* 0x000fea0003c00000 */
[----:B------:R0:W1:Y:S02]  /*8940*/  SHFL.BFLY P6, R14, R13, R12, R11 ;  /* 0x0c00000c0d0e7389 */ /* 0x00006400000c000b */
[----:B01----:R-:W-:Y:S05]  /*8950*/  ENDCOLLECTIVE ;  /* 0x000000000000791b */ /* 0x003fea0003800000 */
.L_x_798:
[----:B------:R-:W-:Y:S02]  /*8960*/  IMAD.MOV.U32 R12, RZ, RZ, 0x2 ;  /* 0x00000002ff0c7424 */ /* 0x000fe400078e00ff */
[----:B------:R-:W-:-:S05]  /*8970*/  FADD.FTZ R4, R3, R14 ;  /* 0x0000000e03047221 */ /* 0x000fca0000010000 */
[----:B------:R-:W-:-:S07]  /*8980*/  MOV R13, R4 ;  /* 0x00000004000d7202 */ /* 0x000fce0000000f00 */
[----:B------:R-:W-:Y:S05]  /*8990*/  WARPSYNC.COLLECTIVE R15, `(.L_x_799) ;  /* 0x000000000f087348 */ /* 0x000fea0003c00000 */
[----:B------:R0:W1:Y:S02]  /*89a0*/  SHFL.BFLY P6, R14, R13, R12, R11 ;  /* 0x0c00000c0d0e7389 */ /* 0x00006400000c000b */
[----:B01----:R-:W-:Y:S05]  /*89b0*/  ENDCOLLECTIVE ;  /* 0x000000000000791b */ /* 0x003fea0003800000 */
.L_x_799:
[----:B------:R-:W-:Y:S02]  /*89c0*/  HFMA2 R12, -RZ, RZ, 0, 5.9604644775390625e-08 ;  /* 0x00000001ff0c7431 */ /* 0x000fe400000001ff */
[----:B------:R-:W-:-:S05]  /*89d0*/  FADD.FTZ R5, R4, R14 ;  /* 0x0000000e04057221 */ /* 0x000fca0000010000 */
[----:B------:R-:W-:-:S07]  /*89e0*/  MOV R13, R5 ;  /* 0x00000005000d7202 */ /* 0x000fce0000000f00 */
[----:B------:R-:W-:Y:S05]  /*89f0*/  WARPSYNC.COLLECTIVE R15, `(.L_x_800) ;  /* 0x000000000f087348 */ /* 0x000fea0003c00000 */
[----:B------:R0:W1:Y:S02]  /*8a00*/  SHFL.BFLY P6, R14, R13, R12, R11 ;  /* 0x0c00000c0d0e7389 */ /* 0x00006400000c000b */
[----:B01----:R-:W-:Y:S05]  /*8a10*/  ENDCOLLECTIVE ;  /* 0x000000000000791b */ /* 0x003fea0003800000 */
.L_x_800:
[----:B------:R-:W-:Y:S05]  /*8a20*/  BRA `(.L_x_801) ;  /* 0xffffff90007c7947 */ /* 0x000fea000383ffff */
.L_x_726:
[----:B------:R-:W-:Y:S01]  /*8a30*/  BSSY B1, `(.L_x_802) ;  /* 0x0000007000017945 */ /* 0x000fe20003800000 */
[----:B------:R-:W-:Y:S01]  /*8a40*/  IMAD.MOV.U32 R12, RZ, RZ, 0x2 ;  /* 0x00000002ff0c7424 */ /* 0x000fe200078e00ff */
[----:B------:R-:W-:Y:S02]  /*8a50*/  MOV R11, 0x1f ;  /* 0x0000001f000b7802 */ /* 0x000fe40000000f00 */
[----:B-1234-:R-:W-:-:S07]  /*8a60*/  MOV R15, 0xffffffff ;  /* 0xffffffff000f7802 */ /* 0x01efce0000000f00 */
[----:B------:R-:W-:Y:S05]  /*8a70*/  WARPSYNC.COLLECTIVE R15, `(.L_x_803) ;  /* 0x000000000f087348 */ /* 0x000fea0003c00000 */
[----:B------:R0:W1:Y:S02]  /*8a80*/  SHFL.BFLY P6, R14, R13, R12, R11 ;  /* 0x0c00000c0d0e7389 */ /* 0x00006400000c000b */
[----:B01----:R-:W-:Y:S05]  /*8a90*/  ENDCOLLECTIVE ;  /* 0x000000000000791b */ /* 0x003fea0003800000 */
.L_x_803:
[----:B------:R-:W-:Y:S05]  /*8aa0*/  BSYNC B1 ;  /* 0x0000000000017941 */ /* 0x000fea0003800000 */
.L_x_802:
[----:B------:R-:W-:Y:S01]  /*8ab0*/  FADD.FTZ R13, R13, R14 ;  /* 0x0000000e0d0d7221 */ /* 0x000fe20000010000 */
[----:B------:R-:W-:Y:S01]  /*8ac0*/  IMAD.MOV.U32 R12, RZ, RZ, 0x1 ;  /* 0x00000001ff0c7424 */ /* 0x000fe200078e00ff */
[----:B------:R-:W-:Y:S02]  /*8ad0*/  MOV R11, 0x1f ;  /* 0x0000001f000b7802 */ /* 0x000fe40000000f00 */
[----:B------:R-:W-:-:S07]  /*8ae0*/  MOV R15, 0xffffffff ;  /* 0xffffffff000f7802 */ /* 0x000fce0000000f00 */
[----:B------:R-:W-:Y:S05]  /*8af0*/  WARPSYNC.COLLECTIVE R15, `(.L_x_804) ;  /* 0x000000000f087348 */ /* 0x000fea0003c00000 */
[----:B------:R0:W1:Y:S02]  /*8b00*/  SHFL.BFLY P6, R14, R13, R12, R11 ;  /* 0x0c00000c0d0e7389 */ /* 0x00006400000c000b */
[----:B01----:R-:W-:Y:S05]  /*8b10*/  ENDCOLLECTIVE ;  /* 0x000000000000791b */ /* 0x003fea0003800000 */
.L_x_804:
[----:B------:R-:W-:Y:S05]  /*8b20*/  BRA `(.L_x_805) ;  /* 0xffffffa800447947 */ /* 0x000fea000383ffff */
.L_x_730:
        /* <DEDUP_REMOVED lines=8> */
.L_x_807:
[----:B------:R-:W-:Y:S05]  /*8bb0*/  BSYNC B0 ;  /* 0x0000000000007941 */ /* 0x000fea0003800000 */
.L_x_806:
[----:B------:R-:W-:Y:S01]  /*8bc0*/  FMNMX.FTZ R13, R14, R48, !PT ;  /* 0x000000300e0d7209 */ /* 0x000fe20007810000 */
[----:B------:R-:W-:Y:S01]  /*8bd0*/  HFMA2 R12, -RZ, RZ, 0, 4.76837158203125e-07 ;  /* 0x00000008ff0c7431 */ /* 0x000fe200000001ff */
[----:B------:R-:W-:Y:S01]  /*8be0*/  MOV R11, 0x1f ;  /* 0x0000001f000b7802 */ /* 0x000fe20000000f00 */
[----:B------:R-:W-:-:S07]  /*8bf0*/  IMAD.MOV.U32 R15, RZ, RZ, -0x1 ;  /* 0xffffffffff0f7424 */ /* 0x000fce00078e00ff */
[----:B------:R-:W-:Y:S05]  /*8c00*/  WARPSYNC.COLLECTIVE R15, `(.L_x_808) ;  /* 0x000000000f087348 */ /* 0x000fea0003c00000 */
[----:B------:R0:W1:Y:S02]  /*8c10*/  SHFL.BFLY P6, R14, R13, R12, R11 ;  /* 0x0c00000c0d0e7389 */ /* 0x00006400000c000b */
[----:B01----:R-:W-:Y:S05]  /*8c20*/  ENDCOLLECTIVE ;  /* 0x000000000000791b */ /* 0x003fea0003800000 */
.L_x_808:
[----:B------:R-:W-:Y:S01]  /*8c30*/  HFMA2 R12, -RZ, RZ, 0, 2.384185791015625e-07 ;  /* 0x00000004ff0c7431 */ /* 0x000fe200000001ff */
[----:B------:R-:W-:-:S04]  /*8c40*/  FMNMX.FTZ R0, R13, R14, !PT ;  /* 0x0000000e0d007209 */ /* 0x000fc80007810000 */
[----:B------:R-:W-:-:S07]  /*8c50*/  MOV R13, R0 ;  /* 0x00000000000d7202 */ /* 0x000fce0000000f00 */
[----:B------:R-:W-:Y:S05]  /*8c60*/  WARPSYNC.COLLECTIVE R15, `(.L_x_809) ;  /* 0x000000000f087348 */ /* 0x000fea0003c00000 */
[----:B------:R0:W1:Y:S02]  /*8c70*/  SHFL.BFLY P6, R14, R13, R12, R11 ;  /* 0x0c00000c0d0e7389 */ /* 0x00006400000c000b */
[----:B01----:R-:W-:Y:S05]  /*8c80*/  ENDCOLLECTIVE ;  /* 0x000000000000791b */ /* 0x003fea0003800000 */
.L_x_809:
[----:B------:R-:W-:Y:S05]  /*8c90*/  BRA `(.L_x_810) ;  /* 0xffffffa800a07947 */ /* 0x000fea000383ffff */
.L_x_811:
        /* <DEDUP_REMOVED lines=14> */
.L_x_3252:


//--------------------- .text._ZN4mmha33masked_multihead_attention_kernelIfLi48ELi64ELi1ELi16ELi256ELb1ELb1EEEv26Multihead_attention_paramsIT_XT5_EE --------------------------
	.section	.text._ZN4mmha33masked_multihead_attention_kernelIfLi48ELi64ELi1ELi16ELi256ELb1ELb1EEEv26Multihead_attention_paramsIT_XT5_EE,"ax",@progbits
	.align	128
        .global         _ZN4mmha33masked_multihead_attention_kernelIfLi48ELi64ELi1ELi16ELi256ELb1ELb1EEEv26Multihead_attention_paramsIT_XT5_EE
        .type           _ZN4mmha33masked_multihead_attention_kernelIfLi48ELi64ELi1ELi16ELi256ELb1ELb1EEEv26Multihead_attention_paramsIT_XT5_EE,@function
        .size           _ZN4mmha33masked_multihead_attention_kernelIfLi48ELi64ELi1ELi16ELi256ELb1ELb1EEEv26Multihead_attention_paramsIT_XT5_EE,(.L_x_3253 - _ZN4mmha33masked_multihead_attention_kernelIfLi48ELi64ELi1ELi16ELi256ELb1ELb1EEEv26Multihead_attention_paramsIT_XT5_EE)
        .other          _ZN4mmha33masked_multihead_attention_kernelIfLi48ELi64ELi1ELi16ELi256ELb1ELb1EEEv26Multihead_attention_paramsIT_XT5_EE,@"STO_CUDA_ENTRY STV_DEFAULT"
_ZN4mmha33masked_multihead_attention_kernelIfLi48ELi64ELi1ELi16ELi256ELb1ELb1EEEv26Multihead_attention_paramsIT_XT5_EE:
.text._ZN4mmha33masked_multihead_attention_kernelIfLi48ELi64ELi1ELi16ELi256ELb1ELb1EEEv26Multihead_attention_paramsIT_XT5_EE:
        /* <DEDUP_REMOVED lines=12> */
.L_x_812:
[----:B------:R-:W1:Y:S08]  /*00c0*/  LDC R8, c[0x0][0x3f0] ;  /* 0x0000fc00ff087b82 */ /* 0x000e700000000800 */
[----:B------:R-:W3:Y:S08]  /*00d0*/  LDC.64 R10, c[0x0][0x460] ;  /* 0x00011800ff0a7b82 */ /* 0x000ef00000000a00 */
[----:B------:R-:W4:Y:S01]  /*00e0*/  LDC R14, c[0x0][0x40c] ;  /* 0x00010300ff0e7b82 */ /* 0x000f220000000800 */
[----:B-1----:R-:W-:Y:S01]  /*00f0*/  IABS R5, R8 ;  /* 0x0000000800057213 */ /* 0x002fe20000000000 */
[----:B------:R-:W1:Y:S06]  /*0100*/  S2R R220, SR_TID.X ;  /* 0x0000000000dc7919 */ /* 0x000e6c0000002100 */
[----:B------:R-:W0:Y:S01]  /*0110*/  LDC R84, c[0x0][0x3f8] ;  /* 0x0000fe00ff547b82 */ /* 0x000e220000000800 */
[----:B------:R-:W2:Y:S01]  /*0120*/  I2F.RP R0, R5 ;  /* 0x0000000500007306 */ /* 0x000ea20000209400 */
[----:B---3--:R-:W-:-:S04]  /*0130*/  ISETP.NE.U32.AND P0, PT, R10, RZ, PT ;  /* 0x000000ff0a00720c */ /* 0x008fc80003f05070 */
[----:B------:R-:W-:-:S04]  /*0140*/  ISETP.NE.AND.EX P0, PT, R11, RZ, PT, P0 ;  /* 0x000000ff0b00720c */ /* 0x000fc80003f05300 */
[----:B----4-:R-:W-:Y:S01]  /*0150*/  ISETP.EQ.AND P3, PT, R14, RZ, P0 ;  /* 0x000000ff0e00720c */ /* 0x010fe20000762270 */
[----:B--2---:R-:W2:Y:S01]  /*0160*/  MUFU.RCP R0, R0 ;  /* 0x0000000000007308 */ /* 0x004ea20000001000 */
[----:B------:R-:W0:Y:S01]  /*0170*/  S2R R17, SR_CTAID.X ;  /* 0x0000000000117919 */ /* 0x000e220000002500 */
[----:B------:R-:W-:Y:S01]  /*0180*/  BSSY.RECONVERGENT B0, `(.L_x_813) ;  /* 0x0000037000007945 */ /* 0x000fe20003800200 */
[----:B------:R-:W-:Y:S01]  /*0190*/  P2R R26, PR, RZ, 0x8 ;  /* 0x00000008ff1a7803 */ /* 0x000fe20000000000 */
[----:B--2---:R-:W-:-:S04]  /*01a0*/  VIADD R2, R0, 0xffffffe ;  /* 0x0ffffffe00027836 */ /* 0x004fc80000000000 */
[----:B------:R2:W3:Y:S02]  /*01b0*/  F2I.FTZ.U32.TRUNC.NTZ R3, R2 ;  /* 0x0000000200037305 */ /* 0x0004e4000021f000 */
[----:B--2---:R-:W-:Y:S01]  /*01c0*/  IMAD.MOV.U32 R2, RZ, RZ, RZ ;  /* 0x000000ffff027224 */ /* 0x004fe200078e00ff */
[----:B---3--:R-:W-:-:S05]  /*01d0*/  IADD3 R4, PT, PT, RZ, -R3, RZ ;  /* 0x80000003ff047210 */ /* 0x008fca0007ffe0ff */
[----:B------:R-:W-:Y:S01]  /*01e0*/  IMAD R7, R4, R5, RZ ;  /* 0x0000000504077224 */ /* 0x000fe200078e02ff */
[----:B------:R-:W-:-:S03]  /*01f0*/  IABS R4, R25 ;  /* 0x0000001900047213 */ /* 0x000fc60000000000 */
[----:B------:R-:W-:Y:S02]  /*0200*/  IMAD.HI.U32 R3, R3, R7, R2 ;  /* 0x0000000703037227 */ /* 0x000fe400078e0002 */
[----:B------:R-:W2:Y:S04]  /*0210*/  @P3 LDC.64 R6, c[0x0][0x460] ;  /* 0x00011800ff063b82 */ /* 0x000ea80000000a00 */
[----:B------:R-:W-:-:S05]  /*0220*/  IMAD.HI.U32 R3, R3, R4, RZ ;  /* 0x0000000403037227 */ /* 0x000fca00078e00ff */
[----:B------:R-:W-:-:S05]  /*0230*/  IADD3 R0, PT, PT, -R3, RZ, RZ ;  /* 0x000000ff03007210 */ /* 0x000fca0007ffe1ff */
[----:B------:R-:W-:-:S05]  /*0240*/  IMAD R0, R5, R0, R4 ;  /* 0x0000000005007224 */ /* 0x000fca00078e0204 */
[----:B------:R-:W-:-:S13]  /*0250*/  ISETP.GT.U32.AND P1, PT, R5, R0, PT ;  /* 0x000000000500720c */ /* 0x000fda0003f24070 */
[----:B------:R-:W-:Y:S01]  /*0260*/  @!P1 IMAD.IADD R0, R0, 0x1, -R5 ;  /* 0x0000000100009824 */ /* 0x000fe200078e0a05 */
[----:B------:R-:W-:Y:S02]  /*0270*/  @!P1 IADD3 R3, PT, PT, R3, 0x1, RZ ;  /* 0x0000000103039810 */ /* 0x000fe40007ffe0ff */
[----:B------:R-:W-:Y:S02]  /*0280*/  ISETP.NE.AND P1, PT, R8, RZ, PT ;  /* 0x000000ff0800720c */ /* 0x000fe40003f25270 */
[----:B------:R-:W-:Y:S02]  /*0290*/  ISETP.GE.U32.AND P0, PT, R0, R5, PT ;  /* 0x000000050000720c */ /* 0x000fe40003f06070 */
[----:B------:R-:W3:Y:S01]  /*02a0*/  LDC.64 R4, c[0x0][0x498] ;  /* 0x00012600ff047b82 */ /* 0x000ee20000000a00 */
[----:B------:R-:W-:-:S04]  /*02b0*/  LOP3.LUT R0, R25, R8, RZ, 0x3c, !PT ;  /* 0x0000000819007212 */ /* 0x000fc800078e3cff */
[----:B------:R-:W-:-:S06]  /*02c0*/  ISETP.GE.AND P2, PT, R0, RZ, PT ;  /* 0x000000ff0000720c */ /* 0x000fcc0003f46270 */
[----:B------:R-:W-:-:S05]  /*02d0*/  @P0 VIADD R3, R3, 0x1 ;  /* 0x0000000103030836 */ /* 0x000fca0000000000 */
[----:B------:R-:W-:-:S05]  /*02e0*/  MOV R37, R3 ;  /* 0x0000000300257202 */ /* 0x000fca0000000f00 */
[----:B------:R-:W-:Y:S01]  /*02f0*/  @!P2 IMAD.MOV R37, RZ, RZ, -R37 ;  /* 0x000000ffff25a224 */ /* 0x000fe200078e0a25 */
[----:B------:R-:W-:Y:S01]  /*0300*/  @!P1 LOP3.LUT R37, RZ, R8, RZ, 0x33, !PT ;  /* 0x00000008ff259212 */ /* 0x000fe200078e33ff */
[----:B---3--:R-:W-:Y:S01]  /*0310*/  IMAD.WIDE.U32 R4, R25, 0x4, R4 ;  /* 0x0000000419047825 */ /* 0x008fe200078e0004 */
[----:B------:R-:W3:Y:S03]  /*0320*/  LDC R8, c[0x0][0x3e8] ;  /* 0x0000fa00ff087b82 */ /* 0x000ee60000000800 */
[----:B--2---:R-:W-:Y:S01]  /*0330*/  @P3 IMAD.WIDE R6, R37, 0x4, R6 ;  /* 0x0000000425063825 */ /* 0x004fe200078e0206 */
[----:B------:R2:W5:Y:S04]  /*0340*/  LDG.E R16, desc[UR36][R4.64] ;  /* 0x0000002404107981 */ /* 0x000568000c1e1900 */
[----:B------:R2:W5:Y:S01]  /*0350*/  @P3 LDG.E R2, desc[UR36][R6.64] ;  /* 0x0000002406023981 */ /* 0x000562000c1e1900 */
[----:B-1----:R-:W-:Y:S01]  /*0360*/  ISETP.GT.U32.AND P2, PT, R220, 0x17, PT ;  /* 0x00000017dc00780c */ /* 0x002fe20003f44070 */
[----:B0-----:R-:W-:Y:S01]  /*0370*/  IMAD R18, R25, R84, R17 ;  /* 0x0000005419127224 */ /* 0x001fe200078e0211 */
[----:B------:R-:W-:-:S02]  /*0380*/  CS2R R32, SRZ ;  /* 0x0000000000207805 */ /* 0x000fc4000001ff00 */
[----:B------:R-:W-:Y:S02]  /*0390*/  SHF.L.U32 R3, R220, 0x1, RZ ;  /* 0x00000001dc037819 */ /* 0x000fe400000006ff */
[----:B---3--:R-:W-:-:S13]  /*03a0*/  ISETP.NE.AND P0, PT, R8, RZ, PT ;  /* 0x000000ff0800720c */ /* 0x008fda0003f05270 */
[----:B------:R-:W-:Y:S02]  /*03b0*/  @P0 IMAD R8, R25, R8, RZ ;  /* 0x0000000819080224 */ /* 0x000fe400078e02ff */
[----:B------:R-:W-:Y:S02]  /*03c0*/  @!P0 IMAD R0, R18, 0x30, RZ ;  /* 0x0000003012008824 */ /* 0x000fe400078e02ff */
[----:B------:R-:W-:Y:S01]  /*03d0*/  @P0 IMAD R0, R17, 0x30, R8 ;  /* 0x0000003011000824 */ /* 0x000fe200078e0208 */
[----:B--2---:R-:W-:Y:S06]  /*03e0*/  @P2 BRA `(.L_x_814) ;  /* 0x0000000000402947 */ /* 0x004fec0003800000 */
        /* <DEDUP_REMOVED lines=14> */
[----:B0-----:R-:W-:-:S06]  /*04d0*/  @!P0 FMUL.FTZ R33, R4, R33 ;  /* 0x0000002104218220 */ /* 0x001fcc0000410000 */
[----:B------:R0:W5:Y:S02]  /*04e0*/  @P0 LDG.E.64 R32, desc[UR36][R6.64] ;  /* 0x0000002406200981 */ /* 0x000164000c1e1b00 */
.L_x_814:
[----:B------:R-:W-:Y:S05]  /*04f0*/  BSYNC.RECONVERGENT B0 ;  /* 0x0000000000007941 */ /* 0x000fea0003800200 */
.L_x_813:
[----:B------:R-:W1:Y:S01]  /*0500*/  LDCU.64 UR6, c[0x0][0x3a0] ;  /* 0x00007400ff0677ac */ /* 0x000e620008000a00 */
[----:B------:R-:W2:Y:S01]  /*0510*/  LDC R27, c[0x0][0x3f4] ;  /* 0x0000fd00ff1b7b82 */ /* 0x000ea20000000800 */
[----:B------:R-:W-:Y:S01]  /*0520*/  ISETP.GT.U32.OR P3, PT, R220, 0x1f, !P3 ;  /* 0x0000001fdc00780c */ /* 0x000fe20005f64470 */
[----:B------:R-:W-:Y:S01]  /*0530*/  IMAD R22, R18, 0x30, RZ ;  /* 0x0000003012167824 */ /* 0x000fe200078e02ff */
[----:B------:R-:W3:Y:S01]  /*0540*/  LDCU.64 UR4, c[0x0][0x390] ;  /* 0x00007200ff0477ac */ /* 0x000ee20008000a00 */
[----:B------:R-:W-:Y:S01]  /*0550*/  SHF.R.U32.HI R34, RZ, 0x1, R220 ;  /* 0x00000001ff227819 */ /* 0x000fe200000116dc */
[----:B------:R-:W-:Y:S01]  /*0560*/  IMAD R15, R17, 0x30, R3 ;  /* 0x00000030110f7824 */ /* 0x000fe200078e0203 */
[----:B-----5:R-:W-:Y:S02]  /*0570*/  IADD3 R24, PT, PT, R16, -0x1, RZ ;  /* 0xffffffff10187810 */ /* 0x020fe40007ffe0ff */
[----:B------:R-:W-:Y:S02]  /*0580*/  CS2R R30, SRZ ;  /* 0x00000000001e7805 */ /* 0x000fe4000001ff00 */
[----:B------:R-:W-:Y:S01]  /*0590*/  LOP3.LUT R35, R3, 0x2, RZ, 0xc0, !PT ;  /* 0x0000000203237812 */ /* 0x000fe200078ec0ff */
[----:B------:R-:W4:Y:S01]  /*05a0*/  LDC.64 R20, c[0x0][0x418] ;  /* 0x00010600ff147b82 */ /* 0x000f220000000a00 */
[----:B------:R-:W-:-:S02]  /*05b0*/  CS2R R28, SRZ ;  /* 0x00000000001c7805 */ /* 0x000fc4000001ff00 */
[----:B-1----:R-:W-:-:S05]  /*05c0*/  ISETP.NE.U32.AND P1, PT, RZ, UR6, PT ;  /* 0x00000006ff007c0c */ /* 0x002fca000bf25070 */
[----:B------:R-:W1:Y:S01]  /*05d0*/  @!P2 LDC.64 R4, c[0x0][0x3b8] ;  /* 0x0000ee00ff04ab82 */ /* 0x000e620000000a00 */
[----:B---3--:R-:W-:Y:S01]  /*05e0*/  ISETP.NE.U32.AND P0, PT, RZ, UR4, PT ;  /* 0x00000004ff007c0c */ /* 0x008fe2000bf05070 */
[----:B------:R-:W3:Y:S01]  /*05f0*/  LDCU.U8 UR4, c[0x0][0x404] ;  /* 0x00008080ff0477ac */ /* 0x000ee20008000000 */
[----:B------:R-:W-:Y:S01]  /*0600*/  ISETP.NE.AND.EX P1, PT, RZ, UR7, PT, P1 ;  /* 0x00000007ff007c0c */ /* 0x000fe2000bf25310 */
[-C--:B--2---:R-:W-:Y:S01]  /*0610*/  @!P2 IMAD R11, R34, R27.reuse, R24 ;  /* 0x0000001b220ba224 */ /* 0x084fe200078e0218 */
[----:B------:R-:W-:Y:S01]  /*0620*/  ISETP.NE.AND.EX P0, PT, RZ, UR5, PT, P0 ;  /* 0x00000005ff007c0c */ /* 0x000fe2000bf05300 */
[----:B------:R-:W-:Y:S01]  /*0630*/  @!P2 IMAD R0, R22, R27, R35 ;  /* 0x0000001b1600a224 */ /* 0x000fe200078e0223 */
[C---:B------:R-:W-:Y:S02]  /*0640*/  ISETP.GT.U32.OR P1, PT, R220.reuse, 0x17, !P1 ;  /* 0x00000017dc00780c */ /* 0x040fe40004f24470 */
[----:B------:R-:W-:Y:S01]  /*0650*/  ISETP.GT.U32.OR P0, PT, R220, 0x17, !P0 ;  /* 0x00000017dc00780c */ /* 0x000fe20004704470 */
[----:B------:R-:W-:Y:S01]  /*0660*/  @!P2 IMAD R13, R11, 0x4, R0 ;  /* 0x000000040b0da824 */ /* 0x000fe200078e0200 */
[----:B------:R-:W-:Y:S01]  /*0670*/  ISETP.NE.OR P4, PT, R14, RZ, P1 ;  /* 0x000000ff0e00720c */ /* 0x000fe20000f85670 */
[----:B------:R-:W2:Y:S10]  /*0680*/  @!P3 LDC.64 R10, c[0x0][0x450] ;  /* 0x00011400ff0abb82 */ /* 0x000eb40000000a00 */
[----:B0-----:R-:W0:Y:S01]  /*0690*/  @!P0 LDC.64 R6, c[0x0][0x390] ;  /* 0x0000e400ff068b82 */ /* 0x001e220000000a00 */
[----:B------:R-:W-:Y:S01]  /*06a0*/  @!P3 IMAD R0, R2, R84, RZ ;  /* 0x000000540200b224 */ /* 0x000fe200078e02ff */
[----:B----4-:R-:W-:Y:S01]  /*06b0*/  ISETP.NE.U32.AND P1, PT, R20, RZ, PT ;  /* 0x000000ff1400720c */ /* 0x010fe20003f25070 */
[----:B-1----:R-:W-:-:S03]  /*06c0*/  @!P2 IMAD.WIDE R4, R13, 0x4, R4 ;  /* 0x000000040d04a825 */ /* 0x002fc600078e0204 */
[----:B------:R-:W-:Y:S02]  /*06d0*/  ISETP.NE.AND.EX P1, PT, R21, RZ, PT, P1 ;  /* 0x000000ff1500720c */ /* 0x000fe40003f25310 */
[----:B------:R-:W-:Y:S01]  /*06e0*/  CS2R R20, SRZ ;  /* 0x0000000000147805 */ /* 0x000fe2000001ff00 */
[----:B------:R-:W1:Y:S01]  /*06f0*/  @!P4 LDC.64 R8, c[0x0][0x3a0] ;  /* 0x0000e800ff08cb82 */ /* 0x000e620000000a00 */
[----:B------:R-:W4:Y:S01]  /*0700*/  @!P2 LDG.E.64 R30, desc[UR36][R4.64] ;  /* 0x00000024041ea981 */ /* 0x000f22000c1e1b00 */
[----:B------:R-:W-:-:S08]  /*0710*/  IABS R23, R24 ;  /* 0x0000001800177213 */ /* 0x000fd00000000000 */
[----:B------:R-:W3:Y:S01]  /*0720*/  @P1 LDC.64 R12, c[0x0][0x418] ;  /* 0x00010600ff0c1b82 */ /* 0x000ee20000000a00 */
[----:B0-----:R-:W-:-:S05]  /*0730*/  @!P0 IMAD.WIDE.U32 R6, R15, 0x4, R6 ;  /* 0x000000040f068825 */ /* 0x001fca00078e0006 */
[----:B------:R0:W4:Y:S01]  /*0740*/  @!P0 LDG.E.64 R20, desc[UR36][R6.64] ;  /* 0x0000002406148981 */ /* 0x000122000c1e1b00 */
[----:B-1----:R-:W-:-:S04]  /*0750*/  @!P4 IMAD.WIDE.U32 R8, R15, 0x4, R8 ;  /* 0x000000040f08c825 */ /* 0x002fc800078e0008 */
[----:B------:R-:W-:Y:S01]  /*0760*/  @!P3 IMAD R15, R0, 0x30, R15 ;  /* 0x00000030000fb824 */ /* 0x000fe200078e020f */
[----:B------:R1:W4:Y:S03]  /*0770*/  @!P4 LDG.E.64 R28, desc[UR36][R8.64] ;  /* 0x00000024081cc981 */ /* 0x000326000c1e1b00 */
[----:B--2---:R-:W-:-:S06]  /*0780*/  @!P3 IMAD.WIDE R10, R15, 0x4, R10 ;  /* 0x000000040f0ab825 */ /* 0x004fcc00078e020a */
[----:B------:R-:W2:Y:S01]  /*0790*/  @!P3 LDG.E.64 R10, desc[UR36][R10.64] ;  /* 0x000000240a0ab981 */ /* 0x000ea2000c1e1b00 */
[----:B0-----:R-:W-:Y:S01]  /*07a0*/  IABS R6, R27 ;  /* 0x0000001b00067213 */ /* 0x001fe20000000000 */
[----:B-1----:R-:W0:Y:S03]  /*07b0*/  LDC R8, c[0x0][0x400] ;  /* 0x00010000ff087b82 */ /* 0x002e260000000800 */
[----:B------:R-:W1:Y:S08]  /*07c0*/  I2F.RP R0, R6 ;  /* 0x0000000600007306 */ /* 0x000e700000209400 */
[----:B-1----:R-:W1:Y:S02]  /*07d0*/  MUFU.RCP R0, R0 ;  /* 0x0000000000007308 */ /* 0x002e640000001000 */
[----:B-1----:R-:W-:-:S06]  /*07e0*/  VIADD R4, R0, 0xffffffe ;  /* 0x0ffffffe00047836 */ /* 0x002fcc0000000000 */
[----:B------:R1:W3:Y:S02]  /*07f0*/  F2I.FTZ.U32.TRUNC.NTZ R5, R4 ;  /* 0x0000000400057305 */ /* 0x0002e4000021f000 */
[----:B-1----:R-:W-:Y:S01]  /*0800*/  IMAD.MOV.U32 R4, RZ, RZ, RZ ;  /* 0x000000ffff047224 */ /* 0x002fe200078e00ff */
[----:B---3--:R-:W-:-:S05]  /*0810*/  IADD3 R7, PT, PT, RZ, -R5, RZ ;  /* 0x80000005ff077210 */ /* 0x008fca0007ffe0ff */
[----:B------:R-:W-:-:S04]  /*0820*/  IMAD R7, R7, R6, RZ ;  /* 0x0000000607077224 */ /* 0x000fc800078e02ff */
[----:B------:R-:W-:-:S06]  /*0830*/  IMAD.HI.U32 R5, R5, R7, R4 ;  /* 0x0000000705057227 */ /* 0x000fcc00078e0004 */
[----:B------:R-:W-:-:S05]  /*0840*/  IMAD.HI.U32 R5, R5, R23, RZ ;  /* 0x0000001705057227 */ /* 0x000fca00078e00ff */
[----:B------:R-:W-:-:S05]  /*0850*/  IADD3 R5, PT, PT, -R5, RZ, RZ ;  /* 0x000000ff05057210 */ /* 0x000fca0007ffe1ff */
[----:B------:R-:W-:-:S05]  /*0860*/  IMAD R23, R6, R5, R23 ;  /* 0x0000000506177224 */ /* 0x000fca00078e0217 */
[----:B------:R-:W-:-:S13]  /*0870*/  ISETP.GT.U32.AND P0, PT, R6, R23, PT ;  /* 0x000000170600720c */ /* 0x000fda0003f04070 */
[----:B------:R-:W-:-:S05]  /*0880*/  @!P0 IMAD.IADD R23, R23, 0x1, -R6 ;  /* 0x0000000117178824 */ /* 0x000fca00078e0a06 */
[----:B------:R-:W-:Y:S01]  /*0890*/  ISETP.GT.U32.AND P0, PT, R6, R23, PT ;  /* 0x000000170600720c */ /* 0x000fe20003f04070 */
[----:B------:R-:W-:Y:S02]  /*08a0*/  HFMA2 R19, -RZ, RZ, 0, 0 ;  /* 0x00000000ff137431 */ /* 0x000fe400000001ff */
[----:B------:R-:W-:Y:S01]  /*08b0*/  @P1 IMAD.WIDE.U32 R12, R25, 0x4, R12 ;  /* 0x00000004190c1825 */ /* 0x000fe200078e000c */
[----:B------:R-:W-:-:S04]  /*08c0*/  ISETP.GE.AND P2, PT, R24, RZ, PT ;  /* 0x000000ff1800720c */ /* 0x000fc80003f46270 */
[----:B------:R1:W5:Y:S05]  /*08d0*/  @P1 LDG.E R19, desc[UR36][R12.64] ;  /* 0x000000240c131981 */ /* 0x00036a000c1e1900 */
[----:B------:R-:W-:Y:S02]  /*08e0*/  @!P0 IADD3 R23, PT, PT, R23, -R6, RZ ;  /* 0x8000000617178210 */ /* 0x000fe40007ffe0ff */
[----:B------:R-:W-:Y:S02]  /*08f0*/  ISETP.NE.AND P0, PT, RZ, UR4, PT ;  /* 0x00000004ff007c0c */ /* 0x000fe4000bf05270 */
[----:B------:R-:W-:Y:S02]  /*0900*/  ISETP.NE.AND P1, PT, R27, RZ, PT ;  /* 0x000000ff1b00720c */ /* 0x000fe40003f25270 */
[----:B0-----:R-:W-:Y:S01]  /*0910*/  ISETP.LT.OR P0, PT, R8, 0x1, P0 ;  /* 0x000000010800780c */ /* 0x001fe20000701670 */
[----:B------:R-:W-:Y:S01]  /*0920*/  IMAD R25, R25, R27, RZ ;  /* 0x0000001b19197224 */ /* 0x000fe200078e02ff */
[----:B------:R-:W-:Y:S01]  /*0930*/  ISETP.NE.AND P4, PT, R14, RZ, PT ;  /* 0x000000ff0e00720c */ /* 0x000fe20003f85270 */
[----:B------:R-:W-:Y:S01]  /*0940*/  BSSY.RECONVERGENT B6, `(.L_x_815) ;  /* 0x00000d5000067945 */ /* 0x000fe20003800200 */
[----:B------:R-:W-:-:S02]  /*0950*/  @!P2 IMAD.MOV R23, RZ, RZ, -R23 ;  /* 0x000000ffff17a224 */ /* 0x000fc400078e0a17 */
[----:B------:R-:W-:Y:S01]  /*0960*/  IMAD R84, R37, R84, RZ ;  /* 0x0000005425547224 */ /* 0x000fe200078e02ff */
[----:B------:R-:W-:-:S04]  /*0970*/  SHF.R.S32.HI R215, RZ, 0x1f, R25 ;  /* 0x0000001fffd77819 */ /* 0x000fc80000011419 */
[-C--:B------:R-:W-:Y:S02]  /*0980*/  @!P1 LOP3.LUT R23, RZ, R27.reuse, RZ, 0x33, !PT ;  /* 0x0000001bff179212 */ /* 0x080fe400078e33ff */
[----:B------:R-:W-:Y:S01]  /*0990*/  VIADDMNMX R27, R16, -R27, RZ, !PT ;  /* 0x8000001b101b7246 */ /* 0x000fe200078001ff */
[----:B----4-:R-:W-:Y:S01]  /*09a0*/  FADD.FTZ R32, R20, R32 ;  /* 0x0000002014207221 */ /* 0x010fe20000010000 */
[----:B------:R-:W-:Y:S01]  /*09b0*/  FADD.FTZ R33, R21, R33 ;  /* 0x0000002115217221 */ /* 0x000fe20000010000 */
[----:B------:R-:W-:Y:S01]  /*09c0*/  FADD.FTZ R5, R28, R30 ;  /* 0x0000001e1c057221 */ /* 0x000fe20000010000 */
[----:B------:R-:W-:-:S04]  /*09d0*/  FADD.FTZ R0, R29, R31 ;  /* 0x0000001f1d007221 */ /* 0x000fc80000010000 */
[C---:B------:R-:W-:Y:S02]  /*09e0*/  FSEL R30, R5.reuse, R30, !P4 ;  /* 0x0000001e051e7208 */ /* 0x040fe40006000000 */
[C---:B------:R-:W-:Y:S01]  /*09f0*/  FSEL R31, R0.reuse, R31, !P4 ;  /* 0x0000001f001f7208 */ /* 0x040fe20006000000 */
[----:B--2---:R-:W-:Y:S01]  /*0a00*/  @!P3 FMUL.FTZ R30, R5, R10 ;  /* 0x0000000a051eb220 */ /* 0x004fe20000410000 */
[----:B------:R-:W-:Y:S01]  /*0a10*/  @!P3 FMUL.FTZ R31, R0, R11 ;  /* 0x0000000b001fb220 */ /* 0x000fe20000410000 */
[----:B-1----:R-:W-:Y:S06]  /*0a20*/  @P0 BRA `(.L_x_816) ;  /* 0x0000000000b00947 */ /* 0x002fec0003800000 */
[----:B------:R-:W-:-:S13]  /*0a30*/  ISETP.NE.AND P0, PT, R14, RZ, PT ;  /* 0x000000ff0e00720c */ /* 0x000fda0003f05270 */
[----:B------:R-:W-:Y:S05]  /*0a40*/  @P0 BRA `(.L_x_817) ;  /* 0x00000000005c0947 */ /* 0x000fea0003800000 */
[----:B------:R-:W-:-:S13]  /*0a50*/  ISETP.GE.AND P0, PT, R3, R8, PT ;  /* 0x000000080300720c */ /* 0x000fda0003f06270 */
[----:B------:R-:W-:Y:S05]  /*0a60*/  @P0 BRA `(.L_x_818) ;  /* 0x0000000c00080947 */ /* 0x000fea0003800000 */
[----:B------:R-:W-:Y:S02]  /*0a70*/  I2FP.F32.U32 R4, R8 ;  /* 0x0000000800047245 */ /* 0x000fe40000201000 */
[----:B------:R-:W-:Y:S02]  /*0a80*/  I2FP.F32.U32 R3, R3 ;  /* 0x0000000300037245 */ /* 0x000fe40000201000 */
[----:B-----5:R-:W-:Y:S02]  /*0a90*/  IADD3 R0, PT, PT, -R19, R14, RZ ;  /* 0x0000000e13007210 */ /* 0x020fe40007ffe1ff */
[----:B------:R-:W0:Y:S02]  /*0aa0*/  MUFU.RCP R4, R4 ;  /* 0x0000000400047308 */ /* 0x000e240000001000 */
[----:B------:R-:W-:Y:S01]  /*0ab0*/  I2FP.F32.S32 R0, R0 ;  /* 0x0000000000007245 */ /* 0x000fe20000201400 */
        /* <DEDUP_REMOVED lines=8> */
[-C--:B------:R-:W-:Y:S01]  /*0b40*/  FMUL.FTZ R9, R31, R5.reuse ;  /* 0x000000051f097220 */ /* 0x080fe20000410000 */
[-C--:B------:R-:W-:Y:S01]  /*0b50*/  FMUL.FTZ R4, R32, R5.reuse ;  /* 0x0000000520047220 */ /* 0x080fe20000410000 */
[----:B------:R-:W-:Y:S01]  /*0b60*/  FMUL.FTZ R6, R30, R5 ;  /* 0x000000051e067220 */ /* 0x000fe20000410000 */
[-C--:B-1----:R-:W-:Y:S01]  /*0b70*/  FFMA.FTZ R32, R32, R0.reuse, -R7 ;  /* 0x0000000020207223 */ /* 0x082fe20000010807 */
[-C--:B------:R-:W-:Y:S01]  /*0b80*/  FFMA.FTZ R30, R30, R0.reuse, -R9 ;  /* 0x000000001e1e7223 */ /* 0x080fe20000010809 */
[-C--:B------:R-:W-:Y:S01]  /*0b90*/  FFMA.FTZ R33, R33, R0.reuse, R4 ;  /* 0x0000000021217223 */ /* 0x080fe20000010004 */
[----:B------:R-:W-:Y:S01]  /*0ba0*/  FFMA.FTZ R31, R31, R0, R6 ;  /* 0x000000001f1f7223 */ /* 0x000fe20000010006 */
[----:B------:R-:W-:Y:S06]  /*0bb0*/  BRA `(.L_x_818) ;  /* 0x0000000800b47947 */ /* 0x000fec0003800000 */
.L_x_817:
[----:B------:R-:W-:-:S13]  /*0bc0*/  ISETP.GE.AND P0, PT, R3, R8, PT ;  /* 0x000000080300720c */ /* 0x000fda0003f06270 */
[----:B------:R-:W-:Y:S05]  /*0bd0*/  @P0 BRA `(.L_x_818) ;  /* 0x0000000800ac0947 */ /* 0x000fea0003800000 */
[----:B------:R-:W-:Y:S01]  /*0be0*/  I2FP.F32.U32 R8, R8 ;  /* 0x0000000800087245 */ /* 0x000fe20000201000 */
[----:B-----5:R-:W-:Y:S01]  /*0bf0*/  IMAD.IADD R14, R14, 0x1, -R19 ;  /* 0x000000010e0e7824 */ /* 0x020fe200078e0a13 */
[----:B------:R-:W-:-:S04]  /*0c00*/  I2FP.F32.U32 R3, R3 ;  /* 0x0000000300037245 */ /* 0x000fc80000201000 */
[----:B------:R-:W0:Y:S01]  /*0c10*/  MUFU.RCP R8, R8 ;  /* 0x0000000800087308 */ /* 0x000e220000001000 */
        /* <DEDUP_REMOVED lines=9> */
[----:B------:R-:W-:-:S03]  /*0cb0*/  FMUL.FTZ R4, R32, R4 ;  /* 0x0000000420047220 */ /* 0x000fc60000410000 */
[-C--:B-1----:R-:W-:Y:S01]  /*0cc0*/  FFMA.FTZ R32, R32, R0.reuse, -R5 ;  /* 0x0000000020207223 */ /* 0x082fe20000010805 */
[----:B------:R-:W-:Y:S01]  /*0cd0*/  FFMA.FTZ R33, R33, R0, R4 ;  /* 0x0000000021217223 */ /* 0x000fe20000010004 */
[----:B------:R-:W-:Y:S06]  /*0ce0*/  BRA `(.L_x_818) ;  /* 0x0000000800687947 */ /* 0x000fec0003800000 */
.L_x_816:
        /* <DEDUP_REMOVED lines=13> */
[----:B0-----:R-:W-:Y:S02]  /*0dc0*/  IMAD.MOV.U32 R4, RZ, RZ, RZ ;  /* 0x000000ffff047224 */ /* 0x001fe400078e00ff */
[----:B-1----:R-:W-:-:S04]  /*0dd0*/  IMAD.MOV R6, RZ, RZ, -R5 ;  /* 0x000000ffff067224 */ /* 0x002fc800078e0a05 */
[----:B------:R-:W-:Y:S01]  /*0de0*/  IMAD R9, R6, R7, RZ ;  /* 0x0000000706097224 */ /* 0x000fe200078e02ff */
[----:B------:R-:W-:-:S03]  /*0df0*/  MOV R6, R10 ;  /* 0x0000000a00067202 */ /* 0x000fc60000000f00 */
        /* <DEDUP_REMOVED lines=38> */
.L_x_819:
        /* <DEDUP_REMOVED lines=11> */
[----:B------:R1:W-:Y:S01]  /*1110*/  STS.64 [R4], R32 ;  /* 0x0000002004007388 */ /* 0x0003e20000000a00 */
[----:B0-----:R-:W-:-:S13]  /*1120*/  ISETP.NE.AND P0, PT, RZ, UR4, PT ;  /* 0x00000004ff007c0c */ /* 0x001fda000bf05270 */
[----:B------:R-:W-:-:S05]  /*1130*/  @!P0 IMAD R5, R5, 0x4, R3 ;  /* 0x0000000405058824 */ /* 0x000fca00078e0203 */
[----:B------:R1:W-:Y:S02]  /*1140*/  @!P0 STS.64 [R5], R30 ;  /* 0x0000001e05008388 */ /* 0x0003e40000000a00 */
.L_x_820:
        /* <DEDUP_REMOVED lines=10> */
[----:B------:R-:W-:Y:S01]  /*11f0*/  LEA R11, R4, R0, 0x2 ;  /* 0x00000000040b7211 */ /* 0x000fe200078e10ff */
[----:B------:R-:W0:Y:S01]  /*1200*/  LDC R6, c[0x0][0x40c] ;  /* 0x00010300ff067b82 */ /* 0x000e220000000800 */
[----:B------:R-:W-:Y:S03]  /*1210*/  BSSY.RECONVERGENT B1, `(.L_x_823) ;  /* 0x0000038000017945 */ /* 0x000fe60003800200 */
[----:B------:R-:W-:Y:S01]  /*1220*/  IMAD R12, R36, 0x4, R11 ;  /* 0x00000004240c7824 */ /* 0x000fe200078e020b */
[----:B------:R1:W2:Y:S04]  /*1230*/  LDS R32, [R11] ;  /* 0x000000000b207984 */ /* 0x0002a80000000800 */
[----:B------:R1:W3:Y:S01]  /*1240*/  LDS R33, [R12] ;  /* 0x000000000c217984 */ /* 0x0002e20000000800 */
[----:B0-----:R-:W-:-:S13]  /*1250*/  ISETP.NE.AND P0, PT, R6, RZ, PT ;  /* 0x000000ff0600720c */ /* 0x001fda0003f05270 */
[----:B-123--:R-:W-:Y:S05]  /*1260*/  @P0 BRA `(.L_x_824) ;  /* 0x0000000000800947 */ /* 0x00efea0003800000 */
[C---:B------:R-:W-:Y:S01]  /*1270*/  LEA R13, R4.reuse, R3, 0x2 ;  /* 0x00000003040d7211 */ /* 0x040fe200078e10ff */
[----:B------:R-:W-:Y:S01]  /*1280*/  IMAD.SHL.U32 R4, R4, 0x2, RZ ;  /* 0x0000000204047824 */ /* 0x000fe200078e00ff */
[----:B------:R-:W-:Y:S02]  /*1290*/  BSSY.RECONVERGENT B2, `(.L_x_825) ;  /* 0x000001a000027945 */ /* 0x000fe40003800200 */
[----:B------:R-:W-:Y:S01]  /*12a0*/  LEA R14, R36, R13, 0x2 ;  /* 0x0000000d240e7211 */ /* 0x000fe200078e10ff */
[----:B------:R0:W1:Y:S01]  /*12b0*/  LDS R30, [R13] ;  /* 0x000000000d1e7984 */ /* 0x0000620000000800 */
[----:B------:R-:W-:-:S03]  /*12c0*/  ISETP.GE.AND P0, PT, R4, R7, PT ;  /* 0x000000070400720c */ /* 0x000fc60003f06270 */
[----:B------:R0:W2:Y:S10]  /*12d0*/  LDS R31, [R14] ;  /* 0x000000000e1f7984 */ /* 0x0000b40000000800 */
[----:B0-----:R-:W-:Y:S05]  /*12e0*/  @P0 BRA `(.L_x_826) ;  /* 0x0000000000500947 */ /* 0x001fea0003800000 */
[----:B------:R-:W-:Y:S01]  /*12f0*/  I2FP.F32.S32 R5, R7 ;  /* 0x0000000700057245 */ /* 0x000fe20000201400 */
[----:B-----5:R-:W-:Y:S01]  /*1300*/  IMAD.IADD R6, R6, 0x1, -R19 ;  /* 0x0000000106067824 */ /* 0x020fe200078e0a13 */
[----:B------:R-:W-:-:S04]  /*1310*/  I2FP.F32.S32 R4, R4 ;  /* 0x0000000400047245 */ /* 0x000fc80000201400 */
        /* <DEDUP_REMOVED lines=8> */
[----:B------:R-:W3:Y:S01]  /*13a0*/  MUFU.COS R6, R10 ;  /* 0x0000000a00067308 */ /* 0x000ee20000000000 */
[-C--:B0-----:R-:W-:Y:S01]  /*13b0*/  FMUL.FTZ R5, R33, R7.reuse ;  /* 0x0000000721057220 */ /* 0x081fe20000410000 */
[-C--:B--2---:R-:W-:Y:S01]  /*13c0*/  FMUL.FTZ R9, R31, R7.reuse ;  /* 0x000000071f097220 */ /* 0x084fe20000410000 */
[-C--:B------:R-:W-:Y:S01]  /*13d0*/  FMUL.FTZ R8, R32, R7.reuse ;  /* 0x0000000720087220 */ /* 0x080fe20000410000 */
[----:B-1----:R-:W-:Y:S01]  /*13e0*/  FMUL.FTZ R4, R30, R7 ;  /* 0x000000071e047220 */ /* 0x002fe20000410000 */
[-C--:B---3--:R-:W-:Y:S01]  /*13f0*/  FFMA.FTZ R32, R32, R6.reuse, -R5 ;  /* 0x0000000620207223 */ /* 0x088fe20000010805 */
[-C--:B------:R-:W-:Y:S01]  /*1400*/  FFMA.FTZ R30, R30, R6.reuse, -R9 ;  /* 0x000000061e1e7223 */ /* 0x080fe20000010809 */
[-C--:B------:R-:W-:Y:S01]  /*1410*/  FFMA.FTZ R33, R33, R6.reuse, R8 ;  /* 0x0000000621217223 */ /* 0x080fe20000010008 */
[----:B------:R-:W-:-:S07]  /*1420*/  FFMA.FTZ R31, R31, R6, R4 ;  /* 0x000000061f1f7223 */ /* 0x000fce0000010004 */
.L_x_826:
[----:B------:R-:W-:Y:S05]  /*1430*/  BSYNC.RECONVERGENT B2 ;  /* 0x0000000000027941 */ /* 0x000fea0003800200 */
.L_x_825:
[----:B-1----:R0:W-:Y:S04]  /*1440*/  STS [R13], R30 ;  /* 0x0000001e0d007388 */ /* 0x0021e80000000800 */
[----:B--2---:R0:W-:Y:S01]  /*1450*/  STS [R14], R31 ;  /* 0x0000001f0e007388 */ /* 0x0041e20000000800 */
[----:B------:R-:W-:Y:S05]  /*1460*/  BRA `(.L_x_827) ;  /* 0x0000000000487947 */ /* 0x000fea0003800000 */
.L_x_824:
[----:B------:R-:W-:-:S04]  /*1470*/  SHF.L.U32 R4, R4, 0x1, RZ ;  /* 0x0000000104047819 */ /* 0x000fc800000006ff */
[----:B------:R-:W-:-:S13]  /*1480*/  ISETP.GE.AND P0, PT, R4, R7, PT ;  /* 0x000000070400720c */ /* 0x000fda0003f06270 */
[----:B------:R-:W-:Y:S05]  /*1490*/  @P0 BRA `(.L_x_827) ;  /* 0x00000000003c0947 */ /* 0x000fea0003800000 */
[----:B------:R-:W-:Y:S02]  /*14a0*/  I2FP.F32.S32 R9, R7 ;  /* 0x0000000700097245 */ /* 0x000fe40000201400 */
[----:B------:R-:W-:-:S04]  /*14b0*/  I2FP.F32.S32 R4, R4 ;  /* 0x0000000400047245 */ /* 0x000fc80000201400 */
[----:B------:R-:W0:Y:S02]  /*14c0*/  MUFU.RCP R9, R9 ;  /* 0x0000000900097308 */ /* 0x000e240000001000 */
[----:B0-----:R-:W-:-:S04]  /*14d0*/  FMUL.FTZ R4, R4, R9 ;  /* 0x0000000904047220 */ /* 0x001fc80000410000 */
[----:B------:R-:W-:Y:S01]  /*14e0*/  FMUL.FTZ R5, R4, 13.28771209716796875 ;  /* 0x41549a7804057820 */ /* 0x000fe20000410000 */
[----:B------:R-:W-:-:S05]  /*14f0*/  I2FP.F32.S32 R4, R6 ;  /* 0x0000000600047245 */ /* 0x000fca0000201400 */
        /* <DEDUP_REMOVED lines=8> */
[----:B------:R-:W-:-:S07]  /*1580*/  FFMA.FTZ R33, R33, R4, R6 ;  /* 0x0000000421217223 */ /* 0x000fce0000010006 */
.L_x_827:
[----:B------:R-:W-:Y:S05]  /*1590*/  BSYNC.RECONVERGENT B1 ;  /* 0x0000000000017941 */ /* 0x000fea0003800200 */
.L_x_823:
[----:B------:R1:W-:Y:S04]  /*15a0*/  STS [R11], R32 ;  /* 0x000000200b007388 */ /* 0x0003e80000000800 */
[----:B------:R1:W-:Y:S02]  /*15b0*/  STS [R12], R33 ;  /* 0x000000210c007388 */ /* 0x0003e40000000800 */
.L_x_822:
[----:B------:R-:W-:Y:S05]  /*15c0*/  BSYNC.RECONVERGENT B0 ;  /* 0x0000000000007941 */ /* 0x000fea0003800200 */
.L_x_821:
[----:B------:R-:W-:Y:S06]  /*15d0*/  BAR.SYNC.DEFER_BLOCKING 0x0 ;  /* 0x0000000000007b1d */ /* 0x000fec0000010000 */
[----:B------:R-:W-:Y:S04]  /*15e0*/  BSSY.RECONVERGENT B0, `(.L_x_828) ;  /* 0x0000009000007945 */ /* 0x000fe80003800200 */
[----:B------:R-:W-:Y:S05]  /*15f0*/  @!P6 BRA `(.L_x_829) ;  /* 0x00000000001ce947 */ /* 0x000fea0003800000 */
[----:B------:R-:W2:Y:S01]  /*1600*/  LDCU UR4, c[0x0][0x40c] ;  /* 0x00008180ff0477ac */ /* 0x000ea20008000800 */
[----:B------:R-:W-:-:S04]  /*1610*/  IMAD R36, R36, R37, R38 ;  /* 0x0000002524247224 */ /* 0x000fc800078e0226 */
[----:B------:R-:W-:-:S05]  /*1620*/  IMAD R0, R36, 0x4, R0 ;  /* 0x0000000424007824 */ /* 0x000fca00078e0200 */
[----:B-1----:R3:W4:Y:S01]  /*1630*/  LDS.64 R32, [R0] ;  /* 0x0000000000207984 */ /* 0x0027220000000a00 */
[----:B--2---:R-:W-:-:S13]  /*1640*/  ISETP.NE.AND P0, PT, RZ, UR4, PT ;  /* 0x00000004ff007c0c */ /* 0x004fda000bf05270 */
[----:B------:R-:W-:-:S05]  /*1650*/  @!P0 LEA R3, R36, R3, 0x2 ;  /* 0x0000000324038211 */ /* 0x000fca00078e10ff */
[----:B0-----:R3:W2:Y:S02]  /*1660*/  @!P0 LDS.64 R30, [R3] ;  /* 0x00000000031e8984 */ /* 0x0016a40000000a00 */
.L_x_829:
[----:B------:R-:W-:Y:S05]  /*1670*/  BSYNC.RECONVERGENT B0 ;  /* 0x0000000000007941 */ /* 0x000fea0003800200 */
.L_x_828:
[----:B------:R-:W-:Y:S06]  /*1680*/  BAR.SYNC.DEFER_BLOCKING 0x0 ;  /* 0x0000000000007b1d */ /* 0x000fec0000010000 */
.L_x_818:
[----:B------:R-:W-:Y:S05]  /*1690*/  BSYNC.RECONVERGENT B6 ;  /* 0x0000000000067941 */ /* 0x000fea0003800200 */
.L_x_815:
[----:B------:R-:W0:Y:S01]  /*16a0*/  S2R R21, SR_CgaCtaId ;  /* 0x0000000000157919 */ /* 0x000e220000008800 */
[----:B------:R-:W-:Y:S02]  /*16b0*/  ISETP.GT.U32.AND P0, PT, R220, 0x1f, PT ;  /* 0x0000001fdc00780c */ /* 0x000fe40003f04070 */
[----:B------:R-:W-:Y:S02]  /*16c0*/  MOV R10, 0x400 ;  /* 0x00000400000a7802 */ /* 0x000fe40000000f00 */
[----:B---3--:R-:W-:-:S03]  /*16d0*/  IADD3 R3, PT, PT, R16, -R27, RZ ;  /* 0x8000001b10037210 */ /* 0x008fc60007ffe0ff */
[----:B------:R-:W-:-:S05]  /*16e0*/  VIADD R0, R10, 0x240 ;  /* 0x000002400a007836 */ /* 0x000fca0000000000 */
[----:B0-----:R-:W-:Y:S01]  /*16f0*/  LEA R20, R21, R0, 0x18 ;  /* 0x0000000015147211 */ /* 0x001fe200078ec0ff */
[----:B------:R-:W-:-:S03]  /*1700*/  IMAD.MOV.U32 R0, RZ, RZ, -0x800001 ;  /* 0xff7fffffff007424 */ /* 0x000fc600078e00ff */
[----:B------:R-:W-:Y:S01]  /*1710*/  LEA R3, R3, R20, 0x2 ;  /* 0x0000001403037211 */ /* 0x000fe200078e10ff */
[----:B------:R-:W-:Y:S06]  /*1720*/  @P0 BRA `(.L_x_830) ;  /* 0x0000000000c40947 */ /* 0x000fec0003800000 */
[----:B-1----:R-:W0:Y:S01]  /*1730*/  LDC R4, c[0x0][0x40c] ;  /* 0x00010300ff047b82 */ /* 0x002e220000000800 */
[----:B------:R-:W1:Y:S01]  /*1740*/  LDCU UR4, c[0x0][0x3f4] ;  /* 0x00007e80ff0477ac */ /* 0x000e620008000800 */
[----:B------:R-:W-:-:S05]  /*1750*/  VIADD R6, R10, 0x40 ;  /* 0x000000400a067836 */ /* 0x000fca0000000000 */
[----:B------:R-:W-:Y:S01]  /*1760*/  LEA R7, R21, R6, 0x18 ;  /* 0x0000000615077211 */ /* 0x000fe200078ec0ff */
[----:B--2-4-:R-:W-:-:S03]  /*1770*/  FMUL.FTZ R6, R30, R32 ;  /* 0x000000201e067220 */ /* 0x014fc60000410000 */
[----:B------:R-:W-:Y:S01]  /*1780*/  LEA R7, R220, R7, 0x3 ;  /* 0x00000007dc077211 */ /* 0x000fe200078e18ff */
[----:B------:R-:W-:-:S04]  /*1790*/  FFMA.FTZ R13, R31, R33, R6 ;  /* 0x000000211f0d7223 */ /* 0x000fc80000010006 */
[----:B------:R2:W-:Y:S01]  /*17a0*/  STS.64 [R7], R32 ;  /* 0x0000002007007388 */ /* 0x0005e20000000a00 */
[----:B-1----:R-:W-:Y:S02]  /*17b0*/  IMAD R34, R34, UR4, R23 ;  /* 0x0000000422227c24 */ /* 0x002fe4000f8e0217 */
[----:B------:R-:W-:Y:S01]  /*17c0*/  IMAD R11, R22, UR4, R35 ;  /* 0x00000004160b7c24 */ /* 0x000fe2000f8e0223 */
[----:B------:R-:W-:Y:S01]  /*17d0*/  UMOV UR4, 0xffffffff ;  /* 0xffffffff00047882 */ /* 0x000fe20000000000 */
[----:B0-----:R-:W-:Y:S02]  /*17e0*/  ISETP.NE.AND P1, PT, R4, RZ, PT ;  /* 0x000000ff0400720c */ /* 0x001fe40003f25270 */
[----:B------:R-:W-:Y:S02]  /*17f0*/  IMAD R11, R34, 0x4, R11 ;  /* 0x00000004220b7824 */ /* 0x000fe400078e020b */
[----:B------:R-:W-:-:S09]  /*1800*/  ISETP.GT.U32.OR P0, PT, R220, 0x17, P1 ;  /* 0x00000017dc00780c */ /* 0x000fd20000f04470 */
[----:B------:R-:W-:-:S04]  /*1810*/  @!P1 IADD3 R8, PT, PT, R10, 0x140, RZ ;  /* 0x000001400a089810 */ /* 0x000fc80007ffe0ff */
[----:B------:R-:W0:Y:S01]  /*1820*/  @!P0 LDC.64 R4, c[0x0][0x3b8] ;  /* 0x0000ee00ff048b82 */ /* 0x000e220000000a00 */
[----:B------:R-:W-:-:S05]  /*1830*/  @!P1 LEA R9, R21, R8, 0x18 ;  /* 0x0000000815099211 */ /* 0x000fca00078ec0ff */
[----:B------:R-:W-:-:S05]  /*1840*/  @!P1 IMAD R9, R220, 0x8, R9 ;  /* 0x00000008dc099824 */ /* 0x000fca00078e0209 */
[----:B------:R2:W-:Y:S01]  /*1850*/  @!P1 STS.64 [R9], R28 ;  /* 0x0000001c09009388 */ /* 0x0005e20000000a00 */
[----:B0-----:R-:W-:-:S05]  /*1860*/  @!P0 IMAD.WIDE R4, R11, 0x4, R4 ;  /* 0x000000040b048825 */ /* 0x001fca00078e0204 */
[----:B------:R2:W-:Y:S01]  /*1870*/  @!P0 STG.E.64 desc[UR36][R4.64], R30 ;  /* 0x0000001e04008986 */ /* 0x0005e2000c101b24 */
[----:B------:R-:W-:Y:S05]  /*1880*/  BRA.DIV UR4, `(.L_x_831) ;  /* 0x0000009204747947 */ /* 0x000fea000b800000 */
[----:B------:R-:W2:Y:S02]  /*1890*/  SHFL.BFLY PT, R14, R13, 0x10, 0x1f ;  /* 0x0e001f000d0e7f89 */ /* 0x000ea400000e0000 */
[----:B--2---:R-:W-:-:S05]  /*18a0*/  FADD.FTZ R4, R13, R14 ;  /* 0x0000000e0d047221 */ /* 0x004fca0000010000 */
[----:B------:R-:W0:Y:S02]  /*18b0*/  SHFL.BFLY PT, R14, R4, 0x8, 0x1f ;  /* 0x0d001f00040e7f89 */ /* 0x000e2400000e0000 */
[----:B0-----:R-:W-:-:S05]  /*18c0*/  FADD.FTZ R5, R4, R14 ;  /* 0x0000000e04057221 */ /* 0x001fca0000010000 */
[----:B------:R-:W0:Y:S02]  /*18d0*/  SHFL.BFLY PT, R14, R5, 0x4, 0x1f ;  /* 0x0c801f00050e7f89 */ /* 0x000e2400000e0000 */
[----:B0-----:R-:W-:-:S05]  /*18e0*/  FADD.FTZ R6, R5, R14 ;  /* 0x0000000e05067221 */ /* 0x001fca0000010000 */
[----:B------:R-:W0:Y:S02]  /*18f0*/  SHFL.BFLY PT, R14, R6, 0x2, 0x1f ;  /* 0x0c401f00060e7f89 */ /* 0x000e2400000e0000 */
[----:B0-----:R-:W-:-:S05]  /*1900*/  FADD.FTZ R7, R6, R14 ;  /* 0x0000000e06077221 */ /* 0x001fca0000010000 */
[----:B------:R0:W1:Y:S02]  /*1910*/  SHFL.BFLY PT, R14, R7, 0x1, 0x1f ;  /* 0x0c201f00070e7f89 */ /* 0x00006400000e0000 */
.L_x_972:
[----:B------:R-:W-:Y:S01]  /*1920*/  ISETP.NE.AND P0, PT, R220, RZ, PT ;  /* 0x000000ffdc00720c */ /* 0x000fe20003f05270 */
[----:B-1----:R-:W-:-:S12]  /*1930*/  FADD.FTZ R14, R7, R14 ;  /* 0x0000000e070e7221 */ /* 0x002fd80000010000 */
[----:B------:R-:W-:Y:S05]  /*1940*/  @P0 BRA `(.L_x_830) ;  /* 0x00000000003c0947 */ /* 0x000fea0003800000 */
[----:B------:R-:W1:Y:S01]  /*1950*/  LDCU.64 UR6, c[0x0][0x438] ;  /* 0x00008700ff0677ac */ /* 0x000e620008000a00 */
[----:B------:R-:W2:Y:S01]  /*1960*/  LDCU UR4, c[0x0][0x410] ;  /* 0x00008200ff0477ac */ /* 0x000ea20008000800 */
[----:B-1----:R-:W-:-:S04]  /*1970*/  UISETP.NE.U32.AND UP0, UPT, UR6, URZ, UPT ;  /* 0x000000ff0600728c */ /* 0x002fc8000bf05070 */
[----:B------:R-:W-:Y:S01]  /*1980*/  UISETP.NE.AND.EX UP0, UPT, UR7, URZ, UPT, UP0 ;  /* 0x000000ff0700728c */ /* 0x000fe2000bf05300 */
[----:B--2---:R-:W-:-:S08]  /*1990*/  FMUL.FTZ R0, R14, UR4 ;  /* 0x000000040e007c20 */ /* 0x004fd00008410000 */
[----:B------:R-:W-:Y:S05]  /*19a0*/  BRA.U !UP0, `(.L_x_832) ;  /* 0x0000000108207547 */ /* 0x000fea000b800000 */
[----:B------:R-:W0:Y:S01]  /*19b0*/  LDCU UR4, c[0x0][0x440] ;  /* 0x00008800ff0477ac */ /* 0x000e220008000800 */
[----:B------:R-:W1:Y:S01]  /*19c0*/  LDC.64 R4, c[0x0][0x438] ;  /* 0x00010e00ff047b82 */ /* 0x000e620000000a00 */
[----:B-----5:R-:W-:-:S05]  /*19d0*/  IADD3 R6, PT, PT, R24, -R19, RZ ;  /* 0x8000001318067210 */ /* 0x020fca0007ffe0ff */
[----:B0-----:R-:W-:-:S04]  /*19e0*/  IMAD R7, R17, UR4, R6 ;  /* 0x0000000411077c24 */ /* 0x001fc8000f8e0206 */
[----:B------:R-:W-:-:S04]  /*19f0*/  IMAD R7, R7, UR4, R6 ;  /* 0x0000000407077c24 */ /* 0x000fc8000f8e0206 */
[----:B-1----:R-:W-:-:S06]  /*1a00*/  IMAD.WIDE R4, R7, 0x4, R4 ;  /* 0x0000000407047825 */ /* 0x002fcc00078e0204 */
[----:B------:R-:W2:Y:S02]  /*1a10*/  LDG.E R5, desc[UR36][R4.64] ;  /* 0x0000002404057981 */ /* 0x000ea4000c1e1900 */
[----:B--2---:R-:W-:-:S07]  /*1a20*/  FADD.FTZ R0, R0, R5 ;  /* 0x0000000500007221 */ /* 0x004fce0000010000 */
.L_x_832:
[----:B------:R3:W-:Y:S02]  /*1a30*/  STS [R3+-0x4], R0 ;  /* 0xfffffc0003007388 */ /* 0x0007e40000000800 */
.L_x_830:
[----:B------:R-:W-:Y:S05]  /*1a40*/  WARPSYNC.ALL ;  /* 0x0000000000007948 */ /* 0x000fea0003800000 */
[----:B------:R-:W-:Y:S01]  /*1a50*/  BAR.SYNC.DEFER_BLOCKING 0x0 ;  /* 0x0000000000007b1d */ /* 0x000fe20000010000 */
[----:B------:R-:W-:Y:S02]  /*1a60*/  LEA R6, R21, R10, 0x18 ;  /* 0x0000000a15067211 */ /* 0x000fe400078ec0ff */
[----:B-1----:R-:W-:-:S03]  /*1a70*/  IADD3 R4, PT, PT, R24, 0x1f, -R27 ;  /* 0x0000001f18047810 */ /* 0x002fc60007ffe81b */
[----:B------:R-:W1:Y:S02]  /*1a80*/  LDCU UR4, c[0x0][0x40c] ;  /* 0x00008180ff0477ac */ /* 0x000e640008000800 */
[----:B------:R-:W0:Y:S01]  /*1a90*/  LDC.64 R216, c[0x0][0x3f0] ;  /* 0x0000fc00ffd87b82 */ /* 0x000e220000000a00 */
[----:B------:R-:W-:Y:S01]  /*1aa0*/  SHF.R.S32.HI R5, RZ, 0x1f, R4 ;  /* 0x0000001fff057819 */ /* 0x000fe20000011404 */
[----:B------:R-:W0:Y:S03]  /*1ab0*/  LDCU UR14, c[0x0][0x40c] ;  /* 0x00008180ff0e77ac */ /* 0x000e260008000800 */
[----:B------:R-:W-:Y:S01]  /*1ac0*/  LEA.HI R5, R5, R4, RZ, 0x5 ;  /* 0x0000000405057211 */ /* 0x000fe200078f28ff */
[----:B------:R-:W0:Y:S03]  /*1ad0*/  LDCU UR15, c[0x0][0x410] ;  /* 0x00008200ff0f77ac */ /* 0x000e260008000800 */
[----:B------:R-:W-:Y:S01]  /*1ae0*/  LOP3.LUT R222, R5, 0xffffffe0, RZ, 0xc0, !PT ;  /* 0xffffffe005de7812 */ /* 0x000fe200078ec0ff */
[----:B------:R-:W0:Y:S03]  /*1af0*/  LDCU.64 UR8, c[0x0][0x3c8] ;  /* 0x00007900ff0877ac */ /* 0x000e260008000a00 */
[----:B------:R-:W-:Y:S01]  /*1b00*/  ISETP.GE.AND P0, PT, R220, R222, PT ;  /* 0x000000dedc00720c */ /* 0x000fe20003f06270 */
[----:B------:R-:W0:Y:S01]  /*1b10*/  LDCU.64 UR10, c[0x0][0x438] ;  /* 0x00008700ff0a77ac */ /* 0x000e220008000a00 */
[----:B------:R0:W3:Y:S01]  /*1b20*/  LDS.128 R8, [R6+0x40] ;  /* 0x0000400006087984 */ /* 0x0000e20000000c00 */
[----:B-1----:R-:W-:-:S03]  /*1b30*/  UISETP.NE.AND UP0, UPT, UR4, URZ, UPT ;  /* 0x000000ff0400728c */ /* 0x002fc6000bf05270 */
[----:B------:R1:W1:Y:S01]  /*1b40*/  LDS.128 R12, [R6+0x50] ;  /* 0x00005000060c7984 */ /* 0x0002620000000c00 */
[----:B------:R-:W0:Y:S02]  /*1b50*/  LDCU.64 UR12, c[0x0][0x3b8] ;  /* 0x00007700ff0c77ac */ /* 0x000e240008000a00 */
[----:B0-----:R-:W-:Y:S01]  /*1b60*/  IMAD R216, R84, R216, R17 ;  /* 0x000000d854d87224 */ /* 0x001fe200078e0211 */
[----:B--2---:R0:W2:Y:S04]  /*1b70*/  LDS.128 R28, [R6+0x60] ;  /* 0x00006000061c7984 */ /* 0x0040a80000000c00 */
[----:B----4-:R0:W4:Y:S04]  /*1b80*/  LDS.128 R32, [R6+0x70] ;  /* 0x0000700006207984 */ /* 0x0101280000000c00 */
[----:B------:R0:W0:Y:S04]  /*1b90*/  LDS.128 R36, [R6+0x80] ;  /* 0x0000800006247984 */ /* 0x0000280000000c00 */
        /* <DEDUP_REMOVED lines=10> */
[----:B------:R0:W0:Y:S01]  /*1c40*/  LDS.128 R80, [R6+0x130] ;  /* 0x0001300006507984 */ /* 0x0000220000000c00 */
[----:B-1234-:R-:W-:Y:S05]  /*1c50*/  BRA.U UP0, `(.L_x_833) ;  /* 0x0000000100407547 */ /* 0x01efea000b800000 */
[----:B------:R1:W2:Y:S04]  /*1c60*/  LDS.128 R84, [R6+0x140] ;  /* 0x0001400006547984 */ /* 0x0002a80000000c00 */
[----:B------:R1:W3:Y:S04]  /*1c70*/  LDS.128 R88, [R6+0x150] ;  /* 0x0001500006587984 */ /* 0x0002e80000000c00 */
[----:B------:R1:W4:Y:S04]  /*1c80*/  LDS.128 R92, [R6+0x160] ;  /* 0x00016000065c7984 */ /* 0x0003280000000c00 */
        /* <DEDUP_REMOVED lines=12> */
[----:B--234-:R1:W0:Y:S02]  /*1d50*/  LDS.128 R144, [R6+0x230] ;  /* 0x0002300006907984 */ /* 0x01c2240000000c00 */
.L_x_833:
[----:B------:R-:W-:Y:S01]  /*1d60*/  BSSY.RECONVERGENT B1, `(.L_x_834) ;  /* 0x00003ed000017945 */ /* 0x000fe20003800200 */
[----:B------:R-:W-:Y:S02]  /*1d70*/  IMAD.IADD R229, R220, 0x1, R27 ;  /* 0x00000001dce57824 */ /* 0x000fe400078e021b */
[----:B------:R-:W-:Y:S01]  /*1d80*/  IMAD R216, R216, 0x30, RZ ;  /* 0x00000030d8d87824 */ /* 0x000fe200078e02ff */
[----:B------:R-:W-:Y:S06]  /*1d90*/  @P0 BRA `(.L_x_835) ;  /* 0x0000003c00a40947 */ /* 0x000fec0003800000 */
[-C--:B------:R-:W-:Y:S01]  /*1da0*/  IABS R21, R217.reuse ;  /* 0x000000d900157213 */ /* 0x080fe20000000000 */
[----:B------:R-:W2:Y:S01]  /*1db0*/  LDCU UR5, c[0x0][0x3f8] ;  /* 0x00007f00ff0577ac */ /* 0x000ea20008000800 */
[----:B------:R-:W3:Y:S01]  /*1dc0*/  LDC.64 R242, c[0x0][0x450] ;  /* 0x00011400fff27b82 */ /* 0x000ee20000000a00 */
[----:B------:R-:W-:Y:S01]  /*1dd0*/  LEA R220, R220, R20, 0x2 ;  /* 0x00000014dcdc7211 */ /* 0x000fe200078e10ff */
[----:B01----:R-:W0:Y:S01]  /*1de0*/  I2F.RP R6, R21 ;  /* 0x0000001500067306 */ /* 0x003e220000209400 */
[----:B------:R-:W1:Y:S01]  /*1df0*/  LDCU.64 UR6, c[0x0][0x420] ;  /* 0x00008400ff0677ac */ /* 0x000e620008000a00 */
[----:B------:R-:W-:Y:S01]  /*1e00*/  IMAD R228, R22, R217, RZ ;  /* 0x000000d916e47224 */ /* 0x000fe200078e02ff */
[----:B------:R-:W-:Y:S01]  /*1e10*/  IADD3 R222, PT, PT, R222, R27, RZ ;  /* 0x0000001bdede7210 */ /* 0x000fe20007ffe0ff */
[----:B------:R-:W-:Y:S01]  /*1e20*/  IMAD R214, R216, R217, RZ ;  /* 0x000000d9d8d67224 */ /* 0x000fe200078e02ff */
[----:B------:R-:W4:Y:S01]  /*1e30*/  LDCU UR16, c[0x0][0x440] ;  /* 0x00008800ff1077ac */ /* 0x000f220008000800 */
[----:B------:R-:W4:Y:S01]  /*1e40*/  LDC R226, c[0x0][0x430] ;  /* 0x00010c00ffe27b82 */ /* 0x000f220000000800 */
[----:B------:R-:W-:Y:S01]  /*1e50*/  IMAD R227, R217, 0x30, RZ ;  /* 0x00000030d9e37824 */ /* 0x000fe200078e02ff */
[----:B------:R-:W-:Y:S01]  /*1e60*/  SHF.R.S32.HI R217, RZ, 0x1f, R228 ;  /* 0x0000001fffd97819 */ /* 0x000fe200000114e4 */
[----:B------:R-:W4:Y:S01]  /*1e70*/  LDCU UR4, c[0x0][0x408] ;  /* 0x00008100ff0477ac */ /* 0x000f220008000800 */
[----:B------:R-:W-:Y:S01]  /*1e80*/  VIADD R221, R229, 0x1 ;  /* 0x00000001e5dd7836 */ /* 0x000fe20000000000 */
[----:B------:R-:W-:Y:S01]  /*1e90*/  SHF.R.S32.HI R212, RZ, 0x1f, R214 ;  /* 0x0000001fffd47819 */ /* 0x000fe200000114d6 */
[----:B0-----:R-:W0:Y:S01]  /*1ea0*/  MUFU.RCP R6, R6 ;  /* 0x0000000600067308 */ /* 0x001e220000001000 */
[----:B--2---:R-:W-:-:S02]  /*1eb0*/  IMAD R4, R2, UR5, R17 ;  /* 0x0000000502047c24 */ /* 0x004fc4000f8e0211 */
[----:B------:R-:W-:Y:S01]  /*1ec0*/  IMAD R223, R227, UR5, RZ ;  /* 0x00000005e3df7c24 */ /* 0x000fe2000f8e02ff */
[----:B-1----:R-:W-:Y:S01]  /*1ed0*/  ISETP.NE.U32.AND P0, PT, RZ, UR6, PT ;  /* 0x00000006ff007c0c */ /* 0x002fe2000bf05070 */
[----:B------:R-:W-:Y:S01]  /*1ee0*/  IMAD R7, R4, 0x30, RZ ;  /* 0x0000003004077824 */ /* 0x000fe200078e02ff */
[----:B------:R-:W-:Y:S01]  /*1ef0*/  IADD3 R218, P1, P2, R25, UR6, R229 ;  /* 0x0000000619da7c10 */ /* 0x000fe2000fa3e0e5 */
[----:B------:R-:W-:Y:S01]  /*1f00*/  IMAD.MOV.U32 R4, RZ, RZ, RZ ;  /* 0x000000ffff047224 */ /* 0x000fe200078e00ff */
[----:B------:R-:W-:Y:S01]  /*1f10*/  ISETP.NE.AND.EX P0, PT, RZ, UR7, PT, P0 ;  /* 0x00000007ff007c0c */ /* 0x000fe2000bf05300 */
[----:B---3--:R-:W-:Y:S01]  /*1f20*/  IMAD.WIDE R242, R7, 0x4, R242 ;  /* 0x0000000407f27825 */ /* 0x008fe200078e02f2 */
[----:B------:R-:W-:Y:S02]  /*1f30*/  IADD3.X R215, PT, PT, R215, UR7, RZ, P1, P2 ;  /* 0x00000007d7d77c10 */ /* 0x000fe40008fe44ff */
[----:B----4-:R-:W-:Y:S02]  /*1f40*/  IADD3 R226, PT, PT, R226, UR4, RZ ;  /* 0x00000004e2e27c10 */ /* 0x010fe4000fffe0ff */
[----:B0-----:R-:W-:-:S06]  /*1f50*/  IADD3 R5, PT, PT, R6, 0xffffffe, RZ ;  /* 0x0ffffffe06057810 */ /* 0x001fcc0007ffe0ff */
[----:B------:R-:W0:Y:S02]  /*1f60*/  F2I.FTZ.U32.TRUNC.NTZ R5, R5 ;  /* 0x0000000500057305 */ /* 0x000e24000021f000 */
[----:B0-----:R-:W-:-:S04]  /*1f70*/  IMAD.MOV R148, RZ, RZ, -R5 ;  /* 0x000000ffff947224 */ /* 0x001fc800078e0a05 */
[----:B------:R-:W-:-:S04]  /*1f80*/  IMAD R149, R148, R21, RZ ;  /* 0x0000001594957224 */ /* 0x000fc800078e02ff */
[----:B------:R-:W-:-:S04]  /*1f90*/  IMAD.HI.U32 R20, R5, R149, R4 ;  /* 0x0000009505147227 */ /* 0x000fc800078e0004 */
[----:B------:R-:W-:-:S04]  /*1fa0*/  IMAD R4, R17, UR16, R24 ;  /* 0x0000001011047c24 */ /* 0x000fc8000f8e0218 */
[----:B------:R-:W-:-:S07]  /*1fb0*/  IMAD R219, R4, UR16, R229 ;  /* 0x0000001004db7c24 */ /* 0x000fce000f8e02e5 */
.L_x_901:
[----:B------:R-:W-:Y:S01]  /*1fc0*/  @P0 IMAD.MOV.U32 R208, RZ, RZ, R218 ;  /* 0x000000ffffd00224 */ /* 0x000fe200078e00da */
[----:B------:R-:W-:Y:S01]  /*1fd0*/  @P0 MOV R209, R215 ;  /* 0x000000d700d10202 */ /* 0x000fe20000000f00 */
[----:B------:R-:W0:Y:S04]  /*1fe0*/  LDC R230, c[0x0][0x3f4] ;  /* 0x0000fd00ffe67b82 */ /* 0x000e280000000800 */
[----:B------:R1:W2:Y:S01]  /*1ff0*/  @P0 LDG.E.U8 R224, desc[UR36][R208.64] ;  /* 0x00000024d0e00981 */ /* 0x0002a2000c1e1100 */
[----:B------:R-:W-:Y:S01]  /*2000*/  VIADD R213, R221, 0xffffffff ;  /* 0xffffffffddd57836 */ /* 0x000fe20000000000 */
[----:B------:R-:W-:Y:S01]  /*2010*/  UISETP.NE.AND UP0, UPT, UR14, URZ, UPT ;  /* 0x000000ff0e00728c */ /* 0x000fe2000bf05270 */
[----:B------:R-:W-:Y:S03]  /*2020*/  BSSY.RECONVERGENT B0, `(.L_x_836) ;  /* 0x000035e000007945 */ /* 0x000fe60003800200 */
[----:B------:R-:W-:-:S02]  /*2030*/  IABS R211, R213 ;  /* 0x000000d500d37213 */ /* 0x000fc40000000000 */
[----:B------:R-:W-:Y:S02]  /*2040*/  ISETP.GE.AND P2, PT, R213, RZ, PT ;  /* 0x000000ffd500720c */ /* 0x000fe40003f46270 */
[----:B-1----:R-:W-:Y:S01]  /*2050*/  SHF.R.S32.HI R209, RZ, 0x1f, R25 ;  /* 0x0000001fffd17819 */ /* 0x002fe20000011419 */
        /* <DEDUP_REMOVED lines=8> */
[----:B------:R-:W-:-:S05]  /*20e0*/  @!P1 IADD3 R210, PT, PT, R210, -R225, RZ ;  /* 0x800000e1d2d29210 */ /* 0x000fca0007ffe0ff */
[----:B------:R-:W-:-:S05]  /*20f0*/  IMAD.MOV.U32 R211, RZ, RZ, R210 ;  /* 0x000000ffffd37224 */ /* 0x000fca00078e00d2 */
[----:B------:R-:W-:Y:S02]  /*2100*/  @!P2 IADD3 R211, PT, PT, -R211, RZ, RZ ;  /* 0x000000ffd3d3a210 */ /* 0x000fe40007ffe1ff */
[----:B------:R-:W-:-:S04]  /*2110*/  @!P3 LOP3.LUT R211, RZ, R230, RZ, 0x33, !PT ;  /* 0x000000e6ffd3b212 */ /* 0x000fc800078e33ff */
[----:B------:R-:W-:-:S05]  /*2120*/  IADD3 R208, P1, PT, R25, R211, RZ ;  /* 0x000000d319d07210 */ /* 0x000fca0007f3e0ff */
[----:B------:R-:W-:Y:S01]  /*2130*/  IMAD.X R209, RZ, RZ, R209, P1 ;  /* 0x000000ffffd17224 */ /* 0x000fe200008e06d1 */
[----:B------:R-:W-:-:S04]  /*2140*/  LEA R244, P1, R208, UR8, 0x2 ;  /* 0x00000008d0f47c11 */ /* 0x000fc8000f8210ff */
[----:B------:R-:W-:Y:S02]  /*2150*/  LEA.HI.X R245, R208, UR9, R209, 0x2, P1 ;  /* 0x00000009d0f57c11 */ /* 0x000fe400088f14d1 */
[----:B--2---:R-:W-:Y:S01]  /*2160*/  ISETP.NE.AND P3, PT, R224, RZ, P0 ;  /* 0x000000ffe000720c */ /* 0x004fe20000765270 */
[----:B-----5:R-:W-:-:S12]  /*2170*/  BRA.U UP0, `(.L_x_837) ;  /* 0x0000001d00b47547 */ /* 0x020fd8000b800000 */
[----:B------:R-:W-:Y:S01]  /*2180*/  ISETP.GE.AND P1, PT, R213, R24, PT ;  /* 0x00000018d500720c */ /* 0x000fe20003f26270 */
[----:B------:R-:W-:Y:S01]  /*2190*/  BSSY.RECONVERGENT B2, `(.L_x_838) ;  /* 0x0000024000027945 */ /* 0x000fe20003800200 */
[----:B------:R-:W-:Y:S02]  /*21a0*/  IADD3 R209, PT, PT, R211, R230, RZ ;  /* 0x000000e6d3d17210 */ /* 0x000fe40007ffe0ff */
[----:B------:R-:W-:Y:S02]  /*21b0*/  ISETP.NE.AND P6, PT, R26, RZ, PT ;  /* 0x000000ff1a00720c */ /* 0x000fe40003fc5270 */
[----:B------:R-:W-:Y:S01]  /*21c0*/  SHF.L.U32 R234, R209, 0x2, RZ ;  /* 0x00000002d1ea7819 */ /* 0x000fe200000006ff */
[C---:B------:R-:W-:Y:S01]  /*21d0*/  IMAD R241, R230.reuse, 0x4, R209 ;  /* 0x00000004e6f17824 */ /* 0x040fe200078e02d1 */
[----:B------:R-:W-:Y:S02]  /*21e0*/  SHF.L.U32 R231, R211, 0x2, RZ ;  /* 0x00000002d3e77819 */ /* 0x000fe400000006ff */
[----:B------:R-:W-:Y:S01]  /*21f0*/  LEA R232, R230, R234, 0x3 ;  /* 0x000000eae6e87211 */ /* 0x000fe200078e18ff */
[----:B------:R-:W-:-:S04]  /*2200*/  IMAD.IADD R239, R241, 0x1, R230 ;  /* 0x00000001f1ef7824 */ /* 0x000fc800078e02e6 */
[----:B------:R-:W-:Y:S01]  /*2210*/  IMAD.IADD R235, R239, 0x1, R230 ;  /* 0x00000001efeb7824 */ /* 0x000fe200078e02e6 */
[----:B------:R-:W-:Y:S06]  /*2220*/  @P1 BRA `(.L_x_839) ;  /* 0x0000000000681947 */ /* 0x000fec0003800000 */
[----:B------:R-:W-:Y:S01]  /*2230*/  ISETP.GE.AND P2, PT, R231, R227, PT ;  /* 0x000000e3e700720c */ /* 0x000fe20003f46270 */
[----:B------:R-:W2:-:S12]  /*2240*/  @P6 LDG.E.128 R208, desc[UR36][R242.64] ;  /* 0x00000024f2d06981 */ /* 0x000e98000c1e1d00 */
[----:B------:R-:W3:Y:S01]  /*2250*/  @!P2 LDG.E R150, desc[UR36][R244.64] ;  /* 0x00000024f496a981 */ /* 0x000ee2000c1e1900 */
[----:B------:R-:W0:Y:S08]  /*2260*/  @!P2 LDC.64 R148, c[0x0][0x3b8] ;  /* 0x0000ee00ff94ab82 */ /* 0x000e300000000a00 */
[----:B------:R-:W1:Y:S01]  /*2270*/  @!P2 LDC.64 R224, c[0x0][0x3b8] ;  /* 0x0000ee00ffe0ab82 */ /* 0x000e620000000a00 */
[----:B---3--:R-:W-:-:S05]  /*2280*/  @!P2 IMAD R151, R223, R150, R231 ;  /* 0x00000096df97a224 */ /* 0x008fca00078e02e7 */
[----:B------:R-:W-:-:S04]  /*2290*/  @!P2 IADD3 R150, P4, PT, R214, R151, RZ ;  /* 0x00000097d696a210 */ /* 0x000fc80007f9e0ff */
[----:B------:R-:W-:Y:S02]  /*22a0*/  @!P2 LEA.HI.X.SX32 R151, R151, R212, 0x1, P4 ;  /* 0x000000d49797a211 */ /* 0x000fe400020f0eff */
[----:B0-----:R-:W-:-:S04]  /*22b0*/  @!P2 LEA R236, P4, R150, R148, 0x2 ;  /* 0x0000009496eca211 */ /* 0x001fc800078810ff */
[----:B------:R-:W-:Y:S02]  /*22c0*/  @!P2 LEA.HI.X R237, R150, R149, R151, 0x2, P4 ;  /* 0x0000009596eda211 */ /* 0x000fe400020f1497 */
[----:B------:R-:W-:Y:S02]  /*22d0*/  CS2R R150, SRZ ;  /* 0x0000000000967805 */ /* 0x000fe4000001ff00 */
[----:B------:R-:W-:-:S06]  /*22e0*/  CS2R R148, SRZ ;  /* 0x0000000000947805 */ /* 0x000fcc000001ff00 */
[----:B------:R-:W3:Y:S01]  /*22f0*/  @!P2 LDG.E.128 R148, desc[UR36][R236.64] ;  /* 0x00000024ec94a981 */ /* 0x000ee2000c1e1d00 */
[----:B------:R-:W-:-:S04]  /*2300*/  @!P2 IADD3 R233, P4, PT, R228, R231, RZ ;  /* 0x000000e7e4e9a210 */ /* 0x000fc80007f9e0ff */
[----:B-1----:R-:W-:Y:S01]  /*2310*/  @!P2 LEA R224, P5, R233, R224, 0x2 ;  /* 0x000000e0e9e0a211 */ /* 0x002fe200078a10ff */
[----:B------:R-:W-:-:S05]  /*2320*/  @!P2 IMAD.X R238, RZ, RZ, R217, P4 ;  /* 0x000000ffffeea224 */ /* 0x000fca00020e06d9 */
[----:B------:R-:W-:Y:S01]  /*2330*/  @!P2 LEA.HI.X R225, R233, R225, R238, 0x2, P5 ;  /* 0x000000e1e9e1a211 */ /* 0x000fe200028f14ee */
[----:B---3--:R-:W-:Y:S01]  /*2340*/  FADD.FTZ R148, R84, R148 ;  /* 0x0000009454947221 */ /* 0x008fe20000010000 */
[----:B------:R-:W-:Y:S01]  /*2350*/  FADD.FTZ R149, R85, R149 ;  /* 0x0000009555957221 */ /* 0x000fe20000010000 */
[----:B------:R-:W-:Y:S01]  /*2360*/  FADD.FTZ R150, R86, R150 ;  /* 0x0000009656967221 */ /* 0x000fe20000010000 */
[----:B------:R-:W-:Y:S01]  /*2370*/  FADD.FTZ R151, R87, R151 ;  /* 0x0000009757977221 */ /* 0x000fe20000010000 */
[----:B--2---:R-:W-:Y:S01]  /*2380*/  @P6 FMUL.FTZ R148, R148, R208 ;  /* 0x000000d094946220 */ /* 0x004fe20000410000 */
[----:B------:R-:W-:Y:S01]  /*2390*/  @P6 FMUL.FTZ R149, R149, R209 ;  /* 0x000000d195956220 */ /* 0x000fe20000410000 */
[----:B------:R-:W-:Y:S01]  /*23a0*/  @P6 FMUL.FTZ R150, R150, R210 ;  /* 0x000000d296966220 */ /* 0x000fe20000410000 */
[----:B------:R-:W-:-:S05]  /*23b0*/  @P6 FMUL.FTZ R151, R151, R211 ;  /* 0x000000d397976220 */ /* 0x000fca0000410000 */
[----:B------:R0:W-:Y:S02]  /*23c0*/  @!P2 STG.E.128 desc[UR36][R224.64], R148 ;  /* 0x00000094e000a986 */ /* 0x0001e4000c101d24 */
.L_x_839:
[----:B------:R-:W-:Y:S05]  /*23d0*/  BSYNC.RECONVERGENT B2 ;  /* 0x0000000000027941 */ /* 0x000fea0003800200 */
.L_x_838:
[----:B------:R-:W-:Y:S04]  /*23e0*/  BSSY.RECONVERGENT B2, `(.L_x_840) ;  /* 0x000001c000027945 */ /* 0x000fe80003800200 */
[----:B------:R-:W-:Y:S05]  /*23f0*/  @P1 BRA `(.L_x_841) ;  /* 0x0000000000681947 */ /* 0x000fea0003800000 */
[----:B------:R-:W-:Y:S01]  /*2400*/  ISETP.GE.AND P2, PT, R234, R227, PT ;  /* 0x000000e3ea00720c */ /* 0x000fe20003f46270 */
[----:B------:R-:W2:-:S12]  /*2410*/  @P6 LDG.E.128 R208, desc[UR36][R242.64+0x10] ;  /* 0x00001024f2d06981 */ /* 0x000e98000c1e1d00 */
[----:B------:R-:W3:Y:S01]  /*2420*/  @!P2 LDG.E R6, desc[UR36][R244.64] ;  /* 0x00000024f406a981 */ /* 0x000ee2000c1e1900 */
[----:B------:R-:W1:Y:S08]  /*2430*/  @!P2 LDC.64 R4, c[0x0][0x3b8] ;  /* 0x0000ee00ff04ab82 */ /* 0x000e700000000a00 */
[----:B0-----:R-:W0:Y:S01]  /*2440*/  @!P2 LDC.64 R224, c[0x0][0x3b8] ;  /* 0x0000ee00ffe0ab82 */ /* 0x001e220000000a00 */
[----:B---3--:R-:W-:-:S05]  /*2450*/  @!P2 IMAD R7, R223, R6, R234 ;  /* 0x00000006df07a224 */ /* 0x008fca00078e02ea */
[----:B------:R-:W-:-:S04]  /*2460*/  @!P2 IADD3 R6, P4, PT, R214, R7, RZ ;  /* 0x00000007d606a210 */ /* 0x000fc80007f9e0ff */
[----:B------:R-:W-:Y:S02]  /*2470*/  @!P2 LEA.HI.X.SX32 R7, R7, R212, 0x1, P4 ;  /* 0x000000d40707a211 */ /* 0x000fe400020f0eff */
[----:B-1----:R-:W-:-:S04]  /*2480*/  @!P2 LEA R236, P4, R6, R4, 0x2 ;  /* 0x0000000406eca211 */ /* 0x002fc800078810ff */
[----:B------:R-:W-:Y:S02]  /*2490*/  @!P2 LEA.HI.X R237, R6, R5, R7, 0x2, P4 ;  /* 0x0000000506eda211 */ /* 0x000fe400020f1407 */
[----:B------:R-:W-:Y:S02]  /*24a0*/  CS2R R6, SRZ ;  /* 0x0000000000067805 */ /* 0x000fe4000001ff00 */
[----:B------:R-:W-:-:S06]  /*24b0*/  CS2R R4, SRZ ;  /* 0x0000000000047805 */ /* 0x000fcc000001ff00 */
[----:B------:R-:W3:Y:S01]  /*24c0*/  @!P2 LDG.E.128 R4, desc[UR36][R236.64] ;  /* 0x00000024ec04a981 */ /* 0x000ee2000c1e1d00 */
[----:B------:R-:W-:-:S04]  /*24d0*/  @!P2 IADD3 R233, P4, PT, R228, R234, RZ ;  /* 0x000000eae4e9a210 */ /* 0x000fc80007f9e0ff */
[----:B------:R-:W-:Y:S02]  /*24e0*/  @!P2 LEA.HI.X.SX32 R234, R234, R217, 0x1, P4 ;  /* 0x000000d9eaeaa211 */ /* 0x000fe400020f0eff */
[----:B0-----:R-:W-:-:S04]  /*24f0*/  @!P2 LEA R224, P4, R233, R224, 0x2 ;  /* 0x000000e0e9e0a211 */ /* 0x001fc800078810ff */
        /* <DEDUP_REMOVED lines=10> */
.L_x_841:
[----:B------:R-:W-:Y:S05]  /*25a0*/  BSYNC.RECONVERGENT B2 ;  /* 0x0000000000027941 */ /* 0x000fea0003800200 */
.L_x_840:
[----:B------:R-:W-:Y:S01]  /*25b0*/  BSSY.RECONVERGENT B2, `(.L_x_842) ;  /* 0x000001f000027945 */ /* 0x000fe20003800200 */
[----:B------:R-:W-:-:S03]  /*25c0*/  LEA R233, R230, R235, 0x1 ;  /* 0x000000ebe6e97211 */ /* 0x000fc600078e08ff */
[----:B------:R-:W-:Y:S05]  /*25d0*/  @P1 BRA `(.L_x_843) ;  /* 0x0000000000701947 */ /* 0x000fea0003800000 */
[----:B------:R-:W-:-:S05]  /*25e0*/  IMAD R208, R230, 0x8, R231 ;  /* 0x00000008e6d07824 */ /* 0x000fca00078e02e7 */
[----:B------:R-:W-:-:S13]  /*25f0*/  ISETP.GE.AND P2, PT, R208, R227, PT ;  /* 0x000000e3d000720c */ /* 0x000fda0003f46270 */
[----:B------:R-:W2:Y:S01]  /*2600*/  @!P2 LDG.E R154, desc[UR36][R244.64] ;  /* 0x00000024f49aa981 */ /* 0x000ea2000c1e1900 */
[----:B------:R-:W3:Y:S08]  /*2610*/  @!P2 LDC.64 R152, c[0x0][0x3b8] ;  /* 0x0000ee00ff98ab82 */ /* 0x000ef00000000a00 */
[----:B01----:R-:W0:Y:S01]  /*2620*/  @!P2 LDC.64 R224, c[0x0][0x3b8] ;  /* 0x0000ee00ffe0ab82 */ /* 0x003e220000000a00 */
[----:B--2---:R-:W-:-:S02]  /*2630*/  @!P2 IMAD R155, R223, R154, R208 ;  /* 0x0000009adf9ba224 */ /* 0x004fc400078e02d0 */
[----:B------:R-:W2:Y:S03]  /*2640*/  @P6 LDG.E.128 R208, desc[UR36][R242.64+0x20] ;  /* 0x00002024f2d06981 */ /* 0x000ea6000c1e1d00 */
[----:B------:R-:W-:-:S04]  /*2650*/  @!P2 IADD3 R154, P4, PT, R214, R155, RZ ;  /* 0x0000009bd69aa210 */ /* 0x000fc80007f9e0ff */
[----:B------:R-:W-:Y:S02]  /*2660*/  @!P2 LEA.HI.X.SX32 R155, R155, R212, 0x1, P4 ;  /* 0x000000d49b9ba211 */ /* 0x000fe400020f0eff */
[----:B---3--:R-:W-:-:S04]  /*2670*/  @!P2 LEA R236, P4, R154, R152, 0x2 ;  /* 0x000000989aeca211 */ /* 0x008fc800078810ff */
[----:B------:R-:W-:Y:S02]  /*2680*/  @!P2 LEA.HI.X R237, R154, R153, R155, 0x2, P4 ;  /* 0x000000999aeda211 */ /* 0x000fe400020f149b */
[----:B------:R-:W-:Y:S02]  /*2690*/  CS2R R154, SRZ ;  /* 0x00000000009a7805 */ /* 0x000fe4000001ff00 */
[----:B------:R-:W-:-:S06]  /*26a0*/  CS2R R152, SRZ ;  /* 0x0000000000987805 */ /* 0x000fcc000001ff00 */
[----:B------:R-:W3:Y:S01]  /*26b0*/  @!P2 LDG.E.128 R152, desc[UR36][R236.64] ;  /* 0x00000024ec98a981 */ /* 0x000ee2000c1e1d00 */
[----:B------:R-:W-:-:S04]  /*26c0*/  LEA R238, R230, R231, 0x3 ;  /* 0x000000e7e6ee7211 */ /* 0x000fc800078e18ff */
        /* <DEDUP_REMOVED lines=13> */
.L_x_843:
[----:B------:R-:W-:Y:S05]  /*27a0*/  BSYNC.RECONVERGENT B2 ;  /* 0x0000000000027941 */ /* 0x000fea0003800200 */
.L_x_842:
[----:B------:R-:W-:Y:S04]  /*27b0*/  BSSY.RECONVERGENT B2, `(.L_x_844) ;  /* 0x000001c000027945 */ /* 0x000fe80003800200 */
[----:B------:R-:W-:Y:S05]  /*27c0*/  @P1 BRA `(.L_x_845) ;  /* 0x0000000000681947 */ /* 0x000fea0003800000 */
[----:B------:R-:W-:Y:S01]  /*27d0*/  ISETP.GE.AND P2, PT, R232, R227, PT ;  /* 0x000000e3e800720c */ /* 0x000fe20003f46270 */
[----:B------:R-:W3:-:S12]  /*27e0*/  @P6 LDG.E.128 R208, desc[UR36][R242.64+0x30] ;  /* 0x00003024f2d06981 */ /* 0x000ed8000c1e1d00 */
[----:B------:R-:W4:Y:S01]  /*27f0*/  @!P2 LDG.E R158, desc[UR36][R244.64] ;  /* 0x00000024f49ea981 */ /* 0x000f22000c1e1900 */
[----:B------:R-:W4:Y:S08]  /*2800*/  @!P2 LDC.64 R156, c[0x0][0x3b8] ;  /* 0x0000ee00ff9cab82 */ /* 0x000f300000000a00 */
[----:B012---:R-:W0:Y:S01]  /*2810*/  @!P2 LDC.64 R224, c[0x0][0x3b8] ;  /* 0x0000ee00ffe0ab82 */ /* 0x007e220000000a00 */
[----:B----4-:R-:W-:-:S05]  /*2820*/  @!P2 IMAD R159, R223, R158, R232 ;  /* 0x0000009edf9fa224 */ /* 0x010fca00078e02e8 */
[----:B------:R-:W-:-:S04]  /*2830*/  @!P2 IADD3 R158, P4, PT, R214, R159, RZ ;  /* 0x0000009fd69ea210 */ /* 0x000fc80007f9e0ff */
[----:B------:R-:W-:Y:S02]  /*2840*/  @!P2 LEA.HI.X.SX32 R159, R159, R212, 0x1, P4 ;  /* 0x000000d49f9fa211 */ /* 0x000fe400020f0eff */
[----:B------:R-:W-:-:S04]  /*2850*/  @!P2 LEA R236, P4, R158, R156, 0x2 ;  /* 0x0000009c9eeca211 */ /* 0x000fc800078810ff */
[----:B------:R-:W-:Y:S02]  /*2860*/  @!P2 LEA.HI.X R237, R158, R157, R159, 0x2, P4 ;  /* 0x0000009d9eeda211 */ /* 0x000fe400020f149f */
[----:B------:R-:W-:Y:S02]  /*2870*/  CS2R R158, SRZ ;  /* 0x00000000009e7805 */ /* 0x000fe4000001ff00 */
[----:B------:R-:W-:-:S06]  /*2880*/  CS2R R156, SRZ ;  /* 0x00000000009c7805 */ /* 0x000fcc000001ff00 */
[----:B------:R-:W2:Y:S01]  /*2890*/  @!P2 LDG.E.128 R156, desc[UR36][R236.64] ;  /* 0x00000024ec9ca981 */ /* 0x000ea2000c1e1d00 */
[----:B------:R-:W-:-:S04]  /*28a0*/  @!P2 IADD3 R234, P4, PT, R228, R232, RZ ;  /* 0x000000e8e4eaa210 */ /* 0x000fc80007f9e0ff */
[----:B------:R-:W-:Y:S02]  /*28b0*/  @!P2 LEA.HI.X.SX32 R232, R232, R217, 0x1, P4 ;  /* 0x000000d9e8e8a211 */ /* 0x000fe400020f0eff */
[----:B0-----:R-:W-:-:S04]  /*28c0*/  @!P2 LEA R224, P4, R234, R224, 0x2 ;  /* 0x000000e0eae0a211 */ /* 0x001fc800078810ff */
[----:B------:R-:W-:Y:S01]  /*28d0*/  @!P2 LEA.HI.X R225, R234, R225, R232, 0x2, P4 ;  /* 0x000000e1eae1a211 */ /* 0x000fe200020f14e8 */
[----:B--2---:R-:W-:Y:S01]  /*28e0*/  FADD.FTZ R156, R96, R156 ;  /* 0x0000009c609c7221 */ /* 0x004fe20000010000 */
[----:B------:R-:W-:Y:S01]  /*28f0*/  FADD.FTZ R157, R97, R157 ;  /* 0x0000009d619d7221 */ /* 0x000fe20000010000 */
[----:B------:R-:W-:Y:S01]  /*2900*/  FADD.FTZ R158, R98, R158 ;  /* 0x0000009e629e7221 */ /* 0x000fe20000010000 */
[----:B------:R-:W-:Y:S01]  /*2910*/  FADD.FTZ R159, R99, R159 ;  /* 0x0000009f639f7221 */ /* 0x000fe20000010000 */
[----:B---3--:R-:W-:Y:S01]  /*2920*/  @P6 FMUL.FTZ R156, R156, R208 ;  /* 0x000000d09c9c6220 */ /* 0x008fe20000410000 */
[----:B------:R-:W-:Y:S01]  /*2930*/  @P6 FMUL.FTZ R157, R157, R209 ;  /* 0x000000d19d9d6220 */ /* 0x000fe20000410000 */
[----:B------:R-:W-:Y:S01]  /*2940*/  @P6 FMUL.FTZ R158, R158, R210 ;  /* 0x000000d29e9e6220 */ /* 0x000fe20000410000 */
[----:B------:R-:W-:-:S05]  /*2950*/  @P6 FMUL.FTZ R159, R159, R211 ;  /* 0x000000d39f9f6220 */ /* 0x000fca0000410000 */
[----:B------:R3:W-:Y:S02]  /*2960*/  @!P2 STG.E.128 desc[UR36][R224.64], R156 ;  /* 0x0000009ce000a986 */ /* 0x0007e4000c101d24 */
.L_x_845:
[----:B------:R-:W-:Y:S05]  /*2970*/  BSYNC.RECONVERGENT B2 ;  /* 0x0000000000027941 */ /* 0x000fea0003800200 */
.L_x_844:
[----:B------:R-:W-:Y:S01]  /*2980*/  BSSY.RECONVERGENT B2, `(.L_x_846) ;  /* 0x000001e000027945 */ /* 0x000fe20003800200 */
[----:B------:R-:W-:-:S03]  /*2990*/  IMAD.IADD R237, R233, 0x1, R230 ;  /* 0x00000001e9ed7824 */ /* 0x000fc600078e02e6 */
[----:B------:R-:W-:Y:S05]  /*29a0*/  @P1 BRA `(.L_x_847) ;  /* 0x00000000006c1947 */ /* 0x000fea0003800000 */
[----:B------:R-:W-:Y:S01]  /*29b0*/  LEA R234, R230, R231, 0x4 ;  /* 0x000000e7e6ea7211 */ /* 0x000fe200078e20ff */
[----:B------:R-:W4:Y:S03]  /*29c0*/  @P6 LDG.E.128 R208, desc[UR36][R242.64+0x40] ;  /* 0x00004024f2d06981 */ /* 0x000f26000c1e1d00 */
[----:B------:R-:W-:-:S13]  /*29d0*/  ISETP.GE.AND P2, PT, R234, R227, PT ;  /* 0x000000e3ea00720c */ /* 0x000fda0003f46270 */
[----:B------:R-:W4:Y:S01]  /*29e0*/  @!P2 LDG.E R162, desc[UR36][R244.64] ;  /* 0x00000024f4a2a981 */ /* 0x000f22000c1e1900 */
[----:B------:R-:W4:Y:S08]  /*29f0*/  @!P2 LDC.64 R160, c[0x0][0x3b8] ;  /* 0x0000ee00ffa0ab82 */ /* 0x000f300000000a00 */
[----:B0123--:R-:W0:Y:S01]  /*2a00*/  @!P2 LDC.64 R224, c[0x0][0x3b8] ;  /* 0x0000ee00ffe0ab82 */ /* 0x00fe220000000a00 */
        /* <DEDUP_REMOVED lines=16> */
[----:B------:R-:W-:Y:S01]  /*2b10*/  @P6 FMUL.FTZ R160, R160, R208 ;  /* 0x000000d0a0a06220 */ /* 0x000fe20000410000 */
[----:B------:R-:W-:Y:S01]  /*2b20*/  @P6 FMUL.FTZ R161, R161, R209 ;  /* 0x000000d1a1a16220 */ /* 0x000fe20000410000 */
[----:B------:R-:W-:Y:S01]  /*2b30*/  @P6 FMUL.FTZ R162, R162, R210 ;  /* 0x000000d2a2a26220 */ /* 0x000fe20000410000 */
[----:B------:R-:W-:-:S05]  /*2b40*/  @P6 FMUL.FTZ R163, R163, R211 ;  /* 0x000000d3a3a36220 */ /* 0x000fca0000410000 */
[----:B------:R4:W-:Y:S02]  /*2b50*/  @!P2 STG.E.128 desc[UR36][R224.64], R160 ;  /* 0x000000a0e000a986 */ /* 0x0009e4000c101d24 */
.L_x_847:
[----:B------:R-:W-:Y:S05]  /*2b60*/  BSYNC.RECONVERGENT B2 ;  /* 0x0000000000027941 */ /* 0x000fea0003800200 */
.L_x_846:
[----:B------:R-:W-:Y:S04]  /*2b70*/  BSSY.RECONVERGENT B2, `(.L_x_848) ;  /* 0x000001d000027945 */ /* 0x000fe80003800200 */
[----:B------:R-:W-:Y:S05]  /*2b80*/  @P1 BRA `(.L_x_849) ;  /* 0x00000000006c1947 */ /* 0x000fea0003800000 */
[----:B------:R-:W-:Y:S01]  /*2b90*/  IMAD.SHL.U32 R234, R241, 0x4, RZ ;  /* 0x00000004f1ea7824 */ /* 0x000fe200078e00ff */
[----:B------:R-:W2:Y:S04]  /*2ba0*/  @P6 LDG.E.128 R208, desc[UR36][R242.64+0x50] ;  /* 0x00005024f2d06981 */ /* 0x000ea8000c1e1d00 */
[----:B------:R-:W-:-:S13]  /*2bb0*/  ISETP.GE.AND P2, PT, R234, R227, PT ;  /* 0x000000e3ea00720c */ /* 0x000fda0003f46270 */
[----:B------:R-:W2:Y:S01]  /*2bc0*/  @!P2 LDG.E R166, desc[UR36][R244.64] ;  /* 0x00000024f4a6a981 */ /* 0x000ea2000c1e1900 */
[----:B------:R-:W0:Y:S08]  /*2bd0*/  @!P2 LDC.64 R164, c[0x0][0x3b8] ;  /* 0x0000ee00ffa4ab82 */ /* 0x000e300000000a00 */
[----:B01234-:R-:W0:Y:S01]  /*2be0*/  @!P2 LDC.64 R224, c[0x0][0x3b8] ;  /* 0x0000ee00ffe0ab82 */ /* 0x01fe220000000a00 */
[----:B------:R-:W-:-:S05]  /*2bf0*/  @!P2 IMAD R167, R223, R166, R234 ;  /* 0x000000a6dfa7a224 */ /* 0x000fca00078e02ea */
        /* <DEDUP_REMOVED lines=20> */
.L_x_849:
[----:B------:R-:W-:Y:S05]  /*2d40*/  BSYNC.RECONVERGENT B2 ;  /* 0x0000000000027941 */ /* 0x000fea0003800200 */
.L_x_848:
[----:B------:R-:W-:Y:S01]  /*2d50*/  BSSY.RECONVERGENT B2, `(.L_x_850) ;  /* 0x000001e000027945 */ /* 0x000fe20003800200 */
[----:B------:R-:W-:-:S03]  /*2d60*/  IADD3 R241, PT, PT, R237, R230, RZ ;  /* 0x000000e6edf17210 */ /* 0x000fc60007ffe0ff */
        /* <DEDUP_REMOVED lines=28> */
.L_x_851:
[----:B------:R-:W-:Y:S05]  /*2f30*/  BSYNC.RECONVERGENT B2 ;  /* 0x0000000000027941 */ /* 0x000fea0003800200 */
.L_x_850:
        /* <DEDUP_REMOVED lines=30> */
.L_x_853:
[----:B------:R-:W-:Y:S05]  /*3120*/  BSYNC.RECONVERGENT B2 ;  /* 0x0000000000027941 */ /* 0x000fea0003800200 */
.L_x_852:
[----:B------:R-:W-:Y:S01]  /*3130*/  BSSY.RECONVERGENT B2, `(.L_x_854) ;  /* 0x000001e000027945 */ /* 0x000fe20003800200 */
[----:B------:R-:W-:Y:S01]  /*3140*/  IADD3 R235, PT, PT, R239, R230, RZ ;  /* 0x000000e6efeb7210 */ /* 0x000fe20007ffe0ff */
[----:B------:R-:W-:Y:S02]  /*3150*/  IMAD R232, R230, 0x20, R231 ;  /* 0x00000020e6e87824 */ /* 0x000fe400078e02e7 */
[----:B------:R-:W-:Y:S05]  /*3160*/  @P1 BRA `(.L_x_855) ;  /* 0x0000000000681947 */ /* 0x000fea0003800000 */
[----:B------:R-:W-:Y:S01]  /*3170*/  ISETP.GE.AND P2, PT, R232, R227, PT ;  /* 0x000000e3e800720c */ /* 0x000fe20003f46270 */
[----:B------:R-:W2:-:S12]  /*3180*/  @P6 LDG.E.128 R208, desc[UR36][R242.64+0x80] ;  /* 0x00008024f2d06981 */ /* 0x000e98000c1e1d00 */
        /* <DEDUP_REMOVED lines=24> */
.L_x_855:
[----:B------:R-:W-:Y:S05]  /*3310*/  BSYNC.RECONVERGENT B2 ;  /* 0x0000000000027941 */ /* 0x000fea0003800200 */
.L_x_854:
        /* <DEDUP_REMOVED lines=30> */
.L_x_857:
[----:B------:R-:W-:Y:S05]  /*3500*/  BSYNC.RECONVERGENT B2 ;  /* 0x0000000000027941 */ /* 0x000fea0003800200 */
.L_x_856:
[----:B------:R-:W-:Y:S04]  /*3510*/  BSSY.RECONVERGENT B2, `(.L_x_858) ;  /* 0x000001d000027945 */ /* 0x000fe80003800200 */
[----:B------:R-:W-:Y:S05]  /*3520*/  @P1 BRA `(.L_x_859) ;  /* 0x00000000006c1947 */ /* 0x000fea0003800000 */
[----:B------:R-:W-:-:S04]  /*3530*/  SHF.L.U32 R236, R237, 0x2, RZ ;  /* 0x00000002edec7819 */ /* 0x000fc800000006ff */
        /* <DEDUP_REMOVED lines=10> */
[----:B------:R-:W-:Y:S01]  /*35e0*/  CS2R R184, SRZ ;  /* 0x0000000000b87805 */ /* 0x000fe2000001ff00 */
[----:B------:R-:W2:Y:S05]  /*35f0*/  @P6 LDG.E.128 R208, desc[UR36][R242.64+0xa0] ;  /* 0x0000a024f2d06981 */ /* 0x000eaa000c1e1d00 */
        /* <DEDUP_REMOVED lines=14> */
.L_x_859:
[----:B------:R-:W-:Y:S05]  /*36e0*/  BSYNC.RECONVERGENT B2 ;  /* 0x0000000000027941 */ /* 0x000fea0003800200 */
.L_x_858:
[----:B------:R-:W-:Y:S04]  /*36f0*/  BSSY.RECONVERGENT B2, `(.L_x_860) ;  /* 0x000001d000027945 */ /* 0x000fe80003800200 */
[----:B------:R-:W-:Y:S05]  /*3700*/  @P1 BRA `(.L_x_861) ;  /* 0x00000000006c1947 */ /* 0x000fea0003800000 */
[----:B------:R-:W-:-:S05]  /*3710*/  IMAD.SHL.U32 R236, R241, 0x4, RZ ;  /* 0x00000004f1ec7824 */ /* 0x000fca00078e00ff */
[----:B------:R-:W-:-:S13]  /*3720*/  ISETP.GE.AND P2, PT, R236, R227, PT ;  /* 0x000000e3ec00720c */ /* 0x000fda0003f46270 */
[----:B------:R-:W2:Y:S01]  /*3730*/  @!P2 LDG.E R190, desc[UR36][R244.64] ;  /* 0x00000024f4bea981 */ /* 0x000ea2000c1e1900 */
[----:B------:R-:W0:Y:S08]  /*3740*/  @!P2 LDC.64 R188, c[0x0][0x3b8] ;  /* 0x0000ee00ffbcab82 */ /* 0x000e300000000a00 */
[----:B01234-:R-:W0:Y:S01]  /*3750*/  @!P2 LDC.64 R224, c[0x0][0x3b8] ;  /* 0x0000ee00ffe0ab82 */ /* 0x01fe220000000a00 */
[----:B------:R-:W-:-:S05]  /*3760*/  @!P2 IMAD R191, R223, R190, R236 ;  /* 0x000000bedfbfa224 */ /* 0x000fca00078e02ec */
[----:B------:R-:W-:-:S04]  /*3770*/  @!P2 IADD3 R208, P4, PT, R214, R191, RZ ;  /* 0x000000bfd6d0a210 */ /* 0x000fc80007f9e0ff */
[----:B------:R-:W-:Y:S02]  /*3780*/  @!P2 LEA.HI.X.SX32 R209, R191, R212, 0x1, P4 ;  /* 0x000000d4bfd1a211 */ /* 0x000fe400020f0eff */
[----:B------:R-:W-:Y:S02]  /*3790*/  CS2R R190, SRZ ;  /* 0x0000000000be7805 */ /* 0x000fe4000001ff00 */
[----:B------:R-:W-:-:S04]  /*37a0*/  @!P2 LEA R232, P4, R208, R188, 0x2 ;  /* 0x000000bcd0e8a211 */ /* 0x000fc800078810ff */
[----:B------:R-:W-:Y:S02]  /*37b0*/  @!P2 LEA.HI.X R233, R208, R189, R209, 0x2, P4 ;  /* 0x000000bdd0e9a211 */ /* 0x000fe400020f14d1 */
        /* <DEDUP_REMOVED lines=16> */
.L_x_861:
[----:B------:R-:W-:Y:S05]  /*38c0*/  BSYNC.RECONVERGENT B2 ;  /* 0x0000000000027941 */ /* 0x000fea0003800200 */
.L_x_860:
        /* <DEDUP_REMOVED lines=29> */
.L_x_863:
[----:B------:R-:W-:Y:S05]  /*3aa0*/  BSYNC.RECONVERGENT B2 ;  /* 0x0000000000027941 */ /* 0x000fea0003800200 */
.L_x_862:
        /* <DEDUP_REMOVED lines=29> */
.L_x_865:
[----:B------:R-:W-:Y:S05]  /*3c80*/  BSYNC.RECONVERGENT B2 ;  /* 0x0000000000027941 */ /* 0x000fea0003800200 */
.L_x_864:
        /* <DEDUP_REMOVED lines=29> */
.L_x_867:
[----:B------:R-:W-:Y:S05]  /*3e60*/  BSYNC.RECONVERGENT B2 ;  /* 0x0000000000027941 */ /* 0x000fea0003800200 */
.L_x_866:
[----:B------:R-:W-:Y:S01]  /*3e70*/  IMAD.IADD R230, R231, 0x1, R230 ;  /* 0x00000001e7e67824 */ /* 0x000fe200078e02e6 */
[----:B------:R-:W-:Y:S06]  /*3e80*/  @P1 BRA `(.L_x_868) ;  /* 0x0000001400dc1947 */ /* 0x000fec0003800000 */
[----:B------:R-:W-:-:S04]  /*3e90*/  SHF.L.U32 R230, R230, 0x2, RZ ;  /* 0x00000002e6e67819 */ /* 0x000fc800000006ff */
[----:B------:R-:W-:-:S13]  /*3ea0*/  ISETP.GE.AND P4, PT, R230, R227, PT ;  /* 0x000000e3e600720c */ /* 0x000fda0003f86270 */
[----:B------:R-:W2:Y:S01]  /*3eb0*/  @!P4 LDG.E R244, desc[UR36][R244.64] ;  /* 0x00000024f4f4c981 */ /* 0x000ea2000c1e1900 */
[----:B------:R-:W0:Y:S01]  /*3ec0*/  @!P4 LDC.64 R204, c[0x0][0x3b8] ;  /* 0x0000ee00ffcccb82 */ /* 0x000e220000000a00 */
[----:B--2---:R-:W-:-:S05]  /*3ed0*/  @!P4 IMAD R207, R223, R244, R230 ;  /* 0x000000f4dfcfc224 */ /* 0x004fca00078e02e6 */
[----:B------:R-:W-:-:S04]  /*3ee0*/  @!P4 IADD3 R208, P2, PT, R214, R207, RZ ;  /* 0x000000cfd6d0c210 */ /* 0x000fc80007f5e0ff */
[----:B------:R-:W-:Y:S02]  /*3ef0*/  @!P4 LEA.HI.X.SX32 R209, R207, R212, 0x1, P2 ;  /* 0x000000d4cfd1c211 */ /* 0x000fe400010f0eff */
[----:B------:R-:W-:Y:S02]  /*3f00*/  CS2R R206, SRZ ;  /* 0x0000000000ce7805 */ /* 0x000fe4000001ff00 */
[----:B01-34-:R-:W-:-:S04]  /*3f10*/  @!P4 LEA R224, P2, R208, R204, 0x2 ;  /* 0x000000ccd0e0c211 */ /* 0x01bfc800078410ff */
[----:B------:R-:W-:Y:S02]  /*3f20*/  @!P4 LEA.HI.X R225, R208, R205, R209, 0x2, P2 ;  /* 0x000000cdd0e1c211 */ /* 0x000fe400010f14d1 */
[----:B------:R-:W-:Y:S01]  /*3f30*/  CS2R R204, SRZ ;  /* 0x0000000000cc7805 */ /* 0x000fe2000001ff00 */
[----:B------:R-:W2:Y:S05]  /*3f40*/  @P6 LDG.E.128 R208, desc[UR36][R242.64+0xf0] ;  /* 0x0000f024f2d06981 */ /* 0x000eaa000c1e1d00 */
[----:B------:R-:W3:Y:S02]  /*3f50*/  @!P4 LDG.E.128 R204, desc[UR36][R224.64] ;  /* 0x00000024e0ccc981 */ /* 0x000ee4000c1e1d00 */
[----:B---3--:R-:W-:Y:S01]  /*3f60*/  FADD.FTZ R204, R144, R204 ;  /* 0x000000cc90cc7221 */ /* 0x008fe20000010000 */
[----:B------:R-:W-:Y:S01]  /*3f70*/  FADD.FTZ R205, R145, R205 ;  /* 0x000000cd91cd7221 */ /* 0x000fe20000010000 */
[----:B------:R-:W-:Y:S01]  /*3f80*/  FADD.FTZ R206, R146, R206 ;  /* 0x000000ce92ce7221 */ /* 0x000fe20000010000 */
[----:B------:R-:W-:Y:S01]  /*3f90*/  FADD.FTZ R207, R147, R207 ;  /* 0x000000cf93cf7221 */ /* 0x000fe20000010000 */
[----:B--2---:R-:W-:Y:S01]  /*3fa0*/  @P6 FMUL.FTZ R204, R204, R208 ;  /* 0x000000d0cccc6220 */ /* 0x004fe20000410000 */
[----:B------:R-:W-:Y:S01]  /*3fb0*/  @P6 FMUL.FTZ R205, R205, R209 ;  /* 0x000000d1cdcd6220 */ /* 0x000fe20000410000 */
[----:B------:R-:W-:Y:S01]  /*3fc0*/  @P6 FMUL.FTZ R206, R206, R210 ;  /* 0x000000d2cece6220 */ /* 0x000fe20000410000 */
[----:B------:R-:W-:Y:S01]  /*3fd0*/  @P6 FMUL.FTZ R207, R207, R211 ;  /* 0x000000d3cfcf6220 */ /* 0x000fe20000410000 */
[----:B------:R-:W-:Y:S06]  /*3fe0*/  @P4 BRA `(.L_x_868) ;  /* 0x0000001400844947 */ /* 0x000fec0003800000 */
[----:B------:R-:W-:-:S04]  /*3ff0*/  IADD3 R209, P2, PT, R228, R230, RZ ;  /* 0x000000e6e4d17210 */ /* 0x000fc80007f5e0ff */
[----:B------:R-:W-:Y:S02]  /*4000*/  LEA.HI.X.SX32 R210, R230, R217, 0x1, P2 ;  /* 0x000000d9e6d27211 */ /* 0x000fe400010f0eff */
[----:B------:R-:W-:-:S04]  /*4010*/  LEA R208, P2, R209, UR12, 0x2 ;  /* 0x0000000cd1d07c11 */ /* 0x000fc8000f8410ff */
[----:B------:R-:W-:-:S05]  /*4020*/  LEA.HI.X R209, R209, UR13, R210, 0x2, P2 ;  /* 0x0000000dd1d17c11 */ /* 0x000fca00090f14d2 */
[----:B------:R0:W-:Y:S01]  /*4030*/  STG.E.128 desc[UR36][R208.64], R204 ;  /* 0x000000ccd0007986 */ /* 0x0001e2000c101d24 */
[----:B------:R-:W-:Y:S05]  /*4040*/  BRA `(.L_x_868) ;  /* 0x00000014006c7947 */ /* 0x000fea0003800000 */
.L_x_837:
[----:B------:R-:W-:Y:S01]  /*4050*/  ISETP.GE.AND P1, PT, R213, R24, PT ;  /* 0x00000018d500720c */ /* 0x000fe20003f26270 */
[C---:B------:R-:W-:Y:S01]  /*4060*/  IMAD.IADD R209, R211.reuse, 0x1, R230 ;  /* 0x00000001d3d17824 */ /* 0x040fe200078e02e6 */
[----:B------:R-:W-:Y:S01]  /*4070*/  BSSY.RECONVERGENT B2, `(.L_x_869) ;  /* 0x000001a000027945 */ /* 0x000fe20003800200 */
[----:B------:R-:W-:Y:S02]  /*4080*/  SHF.L.U32 R211, R211, 0x2, RZ ;  /* 0x00000002d3d37819 */ /* 0x000fe400000006ff */
[C---:B------:R-:W-:Y:S01]  /*4090*/  IMAD.SHL.U32 R225, R209.reuse, 0x4, RZ ;  /* 0x00000004d1e17824 */ /* 0x040fe200078e00ff */
[----:B------:R-:W-:Y:S01]  /*40a0*/  LEA R235, R230, R209, 0x2 ;  /* 0x000000d1e6eb7211 */ /* 0x000fe200078e10ff */
[----:B------:R-:W-:-:S03]  /*40b0*/  IMAD.SHL.U32 R224, R209, 0x4, RZ ;  /* 0x00000004d1e07824 */ /* 0x000fc600078e00ff */
[----:B------:R-:W-:Y:S02]  /*40c0*/  IADD3 R233, PT, PT, R235, R230, RZ ;  /* 0x000000e6ebe97210 */ /* 0x000fe40007ffe0ff */
[----:B------:R-:W-:-:S03]  /*40d0*/  LEA R210, R230, R225, 0x3 ;  /* 0x000000e1e6d27211 */ /* 0x000fc600078e18ff */
[----:B------:R-:W-:Y:S01]  /*40e0*/  IMAD.IADD R231, R233, 0x1, R230 ;  /* 0x00000001e9e77824 */ /* 0x000fe200078e02e6 */
[----:B------:R-:W-:Y:S06]  /*40f0*/  @P1 BRA `(.L_x_870) ;  /* 0x0000000000441947 */ /* 0x000fec0003800000 */
[----:B------:R-:W-:-:S13]  /*4100*/  ISETP.GE.AND P2, PT, R211, R227, PT ;  /* 0x000000e3d300720c */ /* 0x000fda0003f46270 */
[----:B------:R-:W2:Y:S01]  /*4110*/  @!P2 LDG.E R150, desc[UR36][R244.64] ;  /* 0x00000024f496a981 */ /* 0x000ea2000c1e1900 */
[----:B------:R-:W0:Y:S01]  /*4120*/  @!P2 LDC.64 R148, c[0x0][0x3b8] ;  /* 0x0000ee00ff94ab82 */ /* 0x000e220000000a00 */
[----:B------:R-:W-:Y:S01]  /*4130*/  UMOV UR4, URZ ;  /* 0x000000ff00047c82 */ /* 0x000fe20008000000 */
[----:B------:R-:W-:Y:S01]  /*4140*/  UMOV UR5, URZ ;  /* 0x000000ff00057c82 */ /* 0x000fe20008000000 */
[----:B------:R-:W-:Y:S01]  /*4150*/  UMOV UR6, URZ ;  /* 0x000000ff00067c82 */ /* 0x000fe20008000000 */
[----:B------:R-:W-:Y:S01]  /*4160*/  UMOV UR7, URZ ;  /* 0x000000ff00077c82 */ /* 0x000fe20008000000 */
[----:B--2---:R-:W-:-:S05]  /*4170*/  @!P2 IMAD R151, R223, R150, R211 ;  /* 0x00000096df97a224 */ /* 0x004fca00078e02d3 */
[----:B------:R-:W-:-:S04]  /*4180*/  @!P2 IADD3 R150, P4, PT, R214, R151, RZ ;  /* 0x00000097d696a210 */ /* 0x000fc80007f9e0ff */
[----:B------:R-:W-:Y:S02]  /*4190*/  @!P2 LEA.HI.X.SX32 R151, R151, R212, 0x1, P4 ;  /* 0x000000d49797a211 */ /* 0x000fe400020f0eff */
[C---:B0-----:R-:W-:Y:S02]  /*41a0*/  @!P2 LEA R208, P4, R150.reuse, R148, 0x2 ;  /* 0x0000009496d0a211 */ /* 0x041fe400078810ff */
[----:B------:R-:W-:Y:S02]  /*41b0*/  MOV R148, UR7 ;  /* 0x0000000700947c02 */ /* 0x000fe40008000f00 */
[----:B------:R-:W-:Y:S01]  /*41c0*/  @!P2 LEA.HI.X R209, R150, R149, R151, 0x2, P4 ;  /* 0x0000009596d1a211 */ /* 0x000fe200020f1497 */
[----:B------:R-:W-:Y:S01]  /*41d0*/  IMAD.U32 R151, RZ, RZ, UR4 ;  /* 0x00000004ff977e24 */ /* 0x000fe2000f8e00ff */
[----:B------:R-:W-:Y:S01]  /*41e0*/  MOV R150, UR5 ;  /* 0x0000000500967c02 */ /* 0x000fe20008000f00 */
[----:B------:R-:W-:-:S06]  /*41f0*/  IMAD.U32 R149, RZ, RZ, UR6 ;  /* 0x00000006ff957e24 */ /* 0x000fcc000f8e00ff */
[----:B------:R0:W5:Y:S02]  /*4200*/  @!P2 LDG.E.128 R148, desc[UR36][R208.64] ;  /* 0x00000024d094a981 */ /* 0x000164000c1e1d00 */
.L_x_870:
[----:B------:R-:W-:Y:S05]  /*4210*/  BSYNC.RECONVERGENT B2 ;  /* 0x0000000000027941 */ /* 0x000fea0003800200 */
.L_x_869:
[----:B------:R-:W-:Y:S04]  /*4220*/  BSSY.RECONVERGENT B2, `(.L_x_871) ;  /* 0x0000013000027945 */ /* 0x000fe80003800200 */
[----:B------:R-:W-:Y:S05]  /*4230*/  @P1 BRA `(.L_x_872) ;  /* 0x0000000000441947 */ /* 0x000fea0003800000 */
        /* <DEDUP_REMOVED lines=17> */
.L_x_872:
[----:B------:R-:W-:Y:S05]  /*4350*/  BSYNC.RECONVERGENT B2 ;  /* 0x0000000000027941 */ /* 0x000fea0003800200 */
.L_x_871:
[----:B------:R-:W-:Y:S01]  /*4360*/  BSSY.RECONVERGENT B2, `(.L_x_873) ;  /* 0x0000015000027945 */ /* 0x000fe20003800200 */
[----:B------:R-:W-:-:S03]  /*4370*/  IMAD R225, R230, 0x2, R231 ;  /* 0x00000002e6e17824 */ /* 0x000fc600078e02e7 */
[----:B------:R-:W-:Y:S05]  /*4380*/  @P1 BRA `(.L_x_874) ;  /* 0x0000000000481947 */ /* 0x000fea0003800000 */
[----:B------:R-:W-:-:S04]  /*4390*/  LEA R154, R230, R211, 0x3 ;  /* 0x000000d3e69a7211 */ /* 0x000fc800078e18ff */
        /* <DEDUP_REMOVED lines=10> */
[C---:B01----:R-:W-:Y:S02]  /*4440*/  @!P2 LEA R208, P4, R154.reuse, R152, 0x2 ;  /* 0x000000989ad0a211 */ /* 0x043fe400078810ff */
[----:B------:R-:W-:Y:S02]  /*4450*/  MOV R152, UR7 ;  /* 0x0000000700987c02 */ /* 0x000fe40008000f00 */
[----:B------:R-:W-:Y:S01]  /*4460*/  @!P2 LEA.HI.X R209, R154, R153, R155, 0x2, P4 ;  /* 0x000000999ad1a211 */ /* 0x000fe200020f149b */
[----:B------:R-:W-:Y:S01]  /*4470*/  IMAD.U32 R155, RZ, RZ, UR4 ;  /* 0x00000004ff9b7e24 */ /* 0x000fe2000f8e00ff */
[----:B------:R-:W-:Y:S01]  /*4480*/  MOV R154, UR5 ;  /* 0x00000005009a7c02 */ /* 0x000fe20008000f00 */
[----:B------:R-:W-:-:S06]  /*4490*/  IMAD.U32 R153, RZ, RZ, UR6 ;  /* 0x00000006ff997e24 */ /* 0x000fcc000f8e00ff */
[----:B------:R2:W5:Y:S02]  /*44a0*/  @!P2 LDG.E.128 R152, desc[UR36][R208.64] ;  /* 0x00000024d098a981 */ /* 0x000564000c1e1d00 */
.L_x_874:
[----:B------:R-:W-:Y:S05]  /*44b0*/  BSYNC.RECONVERGENT B2 ;  /* 0x0000000000027941 */ /* 0x000fea0003800200 */
.L_x_873:
[----:B------:R-:W-:Y:S04]  /*44c0*/  BSSY.RECONVERGENT B2, `(.L_x_875) ;  /* 0x0000013000027945 */ /* 0x000fe80003800200 */
[----:B------:R-:W-:Y:S05]  /*44d0*/  @P1 BRA `(.L_x_876) ;  /* 0x0000000000441947 */ /* 0x000fea0003800000 */
[----:B------:R-:W-:-:S13]  /*44e0*/  ISETP.GE.AND P2, PT, R210, R227, PT ;  /* 0x000000e3d200720c */ /* 0x000fda0003f46270 */
[----:B------:R-:W3:Y:S01]  /*44f0*/  @!P2 LDG.E R159, desc[UR36][R244.64] ;  /* 0x00000024f49fa981 */ /* 0x000ee2000c1e1900 */
[----:B------:R-:W0:Y:S01]  /*4500*/  @!P2 LDC.64 R156, c[0x0][0x3b8] ;  /* 0x0000ee00ff9cab82 */ /* 0x000e220000000a00 */
[----:B------:R-:W-:Y:S01]  /*4510*/  UMOV UR4, URZ ;  /* 0x000000ff00047c82 */ /* 0x000fe20008000000 */
[----:B------:R-:W-:Y:S01]  /*4520*/  UMOV UR5, URZ ;  /* 0x000000ff00057c82 */ /* 0x000fe20008000000 */
[----:B------:R-:W-:Y:S01]  /*4530*/  UMOV UR6, URZ ;  /* 0x000000ff00067c82 */ /* 0x000fe20008000000 */
[----:B------:R-:W-:Y:S01]  /*4540*/  UMOV UR7, URZ ;  /* 0x000000ff00077c82 */ /* 0x000fe20008000000 */
[----:B---3--:R-:W-:-:S05]  /*4550*/  @!P2 IMAD R159, R223, R159, R210 ;  /* 0x0000009fdf9fa224 */ /* 0x008fca00078e02d2 */
[----:B------:R-:W-:-:S04]  /*4560*/  @!P2 IADD3 R158, P4, PT, R214, R159, RZ ;  /* 0x0000009fd69ea210 */ /* 0x000fc80007f9e0ff */
[----:B------:R-:W-:Y:S02]  /*4570*/  @!P2 LEA.HI.X.SX32 R159, R159, R212, 0x1, P4 ;  /* 0x000000d49f9fa211 */ /* 0x000fe400020f0eff */
[C---:B012---:R-:W-:Y:S02]  /*4580*/  @!P2 LEA R208, P4, R158.reuse, R156, 0x2 ;  /* 0x0000009c9ed0a211 */ /* 0x047fe400078810ff */
[----:B------:R-:W-:Y:S02]  /*4590*/  MOV R156, UR7 ;  /* 0x00000007009c7c02 */ /* 0x000fe40008000f00 */
[----:B------:R-:W-:Y:S01]  /*45a0*/  @!P2 LEA.HI.X R209, R158, R157, R159, 0x2, P4 ;  /* 0x0000009d9ed1a211 */ /* 0x000fe200020f149f */
[----:B------:R-:W-:Y:S01]  /*45b0*/  IMAD.U32 R159, RZ, RZ, UR4 ;  /* 0x00000004ff9f7e24 */ /* 0x000fe2000f8e00ff */
[----:B------:R-:W-:Y:S01]  /*45c0*/  MOV R158, UR5 ;  /* 0x00000005009e7c02 */ /* 0x000fe20008000f00 */
[----:B------:R-:W-:-:S06]  /*45d0*/  IMAD.U32 R157, RZ, RZ, UR6 ;  /* 0x00000006ff9d7e24 */ /* 0x000fcc000f8e00ff */
[----:B------:R3:W5:Y:S02]  /*45e0*/  @!P2 LDG.E.128 R156, desc[UR36][R208.64] ;  /* 0x00000024d09ca981 */ /* 0x000764000c1e1d00 */
.L_x_876:
[----:B------:R-:W-:Y:S05]  /*45f0*/  BSYNC.RECONVERGENT B2 ;  /* 0x0000000000027941 */ /* 0x000fea0003800200 */
.L_x_875:
[----:B------:R-:W-:Y:S01]  /*4600*/  BSSY.RECONVERGENT B2, `(.L_x_877) ;  /* 0x0000015000027945 */ /* 0x000fe20003800200 */
[----:B------:R-:W-:-:S03]  /*4610*/  IMAD.IADD R237, R225, 0x1, R230 ;  /* 0x00000001e1ed7824 */ /* 0x000fc600078e02e6 */
[----:B------:R-:W-:Y:S05]  /*4620*/  @P1 BRA `(.L_x_878) ;  /* 0x0000000000481947 */ /* 0x000fea0003800000 */
[----:B------:R-:W-:-:S04]  /*4630*/  LEA R162, R230, R211, 0x4 ;  /* 0x000000d3e6a27211 */ /* 0x000fc800078e20ff */
[----:B------:R-:W-:-:S13]  /*4640*/  ISETP.GE.AND P2, PT, R162, R227, PT ;  /* 0x000000e3a200720c */ /* 0x000fda0003f46270 */
[----:B------:R-:W4:Y:S01]  /*4650*/  @!P2 LDG.E R163, desc[UR36][R244.64] ;  /* 0x00000024f4a3a981 */ /* 0x000f22000c1e1900 */
[----:B------:R-:W0:Y:S01]  /*4660*/  @!P2 LDC.64 R160, c[0x0][0x3b8] ;  /* 0x0000ee00ffa0ab82 */ /* 0x000e220000000a00 */
[----:B------:R-:W-:Y:S01]  /*4670*/  UMOV UR4, URZ ;  /* 0x000000ff00047c82 */ /* 0x000fe20008000000 */
[----:B------:R-:W-:Y:S01]  /*4680*/  UMOV UR5, URZ ;  /* 0x000000ff00057c82 */ /* 0x000fe20008000000 */
[----:B------:R-:W-:Y:S01]  /*4690*/  UMOV UR6, URZ ;  /* 0x000000ff00067c82 */ /* 0x000fe20008000000 */
[----:B------:R-:W-:Y:S01]  /*46a0*/  UMOV UR7, URZ ;  /* 0x000000ff00077c82 */ /* 0x000fe20008000000 */
[----:B----4-:R-:W-:-:S05]  /*46b0*/  @!P2 IMAD R163, R223, R163, R162 ;  /* 0x000000a3dfa3a224 */ /* 0x010fca00078e02a2 */
[----:B------:R-:W-:-:S04]  /*46c0*/  @!P2 IADD3 R162, P4, PT, R214, R163, RZ ;  /* 0x000000a3d6a2a210 */ /* 0x000fc80007f9e0ff */
[----:B------:R-:W-:Y:S02]  /*46d0*/  @!P2 LEA.HI.X.SX32 R163, R163, R212, 0x1, P4 ;  /* 0x000000d4a3a3a211 */ /* 0x000fe400020f0eff */
[C---:B0123--:R-:W-:Y:S02]  /*46e0*/  @!P2 LEA R208, P4, R162.reuse, R160, 0x2 ;  /* 0x000000a0a2d0a211 */ /* 0x04ffe400078810ff */
[----:B------:R-:W-:Y:S02]  /*46f0*/  MOV R160, UR7 ;  /* 0x0000000700a07c02 */ /* 0x000fe40008000f00 */
[----:B------:R-:W-:Y:S01]  /*4700*/  @!P2 LEA.HI.X R209, R162, R161, R163, 0x2, P4 ;  /* 0x000000a1a2d1a211 */ /* 0x000fe200020f14a3 */
[----:B------:R-:W-:Y:S01]  /*4710*/  IMAD.U32 R163, RZ, RZ, UR4 ;  /* 0x00000004ffa37e24 */ /* 0x000fe2000f8e00ff */
[----:B------:R-:W-:Y:S01]  /*4720*/  MOV R162, UR5 ;  /* 0x0000000500a27c02 */ /* 0x000fe20008000f00 */
[----:B------:R-:W-:-:S06]  /*4730*/  IMAD.U32 R161, RZ, RZ, UR6 ;  /* 0x00000006ffa17e24 */ /* 0x000fcc000f8e00ff */
[----:B------:R4:W5:Y:S02]  /*4740*/  @!P2 LDG.E.128 R160, desc[UR36][R208.64] ;  /* 0x00000024d0a0a981 */ /* 0x000964000c1e1d00 */
.L_x_878:
[----:B------:R-:W-:Y:S05]  /*4750*/  BSYNC.RECONVERGENT B2 ;  /* 0x0000000000027941 */ /* 0x000fea0003800200 */
.L_x_877:
[----:B------:R-:W-:Y:S04]  /*4760*/  BSSY.RECONVERGENT B2, `(.L_x_879) ;  /* 0x0000014000027945 */ /* 0x000fe80003800200 */
[----:B------:R-:W-:Y:S05]  /*4770*/  @P1 BRA `(.L_x_880) ;  /* 0x0000000000481947 */ /* 0x000fea0003800000 */
[----:B------:R-:W-:-:S05]  /*4780*/  IMAD.SHL.U32 R166, R235, 0x4, RZ ;  /* 0x00000004eba67824 */ /* 0x000fca00078e00ff */
        /* <DEDUP_REMOVED lines=10> */
[----:B01-34-:R-:W-:Y:S01]  /*4830*/  @!P2 LEA R208, P4, R166, R164, 0x2 ;  /* 0x000000a4a6d0a211 */ /* 0x01bfe200078810ff */
[----:B------:R-:W-:-:S03]  /*4840*/  IMAD.U32 R164, RZ, RZ, UR7 ;  /* 0x00000007ffa47e24 */ /* 0x000fc6000f8e00ff */
[----:B------:R-:W-:Y:S01]  /*4850*/  @!P2 LEA.HI.X R209, R166, R165, R167, 0x2, P4 ;  /* 0x000000a5a6d1a211 */ /* 0x000fe200020f14a7 */
[----:B------:R-:W-:Y:S01]  /*4860*/  IMAD.U32 R166, RZ, RZ, UR5 ;  /* 0x00000005ffa67e24 */ /* 0x000fe2000f8e00ff */
[----:B------:R-:W-:Y:S02]  /*4870*/  MOV R167, UR4 ;  /* 0x0000000400a77c02 */ /* 0x000fe40008000f00 */
[----:B------:R-:W-:-:S06]  /*4880*/  MOV R165, UR6 ;  /* 0x0000000600a57c02 */ /* 0x000fcc0008000f00 */
[----:B------:R0:W5:Y:S02]  /*4890*/  @!P2 LDG.E.128 R164, desc[UR36][R208.64] ;  /* 0x00000024d0a4a981 */ /* 0x000164000c1e1d00 */
.L_x_880:
[----:B------:R-:W-:Y:S05]  /*48a0*/  BSYNC.RECONVERGENT B2 ;  /* 0x0000000000027941 */ /* 0x000fea0003800200 */
.L_x_879:
[----:B------:R-:W-:Y:S01]  /*48b0*/  BSSY.RECONVERGENT B2, `(.L_x_881) ;  /* 0x0000015000027945 */ /* 0x000fe20003800200 */
[----:B------:R-:W-:-:S03]  /*48c0*/  IADD3 R235, PT, PT, R237, R230, RZ ;  /* 0x000000e6edeb7210 */ /* 0x000fc60007ffe0ff */
        /* <DEDUP_REMOVED lines=19> */
.L_x_882:
[----:B------:R-:W-:Y:S05]  /*4a00*/  BSYNC.RECONVERGENT B2 ;  /* 0x0000000000027941 */ /* 0x000fea0003800200 */
.L_x_881:
        /* <DEDUP_REMOVED lines=21> */
.L_x_884:
[----:B------:R-:W-:Y:S05]  /*4b60*/  BSYNC.RECONVERGENT B2 ;  /* 0x0000000000027941 */ /* 0x000fea0003800200 */
.L_x_883:
[----:B------:R-:W-:Y:S01]  /*4b70*/  BSSY.RECONVERGENT B2, `(.L_x_885) ;  /* 0x0000015000027945 */ /* 0x000fe20003800200 */
[----:B------:R-:W-:Y:S01]  /*4b80*/  IADD3 R231, PT, PT, R233, R230, RZ ;  /* 0x000000e6e9e77210 */ /* 0x000fe20007ffe0ff */
[----:B01234-:R-:W-:Y:S02]  /*4b90*/  IMAD R208, R230, 0x20, R211 ;  /* 0x00000020e6d07824 */ /* 0x01ffe400078e02d3 */
        /* <DEDUP_REMOVED lines=11> */
[----:B0-----:R-:W-:Y:S01]  /*4c50*/  @!P2 LEA R208, P4, R178, R176, 0x2 ;  /* 0x000000b0b2d0a211 */ /* 0x001fe200078810ff */
[----:B------:R-:W-:-:S03]  /*4c60*/  IMAD.U32 R176, RZ, RZ, UR7 ;  /* 0x00000007ffb07e24 */ /* 0x000fc6000f8e00ff */
[----:B------:R-:W-:Y:S01]  /*4c70*/  @!P2 LEA.HI.X R209, R178, R177, R179, 0x2, P4 ;  /* 0x000000b1b2d1a211 */ /* 0x000fe200020f14b3 */
[----:B------:R-:W-:Y:S01]  /*4c80*/  IMAD.U32 R178, RZ, RZ, UR5 ;  /* 0x00000005ffb27e24 */ /* 0x000fe2000f8e00ff */
[----:B------:R-:W-:Y:S02]  /*4c90*/  MOV R179, UR4 ;  /* 0x0000000400b37c02 */ /* 0x000fe40008000f00 */
[----:B------:R-:W-:-:S06]  /*4ca0*/  MOV R177, UR6 ;  /* 0x0000000600b17c02 */ /* 0x000fcc0008000f00 */
[----:B------:R0:W5:Y:S02]  /*4cb0*/  @!P2 LDG.E.128 R176, desc[UR36][R208.64] ;  /* 0x00000024d0b0a981 */ /* 0x000164000c1e1d00 */
.L_x_886:
[----:B------:R-:W-:Y:S05]  /*4cc0*/  BSYNC.RECONVERGENT B2 ;  /* 0x0000000000027941 */ /* 0x000fea0003800200 */
.L_x_885:
        /* <DEDUP_REMOVED lines=21> */
.L_x_888:
[----:B------:R-:W-:Y:S05]  /*4e20*/  BSYNC.RECONVERGENT B2 ;  /* 0x0000000000027941 */ /* 0x000fea0003800200 */
.L_x_887:
[----:B------:R-:W-:Y:S04]  /*4e30*/  BSSY.RECONVERGENT B2, `(.L_x_889) ;  /* 0x0000014000027945 */ /* 0x000fe80003800200 */
[----:B------:R-:W-:Y:S05]  /*4e40*/  @P1 BRA `(.L_x_890) ;  /* 0x0000000000481947 */ /* 0x000fea0003800000 */
[----:B------:R-:W-:-:S04]  /*4e50*/  SHF.L.U32 R186, R237, 0x2, RZ ;  /* 0x00000002edba7819 */ /* 0x000fc800000006ff */
        /* <DEDUP_REMOVED lines=17> */
.L_x_890:
[----:B------:R-:W-:Y:S05]  /*4f70*/  BSYNC.RECONVERGENT B2 ;  /* 0x0000000000027941 */ /* 0x000fea0003800200 */
.L_x_889:
[----:B------:R-:W-:Y:S04]  /*4f80*/  BSSY.RECONVERGENT B2, `(.L_x_891) ;  /* 0x0000014000027945 */ /* 0x000fe80003800200 */
[----:B------:R-:W-:Y:S05]  /*4f90*/  @P1 BRA `(.L_x_892) ;  /* 0x0000000000481947 */ /* 0x000fea0003800000 */
[----:B------:R-:W-:-:S05]  /*4fa0*/  IMAD.SHL.U32 R190, R235, 0x4, RZ ;  /* 0x00000004ebbe7824 */ /* 0x000fca00078e00ff */
        /* <DEDUP_REMOVED lines=10> */
[----:B012---:R-:W-:Y:S01]  /*5050*/  @!P2 LEA R208, P4, R190, R188, 0x2 ;  /* 0x000000bcbed0a211 */ /* 0x007fe200078810ff */
[----:B------:R-:W-:-:S03]  /*5060*/  IMAD.U32 R188, RZ, RZ, UR7 ;  /* 0x00000007ffbc7e24 */ /* 0x000fc6000f8e00ff */
[----:B------:R-:W-:Y:S01]  /*5070*/  @!P2 LEA.HI.X R209, R190, R189, R191, 0x2, P4 ;  /* 0x000000bdbed1a211 */ /* 0x000fe200020f14bf */
[----:B------:R-:W-:Y:S01]  /*5080*/  IMAD.U32 R190, RZ, RZ, UR5 ;  /* 0x00000005ffbe7e24 */ /* 0x000fe2000f8e00ff */
[----:B------:R-:W-:Y:S02]  /*5090*/  MOV R191, UR4 ;  /* 0x0000000400bf7c02 */ /* 0x000fe40008000f00 */
[----:B------:R-:W-:-:S06]  /*50a0*/  MOV R189, UR6 ;  /* 0x0000000600bd7c02 */ /* 0x000fcc0008000f00 */
[----:B------:R3:W5:Y:S02]  /*50b0*/  @!P2 LDG.E.128 R188, desc[UR36][R208.64] ;  /* 0x00000024d0bca981 */ /* 0x000764000c1e1d00 */
.L_x_892:
[----:B------:R-:W-:Y:S05]  /*50c0*/  BSYNC.RECONVERGENT B2 ;  /* 0x0000000000027941 */ /* 0x000fea0003800200 */
.L_x_891:
[----:B------:R-:W-:Y:S04]  /*50d0*/  BSSY.RECONVERGENT B2, `(.L_x_893) ;  /* 0x0000014000027945 */ /* 0x000fe80003800200 */
[----:B------:R-:W-:Y:S05]  /*50e0*/  @P1 BRA `(.L_x_894) ;  /* 0x0000000000481947 */ /* 0x000fea0003800000 */
[----:B------:R-:W-:-:S04]  /*50f0*/  SHF.L.U32 R194, R233, 0x2, RZ ;  /* 0x00000002e9c27819 */ /* 0x000fc800000006ff */
        /* <DEDUP_REMOVED lines=17> */
.L_x_894:
[----:B------:R-:W-:Y:S05]  /*5210*/  BSYNC.RECONVERGENT B2 ;  /* 0x0000000000027941 */ /* 0x000fea0003800200 */
.L_x_893:
        /* <DEDUP_REMOVED lines=20> */
.L_x_896:
[----:B------:R-:W-:Y:S05]  /*5360*/  BSYNC.RECONVERGENT B2 ;  /* 0x0000000000027941 */ /* 0x000fea0003800200 */
.L_x_895:
        /* <DEDUP_REMOVED lines=13> */
[C---:B01-34-:R-:W-:Y:S02]  /*5440*/  @!P2 LEA R208, P4, R202.reuse, R200, 0x2 ;  /* 0x000000c8cad0a211 */ /* 0x05bfe400078810ff */
[----:B------:R-:W-:Y:S02]  /*5450*/  MOV R200, UR7 ;  /* 0x0000000700c87c02 */ /* 0x000fe40008000f00 */
[----:B------:R-:W-:Y:S01]  /*5460*/  @!P2 LEA.HI.X R209, R202, R201, R203, 0x2, P4 ;  /* 0x000000c9cad1a211 */ /* 0x000fe200020f14cb */
[----:B------:R-:W-:Y:S01]  /*5470*/  IMAD.U32 R203, RZ, RZ, UR4 ;  /* 0x00000004ffcb7e24 */ /* 0x000fe2000f8e00ff */
[----:B------:R-:W-:Y:S01]  /*5480*/  MOV R202, UR5 ;  /* 0x0000000500ca7c02 */ /* 0x000fe20008000f00 */
[----:B------:R-:W-:-:S06]  /*5490*/  IMAD.U32 R201, RZ, RZ, UR6 ;  /* 0x00000006ffc97e24 */ /* 0x000fcc000f8e00ff */
[----:B------:R0:W5:Y:S02]  /*54a0*/  @!P2 LDG.E.128 R200, desc[UR36][R208.64] ;  /* 0x00000024d0c8a981 */ /* 0x000164000c1e1d00 */
.L_x_898:
[----:B------:R-:W-:Y:S05]  /*54b0*/  BSYNC.RECONVERGENT B2 ;  /* 0x0000000000027941 */ /* 0x000fea0003800200 */
.L_x_897:
[----:B------:R-:W-:Y:S01]  /*54c0*/  IMAD.IADD R211, R211, 0x1, R230 ;  /* 0x00000001d3d37824 */ /* 0x000fe200078e02e6 */
[----:B------:R-:W-:Y:S06]  /*54d0*/  @P1 BRA `(.L_x_868) ;  /* 0x0000000000481947 */ /* 0x000fec0003800000 */
        /* <DEDUP_REMOVED lines=18> */
.L_x_868:
[----:B------:R-:W-:Y:S05]  /*5600*/  BSYNC.RECONVERGENT B0 ;  /* 0x0000000000007941 */ /* 0x000fea0003800200 */
.L_x_836:
[----:B------:R-:W-:Y:S04]  /*5610*/  BSSY.RECONVERGENT B0, `(.L_x_899) ;  /* 0x0000059000007945 */ /* 0x000fe80003800200 */
[----:B------:R-:W-:Y:S05]  /*5620*/  @P1 BRA `(.L_x_900) ;  /* 0x00000004005c1947 */ /* 0x000fea0003800000 */
[----:B01234-:R-:W0:Y:S01]  /*5630*/  LDC.64 R208, c[0x0][0x448] ;  /* 0x00011200ffd07b82 */ /* 0x01fe220000000a00 */
[----:B------:R-:W-:-:S04]  /*5640*/  ISETP.NE.U32.AND P2, PT, RZ, UR10, PT ;  /* 0x0000000aff007c0c */ /* 0x000fc8000bf45070 */
[----:B------:R-:W-:Y:S02]  /*5650*/  ISETP.NE.AND.EX P2, PT, RZ, UR11, PT, P2 ;  /* 0x0000000bff007c0c */ /* 0x000fe4000bf45320 */
[----:B0-----:R-:W-:-:S04]  /*5660*/  ISETP.NE.U32.AND P1, PT, R208, RZ, PT ;  /* 0x000000ffd000720c */ /* 0x001fc80003f25070 */
[----:B------:R-:W-:-:S07]  /*5670*/  ISETP.NE.AND.EX P1, PT, R209, RZ, PT, P1 ;  /* 0x000000ffd100720c */ /* 0x000fce0003f25310 */
[----:B------:R-:W0:Y:S08]  /*5680*/  @P2 LDC.64 R208, c[0x0][0x438] ;  /* 0x00010e00ffd02b82 */ /* 0x000e300000000a00 */
[----:B------:R-:W1:Y:S01]  /*5690*/  @P1 LDC.64 R210, c[0x0][0x448] ;  /* 0x00011200ffd21b82 */ /* 0x000e620000000a00 */
[----:B0-----:R-:W-:-:S06]  /*56a0*/  @P2 IMAD.WIDE R208, R219, 0x4, R208 ;  /* 0x00000004dbd02825 */ /* 0x001fcc00078e02d0 */
[----:B------:R0:W2:Y:S01]  /*56b0*/  @P2 LDG.E R208, desc[UR36][R208.64] ;  /* 0x00000024d0d02981 */ /* 0x0000a2000c1e1900 */
[----:B-1----:R-:W-:-:S06]  /*56c0*/  @P1 IMAD.WIDE.U32 R210, R17, 0x4, R210 ;  /* 0x0000000411d21825 */ /* 0x002fcc00078e00d2 */
[----:B------:R1:W3:Y:S01]  /*56d0*/  @P1 LDG.E R210, desc[UR36][R210.64] ;  /* 0x00000024d2d21981 */ /* 0x0002e2000c1e1900 */
[----:B-----5:R-:W-:Y:S01]  /*56e0*/  FMUL.FTZ R224, R13, R5 ;  /* 0x000000050de07220 */ /* 0x020fe20000410000 */
[----:B------:R-:W-:Y:S01]  /*56f0*/  FMUL.FTZ R225, R12, R4 ;  /* 0x000000040ce17220 */ /* 0x000fe20000410000 */
[----:B------:R-:W-:Y:S02]  /*5700*/  FMUL.FTZ R231, R14, R6 ;  /* 0x000000060ee77220 */ /* 0x000fe40000410000 */
[----:B------:R-:W-:Y:S01]  /*5710*/  FFMA.FTZ R224, R9, R149, R224 ;  /* 0x0000009509e07223 */ /* 0x000fe200000100e0 */
[----:B------:R-:W-:Y:S01]  /*5720*/  FFMA.FTZ R225, R8, R148, R225 ;  /* 0x0000009408e17223 */ /* 0x000fe200000100e1 */
[----:B------:R-:W-:Y:S02]  /*5730*/  FFMA.FTZ R231, R10, R150, R231 ;  /* 0x000000960ae77223 */ /* 0x000fe400000100e7 */
[----:B------:R-:W-:Y:S01]  /*5740*/  FFMA.FTZ R230, R29, R153, R224 ;  /* 0x000000991de67223 */ /* 0x000fe200000100e0 */
[----:B------:R-:W-:Y:S01]  /*5750*/  FFMA.FTZ R225, R28, R152, R225 ;  /* 0x000000981ce17223 */ /* 0x000fe200000100e1 */
[----:B------:R-:W-:Y:S01]  /*5760*/  FMUL.FTZ R224, R15, R7 ;  /* 0x000000070fe07220 */ /* 0x000fe20000410000 */
[----:B------:R-:W-:Y:S01]  /*5770*/  FFMA.FTZ R231, R30, R154, R231 ;  /* 0x0000009a1ee77223 */ /* 0x000fe200000100e7 */
        /* <DEDUP_REMOVED lines=51> */
[----:B------:R-:W-:-:S02]  /*5ab0*/  FFMA.FTZ R231, R82, R206, R231 ;  /* 0x000000ce52e77223 */ /* 0x000fc400000100e7 */
[----:B------:R-:W-:Y:S01]  /*5ac0*/  FADD.FTZ R230, R225, R230 ;  /* 0x000000e6e1e67221 */ /* 0x000fe20000010000 */
[----:B------:R-:W-:Y:S01]  /*5ad0*/  FFMA.FTZ R224, R79, R203, R224 ;  /* 0x000000cb4fe07223 */ /* 0x000fe200000100e0 */
[----:B------:R-:W-:Y:S02]  /*5ae0*/  @P1 ISETP.GE.AND P4, PT, R213, R226, PT ;  /* 0x000000e2d500120c */ /* 0x000fe40003f86270 */
[----:B------:R-:W-:Y:S01]  /*5af0*/  FADD.FTZ R231, R231, R230 ;  /* 0x000000e6e7e77221 */ /* 0x000fe20000010000 */
[----:B------:R-:W-:Y:S01]  /*5b00*/  FFMA.FTZ R224, R83, R207, R224 ;  /* 0x000000cf53e07223 */ /* 0x000fe200000100e0 */
[----:B0-----:R-:W-:-:S03]  /*5b10*/  @P1 SEL R209, R19, RZ, !P4 ;  /* 0x000000ff13d11207 */ /* 0x001fc60006000000 */
[----:B------:R-:W-:Y:S01]  /*5b20*/  FADD.FTZ R224, R224, R231 ;  /* 0x000000e7e0e07221 */ /* 0x000fe20000010000 */
[----:B-1----:R-:W-:-:S03]  /*5b30*/  @P1 IADD3 R211, PT, PT, R221, R209, -R16 ;  /* 0x000000d1ddd31210 */ /* 0x002fc60007ffe810 */
[----:B------:R-:W-:Y:S01]  /*5b40*/  FMUL.FTZ R209, R224, UR15 ;  /* 0x0000000fe0d17c20 */ /* 0x000fe20008410000 */
[----:B------:R-:W-:-:S03]  /*5b50*/  @P1 I2FP.F32.S32 R224, R211 ;  /* 0x000000d300e01245 */ /* 0x000fc60000201400 */
[----:B--2---:R-:W-:-:S04]  /*5b60*/  @P2 FADD.FTZ R209, R209, R208 ;  /* 0x000000d0d1d12221 */ /* 0x004fc80000010000 */
[----:B---3--:R-:W-:-:S05]  /*5b70*/  @P1 FFMA.FTZ R209, R224, R210, R209 ;  /* 0x000000d2e0d11223 */ /* 0x008fca00000100d1 */
[----:B------:R0:W-:Y:S01]  /*5b80*/  STS [R220], R209 ;  /* 0x000000d1dc007388 */ /* 0x0001e20000000800 */
[----:B------:R-:W-:-:S07]  /*5b90*/  @!P3 FMNMX.FTZ R0, R0, R209, !PT ;  /* 0x000000d10000b209 */ /* 0x000fce0007810000 */
.L_x_900:
[----:B------:R-:W-:Y:S05]  /*5ba0*/  BSYNC.RECONVERGENT B0 ;  /* 0x0000000000007941 */ /* 0x000fea0003800200 */
.L_x_899:
[C---:B01234-:R-:W-:Y:S01]  /*5bb0*/  VIADD R209, R221.reuse, 0xff ;  /* 0x000000ffddd17836 */ /* 0x05ffe20000000000 */
[----:B------:R-:W-:Y:S01]  /*5bc0*/  IADD3 R218, P2, PT, R218, 0x100, RZ ;  /* 0x00000100dada7810 */ /* 0x000fe20007f5e0ff */
[----:B------:R-:W-:Y:S01]  /*5bd0*/  VIADD R220, R220, 0x400 ;  /* 0x00000400dcdc7836 */ /* 0x000fe20000000000 */
[----:B------:R-:W-:Y:S02]  /*5be0*/  IADD3 R221, PT, PT, R221, 0x100, RZ ;  /* 0x00000100dddd7810 */ /* 0x000fe40007ffe0ff */
[----:B------:R-:W-:Y:S01]  /*5bf0*/  ISETP.GE.AND P1, PT, R209, R222, PT ;  /* 0x000000ded100720c */ /* 0x000fe20003f26270 */
[----:B------:R-:W-:Y:S01]  /*5c00*/  IMAD.X R215, RZ, RZ, R215, P2 ;  /* 0x000000ffffd77224 */ /* 0x000fe200010e06d7 */
[----:B------:R-:W-:-:S11]  /*5c10*/  IADD3 R219, PT, PT, R219, 0x100, RZ ;  /* 0x00000100dbdb7810 */ /* 0x000fd60007ffe0ff */
[----:B------:R-:W-:Y:S05]  /*5c20*/  @!P1 BRA `(.L_x_901) ;  /* 0xffffffc000e49947 */ /* 0x000fea000383ffff */
.L_x_835:
[----:B------:R-:W-:Y:S05]  /*5c30*/  BSYNC.RECONVERGENT B1 ;  /* 0x0000000000017941 */ /* 0x000fea0003800200 */
.L_x_834:
[----:B-----5:R-:W0:Y:S01]  /*5c40*/  SHFL.BFLY PT, R5, R0, 0x10, 0x1f ;  /* 0x0e001f0000057f89 */ /* 0x020e2200000e0000 */
[----:B------:R-:W-:Y:S01]  /*5c50*/  MOV R14, 0x400 ;  /* 0x00000400000e7802 */ /* 0x000fe20000000f00 */
[----:B------:R-:W-:Y:S01]  /*5c60*/  BSSY.RECONVERGENT B0, `(.L_x_902) ;  /* 0x0000165000007945 */ /* 0x000fe20003800200 */
[----:B------:R-:W-:Y:S01]  /*5c70*/  HFMA2 R12, -RZ, RZ, 0, 0 ;  /* 0x00000000ff0c7431 */ /* 0x000fe200000001ff */
[----:B------:R-:W2:Y:S01]  /*5c80*/  S2R R15, SR_CgaCtaId ;  /* 0x00000000000f7919 */ /* 0x000ea20000008800 */
[----:B01----:R-:W-:-:S05]  /*5c90*/  FMNMX.FTZ R6, R5, R0, !PT ;  /* 0x0000000005067209 */ /* 0x003fca0007810000 */
[----:B------:R-:W0:Y:S02]  /*5ca0*/  SHFL.BFLY PT, R5, R6, 0x8, 0x1f ;  /* 0x0d001f0006057f89 */ /* 0x000e2400000e0000 */
[----:B0-----:R-:W-:Y:S02]  /*5cb0*/  FMNMX.FTZ R7, R6, R5, !PT ;  /* 0x0000000506077209 */ /* 0x001fe40007810000 */
[----:B--2---:R-:W-:-:S03]  /*5cc0*/  LEA R6, R15, R14, 0x18 ;  /* 0x0000000e0f067211 */ /* 0x004fc600078ec0ff */
[----:B------:R-:W0:Y:S02]  /*5cd0*/  SHFL.BFLY PT, R4, R7, 0x4, 0x1f ;  /* 0x0c801f0007047f89 */ /* 0x000e2400000e0000 */
[----:B0-----:R-:W-:Y:S02]  /*5ce0*/  FMNMX.FTZ R8, R7, R4, !PT ;  /* 0x0000000407087209 */ /* 0x001fe40007810000 */
[----:B------:R-:W0:Y:S03]  /*5cf0*/  S2R R4, SR_TID.X ;  /* 0x0000000000047919 */ /* 0x000e260000002100 */
[----:B------:R-:W1:Y:S02]  /*5d00*/  SHFL.BFLY PT, R5, R8, 0x2, 0x1f ;  /* 0x0c401f0008057f89 */ /* 0x000e6400000e0000 */
[----:B-1----:R-:W-:Y:S02]  /*5d10*/  FMNMX.FTZ R9, R8, R5, !PT ;  /* 0x0000000508097209 */ /* 0x002fe40007810000 */
[----:B------:R-:W-:-:S02]  /*5d20*/  MOV R8, 0xff7fffff ;  /* 0xff7fffff00087802 */ /* 0x000fc40000000f00 */
[C---:B0-----:R-:W-:Y:S01]  /*5d30*/  LOP3.LUT P0, R5, R4.reuse, 0x1f, RZ, 0xc0, !PT ;  /* 0x0000001f04057812 */ /* 0x041fe2000780c0ff */
[----:B------:R-:W0:Y:S01]  /*5d40*/  SHFL.BFLY PT, R10, R9, 0x1, 0x1f ;  /* 0x0c201f00090a7f89 */ /* 0x000e2200000e0000 */
[----:B------:R-:W-:Y:S02]  /*5d50*/  LEA.HI R0, R4, R6, RZ, 0x1d ;  /* 0x0000000604007211 */ /* 0x000fe400078fe8ff */
[C---:B------:R-:W-:Y:S01]  /*5d60*/  ISETP.GT.U32.AND P1, PT, R5.reuse, 0x7, PT ;  /* 0x000000070500780c */ /* 0x040fe20003f24070 */
[----:B------:R-:W-:Y:S01]  /*5d70*/  IMAD R7, R5, 0x4, R6 ;  /* 0x0000000405077824 */ /* 0x000fe200078e0206 */
[----:B0-----:R-:W-:-:S07]  /*5d80*/  FMNMX.FTZ R13, R9, R10, !PT ;  /* 0x0000000a090d7209 */ /* 0x001fce0007810000 */
[----:B------:R-:W-:Y:S01]  /*5d90*/  @!P0 STS [R0], R13 ;  /* 0x0000000d00008388 */ /* 0x000fe20000000800 */
[----:B------:R-:W-:Y:S01]  /*5da0*/  BAR.SYNC.DEFER_BLOCKING 0x0 ;  /* 0x0000000000007b1d */ /* 0x000fe20000010000 */
[----:B------:R-:W-:-:S05]  /*5db0*/  ISETP.GE.AND P0, PT, R229, R16, PT ;  /* 0x00000010e500720c */ /* 0x000fca0003f06270 */
[----:B------:R-:W0:Y:S04]  /*5dc0*/  @!P1 LDS R8, [R7] ;  /* 0x0000000007089984 */ /* 0x000e280000000800 */
[----:B0-----:R-:W0:Y:S02]  /*5dd0*/  SHFL.BFLY PT, R9, R8, 0x4, 0x1f ;  /* 0x0c801f0008097f89 */ /* 0x001e2400000e0000 */
[----:B0-----:R-:W-:-:S05]  /*5de0*/  FMNMX.FTZ R9, R9, R8, !PT ;  /* 0x0000000809097209 */ /* 0x001fca0007810000 */
[----:B------:R-:W0:Y:S02]  /*5df0*/  SHFL.BFLY PT, R6, R9, 0x2, 0x1f ;  /* 0x0c401f0009067f89 */ /* 0x000e2400000e0000 */
[----:B0-----:R-:W-:Y:S02]  /*5e00*/  FMNMX.FTZ R10, R9, R6, !PT ;  /* 0x00000006090a7209 */ /* 0x001fe40007810000 */
[----:B------:R-:W-:-:S03]  /*5e10*/  SHF.R.S32.HI R6, RZ, 0x1f, R25 ;  /* 0x0000001fff067819 */ /* 0x000fc60000011419 */
[----:B------:R-:W0:Y:S02]  /*5e20*/  SHFL.BFLY PT, R11, R10, 0x1, 0x1f ;  /* 0x0c201f000a0b7f89 */ /* 0x000e2400000e0000 */
[----:B0-----:R-:W-:-:S05]  /*5e30*/  FMNMX.FTZ R11, R10, R11, !PT ;  /* 0x0000000b0a0b7209 */ /* 0x001fca0007810000 */
[----:B------:R0:W1:Y:S01]  /*5e40*/  SHFL.IDX PT, R44, R11, RZ, 0x1f ;  /* 0x00001fff0b2c7589 */ /* 0x00006200000e0000 */
[----:B------:R-:W-:Y:S05]  /*5e50*/  @P0 BRA `(.L_x_903) ;  /* 0x0000001400140947 */ /* 0x000fea0003800000 */
[----:B------:R-:W2:Y:S02]  /*5e60*/  LDC.64 R8, c[0x0][0x420] ;  /* 0x00010800ff087b82 */ /* 0x000ea40000000a00 */
[----:B--2---:R-:W-:-:S04]  /*5e70*/  ISETP.NE.U32.AND P0, PT, R8, RZ, PT ;  /* 0x000000ff0800720c */ /* 0x004fc80003f05070 */
[----:B------:R-:W-:-:S13]  /*5e80*/  ISETP.NE.AND.EX P0, PT, R9, RZ, PT, P0 ;  /* 0x000000ff0900720c */ /* 0x000fda0003f05300 */
[----:B------:R-:W-:Y:S05]  /*5e90*/  @P0 BRA `(.L_x_904) ;  /* 0x0000000c008c0947 */ /* 0x000fea0003800000 */
[----:B------:R-:W-:Y:S01]  /*5ea0*/  VIADDMNMX R8, R229, 0x100, R16, !PT ;  /* 0x00000100e5087846 */ /* 0x000fe20007800110 */
[----:B------:R-:W-:Y:S01]  /*5eb0*/  BSSY.RECONVERGENT B1, `(.L_x_905) ;  /* 0x000001c000017945 */ /* 0x000fe20003800200 */
[----:B------:R-:W-:Y:S01]  /*5ec0*/  LOP3.LUT R9, RZ, R4, RZ, 0x33, !PT ;  /* 0x00000004ff097212 */ /* 0x000fe200078e33ff */
[----:B------:R-:W-:-:S03]  /*5ed0*/  IMAD.MOV.U32 R12, RZ, RZ, RZ ;  /* 0x000000ffff0c7224 */ /* 0x000fc600078e00ff */
[----:B------:R-:W-:-:S04]  /*5ee0*/  IADD3 R8, PT, PT, -R27, R8, R9 ;  /* 0x000000081b087210 */ /* 0x000fc80007ffe109 */
[C---:B------:R-:W-:Y:S02]  /*5ef0*/  LOP3.LUT R9, R8.reuse, 0x300, RZ, 0xc0, !PT ;  /* 0x0000030008097812 */ /* 0x040fe400078ec0ff */
[----:B------:R-:W-:Y:S02]  /*5f00*/  ISETP.GE.U32.AND P1, PT, R8, 0x300, PT ;  /* 0x000003000800780c */ /* 0x000fe40003f26070 */
[----:B------:R-:W-:Y:S02]  /*5f10*/  ISETP.NE.AND P0, PT, R9, 0x300, PT ;  /* 0x000003000900780c */ /* 0x000fe40003f05270 */
[----:B------:R-:W-:-:S11]  /*5f20*/  MOV R9, R229 ;  /* 0x000000e500097202 */ /* 0x000fd60000000f00 */
[----:B------:R-:W-:Y:S05]  /*5f30*/  @!P0 BRA `(.L_x_906) ;  /* 0x00000000004c8947 */ /* 0x000fea0003800000 */
[----:B------:R-:W-:Y:S01]  /*5f40*/  VIADD R10, R14, 0x240 ;  /* 0x000002400e0a7836 */ /* 0x000fe20000000000 */
[----:B------:R-:W-:Y:S01]  /*5f50*/  LEA.HI R8, R8, 0x1, RZ, 0x18 ;  /* 0x0000000108087811 */ /* 0x000fe200078fc0ff */
[----:B------:R-:W-:Y:S02]  /*5f60*/  HFMA2 R12, -RZ, RZ, 0, 0 ;  /* 0x00000000ff0c7431 */ /* 0x000fe400000001ff */
[----:B------:R-:W-:Y:S01]  /*5f70*/  IMAD.MOV.U32 R9, RZ, RZ, R229 ;  /* 0x000000ffff097224 */ /* 0x000fe200078e00e5 */
[----:B0-----:R-:W-:Y:S02]  /*5f80*/  LEA R11, R15, R10, 0x18 ;  /* 0x0000000a0f0b7211 */ /* 0x001fe400078ec0ff */
[----:B------:R-:W-:Y:S02]  /*5f90*/  LOP3.LUT R8, R8, 0x3, RZ, 0xc0, !PT ;  /* 0x0000000308087812 */ /* 0x000fe400078ec0ff */
[----:B------:R-:W-:Y:S02]  /*5fa0*/  LEA R10, R4, R11, 0x2 ;  /* 0x0000000b040a7211 */ /* 0x000fe400078e10ff */
[----:B------:R-:W-:-:S07]  /*5fb0*/  IADD3 R8, PT, PT, -R8, RZ, RZ ;  /* 0x000000ff08087210 */ /* 0x000fce0007ffe1ff */
.L_x_907:
[----:B------:R-:W1:Y:S01]  /*5fc0*/  LDS R11, [R10] ;  /* 0x000000000a0b7984 */ /* 0x000e620000000800 */
[----:B------:R-:W-:Y:S01]  /*5fd0*/  VIADD R8, R8, 0x1 ;  /* 0x0000000108087836 */ /* 0x000fe20000000000 */
[----:B------:R-:W-:-:S04]  /*5fe0*/  IADD3 R9, PT, PT, R9, 0x100, RZ ;  /* 0x0000010009097810 */ /* 0x000fc80007ffe0ff */
[----:B------:R-:W-:Y:S01]  /*5ff0*/  ISETP.NE.AND P0, PT, R8, RZ, PT ;  /* 0x000000ff0800720c */ /* 0x000fe20003f05270 */
[----:B-1----:R-:W-:-:S04]  /*6000*/  FADD.FTZ R11, -R44, R11 ;  /* 0x0000000b2c0b7221 */ /* 0x002fc80000010100 */
[----:B------:R-:W-:-:S06]  /*6010*/  FMUL.FTZ R11, R11, 1.4426950216293334961 ;  /* 0x3fb8aa3b0b0b7820 */ /* 0x000fcc0000410000 */
[----:B------:R-:W0:Y:S02]  /*6020*/  MUFU.EX2 R11, R11 ;  /* 0x0000000b000b7308 */ /* 0x000e240000000800 */
[----:B0-----:R0:W-:Y:S01]  /*6030*/  STS [R10], R11 ;  /* 0x0000000b0a007388 */ /* 0x0011e20000000800 */
[----:B------:R-:W-:Y:S01]  /*6040*/  FADD.FTZ R12, R11, R12 ;  /* 0x0000000c0b0c7221 */ /* 0x000fe20000010000 */
[----:B0-----:R-:W-:Y:S01]  /*6050*/  IADD3 R10, PT, PT, R10, 0x400, RZ ;  /* 0x000004000a0a7810 */ /* 0x001fe20007ffe0ff */
[----:B------:R-:W-:Y:S06]  /*6060*/  @P0 BRA `(.L_x_907) ;  /* 0xfffffffc00d40947 */ /* 0x000fec000383ffff */
.L_x_906:
[----:B------:R-:W-:Y:S05]  /*6070*/  BSYNC.RECONVERGENT B1 ;  /* 0x0000000000017941 */ /* 0x000fea0003800200 */
.L_x_905:
[----:B------:R-:W-:Y:S05]  /*6080*/  @!P1 BRA `(.L_x_903) ;  /* 0x0000001000889947 */ /* 0x000fea0003800000 */
[----:B------:R-:W-:Y:S01]  /*6090*/  IMAD.IADD R10, R16, 0x1, -R9 ;  /* 0x00000001100a7824 */ /* 0x000fe200078e0a09 */
[----:B------:R-:W-:Y:S01]  /*60a0*/  SHF.L.U32 R8, R27, 0x2, RZ ;  /* 0x000000021b087819 */ /* 0x000fe200000006ff */
[----:B------:R-:W-:Y:S01]  /*60b0*/  BSSY.RECONVERGENT B1, `(.L_x_908) ;  /* 0x000006e000017945 */ /* 0x000fe20003800200 */
[----:B------:R-:W-:Y:S02]  /*60c0*/  IADD3 R14, PT, PT, R14, 0x240, RZ ;  /* 0x000002400e0e7810 */ /* 0x000fe40007ffe0ff */
[----:B------:R-:W-:Y:S01]  /*60d0*/  ISETP.GT.AND P1, PT, R10, 0xc00, PT ;  /* 0x00000c000a00780c */ /* 0x000fe20003f24270 */
[----:B------:R-:W-:Y:S01]  /*60e0*/  IMAD R8, R9, 0x4, -R8 ;  /* 0x0000000409087824 */ /* 0x000fe200078e0a08 */
[----:B------:R-:W-:Y:S02]  /*60f0*/  LEA R15, R15, R14, 0x18 ;  /* 0x0000000e0f0f7211 */ /* 0x000fe400078ec0ff */
[----:B------:R-:W-:Y:S02]  /*6100*/  PLOP3.LUT P0, PT, PT, PT, PT, 0x80, 0x8 ;  /* 0x000000000008781c */ /* 0x000fe40003f0f070 */
[----:B------:R-:W-:-:S07]  /*6110*/  IADD3 R8, PT, PT, R8, 0x800, R15 ;  /* 0x0000080008087810 */ /* 0x000fce0007ffe00f */
[----:B------:R-:W-:Y:S05]  /*6120*/  @!P1 BRA `(.L_x_909) ;  /* 0x0000000400989947 */ /* 0x000fea0003800000 */
[----:B------:R-:W-:Y:S02]  /*6130*/  PLOP3.LUT P0, PT, PT, PT, PT, 0x8, 0x80 ;  /* 0x000000000080781c */ /* 0x000fe40003f0e170 */
[----:B------:R-:W-:-:S11]  /*6140*/  IADD3 R42, PT, PT, R16, -0xc00, RZ ;  /* 0xfffff400102a7810 */ /* 0x000fd60007ffe0ff */
.L_x_910:
[----:B------:R-:W1:Y:S01]  /*6150*/  LDS R10, [R8+-0x800] ;  /* 0xfff80000080a7984 */ /* 0x000e620000000800 */
[----:B------:R-:W-:-:S03]  /*6160*/  IADD3 R9, PT, PT, R9, 0x1000, RZ ;  /* 0x0000100009097810 */ /* 0x000fc60007ffe0ff */
[----:B0-----:R-:W0:Y:S01]  /*6170*/  LDS R11, [R8+-0x400] ;  /* 0xfffc0000080b7984 */ /* 0x001e220000000800 */
        /* <DEDUP_REMOVED lines=10> */
[C---:B-1----:R-:W-:Y:S01]  /*6220*/  FADD.FTZ R10, -R44.reuse, R10 ;  /* 0x0000000a2c0a7221 */ /* 0x042fe20000010100 */
[----:B0-----:R-:W-:-:S02]  /*6230*/  FADD.FTZ R11, -R44, R11 ;  /* 0x0000000b2c0b7221 */ /* 0x001fc40000010100 */
[----:B------:R-:W0:Y:S01]  /*6240*/  LDS R36, [R8+0x2400] ;  /* 0x0024000008247984 */ /* 0x000e220000000800 */
[----:B------:R-:W-:Y:S01]  /*6250*/  FMUL.FTZ R10, R10, 1.4426950216293334961 ;  /* 0x3fb8aa3b0a0a7820 */ /* 0x000fe20000410000 */
[C---:B--2---:R-:W-:Y:S01]  /*6260*/  FADD.FTZ R14, -R44.reuse, R13 ;  /* 0x0000000d2c0e7221 */ /* 0x044fe20000010100 */
[----:B------:R-:W-:Y:S01]  /*6270*/  FMUL.FTZ R13, R11, 1.4426950216293334961 ;  /* 0x3fb8aa3b0b0d7820 */ /* 0x000fe20000410000 */
[----:B------:R-:W1:Y:S01]  /*6280*/  LDS R38, [R8+0x2800] ;  /* 0x0028000008267984 */ /* 0x000e620000000800 */
[----:B------:R2:W2:Y:S01]  /*6290*/  MUFU.EX2 R11, R10 ;  /* 0x0000000a000b7308 */ /* 0x0004a20000000800 */
[----:B---3--:R-:W-:Y:S01]  /*62a0*/  FADD.FTZ R15, -R44, R15 ;  /* 0x0000000f2c0f7221 */ /* 0x008fe20000010100 */
[----:B------:R-:W-:Y:S01]  /*62b0*/  FMUL.FTZ R14, R14, 1.4426950216293334961 ;  /* 0x3fb8aa3b0e0e7820 */ /* 0x000fe20000410000 */
[----:B------:R-:W3:Y:S01]  /*62c0*/  LDS R39, [R8+0x2c00] ;  /* 0x002c000008277984 */ /* 0x000ee20000000800 */
[----:B------:R-:W2:Y:S01]  /*62d0*/  MUFU.EX2 R13, R13 ;  /* 0x0000000d000d7308 */ /* 0x000ea20000000800 */
[C---:B----4-:R-:W-:Y:S01]  /*62e0*/  FADD.FTZ R20, -R44.reuse, R19 ;  /* 0x000000132c147221 */ /* 0x050fe20000010100 */
[----:B------:R-:W-:Y:S01]  /*62f0*/  FMUL.FTZ R19, R15, 1.4426950216293334961 ;  /* 0x3fb8aa3b0f137820 */ /* 0x000fe20000410000 */
[----:B------:R-:W4:Y:S01]  /*6300*/  LDS R40, [R8+0x3000] ;  /* 0x0030000008287984 */ /* 0x000f220000000800 */
[----:B------:R-:W2:Y:S01]  /*6310*/  MUFU.EX2 R15, R14 ;  /* 0x0000000e000f7308 */ /* 0x000ea20000000800 */
[----:B-----5:R-:W-:Y:S01]  /*6320*/  FADD.FTZ R21, -R44, R21 ;  /* 0x000000152c157221 */ /* 0x020fe20000010100 */
[----:B------:R-:W-:Y:S01]  /*6330*/  FMUL.FTZ R20, R20, 1.4426950216293334961 ;  /* 0x3fb8aa3b14147820 */ /* 0x000fe20000410000 */
[----:B------:R-:W5:Y:S01]  /*6340*/  LDS R41, [R8+0x3400] ;  /* 0x0034000008297984 */ /* 0x000f620000000800 */
[----:B------:R-:W0:Y:S01]  /*6350*/  MUFU.EX2 R19, R19 ;  /* 0x0000001300137308 */ /* 0x000e220000000800 */
[----:B--2---:R-:W-:Y:S01]  /*6360*/  FMUL.FTZ R10, R21, 1.4426950216293334961 ;  /* 0x3fb8aa3b150a7820 */ /* 0x004fe20000410000 */
[----:B------:R-:W-:Y:S01]  /*6370*/  FADD.FTZ R12, R11, R12 ;  /* 0x0000000c0b0c7221 */ /* 0x000fe20000010000 */
[C---:B------:R-:W-:Y:S01]  /*6380*/  FADD.FTZ R28, -R44.reuse, R28 ;  /* 0x0000001c2c1c7221 */ /* 0x040fe20000010100 */
[----:B------:R-:W2:Y:S01]  /*6390*/  MUFU.EX2 R21, R20 ;  /* 0x0000001400157308 */ /* 0x000ea20000000800 */
[----:B------:R-:W-:Y:S01]  /*63a0*/  FADD.FTZ R30, -R44, R29 ;  /* 0x0000001d2c1e7221 */ /* 0x000fe20000010100 */
[----:B------:R-:W-:Y:S01]  /*63b0*/  FADD.FTZ R12, R12, R13 ;  /* 0x0000000d0c0c7221 */ /* 0x000fe20000010000 */
[----:B------:R-:W-:Y:S01]  /*63c0*/  FMUL.FTZ R28, R28, 1.4426950216293334961 ;  /* 0x3fb8aa3b1c1c7820 */ /* 0x000fe20000410000 */
[----:B------:R-:W2:Y:S01]  /*63d0*/  MUFU.EX2 R29, R10 ;  /* 0x0000000a001d7308 */ /* 0x000ea20000000800 */
[----:B------:R-:W-:Y:S01]  /*63e0*/  FADD.FTZ R32, -R44, R31 ;  /* 0x0000001f2c207221 */ /* 0x000fe20000010100 */
[----:B------:R-:W-:Y:S01]  /*63f0*/  FADD.FTZ R12, R12, R15 ;  /* 0x0000000f0c0c7221 */ /* 0x000fe20000010000 */
[----:B------:R-:W-:Y:S01]  /*6400*/  FMUL.FTZ R30, R30, 1.4426950216293334961 ;  /* 0x3fb8aa3b1e1e7820 */ /* 0x000fe20000410000 */
[----:B------:R-:W1:Y:S01]  /*6410*/  MUFU.EX2 R31, R28 ;  /* 0x0000001c001f7308 */ /* 0x000e620000000800 */
[----:B------:R-:W-:Y:S01]  /*6420*/  FADD.FTZ R14, -R44, R33 ;  /* 0x000000212c0e7221 */ /* 0x000fe20000010100 */
[----:B0-----:R-:W-:Y:S01]  /*6430*/  FADD.FTZ R12, R12, R19 ;  /* 0x000000130c0c7221 */ /* 0x001fe20000010000 */
[----:B------:R-:W-:Y:S01]  /*6440*/  FMUL.FTZ R32, R32, 1.4426950216293334961 ;  /* 0x3fb8aa3b20207820 */ /* 0x000fe20000410000 */
[----:B------:R-:W0:Y:S01]  /*6450*/  MUFU.EX2 R33, R30 ;  /* 0x0000001e00217308 */ /* 0x000e220000000800 */
[----:B------:R-:W-:Y:S01]  /*6460*/  FADD.FTZ R34, -R44, R34 ;  /* 0x000000222c227221 */ /* 0x000fe20000010100 */
[----:B--2---:R-:W-:Y:S01]  /*6470*/  FADD.FTZ R12, R12, R21 ;  /* 0x000000150c0c7221 */ /* 0x004fe20000010000 */
[----:B------:R-:W-:Y:S01]  /*6480*/  FMUL.FTZ R14, R14, 1.4426950216293334961 ;  /* 0x3fb8aa3b0e0e7820 */ /* 0x000fe20000410000 */
[----:B------:R-:W2:Y:S01]  /*6490*/  MUFU.EX2 R35, R32 ;  /* 0x0000002000237308 */ /* 0x000ea20000000800 */
[----:B------:R-:W-:Y:S01]  /*64a0*/  FMUL.FTZ R34, R34, 1.4426950216293334961 ;  /* 0x3fb8aa3b22227820 */ /* 0x000fe20000410000 */
[----:B------:R-:W-:Y:S01]  /*64b0*/  FADD.FTZ R12, R12, R29 ;  /* 0x0000001d0c0c7221 */ /* 0x000fe20000010000 */
[----:B------:R-:W-:Y:S01]  /*64c0*/  FADD.FTZ R36, -R44, R36 ;  /* 0x000000242c247221 */ /* 0x000fe20000010100 */
[----:B------:R-:W4:Y:S01]  /*64d0*/  MUFU.EX2 R37, R14 ;  /* 0x0000000e00257308 */ /* 0x000f220000000800 */
[----:B------:R2:W-:Y:S01]  /*64e0*/  STS [R8+-0x800], R11 ;  /* 0xfff8000b08007388 */ /* 0x0005e20000000800 */
[----:B-1----:R-:W-:Y:S01]  /*64f0*/  FADD.FTZ R12, R12, R31 ;  /* 0x0000001f0c0c7221 */ /* 0x002fe20000010000 */
[----:B------:R-:W-:Y:S01]  /*6500*/  FADD.FTZ R38, -R44, R38 ;  /* 0x000000262c267221 */ /* 0x000fe20000010100 */
[----:B------:R-:W-:Y:S01]  /*6510*/  FMUL.FTZ R36, R36, 1.4426950216293334961 ;  /* 0x3fb8aa3b24247820 */ /* 0x000fe20000410000 */
[----:B------:R1:W-:Y:S01]  /*6520*/  STS [R8+-0x400], R13 ;  /* 0xfffc000d08007388 */ /* 0x0003e20000000800 */
[----:B0-----:R-:W-:Y:S01]  /*6530*/  FADD.FTZ R12, R12, R33 ;  /* 0x000000210c0c7221 */ /* 0x001fe20000010000 */
[----:B---3--:R-:W-:Y:S01]  /*6540*/  FADD.FTZ R39, -R44, R39 ;  /* 0x000000272c277221 */ /* 0x008fe20000010100 */
[----:B------:R-:W-:Y:S01]  /*6550*/  FMUL.FTZ R38, R38, 1.4426950216293334961 ;  /* 0x3fb8aa3b26267820 */ /* 0x000fe20000410000 */
[----:B------:R-:W-:Y:S01]  /*6560*/  STS [R8], R15 ;  /* 0x0000000f08007388 */ /* 0x000fe20000000800 */
[----:B--2---:R-:W-:Y:S01]  /*6570*/  FADD.FTZ R12, R12, R35 ;  /* 0x000000230c0c7221 */ /* 0x004fe20000010000 */
[----:B------:R-:W0:Y:S01]  /*6580*/  MUFU.EX2 R11, R34 ;  /* 0x00000022000b7308 */ /* 0x000e220000000800 */
[----:B------:R-:W-:Y:S01]  /*6590*/  FMUL.FTZ R10, R39, 1.4426950216293334961 ;  /* 0x3fb8aa3b270a7820 */ /* 0x000fe20000410000 */
[----:B----4-:R-:W-:Y:S01]  /*65a0*/  FADD.FTZ R40, -R44, R40 ;  /* 0x000000282c287221 */ /* 0x010fe20000010100 */
[----:B------:R-:W-:Y:S01]  /*65b0*/  FADD.FTZ R12, R12, R37 ;  /* 0x000000250c0c7221 */ /* 0x000fe20000010000 */
[----:B-1----:R-:W1:Y:S01]  /*65c0*/  MUFU.EX2 R13, R36 ;  /* 0x00000024000d7308 */ /* 0x002e620000000800 */
[----:B-----5:R-:W-:Y:S01]  /*65d0*/  FADD.FTZ R14, -R44, R41 ;  /* 0x000000292c0e7221 */ /* 0x020fe20000010100 */
        /* <DEDUP_REMOVED lines=27> */
.L_x_909:
[----:B------:R-:W-:Y:S05]  /*6790*/  BSYNC.RECONVERGENT B1 ;  /* 0x0000000000017941 */ /* 0x000fea0003800200 */
.L_x_908:
[----:B------:R-:W-:Y:S01]  /*67a0*/  IADD3 R10, PT, PT, R16, -R9, RZ ;  /* 0x80000009100a7210 */ /* 0x000fe20007ffe0ff */
[----:B------:R-:W-:Y:S03]  /*67b0*/  BSSY.RECONVERGENT B1, `(.L_x_911) ;  /* 0x0000036000017945 */ /* 0x000fe60003800200 */
[----:B------:R-:W-:-:S13]  /*67c0*/  ISETP.GT.AND P1, PT, R10, 0x400, PT ;  /* 0x000004000a00780c */ /* 0x000fda0003f24270 */
[----:B------:R-:W-:Y:S05]  /*67d0*/  @!P1 BRA `(.L_x_912) ;  /* 0x0000000000cc9947 */ /* 0x000fea0003800000 */
[----:B------:R-:W1:Y:S01]  /*67e0*/  LDS R10, [R8+-0x800] ;  /* 0xfff80000080a7984 */ /* 0x000e620000000800 */
[----:B------:R-:W-:Y:S02]  /*67f0*/  PLOP3.LUT P0, PT, PT, PT, PT, 0x8, 0x80 ;  /* 0x000000000080781c */ /* 0x000fe40003f0e170 */
[----:B------:R-:W-:Y:S01]  /*6800*/  IADD3 R9, PT, PT, R9, 0x800, RZ ;  /* 0x0000080009097810 */ /* 0x000fe20007ffe0ff */
[----:B0-----:R-:W0:Y:S04]  /*6810*/  LDS R11, [R8+-0x400] ;  /* 0xfffc0000080b7984 */ /* 0x001e280000000800 */
[----:B------:R-:W2:Y:S04]  /*6820*/  LDS R13, [R8] ;  /* 0x00000000080d7984 */ /* 0x000ea80000000800 */
[----:B------:R-:W3:Y:S04]  /*6830*/  LDS R15, [R8+0x400] ;  /* 0x00040000080f7984 */ /* 0x000ee80000000800 */
[----:B------:R-:W4:Y:S04]  /*6840*/  LDS R19, [R8+0x800] ;  /* 0x0008000008137984 */ /* 0x000f280000000800 */
[----:B------:R-:W5:Y:S04]  /*6850*/  LDS R21, [R8+0xc00] ;  /* 0x000c000008157984 */ /* 0x000f680000000800 */
[----:B------:R-:W5:Y:S04]  /*6860*/  LDS R28, [R8+0x1000] ;  /* 0x00100000081c7984 */ /* 0x000f680000000800 */
[----:B------:R-:W5:Y:S01]  /*6870*/  LDS R29, [R8+0x1400] ;  /* 0x00140000081d7984 */ /* 0x000f620000000800 */
[C---:B-1----:R-:W-:Y:S01]  /*6880*/  FADD.FTZ R10, -R44.reuse, R10 ;  /* 0x0000000a2c0a7221 */ /* 0x042fe20000010100 */
[----:B0-----:R-:W-:-:S03]  /*6890*/  FADD.FTZ R11, -R44, R11 ;  /* 0x0000000b2c0b7221 */ /* 0x001fc60000010100 */
[----:B------:R-:W-:Y:S01]  /*68a0*/  FMUL.FTZ R10, R10, 1.4426950216293334961 ;  /* 0x3fb8aa3b0a0a7820 */ /* 0x000fe20000410000 */
[C---:B--2---:R-:W-:Y:S01]  /*68b0*/  FADD.FTZ R14, -R44.reuse, R13 ;  /* 0x0000000d2c0e7221 */ /* 0x044fe20000010100 */
[----:B------:R-:W-:Y:S02]  /*68c0*/  FMUL.FTZ R13, R11, 1.4426950216293334961 ;  /* 0x3fb8aa3b0b0d7820 */ /* 0x000fe40000410000 */
[----:B------:R0:W1:Y:S01]  /*68d0*/  MUFU.EX2 R11, R10 ;  /* 0x0000000a000b7308 */ /* 0x0000620000000800 */
[----:B---3--:R-:W-:Y:S01]  /*68e0*/  FADD.FTZ R15, -R44, R15 ;  /* 0x0000000f2c0f7221 */ /* 0x008fe20000010100 */
[----:B------:R-:W-:Y:S02]  /*68f0*/  FMUL.FTZ R14, R14, 1.4426950216293334961 ;  /* 0x3fb8aa3b0e0e7820 */ /* 0x000fe40000410000 */
[----:B------:R-:W2:Y:S01]  /*6900*/  MUFU.EX2 R13, R13 ;  /* 0x0000000d000d7308 */ /* 0x000ea20000000800 */
[----:B----4-:R-:W-:Y:S01]  /*6910*/  FADD.FTZ R20, -R44, R19 ;  /* 0x000000132c147221 */ /* 0x010fe20000010100 */
[----:B------:R-:W-:-:S02]  /*6920*/  FMUL.FTZ R19, R15, 1.4426950216293334961 ;  /* 0x3fb8aa3b0f137820 */ /* 0x000fc40000410000 */
[----:B------:R-:W3:Y:S01]  /*6930*/  MUFU.EX2 R15, R14 ;  /* 0x0000000e000f7308 */ /* 0x000ee20000000800 */
[----:B-----5:R-:W-:Y:S01]  /*6940*/  FADD.FTZ R21, -R44, R21 ;  /* 0x000000152c157221 */ /* 0x020fe20000010100 */
[----:B------:R-:W-:Y:S02]  /*6950*/  FMUL.FTZ R20, R20, 1.4426950216293334961 ;  /* 0x3fb8aa3b14147820 */ /* 0x000fe40000410000 */
[----:B------:R-:W4:Y:S01]  /*6960*/  MUFU.EX2 R19, R19 ;  /* 0x0000001300137308 */ /* 0x000f220000000800 */
[----:B0-----:R-:W-:Y:S01]  /*6970*/  FMUL.FTZ R10, R21, 1.4426950216293334961 ;  /* 0x3fb8aa3b150a7820 */ /* 0x001fe20000410000 */
[----:B-1----:R-:W-:Y:S01]  /*6980*/  FADD.FTZ R12, R12, R11 ;  /* 0x0000000b0c0c7221 */ /* 0x002fe20000010000 */
[C---:B------:R-:W-:Y:S01]  /*6990*/  FADD.FTZ R28, -R44.reuse, R28 ;  /* 0x0000001c2c1c7221 */ /* 0x040fe20000010100 */
[----:B------:R-:W0:Y:S01]  /*69a0*/  MUFU.EX2 R21, R20 ;  /* 0x0000001400157308 */ /* 0x000e220000000800 */
[----:B------:R-:W-:Y:S01]  /*69b0*/  FADD.FTZ R30, -R44, R29 ;  /* 0x0000001d2c1e7221 */ /* 0x000fe20000010100 */
[----:B--2---:R-:W-:Y:S01]  /*69c0*/  FADD.FTZ R12, R12, R13 ;  /* 0x0000000d0c0c7221 */ /* 0x004fe20000010000 */
[----:B------:R-:W-:Y:S01]  /*69d0*/  FMUL.FTZ R28, R28, 1.4426950216293334961 ;  /* 0x3fb8aa3b1c1c7820 */ /* 0x000fe20000410000 */
[----:B------:R-:W1:Y:S01]  /*69e0*/  MUFU.EX2 R29, R10 ;  /* 0x0000000a001d7308 */ /* 0x000e620000000800 */
[----:B------:R-:W-:Y:S01]  /*69f0*/  FMUL.FTZ R30, R30, 1.4426950216293334961 ;  /* 0x3fb8aa3b1e1e7820 */ /* 0x000fe20000410000 */
[----:B---3--:R-:W-:Y:S01]  /*6a00*/  FADD.FTZ R12, R12, R15 ;  /* 0x0000000f0c0c7221 */ /* 0x008fe20000010000 */
[----:B------:R-:W-:Y:S01]  /*6a10*/  STS [R8+-0x800], R11 ;  /* 0xfff8000b08007388 */ /* 0x000fe20000000800 */
[----:B------:R-:W2:Y:S02]  /*6a20*/  MUFU.EX2 R31, R28 ;  /* 0x0000001c001f7308 */ /* 0x000ea40000000800 */
[----:B----4-:R-:W-:Y:S01]  /*6a30*/  FADD.FTZ R12, R12, R19 ;  /* 0x000000130c0c7221 */ /* 0x010fe20000010000 */
[----:B------:R-:W-:Y:S01]  /*6a40*/  STS [R8+-0x400], R13 ;  /* 0xfffc000d08007388 */ /* 0x000fe20000000800 */
[----:B------:R-:W3:Y:S02]  /*6a50*/  MUFU.EX2 R33, R30 ;  /* 0x0000001e00217308 */ /* 0x000ee40000000800 */
[----:B0-----:R-:W-:Y:S01]  /*6a60*/  FADD.FTZ R12, R12, R21 ;  /* 0x000000150c0c7221 */ /* 0x001fe20000010000 */
[----:B------:R-:W-:Y:S03]  /*6a70*/  STS [R8], R15 ;  /* 0x0000000f08007388 */ /* 0x000fe60000000800 */
[----:B-1----:R-:W-:Y:S01]  /*6a80*/  FADD.FTZ R12, R12, R29 ;  /* 0x0000001d0c0c7221 */ /* 0x002fe20000010000 */
[----:B------:R-:W-:Y:S03]  /*6a90*/  STS [R8+0x400], R19 ;  /* 0x0004001308007388 */ /* 0x000fe60000000800 */
[----:B--2---:R-:W-:Y:S01]  /*6aa0*/  FADD.FTZ R12, R12, R31 ;  /* 0x0000001f0c0c7221 */ /* 0x004fe20000010000 */
[----:B------:R-:W-:Y:S03]  /*6ab0*/  STS [R8+0x800], R21 ;  /* 0x0008001508007388 */ /* 0x000fe60000000800 */
[----:B---3--:R-:W-:Y:S01]  /*6ac0*/  FADD.FTZ R12, R12, R33 ;  /* 0x000000210c0c7221 */ /* 0x008fe20000010000 */
[----:B------:R-:W-:Y:S04]  /*6ad0*/  STS [R8+0xc00], R29 ;  /* 0x000c001d08007388 */ /* 0x000fe80000000800 */
[----:B------:R-:W-:Y:S04]  /*6ae0*/  STS [R8+0x1000], R31 ;  /* 0x0010001f08007388 */ /* 0x000fe80000000800 */
[----:B------:R0:W-:Y:S02]  /*6af0*/  STS [R8+0x1400], R33 ;  /* 0x0014002108007388 */ /* 0x0001e40000000800 */
[----:B0-----:R-:W-:-:S07]  /*6b00*/  VIADD R8, R8, 0x2000 ;  /* 0x0000200008087836 */ /* 0x001fce0000000000 */
.L_x_912:
[----:B------:R-:W-:Y:S05]  /*6b10*/  BSYNC.RECONVERGENT B1 ;  /* 0x0000000000017941 */ /* 0x000fea0003800200 */
.L_x_911:
[----:B------:R-:W-:-:S13]  /*6b20*/  ISETP.LT.OR P0, PT, R9, R16, P0 ;  /* 0x000000100900720c */ /* 0x000fda0000701670 */
[----:B------:R-:W-:Y:S05]  /*6b30*/  @!P0 BRA `(.L_x_903) ;  /* 0x0000000400dc8947 */ /* 0x000fea0003800000 */
[----:B------:R-:W1:Y:S04]  /*6b40*/  LDS R9, [R8+-0x800] ;  /* 0xfff8000008097984 */ /* 0x000e680000000800 */
[----:B0-----:R-:W0:Y:S04]  /*6b50*/  LDS R11, [R8] ;  /* 0x00000000080b7984 */ /* 0x001e280000000800 */
[----:B------:R-:W2:Y:S04]  /*6b60*/  LDS R10, [R8+-0x400] ;  /* 0xfffc0000080a7984 */ /* 0x000ea80000000800 */
[----:B------:R-:W3:Y:S01]  /*6b70*/  LDS R13, [R8+0x400] ;  /* 0x00040000080d7984 */ /* 0x000ee20000000800 */
[C---:B-1----:R-:W-:Y:S01]  /*6b80*/  FADD.FTZ R9, -R44.reuse, R9 ;  /* 0x000000092c097221 */ /* 0x042fe20000010100 */
[----:B0-----:R-:W-:-:S03]  /*6b90*/  FADD.FTZ R11, -R44, R11 ;  /* 0x0000000b2c0b7221 */ /* 0x001fc60000010100 */
[----:B------:R-:W-:Y:S01]  /*6ba0*/  FMUL.FTZ R9, R9, 1.4426950216293334961 ;  /* 0x3fb8aa3b09097820 */ /* 0x000fe20000410000 */
[----:B--2---:R-:W-:-:S05]  /*6bb0*/  FADD.FTZ R10, -R44, R10 ;  /* 0x0000000a2c0a7221 */ /* 0x004fca0000010100 */
[----:B------:R-:W0:Y:S01]  /*6bc0*/  MUFU.EX2 R9, R9 ;  /* 0x0000000900097308 */ /* 0x000e220000000800 */
[----:B---3--:R-:W-:Y:S01]  /*6bd0*/  FADD.FTZ R14, -R44, R13 ;  /* 0x0000000d2c0e7221 */ /* 0x008fe20000010100 */
[----:B------:R-:W-:Y:S01]  /*6be0*/  FMUL.FTZ R13, R11, 1.4426950216293334961 ;  /* 0x3fb8aa3b0b0d7820 */ /* 0x000fe20000410000 */
[----:B------:R-:W-:Y:S02]  /*6bf0*/  FMUL.FTZ R10, R10, 1.4426950216293334961 ;  /* 0x3fb8aa3b0a0a7820 */ /* 0x000fe40000410000 */
[----:B------:R-:W-:Y:S02]  /*6c00*/  FMUL.FTZ R14, R14, 1.4426950216293334961 ;  /* 0x3fb8aa3b0e0e7820 */ /* 0x000fe40000410000 */
[----:B------:R-:W1:Y:S04]  /*6c10*/  MUFU.EX2 R11, R10 ;  /* 0x0000000a000b7308 */ /* 0x000e680000000800 */
[----:B------:R-:W2:Y:S01]  /*6c20*/  MUFU.EX2 R13, R13 ;  /* 0x0000000d000d7308 */ /* 0x000ea20000000800 */
[----:B0-----:R3:W-:Y:S03]  /*6c30*/  STS [R8+-0x800], R9 ;  /* 0xfff8000908007388 */ /* 0x0017e60000000800 */
[----:B------:R-:W0:Y:S01]  /*6c40*/  MUFU.EX2 R15, R14 ;  /* 0x0000000e000f7308 */ /* 0x000e220000000800 */
[----:B------:R-:W-:Y:S01]  /*6c50*/  FADD.FTZ R12, R12, R9 ;  /* 0x000000090c0c7221 */ /* 0x000fe20000010000 */
[----:B-1----:R3:W-:Y:S03]  /*6c60*/  STS [R8+-0x400], R11 ;  /* 0xfffc000b08007388 */ /* 0x0027e60000000800 */
[----:B------:R-:W-:Y:S01]  /*6c70*/  FADD.FTZ R12, R12, R11 ;  /* 0x0000000b0c0c7221 */ /* 0x000fe20000010000 */
[----:B--2---:R3:W-:Y:S03]  /*6c80*/  STS [R8], R13 ;  /* 0x0000000d08007388 */ /* 0x0047e60000000800 */
[----:B------:R-:W-:Y:S01]  /*6c90*/  FADD.FTZ R12, R12, R13 ;  /* 0x0000000d0c0c7221 */ /* 0x000fe20000010000 */
[----:B0-----:R3:W-:Y:S03]  /*6ca0*/  STS [R8+0x400], R15 ;  /* 0x0004000f08007388 */ /* 0x0017e60000000800 */
[----:B------:R-:W-:Y:S01]  /*6cb0*/  FADD.FTZ R12, R12, R15 ;  /* 0x0000000f0c0c7221 */ /* 0x000fe20000010000 */
[----:B------:R-:W-:Y:S06]  /*6cc0*/  BRA `(.L_x_903) ;  /* 0x0000000400787947 */ /* 0x000fec0003800000 */
.L_x_904:
[----:B------:R-:W-:Y:S01]  /*6cd0*/  VIADDMNMX R10, R229, 0x100, R16, !PT ;  /* 0x00000100e50a7846 */ /* 0x000fe20007800110 */
[----:B------:R-:W-:Y:S01]  /*6ce0*/  BSSY.RECONVERGENT B1, `(.L_x_913) ;  /* 0x0000024000017945 */ /* 0x000fe20003800200 */
[----:B0-----:R-:W-:Y:S01]  /*6cf0*/  LOP3.LUT R11, RZ, R4, RZ, 0x33, !PT ;  /* 0x00000004ff0b7212 */ /* 0x001fe200078e33ff */
[----:B------:R-:W-:-:S03]  /*6d00*/  HFMA2 R12, -RZ, RZ, 0, 0 ;  /* 0x00000000ff0c7431 */ /* 0x000fc600000001ff */
[----:B------:R-:W-:-:S04]  /*6d10*/  IADD3 R11, PT, PT, -R27, R10, R11 ;  /* 0x0000000a1b0b7210 */ /* 0x000fc80007ffe10b */
[C---:B------:R-:W-:Y:S02]  /*6d20*/  LOP3.LUT R10, R11.reuse, 0x300, RZ, 0xc0, !PT ;  /* 0x000003000b0a7812 */ /* 0x040fe400078ec0ff */
[----:B------:R-:W-:Y:S02]  /*6d30*/  ISETP.GE.U32.AND P0, PT, R11, 0x300, PT ;  /* 0x000003000b00780c */ /* 0x000fe40003f06070 */
[----:B------:R-:W-:Y:S02]  /*6d40*/  ISETP.NE.AND P1, PT, R10, 0x300, PT ;  /* 0x000003000a00780c */ /* 0x000fe40003f25270 */
[----:B------:R-:W-:-:S11]  /*6d50*/  MOV R10, R229 ;  /* 0x000000e5000a7202 */ /* 0x000fd60000000f00 */
[----:B------:R-:W-:Y:S05]  /*6d60*/  @!P1 BRA `(.L_x_914) ;  /* 0x00000000006c9947 */ /* 0x000fea0003800000 */
[----:B------:R-:W-:Y:S01]  /*6d70*/  VIADD R14, R14, 0x240 ;  /* 0x000002400e0e7836 */ /* 0x000fe20000000000 */
[----:B------:R-:W-:Y:S02]  /*6d80*/  IADD3 R19, P1, P2, R25, R8, R229 ;  /* 0x0000000819137210 */ /* 0x000fe40007a3e0e5 */
[----:B------:R-:W-:Y:S02]  /*6d90*/  LEA.HI R8, R11, 0x1, RZ, 0x18 ;  /* 0x000000010b087811 */ /* 0x000fe400078fc0ff */
[----:B------:R-:W-:Y:S02]  /*6da0*/  LEA R11, R15, R14, 0x18 ;  /* 0x0000000e0f0b7211 */ /* 0x000fe400078ec0ff */
[----:B------:R-:W-:Y:S02]  /*6db0*/  LOP3.LUT R8, R8, 0x3, RZ, 0xc0, !PT ;  /* 0x0000000308087812 */ /* 0x000fe400078ec0ff */
[----:B------:R-:W-:Y:S01]  /*6dc0*/  IADD3.X R9, PT, PT, R6, R9, RZ, P1, P2 ;  /* 0x0000000906097210 */ /* 0x000fe20000fe44ff */
[----:B------:R-:W-:Y:S01]  /*6dd0*/  IMAD R11, R4, 0x4, R11 ;  /* 0x00000004040b7824 */ /* 0x000fe200078e020b */
[----:B------:R-:W-:-:S02]  /*6de0*/  MOV R12, RZ ;  /* 0x000000ff000c7202 */ /* 0x000fc40000000f00 */
[----:B------:R-:W-:Y:S02]  /*6df0*/  MOV R10, R229 ;  /* 0x000000e5000a7202 */ /* 0x000fe40000000f00 */
[----:B------:R-:W-:-:S07]  /*6e00*/  IADD3 R13, PT, PT, -R8, RZ, RZ ;  /* 0x000000ff080d7210 */ /* 0x000fce0007ffe1ff */
.L_x_915:
[----:B------:R-:W-:-:S06]  /*6e10*/  MOV R8, R19 ;  /* 0x0000001300087202 */ /* 0x000fcc0000000f00 */
[----:B------:R0:W2:Y:S01]  /*6e20*/  LDG.E.U8 R8, desc[UR36][R8.64] ;  /* 0x0000002408087981 */ /* 0x0000a2000c1e1100 */
[----:B------:R-:W-:Y:S02]  /*6e30*/  IADD3 R13, PT, PT, R13, 0x1, RZ ;  /* 0x000000010d0d7810 */ /* 0x000fe40007ffe0ff */
[----:B------:R-:W-:Y:S02]  /*6e40*/  IADD3 R19, P2, PT, R19, 0x100, RZ ;  /* 0x0000010013137810 */ /* 0x000fe40007f5e0ff */
[----:B------:R-:W-:-:S03]  /*6e50*/  IADD3 R10, PT, PT, R10, 0x100, RZ ;  /* 0x000001000a0a7810 */ /* 0x000fc60007ffe0ff */
[----:B0-----:R-:W-:Y:S01]  /*6e60*/  IMAD.X R9, RZ, RZ, R9, P2 ;  /* 0x000000ffff097224 */ /* 0x001fe200010e0609 */
[----:B--2---:R-:W-:-:S13]  /*6e70*/  ISETP.NE.AND P1, PT, R8, RZ, PT ;  /* 0x000000ff0800720c */ /* 0x004fda0003f25270 */
[----:B------:R-:W1:Y:S02]  /*6e80*/  @!P1 LDS R14, [R11] ;  /* 0x000000000b0e9984 */ /* 0x000e640000000800 */
[----:B-1----:R-:W-:Y:S01]  /*6e90*/  @!P1 FADD.FTZ R15, -R44, R14 ;  /* 0x0000000e2c0f9221 */ /* 0x002fe20000010100 */
[----:B------:R-:W-:-:S03]  /*6ea0*/  IMAD.MOV.U32 R14, RZ, RZ, RZ ;  /* 0x000000ffff0e7224 */ /* 0x000fc600078e00ff */
[----:B------:R-:W-:-:S04]  /*6eb0*/  @!P1 FMUL.FTZ R15, R15, 1.4426950216293334961 ;  /* 0x3fb8aa3b0f0f9820 */ /* 0x000fc80000410000 */
[----:B------:R-:W0:Y:S01]  /*6ec0*/  @!P1 MUFU.EX2 R14, R15 ;  /* 0x0000000f000e9308 */ /* 0x000e220000000800 */
[----:B------:R-:W-:Y:S01]  /*6ed0*/  ISETP.NE.AND P1, PT, R13, RZ, PT ;  /* 0x000000ff0d00720c */ /* 0x000fe20003f25270 */
[----:B0-----:R0:W-:Y:S01]  /*6ee0*/  STS [R11], R14 ;  /* 0x0000000e0b007388 */ /* 0x0011e20000000800 */
[----:B------:R-:W-:Y:S01]  /*6ef0*/  FADD.FTZ R12, R14, R12 ;  /* 0x0000000c0e0c7221 */ /* 0x000fe20000010000 */
[----:B0-----:R-:W-:-:S10]  /*6f00*/  IADD3 R11, PT, PT, R11, 0x400, RZ ;  /* 0x000004000b0b7810 */ /* 0x001fd40007ffe0ff */
[----:B------:R-:W-:Y:S05]  /*6f10*/  @P1 BRA `(.L_x_915) ;  /* 0xfffffffc00bc1947 */ /* 0x000fea000383ffff */
.L_x_914:
[----:B------:R-:W-:Y:S05]  /*6f20*/  BSYNC.RECONVERGENT B1 ;  /* 0x0000000000017941 */ /* 0x000fea0003800200 */
.L_x_913:
[----:B------:R-:W-:Y:S05]  /*6f30*/  @!P0 BRA `(.L_x_903) ;  /* 0x0000000000dc8947 */ /* 0x000fea0003800000 */
[----:B------:R-:W0:Y:S01]  /*6f40*/  S2R R20, SR_CgaCtaId ;  /* 0x0000000000147919 */ /* 0x000e220000008800 */
[----:B------:R-:W2:Y:S01]  /*6f50*/  LDCU.64 UR4, c[0x0][0x420] ;  /* 0x00008400ff0477ac */ /* 0x000ea20008000a00 */
[----:B------:R-:W-:Y:S02]  /*6f60*/  MOV R8, 0x400 ;  /* 0x0000040000087802 */ /* 0x000fe40000000f00 */
[----:B------:R-:W-:-:S03]  /*6f70*/  SHF.L.U32 R9, R27, 0x2, RZ ;  /* 0x000000021b097819 */ /* 0x000fc600000006ff */
[----:B------:R-:W-:Y:S01]  /*6f80*/  VIADD R11, R8, 0x240 ;  /* 0x00000240080b7836 */ /* 0x000fe20000000000 */
[----:B------:R-:W-:Y:S02]  /*6f90*/  LEA R8, R10, -R9, 0x2 ;  /* 0x800000090a087211 */ /* 0x000fe400078e10ff */
[----:B--2---:R-:W-:-:S04]  /*6fa0*/  IADD3 R14, P0, P1, R25, UR4, R10 ;  /* 0x00000004190e7c10 */ /* 0x004fc8000f91e00a */
[----:B------:R-:W-:Y:S02]  /*6fb0*/  IADD3 R14, P2, PT, R14, 0x200, RZ ;  /* 0x000002000e0e7810 */ /* 0x000fe40007f5e0ff */
[----:B------:R-:W-:-:S04]  /*6fc0*/  IADD3.X R9, PT, PT, R6, UR5, RZ, P0, P1 ;  /* 0x0000000506097c10 */ /* 0x000fc800087e24ff */
[----:B------:R-:W-:Y:S02]  /*6fd0*/  IADD3.X R9, PT, PT, RZ, R9, RZ, P2, !PT ;  /* 0x00000009ff097210 */ /* 0x000fe400017fe4ff */
[----:B0-----:R-:W-:-:S04]  /*6fe0*/  LEA R11, R20, R11, 0x18 ;  /* 0x0000000b140b7211 */ /* 0x001fc800078ec0ff */
[----:B------:R-:W-:-:S07]  /*6ff0*/  IADD3 R11, PT, PT, R8, 0x800, R11 ;  /* 0x00000800080b7810 */ /* 0x000fce0007ffe00b */
.L_x_916:
[----:B------:R-:W-:-:S05]  /*7000*/  IMAD.MOV.U32 R8, RZ, RZ, R14 ;  /* 0x000000ffff087224 */ /* 0x000fca00078e000e */
[----:B------:R-:W2:Y:S04]  /*7010*/  LDG.E.U8 R19, desc[UR36][R8.64+-0x200] ;  /* 0xfffe002408137981 */ /* 0x000ea8000c1e1100 */
[----:B------:R-:W3:Y:S04]  /*7020*/  LDG.E.U8 R13, desc[UR36][R8.64+-0x100] ;  /* 0xffff0024080d7981 */ /* 0x000ee8000c1e1100 */
[----:B------:R-:W4:Y:S04]  /*7030*/  LDG.E.U8 R14, desc[UR36][R8.64] ;  /* 0x00000024080e7981 */ /* 0x000f28000c1e1100 */
[----:B------:R-:W5:Y:S01]  /*7040*/  LDG.E.U8 R15, desc[UR36][R8.64+0x100] ;  /* 0x00010024080f7981 */ /* 0x000f62000c1e1100 */
[----:B------:R-:W-:Y:S01]  /*7050*/  MOV R20, RZ ;  /* 0x000000ff00147202 */ /* 0x000fe20000000f00 */
[----:B------:R-:W-:-:S02]  /*7060*/  IMAD.MOV.U32 R28, RZ, RZ, RZ ;  /* 0x000000ffff1c7224 */ /* 0x000fc400078e00ff */
[----:B------:R-:W-:Y:S01]  /*7070*/  HFMA2 R30, -RZ, RZ, 0, 0 ;  /* 0x00000000ff1e7431 */ /* 0x000fe200000001ff */
[----:B------:R-:W-:Y:S02]  /*7080*/  IADD3 R10, PT, PT, R10, 0x400, RZ ;  /* 0x000004000a0a7810 */ /* 0x000fe40007ffe0ff */
[----:B--2---:R-:W-:Y:S02]  /*7090*/  ISETP.NE.AND P0, PT, R19, RZ, PT ;  /* 0x000000ff1300720c */ /* 0x004fe40003f05270 */
[----:B---3--:R-:W-:Y:S02]  /*70a0*/  ISETP.NE.AND P1, PT, R13, RZ, PT ;  /* 0x000000ff0d00720c */ /* 0x008fe40003f25270 */
[----:B----4-:R-:W-:Y:S02]  /*70b0*/  ISETP.NE.AND P2, PT, R14, RZ, PT ;  /* 0x000000ff0e00720c */ /* 0x010fe40003f45270 */
[----:B-----5:R-:W-:-:S07]  /*70c0*/  ISETP.NE.AND P3, PT, R15, RZ, PT ;  /* 0x000000ff0f00720c */ /* 0x020fce0003f65270 */
[----:B------:R-:W1:Y:S04]  /*70d0*/  @!P0 LDS R13, [R11+-0x800] ;  /* 0xfff800000b0d8984 */ /* 0x000e680000000800 */
[----:B------:R-:W0:Y:S04]  /*70e0*/  @!P1 LDS R15, [R11+-0x400] ;  /* 0xfffc00000b0f9984 */ /* 0x000e280000000800 */
[----:B------:R-:W2:Y:S04]  /*70f0*/  @!P2 LDS R19, [R11] ;  /* 0x000000000b13a984 */ /* 0x000ea80000000800 */
[----:B------:R-:W3:Y:S01]  /*7100*/  @!P3 LDS R21, [R11+0x400] ;  /* 0x000400000b15b984 */ /* 0x000ee20000000800 */
[----:B-1----:R-:W-:Y:S01]  /*7110*/  @!P0 FADD.FTZ R14, -R44, R13 ;  /* 0x0000000d2c0e8221 */ /* 0x002fe20000010100 */
[----:B------:R-:W-:-:S03]  /*7120*/  HFMA2 R13, -RZ, RZ, 0, 0 ;  /* 0x00000000ff0d7431 */ /* 0x000fc600000001ff */
[----:B------:R-:W-:Y:S01]  /*7130*/  @!P0 FMUL.FTZ R14, R14, 1.4426950216293334961 ;  /* 0x3fb8aa3b0e0e8820 */ /* 0x000fe20000410000 */
[----:B0-----:R-:W-:-:S03]  /*7140*/  @!P1 FADD.FTZ R15, -R44, R15 ;  /* 0x0000000f2c0f9221 */ /* 0x001fc60000010100 */
[----:B------:R0:W1:Y:S01]  /*7150*/  @!P0 MUFU.EX2 R13, R14 ;  /* 0x0000000e000d8308 */ /* 0x0000620000000800 */
[----:B------:R-:W-:Y:S01]  /*7160*/  @!P1 FMUL.FTZ R15, R15, 1.4426950216293334961 ;  /* 0x3fb8aa3b0f0f9820 */ /* 0x000fe20000410000 */
[----:B--2---:R-:W-:Y:S01]  /*7170*/  @!P2 FADD.FTZ R19, -R44, R19 ;  /* 0x000000132c13a221 */ /* 0x004fe20000010100 */
[----:B------:R-:W-:Y:S01]  /*7180*/  ISETP.GE.AND P0, PT, R10, R16, PT ;  /* 0x000000100a00720c */ /* 0x000fe20003f06270 */
[----:B---3--:R-:W-:Y:S01]  /*7190*/  @!P3 FADD.FTZ R21, -R44, R21 ;  /* 0x000000152c15b221 */ /* 0x008fe20000010100 */
[----:B------:R1:W2:Y:S01]  /*71a0*/  @!P1 MUFU.EX2 R20, R15 ;  /* 0x0000000f00149308 */ /* 0x0002a20000000800 */
[----:B------:R-:W-:Y:S02]  /*71b0*/  @!P2 FMUL.FTZ R19, R19, 1.4426950216293334961 ;  /* 0x3fb8aa3b1313a820 */ /* 0x000fe40000410000 */
[----:B------:R-:W-:Y:S01]  /*71c0*/  @!P3 FMUL.FTZ R21, R21, 1.4426950216293334961 ;  /* 0x3fb8aa3b1515b820 */ /* 0x000fe20000410000 */
[----:B0-----:R-:W-:Y:S01]  /*71d0*/  IADD3 R14, P1, PT, R8, 0x400, RZ ;  /* 0x00000400080e7810 */ /* 0x001fe20007f3e0ff */
[----:B------:R-:W0:Y:S04]  /*71e0*/  @!P2 MUFU.EX2 R28, R19 ;  /* 0x00000013001ca308 */ /* 0x000e280000000800 */
[----:B------:R-:W3:Y:S01]  /*71f0*/  @!P3 MUFU.EX2 R30, R21 ;  /* 0x00000015001eb308 */ /* 0x000ee20000000800 */
[----:B-1----:R-:W-:Y:S01]  /*7200*/  FADD.FTZ R15, R13, R12 ;  /* 0x0000000c0d0f7221 */ /* 0x002fe20000010000 */
[----:B------:R-:W-:Y:S01]  /*7210*/  STS [R11+-0x800], R13 ;  /* 0xfff8000d0b007388 */ /* 0x000fe20000000800 */
[----:B------:R-:W-:-:S02]  /*7220*/  IMAD.X R9, RZ, RZ, R9, P1 ;  /* 0x000000ffff097224 */ /* 0x000fc400008e0609 */
[----:B--2---:R-:W-:Y:S01]  /*7230*/  FADD.FTZ R15, R15, R20 ;  /* 0x000000140f0f7221 */ /* 0x004fe20000010000 */
[----:B------:R-:W-:Y:S03]  /*7240*/  STS [R11+-0x400], R20 ;  /* 0xfffc00140b007388 */ /* 0x000fe60000000800 */
[----:B0-----:R-:W-:Y:S01]  /*7250*/  FADD.FTZ R15, R15, R28 ;  /* 0x0000001c0f0f7221 */ /* 0x001fe20000010000 */
[----:B------:R-:W-:Y:S03]  /*7260*/  STS [R11], R28 ;  /* 0x0000001c0b007388 */ /* 0x000fe60000000800 */
[----:B---3--:R-:W-:Y:S01]  /*7270*/  FADD.FTZ R12, R15, R30 ;  /* 0x0000001e0f0c7221 */ /* 0x008fe20000010000 */
[----:B------:R0:W-:Y:S02]  /*7280*/  STS [R11+0x400], R30 ;  /* 0x0004001e0b007388 */ /* 0x0001e40000000800 */
[----:B0-----:R-:W-:Y:S01]  /*7290*/  IADD3 R11, PT, PT, R11, 0x1000, RZ ;  /* 0x000010000b0b7810 */ /* 0x001fe20007ffe0ff */
[----:B------:R-:W-:Y:S06]  /*72a0*/  @!P0 BRA `(.L_x_916) ;  /* 0xfffffffc00548947 */ /* 0x000fec000383ffff */
.L_x_903:
[----:B------:R-:W-:Y:S05]  /*72b0*/  BSYNC.RECONVERGENT B0 ;  /* 0x0000000000007941 */ /* 0x000fea0003800200 */
.L_x_902:
[----:B---3--:R-:W2:Y:S01]  /*72c0*/  SHFL.BFLY PT, R9, R12, 0x10, 0x1f ;  /* 0x0e001f000c097f89 */ /* 0x008ea200000e0000 */
[C---:B------:R-:W-:Y:S01]  /*72d0*/  ISETP.NE.AND P0, PT, R5.reuse, RZ, PT ;  /* 0x000000ff0500720c */ /* 0x040fe20003f05270 */
[----:B------:R-:W3:Y:S01]  /*72e0*/  LDCU.U8 UR6, c[0x0][0x48c] ;  /* 0x00009180ff0677ac */ /* 0x000ee20008000000 */
[----:B------:R-:W-:Y:S01]  /*72f0*/  ISETP.GT.U32.AND P1, PT, R5, 0x7, PT ;  /* 0x000000070500780c */ /* 0x000fe20003f24070 */
[----:B---3--:R-:W-:Y:S01]  /*7300*/  UISETP.NE.AND UP0, UPT, UR6, URZ, UPT ;  /* 0x000000ff0600728c */ /* 0x008fe2000bf05270 */
[----:B--2---:R-:W-:-:S05]  /*7310*/  FADD.FTZ R9, R9, R12 ;  /* 0x0000000c09097221 */ /* 0x004fca0000010000 */
[----:B------:R-:W2:Y:S02]  /*7320*/  SHFL.BFLY PT, R8, R9, 0x8, 0x1f ;  /* 0x0d001f0009087f89 */ /* 0x000ea400000e0000 */
[----:B--2---:R-:W-:-:S05]  /*7330*/  FADD.FTZ R8, R9, R8 ;  /* 0x0000000809087221 */ /* 0x004fca0000010000 */
[----:B0-----:R-:W0:Y:S02]  /*7340*/  SHFL.BFLY PT, R11, R8, 0x4, 0x1f ;  /* 0x0c801f00080b7f89 */ /* 0x001e2400000e0000 */
[----:B0-----:R-:W-:-:S05]  /*7350*/  FADD.FTZ R11, R8, R11 ;  /* 0x0000000b080b7221 */ /* 0x001fca0000010000 */
[----:B------:R-:W0:Y:S02]  /*7360*/  SHFL.BFLY PT, R10, R11, 0x2, 0x1f ;  /* 0x0c401f000b0a7f89 */ /* 0x000e2400000e0000 */
[----:B0-----:R-:W-:-:S05]  /*7370*/  FADD.FTZ R10, R11, R10 ;  /* 0x0000000a0b0a7221 */ /* 0x001fca0000010000 */
[----:B------:R-:W0:Y:S02]  /*7380*/  SHFL.BFLY PT, R13, R10, 0x1, 0x1f ;  /* 0x0c201f000a0d7f89 */ /* 0x000e2400000e0000 */
[----:B0-----:R-:W-:-:S05]  /*7390*/  FADD.FTZ R13, R10, R13 ;  /* 0x0000000d0a0d7221 */ /* 0x001fca0000010000 */
[----:B------:R-:W-:Y:S01]  /*73a0*/  @!P0 STS [R0+0x20], R13 ;  /* 0x0000200d00008388 */ /* 0x000fe20000000800 */
[----:B------:R-:W-:Y:S01]  /*73b0*/  BAR.SYNC.DEFER_BLOCKING 0x0 ;  /* 0x0000000000007b1d */ /* 0x000fe20000010000 */
[----:B------:R-:W-:-:S05]  /*73c0*/  ISETP.GE.AND P0, PT, R229, R16, PT ;  /* 0x00000010e500720c */ /* 0x000fca0003f06270 */
[----:B------:R-:W0:Y:S04]  /*73d0*/  @!P1 LDS R13, [R7+0x20] ;  /* 0x00002000070d9984 */ /* 0x000e280000000800 */
[----:B0-----:R-:W0:Y:S02]  /*73e0*/  SHFL.BFLY PT, R8, R13, 0x4, 0x1f ;  /* 0x0c801f000d087f89 */ /* 0x001e2400000e0000 */
[----:B0-----:R-:W-:-:S05]  /*73f0*/  FADD.FTZ R5, R8, R13 ;  /* 0x0000000d08057221 */ /* 0x001fca0000010000 */
[----:B------:R-:W0:Y:S02]  /*7400*/  SHFL.BFLY PT, R8, R5, 0x2, 0x1f ;  /* 0x0c401f0005087f89 */ /* 0x000e2400000e0000 */
[----:B0-----:R-:W-:-:S05]  /*7410*/  FADD.FTZ R11, R5, R8 ;  /* 0x00000008050b7221 */ /* 0x001fca0000010000 */
[----:B------:R-:W0:Y:S02]  /*7420*/  SHFL.BFLY PT, R8, R11, 0x1, 0x1f ;  /* 0x0c201f000b087f89 */ /* 0x000e2400000e0000 */
[----:B0-----:R-:W-:Y:S01]  /*7430*/  FADD.FTZ R10, R11, R8 ;  /* 0x000000080b0a7221 */ /* 0x001fe20000010000 */
[----:B------:R-:W-:-:S05]  /*7440*/  CS2R R8, SRZ ;  /* 0x0000000000087805 */ /* 0x000fca000001ff00 */
[----:B------:R-:W0:Y:S02]  /*7450*/  SHFL.IDX PT, R10, R10, RZ, 0x1f ;  /* 0x00001fff0a0a7589 */ /* 0x000e2400000e0000 */
[----:B0-----:R-:W-:-:S04]  /*7460*/  FADD.FTZ R0, R10, 9.9999999747524270788e-07 ;  /* 0x358637bd0a007421 */ /* 0x001fc80000010000 */
[----:B------:R0:W2:Y:S01]  /*7470*/  MUFU.RCP R37, R0 ;  /* 0x0000000000257308 */ /* 0x0000a20000001000 */
[----:B------:R-:W-:Y:S05]  /*7480*/  BRA.U !UP0, `(.L_x_917) ;  /* 0x0000000108187547 */ /* 0x000fea000b800000 */
[----:B------:R-:W3:Y:S08]  /*7490*/  LDC R5, c[0x0][0x488] ;  /* 0x00012200ff057b82 */ /* 0x000ef00000000800 */
[----:B0-----:R-:W3:Y:S08]  /*74a0*/  LDC R0, c[0x0][0x40c] ;  /* 0x00010300ff007b82 */ /* 0x001ef00000000800 */
[----:B------:R-:W0:Y:S01]  /*74b0*/  LDC R7, c[0x0][0x3f4] ;  /* 0x0000fd00ff077b82 */ /* 0x000e220000000800 */
[----:B---3--:R-:W-:-:S04]  /*74c0*/  IMAD R18, R18, R5, R0 ;  /* 0x0000000512127224 */ /* 0x008fc800078e0200 */
[----:B0-----:R-:W-:-:S05]  /*74d0*/  IMAD R8, R18, R7, RZ ;  /* 0x0000000712087224 */ /* 0x001fca00078e02ff */
[----:B------:R-:W-:-:S07]  /*74e0*/  SHF.R.S32.HI R9, RZ, 0x1f, R8 ;  /* 0x0000001fff097819 */ /* 0x000fce0000011408 */
.L_x_917:
[----:B------:R-:W-:Y:S04]  /*74f0*/  BSSY.RECONVERGENT B0, `(.L_x_918) ;  /* 0x0000154000007945 */ /* 0x000fe80003800200 */
[----:B------:R-:W-:Y:S05]  /*7500*/  @P0 BRA `(.L_x_919) ;  /* 0x0000001400480947 */ /* 0x000fea0003800000 */
[----:B------:R-:W-:-:S09]  /*7510*/  UISETP.NE.AND UP0, UPT, UR6, URZ, UPT ;  /* 0x000000ff0600728c */ /* 0x000fd2000bf05270 */
[----:B------:R-:W-:Y:S05]  /*7520*/  BRA.U UP0, `(.L_x_920) ;  /* 0x0000000900387547 */ /* 0x000fea000b800000 */
[----:B0-----:R-:W-:Y:S01]  /*7530*/  VIADDMNMX R0, R229, 0x100, R16, !PT ;  /* 0x00000100e5007846 */ /* 0x001fe20007800110 */
[----:B------:R-:W-:Y:S01]  /*7540*/  BSSY.RECONVERGENT B1, `(.L_x_921) ;  /* 0x0000019000017945 */ /* 0x000fe20003800200 */
[----:B------:R-:W-:-:S04]  /*7550*/  LOP3.LUT R5, RZ, R4, RZ, 0x33, !PT ;  /* 0x00000004ff057212 */ /* 0x000fc800078e33ff */
[----:B------:R-:W-:-:S04]  /*7560*/  IADD3 R0, PT, PT, -R27, R0, R5 ;  /* 0x000000001b007210 */ /* 0x000fc80007ffe105 */
[C---:B------:R-:W-:Y:S02]  /*7570*/  LOP3.LUT R5, R0.reuse, 0x300, RZ, 0xc0, !PT ;  /* 0x0000030000057812 */ /* 0x040fe400078ec0ff */
[----:B------:R-:W-:Y:S02]  /*7580*/  ISETP.GE.U32.AND P1, PT, R0, 0x300, PT ;  /* 0x000003000000780c */ /* 0x000fe40003f26070 */
[----:B------:R-:W-:-:S13]  /*7590*/  ISETP.NE.AND P0, PT, R5, 0x300, PT ;  /* 0x000003000500780c */ /* 0x000fda0003f05270 */
[----:B------:R-:W-:Y:S05]  /*75a0*/  @!P0 BRA `(.L_x_922) ;  /* 0x0000000000488947 */ /* 0x000fea0003800000 */
[----:B------:R-:W0:Y:S01]  /*75b0*/  S2UR UR5, SR_CgaCtaId ;  /* 0x00000000000579c3 */ /* 0x000e220000008800 */
[----:B------:R-:W-:Y:S01]  /*75c0*/  LEA.HI R0, R0, 0x1, RZ, 0x18 ;  /* 0x0000000100007811 */ /* 0x000fe200078fc0ff */
[----:B------:R-:W-:Y:S02]  /*75d0*/  UMOV UR4, 0x400 ;  /* 0x0000040000047882 */ /* 0x000fe40000000000 */
[----:B------:R-:W-:Y:S01]  /*75e0*/  UIADD3 UR4, UPT, UPT, UR4, 0x240, URZ ;  /* 0x0000024004047890 */ /* 0x000fe2000fffe0ff */
[C---:B------:R-:W-:Y:S02]  /*75f0*/  SHF.L.U32 R5, R0.reuse, 0x8, RZ ;  /* 0x0000000800057819 */ /* 0x040fe400000006ff */
[----:B------:R-:W-:Y:S02]  /*7600*/  LOP3.LUT R0, R0, 0x3, RZ, 0xc0, !PT ;  /* 0x0000000300007812 */ /* 0x000fe400078ec0ff */
[----:B------:R-:W-:-:S03]  /*7610*/  LOP3.LUT R8, R5, 0x300, RZ, 0xc0, !PT ;  /* 0x0000030005087812 */ /* 0x000fc600078ec0ff */
[----:B------:R-:W-:Y:S01]  /*7620*/  IMAD.MOV R5, RZ, RZ, -R0 ;  /* 0x000000ffff057224 */ /* 0x000fe200078e0a00 */
[----:B------:R-:W-:Y:S01]  /*7630*/  IADD3 R229, PT, PT, R229, R8, RZ ;  /* 0x00000008e5e57210 */ /* 0x000fe20007ffe0ff */
[----:B0-----:R-:W-:-:S06]  /*7640*/  ULEA UR4, UR5, UR4, 0x18 ;  /* 0x0000000405047291 */ /* 0x001fcc000f8ec0ff */
[----:B------:R-:W-:-:S07]  /*7650*/  LEA R0, R4, UR4, 0x2 ;  /* 0x0000000404007c11 */ /* 0x000fce000f8e10ff */
.L_x_923:
[----:B------:R-:W2:Y:S01]  /*7660*/  LDS R7, [R0] ;  /* 0x0000000000077984 */ /* 0x000ea20000000800 */
[----:B------:R-:W-:-:S04]  /*7670*/  IADD3 R5, PT, PT, R5, 0x1, RZ ;  /* 0x0000000105057810 */ /* 0x000fc80007ffe0ff */
[----:B------:R-:W-:Y:S01]  /*7680*/  ISETP.NE.AND P0, PT, R5, RZ, PT ;  /* 0x000000ff0500720c */ /* 0x000fe20003f05270 */
[----:B--2---:R-:W-:-:S05]  /*7690*/  FMUL.FTZ R7, R7, R37 ;  /* 0x0000002507077220 */ /* 0x004fca0000410000 */
[----:B------:R0:W-:Y:S02]  /*76a0*/  STS [R0], R7 ;  /* 0x0000000700007388 */ /* 0x0001e40000000800 */
[----:B0-----:R-:W-:-:S05]  /*76b0*/  VIADD R0, R0, 0x400 ;  /* 0x0000040000007836 */ /* 0x001fca0000000000 */
[----:B------:R-:W-:Y:S05]  /*76c0*/  @P0 BRA `(.L_x_923) ;  /* 0xfffffffc00e40947 */ /* 0x000fea000383ffff */
.L_x_922:
[----:B------:R-:W-:Y:S05]  /*76d0*/  BSYNC.RECONVERGENT B1 ;  /* 0x0000000000017941 */ /* 0x000fea0003800200 */
.L_x_921:
[----:B------:R-:W-:Y:S05]  /*76e0*/  @!P1 BRA `(.L_x_919) ;  /* 0x0000001000d09947 */ /* 0x000fea0003800000 */
[----:B------:R-:W0:Y:S01]  /*76f0*/  S2R R8, SR_CgaCtaId ;  /* 0x0000000000087919 */ /* 0x000e220000008800 */
[----:B------:R-:W-:Y:S01]  /*7700*/  IADD3 R0, PT, PT, R16, -R229, RZ ;  /* 0x800000e510007210 */ /* 0x000fe20007ffe0ff */
[----:B------:R-:W-:Y:S01]  /*7710*/  BSSY.RECONVERGENT B1, `(.L_x_924) ;  /* 0x0000040000017945 */ /* 0x000fe20003800200 */
[----:B------:R-:W-:Y:S02]  /*7720*/  MOV R5, 0x400 ;  /* 0x0000040000057802 */ /* 0x000fe40000000f00 */
[----:B------:R-:W-:Y:S02]  /*7730*/  ISETP.GT.AND P1, PT, R0, 0xc00, PT ;  /* 0x00000c000000780c */ /* 0x000fe40003f24270 */
[----:B------:R-:W-:Y:S01]  /*7740*/  SHF.L.U32 R0, R27, 0x2, RZ ;  /* 0x000000021b007819 */ /* 0x000fe200000006ff */
[----:B------:R-:W-:Y:S01]  /*7750*/  VIADD R5, R5, 0x240 ;  /* 0x0000024005057836 */ /* 0x000fe20000000000 */
[----:B------:R-:W-:Y:S02]  /*7760*/  PLOP3.LUT P0, PT, PT, PT, PT, 0x80, 0x8 ;  /* 0x000000000008781c */ /* 0x000fe40003f0f070 */
[----:B------:R-:W-:-:S02]  /*7770*/  LEA R0, R229, -R0, 0x2 ;  /* 0x80000000e5007211 */ /* 0x000fc400078e10ff */
[----:B0-----:R-:W-:-:S04]  /*7780*/  LEA R5, R8, R5, 0x18 ;  /* 0x0000000508057211 */ /* 0x001fc800078ec0ff */
[----:B------:R-:W-:Y:S01]  /*7790*/  IADD3 R0, PT, PT, R0, 0x800, R5 ;  /* 0x0000080000007810 */ /* 0x000fe20007ffe005 */
[----:B------:R-:W-:Y:S06]  /*77a0*/  @!P1 BRA `(.L_x_925) ;  /* 0x0000000000d89947 */ /* 0x000fec0003800000 */
[----:B------:R-:W-:Y:S02]  /*77b0*/  PLOP3.LUT P0, PT, PT, PT, PT, 0x8, 0x80 ;  /* 0x000000000080781c */ /* 0x000fe40003f0e170 */
[----:B------:R-:W-:-:S11]  /*77c0*/  IADD3 R38, PT, PT, R16, -0xc00, RZ ;  /* 0xfffff40010267810 */ /* 0x000fd60007ffe0ff */
.L_x_926:
[----:B------:R-:W2:Y:S01]  /*77d0*/  LDS R5, [R0+-0x800] ;  /* 0xfff8000000057984 */ /* 0x000ea20000000800 */
[----:B------:R-:W-:-:S03]  /*77e0*/  VIADD R229, R229, 0x1000 ;  /* 0x00001000e5e57836 */ /* 0x000fc60000000000 */
[----:B------:R-:W0:Y:S02]  /*77f0*/  LDS R7, [R0+-0x400] ;  /* 0xfffc000000077984 */ /* 0x000e240000000800 */
[----:B------:R-:W-:Y:S02]  /*7800*/  ISETP.GE.AND P1, PT, R229, R38, PT ;  /* 0x00000026e500720c */ /* 0x000fe40003f26270 */
[----:B------:R-:W3:Y:S04]  /*7810*/  LDS R8, [R0] ;  /* 0x0000000000087984 */ /* 0x000ee80000000800 */
[----:B------:R-:W4:Y:S04]  /*7820*/  LDS R10, [R0+0x400] ;  /* 0x00040000000a7984 */ /* 0x000f280000000800 */
[----:B------:R-:W5:Y:S04]  /*7830*/  LDS R12, [R0+0x800] ;  /* 0x00080000000c7984 */ /* 0x000f680000000800 */
[----:B------:R-:W1:Y:S04]  /*7840*/  LDS R14, [R0+0xc00] ;  /* 0x000c0000000e7984 */ /* 0x000e680000000800 */
[----:B------:R-:W-:Y:S04]  /*7850*/  LDS R18, [R0+0x1000] ;  /* 0x0010000000127984 */ /* 0x000fe80000000800 */
[----:B------:R-:W1:Y:S04]  /*7860*/  LDS R19, [R0+0x1400] ;  /* 0x0014000000137984 */ /* 0x000e680000000800 */
[----:B------:R-:W1:Y:S04]  /*7870*/  LDS R20, [R0+0x1800] ;  /* 0x0018000000147984 */ /* 0x000e680000000800 */
[----:B------:R-:W1:Y:S04]  /*7880*/  LDS R28, [R0+0x1c00] ;  /* 0x001c0000001c7984 */ /* 0x000e680000000800 */
[----:B------:R-:W1:Y:S01]  /*7890*/  LDS R30, [R0+0x2000] ;  /* 0x00200000001e7984 */ /* 0x000e620000000800 */
[----:B--2---:R-:W-:-:S03]  /*78a0*/  FMUL.FTZ R5, R37, R5 ;  /* 0x0000000525057220 */ /* 0x004fc60000410000 */
[----:B------:R-:W2:Y:S01]  /*78b0*/  LDS R32, [R0+0x2400] ;  /* 0x0024000000207984 */ /* 0x000ea20000000800 */
[----:B0-----:R-:W-:-:S03]  /*78c0*/  FMUL.FTZ R7, R37, R7 ;  /* 0x0000000725077220 */ /* 0x001fc60000410000 */
[----:B------:R-:W0:Y:S01]  /*78d0*/  LDS R33, [R0+0x2800] ;  /* 0x0028000000217984 */ /* 0x000e220000000800 */
[----:B---3--:R-:W-:-:S03]  /*78e0*/  FMUL.FTZ R9, R37, R8 ;  /* 0x0000000825097220 */ /* 0x008fc60000410000 */
[----:B------:R-:W3:Y:S01]  /*78f0*/  LDS R34, [R0+0x2c00] ;  /* 0x002c000000227984 */ /* 0x000ee20000000800 */
[----:B----4-:R-:W-:-:S03]  /*7900*/  FMUL.FTZ R11, R37, R10 ;  /* 0x0000000a250b7220 */ /* 0x010fc60000410000 */
[----:B------:R-:W4:Y:S01]  /*7910*/  LDS R35, [R0+0x3000] ;  /* 0x0030000000237984 */ /* 0x000f220000000800 */
[----:B-----5:R-:W-:-:S03]  /*7920*/  FMUL.FTZ R13, R37, R12 ;  /* 0x0000000c250d7220 */ /* 0x020fc60000410000 */
[----:B------:R-:W5:Y:S01]  /*7930*/  LDS R36, [R0+0x3400] ;  /* 0x0034000000247984 */ /* 0x000f620000000800 */
[----:B-1----:R-:W-:-:S03]  /*7940*/  FMUL.FTZ R15, R37, R14 ;  /* 0x0000000e250f7220 */ /* 0x002fc60000410000 */
[----:B------:R1:W-:Y:S04]  /*7950*/  STS [R0+-0x800], R5 ;  /* 0xfff8000500007388 */ /* 0x0003e80000000800 */
[----:B------:R2:W-:Y:S01]  /*7960*/  STS [R0+-0x400], R7 ;  /* 0xfffc000700007388 */ /* 0x0005e20000000800 */
[----:B------:R-:W-:-:S03]  /*7970*/  FMUL.FTZ R19, R37, R19 ;  /* 0x0000001325137220 */ /* 0x000fc60000410000 */
[----:B------:R3:W-:Y:S01]  /*7980*/  STS [R0], R9 ;  /* 0x0000000900007388 */ /* 0x0007e20000000800 */
[C---:B------:R-:W-:Y:S01]  /*7990*/  FMUL.FTZ R21, R37.reuse, R20 ;  /* 0x0000001425157220 */ /* 0x040fe20000410000 */
[C---:B-1----:R-:W-:Y:S02]  /*79a0*/  FMUL.FTZ R5, R37.reuse, R18 ;  /* 0x0000001225057220 */ /* 0x042fe40000410000 */
[----:B------:R5:W-:Y:S01]  /*79b0*/  STS [R0+0x400], R11 ;  /* 0x0004000b00007388 */ /* 0x000be20000000800 */
[C---:B------:R-:W-:Y:S01]  /*79c0*/  FMUL.FTZ R29, R37.reuse, R28 ;  /* 0x0000001c251d7220 */ /* 0x040fe20000410000 */
[C---:B------:R-:W-:Y:S02]  /*79d0*/  FMUL.FTZ R31, R37.reuse, R30 ;  /* 0x0000001e251f7220 */ /* 0x040fe40000410000 */
[----:B------:R-:W-:Y:S01]  /*79e0*/  STS [R0+0x800], R13 ;  /* 0x0008000d00007388 */ /* 0x000fe20000000800 */
[----:B--2---:R-:W-:-:S03]  /*79f0*/  FMUL.FTZ R7, R37, R32 ;  /* 0x0000002025077220 */ /* 0x004fc60000410000 */
[----:B------:R-:W-:Y:S01]  /*7a00*/  STS [R0+0xc00], R15 ;  /* 0x000c000f00007388 */ /* 0x000fe20000000800 */
[----:B0-----:R-:W-:-:S03]  /*7a10*/  FMUL.FTZ R33, R37, R33 ;  /* 0x0000002125217220 */ /* 0x001fc60000410000 */
[----:B------:R-:W-:Y:S01]  /*7a20*/  STS [R0+0x1000], R5 ;  /* 0x0010000500007388 */ /* 0x000fe20000000800 */
[----:B---3--:R-:W-:-:S03]  /*7a30*/  FMUL.FTZ R9, R37, R34 ;  /* 0x0000002225097220 */ /* 0x008fc60000410000 */
[----:B------:R-:W-:Y:S01]  /*7a40*/  STS [R0+0x1400], R19 ;  /* 0x0014001300007388 */ /* 0x000fe20000000800 */
[----:B----4-:R-:W-:-:S03]  /*7a50*/  FMUL.FTZ R35, R37, R35 ;  /* 0x0000002325237220 */ /* 0x010fc60000410000 */
[----:B------:R-:W-:Y:S01]  /*7a60*/  STS [R0+0x1800], R21 ;  /* 0x0018001500007388 */ /* 0x000fe20000000800 */
[----:B-----5:R-:W-:-:S03]  /*7a70*/  FMUL.FTZ R11, R37, R36 ;  /* 0x00000024250b7220 */ /* 0x020fc60000410000 */
        /* <DEDUP_REMOVED lines=9> */
.L_x_925:
[----:B------:R-:W-:Y:S05]  /*7b10*/  BSYNC.RECONVERGENT B1 ;  /* 0x0000000000017941 */ /* 0x000fea0003800200 */
.L_x_924:
[----:B------:R-:W-:Y:S01]  /*7b20*/  IADD3 R5, PT, PT, R16, -R229, RZ ;  /* 0x800000e510057210 */ /* 0x000fe20007ffe0ff */
[----:B------:R-:W-:Y:S03]  /*7b30*/  BSSY.RECONVERGENT B1, `(.L_x_927) ;  /* 0x000001e000017945 */ /* 0x000fe60003800200 */
[----:B------:R-:W-:-:S13]  /*7b40*/  ISETP.GT.AND P1, PT, R5, 0x400, PT ;  /* 0x000004000500780c */ /* 0x000fda0003f24270 */
[----:B------:R-:W-:Y:S05]  /*7b50*/  @!P1 BRA `(.L_x_928) ;  /* 0x00000000006c9947 */ /* 0x000fea0003800000 */
[----:B------:R-:W2:Y:S01]  /*7b60*/  LDS R5, [R0+-0x800] ;  /* 0xfff8000000057984 */ /* 0x000ea20000000800 */
[----:B------:R-:W-:Y:S01]  /*7b70*/  PLOP3.LUT P0, PT, PT, PT, PT, 0x8, 0x80 ;  /* 0x000000000080781c */ /* 0x000fe20003f0e170 */
[----:B------:R-:W-:Y:S02]  /*7b80*/  VIADD R229, R229, 0x800 ;  /* 0x00000800e5e57836 */ /* 0x000fe40000000000 */
[----:B------:R-:W0:Y:S04]  /*7b90*/  LDS R7, [R0+-0x400] ;  /* 0xfffc000000077984 */ /* 0x000e280000000800 */
[----:B------:R-:W3:Y:S04]  /*7ba0*/  LDS R8, [R0] ;  /* 0x0000000000087984 */ /* 0x000ee80000000800 */
[----:B------:R-:W4:Y:S04]  /*7bb0*/  LDS R10, [R0+0x400] ;  /* 0x00040000000a7984 */ /* 0x000f280000000800 */
[----:B------:R-:W5:Y:S04]  /*7bc0*/  LDS R12, [R0+0x800] ;  /* 0x00080000000c7984 */ /* 0x000f680000000800 */
[----:B------:R-:W1:Y:S04]  /*7bd0*/  LDS R14, [R0+0xc00] ;  /* 0x000c0000000e7984 */ /* 0x000e680000000800 */
[----:B------:R-:W1:Y:S04]  /*7be0*/  LDS R18, [R0+0x1000] ;  /* 0x0010000000127984 */ /* 0x000e680000000800 */
[----:B------:R-:W1:Y:S01]  /*7bf0*/  LDS R20, [R0+0x1400] ;  /* 0x0014000000147984 */ /* 0x000e620000000800 */
[C---:B--2---:R-:W-:Y:S01]  /*7c00*/  FMUL.FTZ R5, R37.reuse, R5 ;  /* 0x0000000525057220 */ /* 0x044fe20000410000 */
[----:B0-----:R-:W-:-:S04]  /*7c10*/  FMUL.FTZ R7, R37, R7 ;  /* 0x0000000725077220 */ /* 0x001fc80000410000 */
[----:B------:R-:W-:Y:S01]  /*7c20*/  STS [R0+-0x800], R5 ;  /* 0xfff8000500007388 */ /* 0x000fe20000000800 */
[----:B---3--:R-:W-:-:S03]  /*7c30*/  FMUL.FTZ R9, R37, R8 ;  /* 0x0000000825097220 */ /* 0x008fc60000410000 */
[----:B------:R-:W-:Y:S01]  /*7c40*/  STS [R0+-0x400], R7 ;  /* 0xfffc000700007388 */ /* 0x000fe20000000800 */
[----:B----4-:R-:W-:-:S03]  /*7c50*/  FMUL.FTZ R11, R37, R10 ;  /* 0x0000000a250b7220 */ /* 0x010fc60000410000 */
[----:B------:R-:W-:Y:S01]  /*7c60*/  STS [R0], R9 ;  /* 0x0000000900007388 */ /* 0x000fe20000000800 */
[----:B-----5:R-:W-:-:S03]  /*7c70*/  FMUL.FTZ R13, R37, R12 ;  /* 0x0000000c250d7220 */ /* 0x020fc60000410000 */
[----:B------:R-:W-:Y:S01]  /*7c80*/  STS [R0+0x400], R11 ;  /* 0x0004000b00007388 */ /* 0x000fe20000000800 */
[----:B-1----:R-:W-:-:S03]  /*7c90*/  FMUL.FTZ R15, R37, R14 ;  /* 0x0000000e250f7220 */ /* 0x002fc60000410000 */
[----:B------:R-:W-:Y:S01]  /*7ca0*/  STS [R0+0x800], R13 ;  /* 0x0008000d00007388 */ /* 0x000fe20000000800 */
[----:B------:R-:W-:-:S03]  /*7cb0*/  FMUL.FTZ R19, R37, R18 ;  /* 0x0000001225137220 */ /* 0x000fc60000410000 */
[----:B------:R-:W-:Y:S01]  /*7cc0*/  STS [R0+0xc00], R15 ;  /* 0x000c000f00007388 */ /* 0x000fe20000000800 */
[----:B------:R-:W-:-:S03]  /*7cd0*/  FMUL.FTZ R21, R37, R20 ;  /* 0x0000001425157220 */ /* 0x000fc60000410000 */
[----:B------:R-:W-:Y:S04]  /*7ce0*/  STS [R0+0x1000], R19 ;  /* 0x0010001300007388 */ /* 0x000fe80000000800 */
[----:B------:R0:W-:Y:S02]  /*7cf0*/  STS [R0+0x1400], R21 ;  /* 0x0014001500007388 */ /* 0x0001e40000000800 */
[----:B0-----:R-:W-:-:S07]  /*7d00*/  IADD3 R0, PT, PT, R0, 0x2000, RZ ;  /* 0x0000200000007810 */ /* 0x001fce0007ffe0ff */
.L_x_928:
[----:B------:R-:W-:Y:S05]  /*7d10*/  BSYNC.RECONVERGENT B1 ;  /* 0x0000000000017941 */ /* 0x000fea0003800200 */
.L_x_927:
[----:B------:R-:W-:-:S13]  /*7d20*/  ISETP.LT.OR P0, PT, R229, R16, P0 ;  /* 0x00000010e500720c */ /* 0x000fda0000701670 */
[----:B------:R-:W-:Y:S05]  /*7d30*/  @!P0 BRA `(.L_x_919) ;  /* 0x0000000c003c8947 */ /* 0x000fea0003800000 */
[----:B------:R-:W2:Y:S04]  /*7d40*/  LDS R5, [R0+-0x800] ;  /* 0xfff8000000057984 */ /* 0x000ea80000000800 */
[----:B------:R-:W0:Y:S04]  /*7d50*/  LDS R7, [R0+-0x400] ;  /* 0xfffc000000077984 */ /* 0x000e280000000800 */
[----:B------:R-:W3:Y:S04]  /*7d60*/  LDS R8, [R0] ;  /* 0x0000000000087984 */ /* 0x000ee80000000800 */
[----:B------:R-:W4:Y:S01]  /*7d70*/  LDS R10, [R0+0x400] ;  /* 0x00040000000a7984 */ /* 0x000f220000000800 */
[-C--:B--2---:R-:W-:Y:S01]  /*7d80*/  FMUL.FTZ R5, R5, R37.reuse ;  /* 0x0000002505057220 */ /* 0x084fe20000410000 */
[----:B0-----:R-:W-:-:S04]  /*7d90*/  FMUL.FTZ R7, R7, R37 ;  /* 0x0000002507077220 */ /* 0x001fc80000410000 */
[----:B------:R0:W-:Y:S01]  /*7da0*/  STS [R0+-0x800], R5 ;  /* 0xfff8000500007388 */ /* 0x0001e20000000800 */
[----:B---3--:R-:W-:-:S03]  /*7db0*/  FMUL.FTZ R9, R8, R37 ;  /* 0x0000002508097220 */ /* 0x008fc60000410000 */
[----:B------:R0:W-:Y:S01]  /*7dc0*/  STS [R0+-0x400], R7 ;  /* 0xfffc000700007388 */ /* 0x0001e20000000800 */
[----:B----4-:R-:W-:-:S03]  /*7dd0*/  FMUL.FTZ R11, R10, R37 ;  /* 0x000000250a0b7220 */ /* 0x010fc60000410000 */
[----:B------:R0:W-:Y:S04]  /*7de0*/  STS [R0], R9 ;  /* 0x0000000900007388 */ /* 0x0001e80000000800 */
[----:B------:R0:W-:Y:S01]  /*7df0*/  STS [R0+0x400], R11 ;  /* 0x0004000b00007388 */ /* 0x0001e20000000800 */
[----:B------:R-:W-:Y:S05]  /*7e00*/  BRA `(.L_x_919) ;  /* 0x0000000c00087947 */ /* 0x000fea0003800000 */
.L_x_920:
        /* <DEDUP_REMOVED lines=9> */
[----:B------:R-:W3:Y:S01]  /*7ea0*/  LDCU.64 UR8, c[0x0][0x480] ;  /* 0x00009000ff0877ac */ /* 0x000ee20008000a00 */
[----:B------:R-:W-:Y:S02]  /*7eb0*/  LEA.HI R0, R0, 0x1, RZ, 0x18 ;  /* 0x0000000100007811 */ /* 0x000fe400078fc0ff */
[----:B------:R-:W-:Y:S01]  /*7ec0*/  IADD3 R13, P0, PT, R229, R8, RZ ;  /* 0x00000008e50d7210 */ /* 0x000fe20007f1e0ff */
[----:B------:R-:W-:Y:S01]  /*7ed0*/  UMOV UR4, 0x400 ;  /* 0x0000040000047882 */ /* 0x000fe20000000000 */
[C---:B------:R-:W-:Y:S01]  /*7ee0*/  SHF.L.U32 R5, R0.reuse, 0x8, RZ ;  /* 0x0000000800057819 */ /* 0x040fe200000006ff */
[----:B------:R-:W-:Y:S01]  /*7ef0*/  UIADD3 UR4, UPT, UPT, UR4, 0x240, URZ ;  /* 0x0000024004047890 */ /* 0x000fe2000fffe0ff */
[----:B------:R-:W-:Y:S01]  /*7f00*/  LOP3.LUT R0, R0, 0x3, RZ, 0xc0, !PT ;  /* 0x0000000300007812 */ /* 0x000fe200078ec0ff */
[----:B------:R-:W-:Y:S01]  /*7f10*/  IMAD.X R14, RZ, RZ, R9, P0 ;  /* 0x000000ffff0e7224 */ /* 0x000fe200000e0609 */
[----:B------:R-:W-:-:S02]  /*7f20*/  LOP3.LUT R10, R5, 0x300, RZ, 0xc0, !PT ;  /* 0x00000300050a7812 */ /* 0x000fc400078ec0ff */
[----:B------:R-:W-:Y:S02]  /*7f30*/  IADD3 R5, PT, PT, -R0, RZ, RZ ;  /* 0x000000ff00057210 */ /* 0x000fe40007ffe1ff */
[----:B------:R-:W-:Y:S02]  /*7f40*/  IADD3 R229, PT, PT, R229, R10, RZ ;  /* 0x0000000ae5e57210 */ /* 0x000fe40007ffe0ff */
[----:B---3--:R-:W-:-:S04]  /*7f50*/  LEA R12, P0, R13, UR8, 0x2 ;  /* 0x000000080d0c7c11 */ /* 0x008fc8000f8010ff */
[----:B------:R-:W-:Y:S01]  /*7f60*/  LEA.HI.X R13, R13, UR9, R14, 0x2, P0 ;  /* 0x000000090d0d7c11 */ /* 0x000fe200080f140e */
[----:B0-----:R-:W-:-:S06]  /*7f70*/  ULEA UR4, UR5, UR4, 0x18 ;  /* 0x0000000405047291 */ /* 0x001fcc000f8ec0ff */
[----:B------:R-:W-:-:S07]  /*7f80*/  LEA R0, R4, UR4, 0x2 ;  /* 0x0000000404007c11 */ /* 0x000fce000f8e10ff */
.L_x_931:
[----:B------:R-:W2:Y:S01]  /*7f90*/  LDS R7, [R0] ;  /* 0x0000000000077984 */ /* 0x000ea20000000800 */
[----:B------:R-:W-:Y:S01]  /*7fa0*/  IMAD.MOV.U32 R10, RZ, RZ, R12 ;  /* 0x000000ffff0a7224 */ /* 0x000fe200078e000c */
[----:B------:R-:W-:Y:S02]  /*7fb0*/  MOV R11, R13 ;  /* 0x0000000d000b7202 */ /* 0x000fe40000000f00 */
[----:B------:R-:W-:Y:S02]  /*7fc0*/  IADD3 R5, PT, PT, R5, 0x1, RZ ;  /* 0x0000000105057810 */ /* 0x000fe40007ffe0ff */
[----:B------:R-:W-:Y:S02]  /*7fd0*/  IADD3 R12, P2, PT, R12, 0x400, RZ ;  /* 0x000004000c0c7810 */ /* 0x000fe40007f5e0ff */
[----:B------:R-:W-:-:S03]  /*7fe0*/  ISETP.NE.AND P0, PT, R5, RZ, PT ;  /* 0x000000ff0500720c */ /* 0x000fc60003f05270 */
[----:B------:R-:W-:Y:S02]  /*7ff0*/  IMAD.X R13, RZ, RZ, R13, P2 ;  /* 0x000000ffff0d7224 */ /* 0x000fe400010e060d */
[----:B--2---:R-:W-:-:S05]  /*8000*/  FMUL.FTZ R7, R7, R37 ;  /* 0x0000002507077220 */ /* 0x004fca0000410000 */
[----:B------:R-:W-:Y:S04]  /*8010*/  STG.E desc[UR36][R10.64], R7 ;  /* 0x000000070a007986 */ /* 0x000fe8000c101924 */
[----:B------:R0:W-:Y:S02]  /*8020*/  STS [R0], R7 ;  /* 0x0000000700007388 */ /* 0x0001e40000000800 */
[----:B0-----:R-:W-:Y:S01]  /*8030*/  IADD3 R0, PT, PT, R0, 0x400, RZ ;  /* 0x0000040000007810 */ /* 0x001fe20007ffe0ff */
[----:B------:R-:W-:Y:S06]  /*8040*/  @P0 BRA `(.L_x_931) ;  /* 0xfffffffc00d00947 */ /* 0x000fec000383ffff */
.L_x_930:
[----:B------:R-:W-:Y:S05]  /*8050*/  BSYNC.RECONVERGENT B1 ;  /* 0x0000000000017941 */ /* 0x000fea0003800200 */
.L_x_929:
[----:B------:R-:W-:Y:S05]  /*8060*/  @!P1 BRA `(.L_x_919) ;  /* 0x0000000800709947 */ /* 0x000fea0003800000 */
[----:B------:R-:W0:Y:S01]  /*8070*/  S2R R10, SR_CgaCtaId ;  /* 0x00000000000a7919 */ /* 0x000e220000008800 */
[----:B------:R-:W3:Y:S01]  /*8080*/  LDCU.64 UR4, c[0x0][0x480] ;  /* 0x00009000ff0477ac */ /* 0x000ee20008000a00 */
[----:B------:R-:W-:Y:S01]  /*8090*/  IADD3 R5, P0, PT, R229, R8, RZ ;  /* 0x00000008e5057210 */ /* 0x000fe20007f1e0ff */
[----:B------:R-:W-:Y:S01]  /*80a0*/  IMAD.IADD R11, R16, 0x1, -R229 ;  /* 0x00000001100b7824 */ /* 0x000fe200078e0ae5 */
[----:B------:R-:W-:Y:S01]  /*80b0*/  MOV R0, 0x400 ;  /* 0x0000040000007802 */ /* 0x000fe20000000f00 */
[----:B------:R-:W-:Y:S01]  /*80c0*/  BSSY.RECONVERGENT B1, `(.L_x_932) ;  /* 0x0000058000017945 */ /* 0x000fe20003800200 */
[----:B------:R-:W-:Y:S02]  /*80d0*/  IADD3.X R8, PT, PT, RZ, R9, RZ, P0, !PT ;  /* 0x00000009ff087210 */ /* 0x000fe400007fe4ff */
[----:B------:R-:W-:Y:S02]  /*80e0*/  ISETP.GT.AND P1, PT, R11, 0xc00, PT ;  /* 0x00000c000b00780c */ /* 0x000fe40003f24270 */
[----:B---3--:R-:W-:-:S04]  /*80f0*/  LEA R9, P0, R5, UR4, 0x2 ;  /* 0x0000000405097c11 */ /* 0x008fc8000f8010ff */
[----:B------:R-:W-:Y:S02]  /*8100*/  LEA.HI.X R7, R5, UR5, R8, 0x2, P0 ;  /* 0x0000000505077c11 */ /* 0x000fe400080f1408 */
[----:B------:R-:W-:Y:S02]  /*8110*/  IADD3 R5, PT, PT, R0, 0x240, RZ ;  /* 0x0000024000057810 */ /* 0x000fe40007ffe0ff */
[----:B------:R-:W-:Y:S02]  /*8120*/  SHF.L.U32 R0, R27, 0x2, RZ ;  /* 0x000000021b007819 */ /* 0x000fe400000006ff */
[----:B------:R-:W-:-:S03]  /*8130*/  IADD3 R8, P0, PT, R9, 0x800, RZ ;  /* 0x0000080009087810 */ /* 0x000fc60007f1e0ff */
[----:B------:R-:W-:Y:S01]  /*8140*/  IMAD R0, R229, 0x4, -R0 ;  /* 0x00000004e5007824 */ /* 0x000fe200078e0a00 */
[----:B0-----:R-:W-:Y:S02]  /*8150*/  LEA R5, R10, R5, 0x18 ;  /* 0x000000050a057211 */ /* 0x001fe400078ec0ff */
[----:B------:R-:W-:Y:S02]  /*8160*/  IADD3.X R9, PT, PT, RZ, R7, RZ, P0, !PT ;  /* 0x00000007ff097210 */ /* 0x000fe400007fe4ff */
[----:B------:R-:W-:Y:S02]  /*8170*/  IADD3 R0, PT, PT, R0, 0x800, R5 ;  /* 0x0000080000007810 */ /* 0x000fe40007ffe005 */
[----:B------:R-:W-:Y:S01]  /*8180*/  PLOP3.LUT P0, PT, PT, PT, PT, 0x80, 0x8 ;  /* 0x000000000008781c */ /* 0x000fe20003f0f070 */
[----:B------:R-:W-:-:S12]  /*8190*/  @!P1 BRA `(.L_x_933) ;  /* 0x0000000400289947 */ /* 0x000fd80003800000 */
[----:B------:R-:W-:Y:S02]  /*81a0*/  PLOP3.LUT P0, PT, PT, PT, PT, 0x8, 0x80 ;  /* 0x000000000080781c */ /* 0x000fe40003f0e170 */
[----:B------:R-:W-:-:S11]  /*81b0*/  IADD3 R38, PT, PT, R16, -0xc00, RZ ;  /* 0xfffff40010267810 */ /* 0x000fd60007ffe0ff */
.L_x_934:
[----:B------:R-:W2:Y:S01]  /*81c0*/  LDS R7, [R0+-0x400] ;  /* 0xfffc000000077984 */ /* 0x000ea20000000800 */
[----:B------:R-:W-:-:S03]  /*81d0*/  VIADD R229, R229, 0x1000 ;  /* 0x00001000e5e57836 */ /* 0x000fc60000000000 */
[----:B------:R-:W0:Y:S02]  /*81e0*/  LDS R5, [R0+-0x800] ;  /* 0xfff8000000057984 */ /* 0x000e240000000800 */
[----:B------:R-:W-:Y:S02]  /*81f0*/  ISETP.GE.AND P2, PT, R229, R38, PT ;  /* 0x00000026e500720c */ /* 0x000fe40003f46270 */
[----:B------:R-:W-:Y:S04]  /*8200*/  LDS R30, [R0+0x1c00] ;  /* 0x001c0000001e7984 */ /* 0x000fe80000000800 */
[----:B------:R-:W3:Y:S04]  /*8210*/  LDS R10, [R0] ;  /* 0x00000000000a7984 */ /* 0x000ee80000000800 */
[----:B------:R-:W4:Y:S04]  /*8220*/  LDS R12, [R0+0x400] ;  /* 0x00040000000c7984 */ /* 0x000f280000000800 */
[----:B------:R-:W-:Y:S04]  /*8230*/  LDS R28, [R0+0x1400] ;  /* 0x00140000001c7984 */ /* 0x000fe80000000800 */
[----:B------:R-:W5:Y:S04]  /*8240*/  LDS R14, [R0+0x800] ;  /* 0x00080000000e7984 */ /* 0x000f680000000800 */
[----:B------:R-:W1:Y:S04]  /*8250*/  LDS R18, [R0+0xc00] ;  /* 0x000c000000127984 */ /* 0x000e680000000800 */
[----:B------:R-:W1:Y:S04]  /*8260*/  LDS R20, [R0+0x1000] ;  /* 0x0010000000147984 */ /* 0x000e680000000800 */
[----:B------:R-:W1:Y:S04]  /*8270*/  LDS R29, [R0+0x1800] ;  /* 0x00180000001d7984 */ /* 0x000e680000000800 */
[----:B------:R-:W1:Y:S01]  /*8280*/  LDS R31, [R0+0x2000] ;  /* 0x00200000001f7984 */ /* 0x000e620000000800 */
[----:B--2---:R-:W-:-:S03]  /*8290*/  FMUL.FTZ R7, R37, R7 ;  /* 0x0000000725077220 */ /* 0x004fc60000410000 */
[----:B------:R-:W-:Y:S01]  /*82a0*/  LDS R32, [R0+0x2400] ;  /* 0x0024000000207984 */ /* 0x000fe20000000800 */
[----:B0-----:R-:W-:-:S03]  /*82b0*/  FMUL.FTZ R5, R37, R5 ;  /* 0x0000000525057220 */ /* 0x001fc60000410000 */
[----:B------:R-:W0:Y:S04]  /*82c0*/  LDS R33, [R0+0x2800] ;  /* 0x0028000000217984 */ /* 0x000e280000000800 */
[----:B------:R-:W-:Y:S01]  /*82d0*/  LDS R34, [R0+0x2c00] ;  /* 0x002c000000227984 */ /* 0x000fe20000000800 */
[----:B---3--:R-:W-:-:S03]  /*82e0*/  FMUL.FTZ R11, R37, R10 ;  /* 0x0000000a250b7220 */ /* 0x008fc60000410000 */
[----:B------:R-:W2:Y:S01]  /*82f0*/  LDS R35, [R0+0x3000] ;  /* 0x0030000000237984 */ /* 0x000ea20000000800 */
[----:B----4-:R-:W-:-:S03]  /*8300*/  FMUL.FTZ R13, R37, R12 ;  /* 0x0000000c250d7220 */ /* 0x010fc60000410000 */
[----:B------:R-:W3:Y:S04]  /*8310*/  LDS R36, [R0+0x3400] ;  /* 0x0034000000247984 */ /* 0x000ee80000000800 */
[----:B------:R-:W-:Y:S01]  /*8320*/  STG.E desc[UR36][R8.64+-0x400], R7 ;  /* 0xfffc000708007986 */ /* 0x000fe2000c101924 */
[----:B-----5:R-:W-:-:S03]  /*8330*/  FMUL.FTZ R15, R37, R14 ;  /* 0x0000000e250f7220 */ /* 0x020fc60000410000 */
[----:B------:R4:W-:Y:S01]  /*8340*/  STS [R0+-0x400], R7 ;  /* 0xfffc000700007388 */ /* 0x0009e20000000800 */
[----:B-1----:R-:W-:-:S03]  /*8350*/  FMUL.FTZ R19, R37, R18 ;  /* 0x0000001225137220 */ /* 0x002fc60000410000 */
[----:B------:R-:W-:Y:S01]  /*8360*/  STG.E desc[UR36][R8.64+-0x800], R5 ;  /* 0xfff8000508007986 */ /* 0x000fe2000c101924 */
[----:B------:R-:W-:-:S03]  /*8370*/  FMUL.FTZ R21, R37, R20 ;  /* 0x0000001425157220 */ /* 0x000fc60000410000 */
[----:B------:R1:W-:Y:S01]  /*8380*/  STS [R0+-0x800], R5 ;  /* 0xfff8000500007388 */ /* 0x0003e20000000800 */
[C---:B------:R-:W-:Y:S01]  /*8390*/  FMUL.FTZ R29, R37.reuse, R29 ;  /* 0x0000001d251d7220 */ /* 0x040fe20000410000 */
[C---:B----4-:R-:W-:Y:S02]  /*83a0*/  FMUL.FTZ R7, R37.reuse, R30 ;  /* 0x0000001e25077220 */ /* 0x050fe40000410000 */
[----:B------:R-:W-:Y:S01]  /*83b0*/  STG.E desc[UR36][R8.64], R11 ;  /* 0x0000000b08007986 */ /* 0x000fe2000c101924 */
[----:B------:R-:W-:-:S03]  /*83c0*/  FMUL.FTZ R31, R37, R31 ;  /* 0x0000001f251f7220 */ /* 0x000fc60000410000 */
[----:B------:R-:W-:Y:S01]  /*83d0*/  STG.E desc[UR36][R8.64+0x1c00], R7 ;  /* 0x001c000708007986 */ /* 0x000fe2000c101924 */
[----:B-1----:R-:W-:-:S03]  /*83e0*/  FMUL.FTZ R5, R37, R28 ;  /* 0x0000001c25057220 */ /* 0x002fc60000410000 */
[----:B------:R1:W-:Y:S01]  /*83f0*/  STS [R0+0x1c00], R7 ;  /* 0x001c000700007388 */ /* 0x0003e20000000800 */
[----:B0-----:R-:W-:-:S03]  /*8400*/  FMUL.FTZ R33, R37, R33 ;  /* 0x0000002125217220 */ /* 0x001fc60000410000 */
[----:B------:R0:W-:Y:S04]  /*8410*/  STS [R0], R11 ;  /* 0x0000000b00007388 */ /* 0x0001e80000000800 */
[----:B------:R-:W-:Y:S01]  /*8420*/  STG.E desc[UR36][R8.64+0x400], R13 ;  /* 0x0004000d08007986 */ /* 0x000fe2000c101924 */
[C---:B--2---:R-:W-:Y:S01]  /*8430*/  FMUL.FTZ R35, R37.reuse, R35 ;  /* 0x0000002325237220 */ /* 0x044fe20000410000 */
[----:B-1----:R-:W-:Y:S02]  /*8440*/  IADD3 R7, P1, PT, R8, 0x4000, RZ ;  /* 0x0000400008077810 */ /* 0x002fe40007f3e0ff */
[----:B------:R3:W-:Y:S01]  /*8450*/  STS [R0+0x400], R13 ;  /* 0x0004000d00007388 */ /* 0x0007e20000000800 */
[----:B0-----:R-:W-:Y:S01]  /*8460*/  FMUL.FTZ R11, R37, R32 ;  /* 0x00000020250b7220 */ /* 0x001fe20000410000 */
[----:B------:R-:W-:-:S02]  /*8470*/  IADD3.X R10, PT, PT, RZ, R9, RZ, P1, !PT ;  /* 0x00000009ff0a7210 */ /* 0x000fc40000ffe4ff */
[----:B------:R-:W-:Y:S04]  /*8480*/  STG.E desc[UR36][R8.64+0x1400], R5 ;  /* 0x0014000508007986 */ /* 0x000fe8000c101924 */
[----:B------:R0:W-:Y:S01]  /*8490*/  STS [R0+0x1400], R5 ;  /* 0x0014000500007388 */ /* 0x0001e20000000800 */
[----:B---3--:R-:W-:-:S03]  /*84a0*/  FMUL.FTZ R13, R37, R36 ;  /* 0x00000024250d7220 */ /* 0x008fc60000410000 */
[----:B------:R-:W-:Y:S04]  /*84b0*/  STG.E desc[UR36][R8.64+0x800], R15 ;  /* 0x0008000f08007986 */ /* 0x000fe8000c101924 */
[----:B------:R-:W-:Y:S01]  /*84c0*/  STS [R0+0x800], R15 ;  /* 0x0008000f00007388 */ /* 0x000fe20000000800 */
[----:B0-----:R-:W-:-:S03]  /*84d0*/  FMUL.FTZ R5, R37, R34 ;  /* 0x0000002225057220 */ /* 0x001fc60000410000 */
[----:B------:R-:W-:Y:S04]  /*84e0*/  STG.E desc[UR36][R8.64+0xc00], R19 ;  /* 0x000c001308007986 */ /* 0x000fe8000c101924 */
[----:B------:R-:W-:Y:S04]  /*84f0*/  STS [R0+0xc00], R19 ;  /* 0x000c001300007388 */ /* 0x000fe80000000800 */
        /* <DEDUP_REMOVED lines=14> */
[----:B------:R0:W-:Y:S04]  /*85e0*/  STG.E desc[UR36][R8.64+0x3400], R13 ;  /* 0x0034000d08007986 */ /* 0x0001e8000c101924 */
[----:B------:R1:W-:Y:S01]  /*85f0*/  STS [R0+0x3400], R13 ;  /* 0x0034000d00007388 */ /* 0x0003e20000000800 */
[----:B0-----:R-:W-:Y:S01]  /*8600*/  IMAD.MOV.U32 R8, RZ, RZ, R7 ;  /* 0x000000ffff087224 */ /* 0x001fe200078e0007 */
[----:B------:R-:W-:-:S02]  /*8610*/  MOV R9, R10 ;  /* 0x0000000a00097202 */ /* 0x000fc40000000f00 */
[----:B-1----:R-:W-:Y:S01]  /*8620*/  IADD3 R0, PT, PT, R0, 0x4000, RZ ;  /* 0x0000400000007810 */ /* 0x002fe20007ffe0ff */
[----:B------:R-:W-:Y:S06]  /*8630*/  @!P2 BRA `(.L_x_934) ;  /* 0xfffffff800e0a947 */ /* 0x000fec000383ffff */
.L_x_933:
[----:B------:R-:W-:Y:S05]  /*8640*/  BSYNC.RECONVERGENT B1 ;  /* 0x0000000000017941 */ /* 0x000fea0003800200 */
.L_x_932:
[----:B------:R-:W-:Y:S01]  /*8650*/  IADD3 R5, PT, PT, R16, -R229, RZ ;  /* 0x800000e510057210 */ /* 0x000fe20007ffe0ff */
[----:B------:R-:W-:Y:S03]  /*8660*/  BSSY.RECONVERGENT B1, `(.L_x_935) ;  /* 0x000002a000017945 */ /* 0x000fe60003800200 */
[----:B------:R-:W-:-:S13]  /*8670*/  ISETP.GT.AND P1, PT, R5, 0x400, PT ;  /* 0x000004000500780c */ /* 0x000fda0003f24270 */
[----:B------:R-:W-:Y:S05]  /*8680*/  @!P1 BRA `(.L_x_936) ;  /* 0x00000000009c9947 */ /* 0x000fea0003800000 */
[----:B------:R-:W2:Y:S01]  /*8690*/  LDS R7, [R0+-0x400] ;  /* 0xfffc000000077984 */ /* 0x000ea20000000800 */
[----:B------:R-:W-:Y:S02]  /*86a0*/  PLOP3.LUT P0, PT, PT, PT, PT, 0x8, 0x80 ;  /* 0x000000000080781c */ /* 0x000fe40003f0e170 */
[----:B------:R-:W-:Y:S01]  /*86b0*/  IADD3 R229, PT, PT, R229, 0x800, RZ ;  /* 0x00000800e5e57810 */ /* 0x000fe20007ffe0ff */
        /* <DEDUP_REMOVED lines=9> */
[----:B------:R-:W-:Y:S01]  /*8750*/  STG.E desc[UR36][R8.64+-0x400], R7 ;  /* 0xfffc000708007986 */ /* 0x000fe2000c101924 */
[----:B---3--:R-:W-:-:S03]  /*8760*/  FMUL.FTZ R11, R37, R10 ;  /* 0x0000000a250b7220 */ /* 0x008fc60000410000 */
[----:B------:R0:W-:Y:S01]  /*8770*/  STS [R0+-0x400], R7 ;  /* 0xfffc000700007388 */ /* 0x0001e20000000800 */
[----:B----4-:R-:W-:-:S03]  /*8780*/  FMUL.FTZ R13, R37, R12 ;  /* 0x0000000c250d7220 */ /* 0x010fc60000410000 */
[----:B------:R-:W-:Y:S01]  /*8790*/  STG.E desc[UR36][R8.64+-0x800], R5 ;  /* 0xfff8000508007986 */ /* 0x000fe2000c101924 */
[----:B-----5:R-:W-:-:S03]  /*87a0*/  FMUL.FTZ R15, R37, R14 ;  /* 0x0000000e250f7220 */ /* 0x020fc60000410000 */
[----:B------:R2:W-:Y:S01]  /*87b0*/  STS [R0+-0x800], R5 ;  /* 0xfff8000500007388 */ /* 0x0005e20000000800 */
[----:B0-----:R-:W-:Y:S01]  /*87c0*/  IADD3 R7, P1, PT, R8, 0x2000, RZ ;  /* 0x0000200008077810 */ /* 0x001fe20007f3e0ff */
[C---:B-1----:R-:W-:Y:S02]  /*87d0*/  FMUL.FTZ R19, R37.reuse, R18 ;  /* 0x0000001225137220 */ /* 0x042fe40000410000 */
[----:B------:R-:W-:Y:S01]  /*87e0*/  STG.E desc[UR36][R8.64], R11 ;  /* 0x0000000b08007986 */ /* 0x000fe2000c101924 */
[C---:B------:R-:W-:Y:S01]  /*87f0*/  FMUL.FTZ R21, R37.reuse, R20 ;  /* 0x0000001425157220 */ /* 0x040fe20000410000 */
[----:B------:R-:W-:Y:S02]  /*8800*/  IMAD.X R10, RZ, RZ, R9, P1 ;  /* 0x000000ffff0a7224 */ /* 0x000fe400008e0609 */
[----:B------:R-:W-:Y:S01]  /*8810*/  STS [R0], R11 ;  /* 0x0000000b00007388 */ /* 0x000fe20000000800 */
[----:B--2---:R-:W-:-:S03]  /*8820*/  FMUL.FTZ R5, R37, R28 ;  /* 0x0000001c25057220 */ /* 0x004fc60000410000 */
        /* <DEDUP_REMOVED lines=12> */
[----:B-1----:R-:W-:-:S07]  /*88f0*/  IADD3 R0, PT, PT, R0, 0x2000, RZ ;  /* 0x0000200000007810 */ /* 0x002fce0007ffe0ff */
.L_x_936:
[----:B------:R-:W-:Y:S05]  /*8900*/  BSYNC.RECONVERGENT B1 ;  /* 0x0000000000017941 */ /* 0x000fea0003800200 */
.L_x_935:
        /* <DEDUP_REMOVED lines=8> */
[----:B------:R0:W-:Y:S01]  /*8990*/  STG.E desc[UR36][R8.64+-0x800], R5 ;  /* 0xfff8000508007986 */ /* 0x0001e2000c101924 */
[----:B---3--:R-:W-:-:S03]  /*89a0*/  FMUL.FTZ R11, R10, R37 ;  /* 0x000000250a0b7220 */ /* 0x008fc60000410000 */
[----:B------:R0:W-:Y:S01]  /*89b0*/  STS [R0+-0x800], R5 ;  /* 0xfff8000500007388 */ /* 0x0001e20000000800 */
[----:B----4-:R-:W-:-:S03]  /*89c0*/  FMUL.FTZ R13, R12, R37 ;  /* 0x000000250c0d7220 */ /* 0x010fc60000410000 */
[----:B------:R0:W-:Y:S04]  /*89d0*/  STG.E desc[UR36][R8.64+-0x400], R7 ;  /* 0xfffc000708007986 */ /* 0x0001e8000c101924 */
[----:B------:R0:W-:Y:S04]  /*89e0*/  STS [R0+-0x400], R7 ;  /* 0xfffc000700007388 */ /* 0x0001e80000000800 */
[----:B------:R0:W-:Y:S04]  /*89f0*/  STG.E desc[UR36][R8.64], R11 ;  /* 0x0000000b08007986 */ /* 0x0001e8000c101924 */
[----:B------:R0:W-:Y:S04]  /*8a00*/  STS [R0], R11 ;  /* 0x0000000b00007388 */ /* 0x0001e80000000800 */
[----:B------:R0:W-:Y:S04]  /*8a10*/  STG.E desc[UR36][R8.64+0x400], R13 ;  /* 0x0004000d08007986 */ /* 0x0001e8000c101924 */
[----:B------:R0:W-:Y:S02]  /*8a20*/  STS [R0+0x400], R13 ;  /* 0x0004000d00007388 */ /* 0x0001e40000000800 */
.L_x_919:
[----:B------:R-:W-:Y:S05]  /*8a30*/  BSYNC.RECONVERGENT B0 ;  /* 0x0000000000007941 */ /* 0x000fea0003800200 */
.L_x_918:
[----:B------:R-:W3:Y:S01]  /*8a40*/  LDCU UR4, c[0x0][0x40c] ;  /* 0x00008180ff0477ac */ /* 0x000ee20008000800 */
[----:B0-----:R-:W-:Y:S01]  /*8a50*/  SHF.R.S32.HI R5, RZ, 0x1f, R24 ;  /* 0x0000001fff057819 */ /* 0x001fe20000011418 */
[----:B------:R-:W0:Y:S01]  /*8a60*/  S2R R31, SR_CgaCtaId ;  /* 0x00000000001f7919 */ /* 0x000e220000008800 */
[----:B------:R-:W-:Y:S01]  /*8a70*/  SHF.R.U32.HI R28, RZ, 0x4, R4 ;  /* 0x00000004ff1c7819 */ /* 0x000fe20000011604 */
[----:B------:R-:W-:Y:S01]  /*8a80*/  BSSY.RECONVERGENT B0, `(.L_x_937) ;  /* 0x000001d000007945 */ /* 0x000fe20003800200 */
[----:B------:R-:W-:Y:S02]  /*8a90*/  LEA.HI R5, R5, R24, RZ, 0x4 ;  /* 0x0000001805057211 */ /* 0x000fe400078f20ff */
[----:B------:R-:W-:Y:S02]  /*8aa0*/  CS2R R10, SRZ ;  /* 0x00000000000a7805 */ /* 0x000fe4000001ff00 */
[----:B------:R-:W-:Y:S02]  /*8ab0*/  MOV R18, 0x400 ;  /* 0x0000040000127802 */ /* 0x000fe40000000f00 */
[----:B------:R-:W-:-:S02]  /*8ac0*/  LOP3.LUT R5, R5, 0xfffffff0, RZ, 0xc0, !PT ;  /* 0xfffffff005057812 */ /* 0x000fc400078ec0ff */
[----:B------:R-:W-:Y:S01]  /*8ad0*/  SHF.L.U32 R0, R4, 0x4, RZ ;  /* 0x0000000404007819 */ /* 0x000fe200000006ff */
[----:B------:R-:W-:Y:S01]  /*8ae0*/  VIADD R8, R18, 0x140 ;  /* 0x0000014012087836 */ /* 0x000fe20000000000 */
[----:B------:R-:W-:Y:S01]  /*8af0*/  IADD3 R7, PT, PT, R24, -R5, RZ ;  /* 0x8000000518077210 */ /* 0x000fe20007ffe0ff */
[----:B------:R-:W-:Y:S01]  /*8b00*/  IMAD.SHL.U32 R5, R4, 0x4, RZ ;  /* 0x0000000404057824 */ /* 0x000fe200078e00ff */
[----:B------:R-:W-:Y:S02]  /*8b10*/  LOP3.LUT R0, R0, 0xf0, RZ, 0xc0, !PT ;  /* 0x000000f000007812 */ /* 0x000fe400078ec0ff */
[----:B------:R-:W-:Y:S02]  /*8b20*/  ISETP.NE.AND P0, PT, R28, R7, PT ;  /* 0x000000071c00720c */ /* 0x000fe40003f05270 */
[----:B---3--:R-:W-:Y:S02]  /*8b30*/  MOV R53, UR4 ;  /* 0x0000000400357c02 */ /* 0x008fe40008000f00 */
[----:B------:R-:W-:-:S02]  /*8b40*/  LOP3.LUT R5, R5, 0x3c, RZ, 0xc0, !PT ;  /* 0x0000003c05057812 */ /* 0x000fc400078ec0ff */
[----:B------:R-:W-:-:S04]  /*8b50*/  ISETP.NE.OR P0, PT, R53, RZ, P0 ;  /* 0x000000ff3500720c */ /* 0x000fc80000705670 */
[----:B------:R-:W-:Y:S02]  /*8b60*/  ISETP.GT.U32.OR P0, PT, R5, 0x2f, P0 ;  /* 0x0000002f0500780c */ /* 0x000fe40000704470 */
[----:B0-----:R-:W-:Y:S02]  /*8b70*/  LEA R29, R31, R8, 0x18 ;  /* 0x000000081f1d7211 */ /* 0x001fe400078ec0ff */
[----:B------:R-:W-:Y:S02]  /*8b80*/  CS2R R8, SRZ ;  /* 0x0000000000087805 */ /* 0x000fe4000001ff00 */
[----:B------:R-:W-:-:S07]  /*8b90*/  IADD3 R29, PT, PT, R29, R0, RZ ;  /* 0x000000001d1d7210 */ /* 0x000fce0007ffe0ff */
[----:B------:R-:W-:Y:S05]  /*8ba0*/  @P0 BRA `(.L_x_938) ;  /* 0x0000000000280947 */ /* 0x000fea0003800000 */
[----:B------:R-:W0:Y:S01]  /*8bb0*/  LDCU.64 UR4, c[0x0][0x3b0] ;  /* 0x00007600ff0477ac */ /* 0x000e220008000a00 */
[----:B------:R-:W-:Y:S01]  /*8bc0*/  HFMA2 R11, -RZ, RZ, 0, 0 ;  /* 0x00000000ff0b7431 */ /* 0x000fe200000001ff */
[----:B0-----:R-:W-:-:S04]  /*8bd0*/  UISETP.NE.U32.AND UP0, UPT, UR4, URZ, UPT ;  /* 0x000000ff0400728c */ /* 0x001fc8000bf05070 */
[----:B------:R-:W-:-:S09]  /*8be0*/  UISETP.NE.AND.EX UP0, UPT, UR5, URZ, UPT, UP0 ;  /* 0x000000ff0500728c */ /* 0x000fd2000bf05300 */
[----:B------:R-:W-:Y:S05]  /*8bf0*/  BRA.U !UP0, `(.L_x_939) ;  /* 0x0000000108107547 */ /* 0x000fea000b800000 */
[----:B------:R-:W0:Y:S01]  /*8c00*/  LDC.64 R8, c[0x0][0x3b0] ;  /* 0x0000ec00ff087b82 */ /* 0x000e220000000a00 */
[----:B------:R-:W-:-:S04]  /*8c10*/  IMAD R11, R17, 0x30, R5 ;  /* 0x00000030110b7824 */ /* 0x000fc800078e0205 */
[----:B0-----:R-:W-:-:S06]  /*8c20*/  IMAD.WIDE.U32 R8, R11, 0x4, R8 ;  /* 0x000000040b087825 */ /* 0x001fcc00078e0008 */
[----:B------:R-:W5:Y:S02]  /*8c30*/  LDG.E.128 R8, desc[UR36][R8.64] ;  /* 0x0000002408087981 */ /* 0x000f64000c1e1d00 */
.L_x_939:
[----:B-----5:R0:W-:Y:S02]  /*8c40*/  STS.128 [R29], R8 ;  /* 0x000000081d007388 */ /* 0x0201e40000000c00 */
.L_x_938:
[----:B------:R-:W-:Y:S05]  /*8c50*/  BSYNC.RECONVERGENT B0 ;  /* 0x0000000000007941 */ /* 0x000fea0003800200 */
.L_x_937:
[----:B------:R-:W-:Y:S01]  /*8c60*/  BAR.SYNC.DEFER_BLOCKING 0x0 ;  /* 0x0000000000007b1d */ /* 0x000fe20000010000 */
[----:B------:R-:W-:Y:S02]  /*8c70*/  ISETP.GT.U32.AND P0, PT, R5, 0x2f, PT ;  /* 0x0000002f0500780c */ /* 0x000fe40003f04070 */
[----:B------:R-:W-:Y:S02]  /*8c80*/  CS2R R14, SRZ ;  /* 0x00000000000e7805 */ /* 0x000fe4000001ff00 */
[----:B------:R-:W-:Y:S01]  /*8c90*/  CS2R R12, SRZ ;  /* 0x00000000000c7805 */ /* 0x000fe2000001ff00 */
[----:B------:R-:W3:Y:S01]  /*8ca0*/  LDCU UR8, c[0x0][0x40c] ;  /* 0x00008180ff0877ac */ /* 0x000ee20008000800 */
[----:B------:R-:W-:Y:S01]  /*8cb0*/  BSSY.RECONVERGENT B0, `(.L_x_940) ;  /* 0x000017b000007945 */ /* 0x000fe20003800200 */
[----:B------:R-:W4:Y:S06]  /*8cc0*/  LDCU.64 UR6, c[0x0][0x3c8] ;  /* 0x00007900ff0677ac */ /* 0x000f2c0008000a00 */
[----:B------:R-:W-:Y:S05]  /*8cd0*/  @P0 BRA `(.L_x_941) ;  /* 0x0000001400e00947 */ /* 0x000fea0003800000 */
[----:B------:R-:W5:Y:S01]  /*8ce0*/  LDC R35, c[0x0][0x3f4] ;  /* 0x0000fd00ff237b82 */ /* 0x000f620000000800 */
[----:B--2---:R-:W-:Y:S01]  /*8cf0*/  IMAD.IADD R37, R28, 0x1, R27 ;  /* 0x000000011c257824 */ /* 0x004fe200078e021b */
[----:B------:R-:W-:Y:S01]  /*8d00*/  IADD3 R18, PT, PT, R18, 0x240, RZ ;  /* 0x0000024012127810 */ /* 0x000fe20007ffe0ff */
[----:B------:R-:W-:Y:S03]  /*8d10*/  BSSY.RECONVERGENT B1, `(.L_x_942) ;  /* 0x0000081000017945 */ /* 0x000fe60003800200 */
[----:B------:R-:W-:Y:S02]  /*8d20*/  LEA R57, R31, R18, 0x18 ;  /* 0x000000121f397211 */ /* 0x000fe400078ec0ff */
[----:B------:R-:W2:Y:S03]  /*8d30*/  LDC.64 R20, c[0x0][0x3c0] ;  /* 0x0000f000ff147b82 */ /* 0x000ea60000000a00 */
[----:B------:R-:W-:Y:S01]  /*8d40*/  IMAD R38, R28, 0x4, R57 ;  /* 0x000000041c267824 */ /* 0x000fe200078e0239 */
[-C--:B-----5:R-:W-:Y:S01]  /*8d50*/  VIMNMX R36, PT, PT, R24, R35.reuse, PT ;  /* 0x0000002318247248 */ /* 0x0a0fe20003fe0100 */
[----:B------:R-:W-:-:S02]  /*8d60*/  IMAD R19, R22, R35, R5 ;  /* 0x0000002316137224 */ /* 0x000fc400078e0205 */
[----:B------:R-:W-:Y:S01]  /*8d70*/  IMAD R15, R216, R35, R5 ;  /* 0x00000023d80f7224 */ /* 0x000fe200078e0205 */
[----:B------:R-:W-:Y:S01]  /*8d80*/  ISETP.GE.AND P0, PT, R37, R36, PT ;  /* 0x000000242500720c */ /* 0x000fe20003f06270 */
[----:B--2---:R-:W-:-:S04]  /*8d90*/  IMAD.WIDE R18, R19, 0x4, R20 ;  /* 0x0000000413127825 */ /* 0x004fc800078e0214 */
[----:B------:R-:W-:Y:S01]  /*8da0*/  IMAD.WIDE R20, R15, 0x4, R20 ;  /* 0x000000040f147825 */ /* 0x000fe200078e0214 */
[----:B------:R-:W-:-:S07]  /*8db0*/  MOV R15, RZ ;  /* 0x000000ff000f7202 */ /* 0x000fce0000000f00 */
[----:B------:R-:W-:Y:S05]  /*8dc0*/  @P0 BRA `(.L_x_943) ;  /* 0x0000000400d40947 */ /* 0x000fea0003800000 */
[----:B------:R-:W2:Y:S01]  /*8dd0*/  LDCU UR4, c[0x0][0x3f8] ;  /* 0x00007f00ff0477ac */ /* 0x000ea20008000800 */
[----:B------:R-:W-:Y:S01]  /*8de0*/  IADD3 R31, PT, PT, R37, 0x10, RZ ;  /* 0x00000010251f7810 */ /* 0x000fe20007ffe0ff */
[----:B------:R-:W5:Y:S01]  /*8df0*/  LDC.64 R12, c[0x0][0x458] ;  /* 0x00011600ff0c7b82 */ /* 0x000f620000000a00 */
[----:B------:R-:W-:Y:S01]  /*8e00*/  LOP3.LUT R0, RZ, R27, RZ, 0x33, !PT ;  /* 0x0000001bff007212 */ /* 0x000fe200078e33ff */
[----:B------:R-:W-:Y:S01]  /*8e10*/  BSSY.RECONVERGENT B2, `(.L_x_944) ;  /* 0x000002d000027945 */ /* 0x000fe20003800200 */
[----:B------:R-:W-:Y:S02]  /*8e20*/  VIMNMX R15, PT, PT, R36, R31, !PT ;  /* 0x0000001f240f7248 */ /* 0x000fe40007fe0100 */
[----:B------:R-:W-:Y:S02]  /*8e30*/  MOV R40, R37 ;  /* 0x0000002500287202 */ /* 0x000fe40000000f00 */
[----:B------:R-:W-:-:S04]  /*8e40*/  IADD3 R30, PT, PT, -R28, R15, R0 ;  /* 0x0000000f1c1e7210 */ /* 0x000fc80007ffe100 */
[----:B------:R-:W-:Y:S01]  /*8e50*/  LOP3.LUT P0, RZ, R30, 0x10, RZ, 0xc0, !PT ;  /* 0x000000101eff7812 */ /* 0x000fe2000780c0ff */
[----:B--2---:R-:W-:Y:S02]  /*8e60*/  IMAD R14, R2, UR4, R17 ;  /* 0x00000004020e7c24 */ /* 0x004fe4000f8e0211 */
[----:B------:R-:W-:Y:S02]  /*8e70*/  IMAD R0, R35, UR4, RZ ;  /* 0x0000000423007c24 */ /* 0x000fe4000f8e02ff */
[----:B------:R-:W-:Y:S01]  /*8e80*/  IMAD R33, R14, 0x30, R5 ;  /* 0x000000300e217824 */ /* 0x000fe200078e0205 */
[----:B------:R-:W-:Y:S01]  /*8e90*/  CS2R R14, SRZ ;  /* 0x00000000000e7805 */ /* 0x000fe2000001ff00 */
[----:B------:R-:W-:Y:S02]  /*8ea0*/  IMAD R39, R0, 0x30, RZ ;  /* 0x0000003000277824 */ /* 0x000fe400078e02ff */
[----:B-----5:R-:W-:Y:S01]  /*8eb0*/  IMAD.WIDE R32, R33, 0x4, R12 ;  /* 0x0000000421207825 */ /* 0x020fe200078e020c */
[----:B------:R-:W-:-:S03]  /*8ec0*/  CS2R R12, SRZ ;  /* 0x00000000000c7805 */ /* 0x000fc6000001ff00 */
[----:B------:R-:W-:Y:S05]  /*8ed0*/  @P0 BRA `(.L_x_945) ;  /* 0x0000000000800947 */ /* 0x000fea0003800000 */
[----:B------:R-:W2:Y:S01]  /*8ee0*/  LDCU.64 UR4, c[0x0][0x3c8] ;  /* 0x00007900ff0477ac */ /* 0x000ea20008000a00 */
[----:B------:R-:W-:-:S05]  /*8ef0*/  IADD3 R12, P0, PT, R25, R37, RZ ;  /* 0x00000025190c7210 */ /* 0x000fca0007f1e0ff */
[----:B------:R-:W-:Y:S01]  /*8f00*/  IMAD.X R13, RZ, RZ, R6, P0 ;  /* 0x000000ffff0d7224 */ /* 0x000fe200000e0606 */
[----:B--2---:R-:W-:-:S04]  /*8f10*/  LEA R14, P0, R12, UR4, 0x2 ;  /* 0x000000040c0e7c11 */ /* 0x004fc8000f8010ff */
[----:B------:R-:W-:-:S05]  /*8f20*/  LEA.HI.X R15, R12, UR5, R13, 0x2, P0 ;  /* 0x000000050c0f7c11 */ /* 0x000fca00080f140d */
[----:B------:R-:W2:Y:S01]  /*8f30*/  LDG.E R14, desc[UR36][R14.64] ;  /* 0x000000240e0e7981 */ /* 0x000ea2000c1e1900 */
[----:B------:R-:W-:Y:S01]  /*8f40*/  ISETP.NE.AND P0, PT, R53, RZ, PT ;  /* 0x000000ff3500720c */ /* 0x000fe20003f05270 */
[----:B--2---:R-:W-:Y:S02]  /*8f50*/  IMAD R13, R0, R14, R37 ;  /* 0x0000000e000d7224 */ /* 0x004fe400078e0225 */
[----:B------:R2:W0:Y:S02]  /*8f60*/  LDS R0, [R38] ;  /* 0x0000000026007984 */ /* 0x0004240000000800 */
[----:B------:R-:W-:-:S04]  /*8f70*/  IMAD R13, R13, 0x30, RZ ;  /* 0x000000300d0d7824 */ /* 0x000fc800078e02ff */
[----:B------:R-:W-:-:S05]  /*8f80*/  IMAD.WIDE R12, R13, 0x4, R20 ;  /* 0x000000040d0c7825 */ /* 0x000fca00078e0214 */
[----:B------:R2:W5:Y:S01]  /*8f90*/  LDG.E.128 R40, desc[UR36][R12.64] ;  /* 0x000000240c287981 */ /* 0x000562000c1e1d00 */
[----:B------:R-:W-:Y:S05]  /*8fa0*/  @P0 BRA `(.L_x_946) ;  /* 0x0000000000380947 */ /* 0x000fea0003800000 */
[----:B------:R-:W-:Y:S01]  /*8fb0*/  ISETP.NE.AND P1, PT, R26, RZ, PT ;  /* 0x000000ff1a00720c */ /* 0x000fe20003f25270 */
[----:B--2---:R-:W2:-:S12]  /*8fc0*/  LDS.128 R12, [R29] ;  /* 0x000000001d0c7984 */ /* 0x004e980000000c00 */
[----:B-1----:R-:W3:Y:S01]  /*8fd0*/  @P1 LDG.E.128 R44, desc[UR36][R32.64] ;  /* 0x00000024202c1981 */ /* 0x002ee2000c1e1d00 */
[----:B--2--5:R-:W-:Y:S01]  /*8fe0*/  FADD.FTZ R41, R41, R13 ;  /* 0x0000000d29297221 */ /* 0x024fe20000010000 */
[----:B------:R-:W-:Y:S01]  /*8ff0*/  FADD.FTZ R40, R40, R12 ;  /* 0x0000000c28287221 */ /* 0x000fe20000010000 */
[----:B------:R-:W-:Y:S01]  /*9000*/  FADD.FTZ R42, R42, R14 ;  /* 0x0000000e2a2a7221 */ /* 0x000fe20000010000 */
[----:B------:R-:W-:Y:S01]  /*9010*/  FADD.FTZ R43, R43, R15 ;  /* 0x0000000f2b2b7221 */ /* 0x000fe20000010000 */
[----:B------:R-:W-:-:S04]  /*9020*/  IMAD R13, R37, 0x30, RZ ;  /* 0x00000030250d7824 */ /* 0x000fc800078e02ff */
[----:B------:R-:W-:-:S04]  /*9030*/  IMAD.WIDE.U32 R12, R13, 0x4, R18 ;  /* 0x000000040d0c7825 */ /* 0x000fc800078e0012 */
[----:B---3--:R-:W-:Y:S01]  /*9040*/  @P1 FMUL.FTZ R40, R40, R44 ;  /* 0x0000002c28281220 */ /* 0x008fe20000410000 */
[----:B------:R-:W-:Y:S01]  /*9050*/  @P1 FMUL.FTZ R41, R41, R45 ;  /* 0x0000002d29291220 */ /* 0x000fe20000410000 */
[----:B------:R-:W-:Y:S01]  /*9060*/  @P1 FMUL.FTZ R42, R42, R46 ;  /* 0x0000002e2a2a1220 */ /* 0x000fe20000410000 */
[----:B------:R-:W-:-:S05]  /*9070*/  @P1 FMUL.FTZ R43, R43, R47 ;  /* 0x0000002f2b2b1220 */ /* 0x000fca0000410000 */
[----:B------:R1:W-:Y:S02]  /*9080*/  STG.E.128 desc[UR36][R12.64], R40 ;  /* 0x000000280c007986 */ /* 0x0003e4000c101d24 */
.L_x_946:
[C---:B012--5:R-:W-:Y:S01]  /*9090*/  FFMA.FTZ R12, R0.reuse, R40, RZ ;  /* 0x00000028000c7223 */ /* 0x067fe200000100ff */
[C---:B------:R-:W-:Y:S01]  /*90a0*/  FFMA.FTZ R13, R0.reuse, R41, RZ ;  /* 0x00000029000d7223 */ /* 0x040fe200000100ff */
[C---:B------:R-:W-:Y:S01]  /*90b0*/  FFMA.FTZ R14, R0.reuse, R42, RZ ;  /* 0x0000002a000e7223 */ /* 0x040fe200000100ff */
[----:B------:R-:W-:Y:S01]  /*90c0*/  FFMA.FTZ R15, R0, R43, RZ ;  /* 0x0000002b000f7223 */ /* 0x000fe200000100ff */
[----:B------:R-:W-:-:S07]  /*90d0*/  MOV R40, R31 ;  /* 0x0000001f00287202 */ /* 0x000fce0000000f00 */
.L_x_945:
[----:B---34-:R-:W-:Y:S05]  /*90e0*/  BSYNC.RECONVERGENT B2 ;  /* 0x0000000000027941 */ /* 0x018fea0003800200 */
.L_x_944:
[----:B------:R-:W-:-:S13]  /*90f0*/  ISETP.GE.U32.AND P0, PT, R30, 0x10, PT ;  /* 0x000000101e00780c */ /* 0x000fda0003f06070 */
[----:B------:R-:W-:Y:S05]  /*9100*/  @!P0 BRA `(.L_x_943) ;  /* 0x0000000400048947 */ /* 0x000fea0003800000 */
[----:B------:R-:W-:Y:S01]  /*9110*/  SHF.L.U32 R31, R27, 0x2, RZ ;  /* 0x000000021b1f7819 */ /* 0x000fe200000006ff */
[----:B------:R-:W-:Y:S01]  /*9120*/  IMAD R42, R40, 0x30, RZ ;  /* 0x00000030282a7824 */ /* 0x000fe200078e02ff */
[----:B------:R-:W-:-:S03]  /*9130*/  ISETP.NE.AND P1, PT, R53, RZ, PT ;  /* 0x000000ff3500720c */ /* 0x000fc60003f25270 */
[----:B------:R-:W-:-:S05]  /*9140*/  IMAD R0, R40, 0x4, -R31 ;  /* 0x0000000428007824 */ /* 0x000fca00078e0a1f */
[----:B------:R-:W-:-:S07]  /*9150*/  IADD3 R0, PT, PT, R0, 0x40, R57 ;  /* 0x0000004000007810 */ /* 0x000fce0007ffe039 */
.L_x_950:
[----:B------:R-:W-:Y:S02]  /*9160*/  IADD3 R30, P0, PT, R25, R40, RZ ;  /* 0x00000028191e7210 */ /* 0x000fe40007f1e0ff */
[----:B------:R-:W-:Y:S02]  /*9170*/  ISETP.NE.AND P2, PT, R26, RZ, PT ;  /* 0x000000ff1a00720c */ /* 0x000fe40003f45270 */
[----:B------:R-:W-:Y:S02]  /*9180*/  IADD3.X R31, PT, PT, RZ, R6, RZ, P0, !PT ;  /* 0x00000006ff1f7210 */ /* 0x000fe400007fe4ff */
[----:B------:R-:W-:-:S04]  /*9190*/  LEA R34, P0, R30, UR6, 0x2 ;  /* 0x000000061e227c11 */ /* 0x000fc8000f8010ff */
[----:B------:R-:W-:-:S05]  /*91a0*/  LEA.HI.X R35, R30, UR7, R31, 0x2, P0 ;  /* 0x000000071e237c11 */ /* 0x000fca00080f141f */
[----:B------:R-:W2:Y:S02]  /*91b0*/  LDG.E R30, desc[UR36][R34.64] ;  /* 0x00000024221e7981 */ /* 0x000ea4000c1e1900 */
[----:B--2---:R-:W-:-:S04]  /*91c0*/  IMAD R31, R39, R30, R42 ;  /* 0x0000001e271f7224 */ /* 0x004fc800078e022a */
[----:B------:R-:W-:-:S05]  /*91d0*/  IMAD.WIDE R30, R31, 0x4, R20 ;  /* 0x000000041f1e7825 */ /* 0x000fca00078e0214 */
[----:B-1----:R1:W5:Y:S01]  /*91e0*/  LDG.E.128 R44, desc[UR36][R30.64] ;  /* 0x000000241e2c7981 */ /* 0x002362000c1e1d00 */
[----:B------:R-:W-:Y:S04]  /*91f0*/  BSSY.RECONVERGENT B2, `(.L_x_947) ;  /* 0x000000e000027945 */ /* 0x000fe80003800200 */
[----:B------:R-:W-:Y:S05]  /*9200*/  @P1 BRA `(.L_x_948) ;  /* 0x0000000000301947 */ /* 0x000fea0003800000 */
[----:B------:R-:W2:Y:S01]  /*9210*/  @P2 LDG.E.128 R52, desc[UR36][R32.64] ;  /* 0x0000002420342981 */ /* 0x000ea2000c1e1d00 */
[----:B-1----:R-:W-:-:S03]  /*9220*/  IMAD.WIDE.U32 R30, R42, 0x4, R18 ;  /* 0x000000042a1e7825 */ /* 0x002fc600078e0012 */
[----:B------:R-:W1:Y:S02]  /*9230*/  LDS.128 R48, [R29] ;  /* 0x000000001d307984 */ /* 0x000e640000000c00 */
[----:B-1---5:R-:W-:Y:S01]  /*9240*/  FADD.FTZ R44, R44, R48 ;  /* 0x000000302c2c7221 */ /* 0x022fe20000010000 */
[----:B------:R-:W-:Y:S01]  /*9250*/  FADD.FTZ R45, R45, R49 ;  /* 0x000000312d2d7221 */ /* 0x000fe20000010000 */
[----:B------:R-:W-:Y:S01]  /*9260*/  FADD.FTZ R46, R46, R50 ;  /* 0x000000322e2e7221 */ /* 0x000fe20000010000 */
[----:B------:R-:W-:Y:S01]  /*9270*/  FADD.FTZ R47, R47, R51 ;  /* 0x000000332f2f7221 */ /* 0x000fe20000010000 */
[----:B--2---:R-:W-:Y:S01]  /*9280*/  @P2 FMUL.FTZ R44, R44, R52 ;  /* 0x000000342c2c2220 */ /* 0x004fe20000410000 */
[----:B------:R-:W-:Y:S01]  /*9290*/  @P2 FMUL.FTZ R45, R45, R53 ;  /* 0x000000352d2d2220 */ /* 0x000fe20000410000 */
[----:B------:R-:W-:Y:S01]  /*92a0*/  @P2 FMUL.FTZ R46, R46, R54 ;  /* 0x000000362e2e2220 */ /* 0x000fe20000410000 */
[----:B------:R-:W-:-:S05]  /*92b0*/  @P2 FMUL.FTZ R47, R47, R55 ;  /* 0x000000372f2f2220 */ /* 0x000fca0000410000 */
[----:B------:R2:W-:Y:S02]  /*92c0*/  STG.E.128 desc[UR36][R30.64], R44 ;  /* 0x0000002c1e007986 */ /* 0x0005e4000c101d24 */
.L_x_948:
[----:B------:R-:W-:Y:S05]  /*92d0*/  BSYNC.RECONVERGENT B2 ;  /* 0x0000000000027941 */ /* 0x000fea0003800200 */
.L_x_947:
[----:B------:R-:W1:Y:S04]  /*92e0*/  LDG.E R34, desc[UR36][R34.64+0x40] ;  /* 0x0000402422227981 */ /* 0x000e68000c1e1900 */
[----:B------:R-:W3:Y:S01]  /*92f0*/  LDS R41, [R0+-0x40] ;  /* 0xffffc00000297984 */ /* 0x000ee20000000800 */
[----:B------:R-:W-:Y:S02]  /*9300*/  IMAD.U32 R53, RZ, RZ, UR8 ;  /* 0x00000008ff357e24 */ /* 0x000fe4000f8e00ff */
[----:B-12---:R-:W-:-:S05]  /*9310*/  IMAD R30, R39, R34, R42 ;  /* 0x00000022271e7224 */ /* 0x006fca00078e022a */
[----:B------:R-:W-:-:S05]  /*9320*/  IADD3 R31, PT, PT, R30, 0x300, RZ ;  /* 0x000003001e1f7810 */ /* 0x000fca0007ffe0ff */
[----:B------:R-:W-:-:S05]  /*9330*/  IMAD.WIDE R30, R31, 0x4, R20 ;  /* 0x000000041f1e7825 */ /* 0x000fca00078e0214 */
[----:B------:R1:W5:Y:S01]  /*9340*/  LDG.E.128 R48, desc[UR36][R30.64] ;  /* 0x000000241e307981 */ /* 0x000362000c1e1d00 */
[----:B------:R-:W-:Y:S01]  /*9350*/  ISETP.NE.AND P1, PT, R53, RZ, PT ;  /* 0x000000ff3500720c */ /* 0x000fe20003f25270 */
[C---:B---3-5:R-:W-:Y:S01]  /*9360*/  FFMA.FTZ R44, R41.reuse, R44, R12 ;  /* 0x0000002c292c7223 */ /* 0x068fe2000001000c */
[C---:B------:R-:W-:Y:S01]  /*9370*/  FFMA.FTZ R52, R41.reuse, R45, R13 ;  /* 0x0000002d29347223 */ /* 0x040fe2000001000d */
[C---:B------:R-:W-:Y:S01]  /*9380*/  FFMA.FTZ R43, R41.reuse, R46, R14 ;  /* 0x0000002e292b7223 */ /* 0x040fe2000001000e */
[----:B------:R-:W-:-:S09]  /*9390*/  FFMA.FTZ R34, R41, R47, R15 ;  /* 0x0000002f29227223 */ /* 0x000fd2000001000f */
[----:B-1----:R-:W-:Y:S05]  /*93a0*/  @P1 BRA `(.L_x_949) ;  /* 0x0000000000341947 */ /* 0x002fea0003800000 */
[----:B------:R-:W2:Y:S01]  /*93b0*/  @P2 LDG.E.128 R12, desc[UR36][R32.64] ;  /* 0x00000024200c2981 */ /* 0x000ea2000c1e1d00 */
[----:B------:R-:W-:-:S03]  /*93c0*/  IADD3 R31, PT, PT, R42, 0x300, RZ ;  /* 0x000003002a1f7810 */ /* 0x000fc60007ffe0ff */
[----:B------:R-:W1:Y:S02]  /*93d0*/  LDS.128 R60, [R29] ;  /* 0x000000001d3c7984 */ /* 0x000e640000000c00 */
[----:B-1----:R-:W-:Y:S01]  /*93e0*/  FADD.FTZ R48, R60, R48 ;  /* 0x000000303c307221 */ /* 0x002fe20000010000 */
[----:B------:R-:W-:Y:S01]  /*93f0*/  FADD.FTZ R49, R61, R49 ;  /* 0x000000313d317221 */ /* 0x000fe20000010000 */
[----:B------:R-:W-:Y:S01]  /*9400*/  FADD.FTZ R50, R62, R50 ;  /* 0x000000323e327221 */ /* 0x000fe20000010000 */
[----:B------:R-:W-:Y:S01]  /*9410*/  FADD.FTZ R51, R63, R51 ;  /* 0x000000333f337221 */ /* 0x000fe20000010000 */
[----:B--2---:R-:W-:Y:S01]  /*9420*/  @P2 FMUL.FTZ R48, R48, R12 ;  /* 0x0000000c30302220 */ /* 0x004fe20000410000 */
[----:B------:R-:W-:Y:S01]  /*9430*/  @P2 FMUL.FTZ R49, R49, R13 ;  /* 0x0000000d31312220 */ /* 0x000fe20000410000 */
[----:B------:R-:W-:Y:S01]  /*9440*/  @P2 FMUL.FTZ R50, R50, R14 ;  /* 0x0000000e32322220 */ /* 0x000fe20000410000 */
[----:B------:R-:W-:Y:S01]  /*9450*/  @P2 FMUL.FTZ R51, R51, R15 ;  /* 0x0000000f33332220 */ /* 0x000fe20000410000 */
[----:B------:R-:W-:-:S05]  /*9460*/  IMAD.WIDE.U32 R12, R31, 0x4, R18 ;  /* 0x000000041f0c7825 */ /* 0x000fca00078e0012 */
[----:B------:R1:W-:Y:S02]  /*9470*/  STG.E.128 desc[UR36][R12.64], R48 ;  /* 0x000000300c007986 */ /* 0x0003e4000c101d24 */
.L_x_949:
[----:B------:R2:W1:Y:S01]  /*9480*/  LDS R15, [R0] ;  /* 0x00000000000f7984 */ /* 0x0004620000000800 */
[----:B------:R-:W-:Y:S01]  /*9490*/  IADD3 R40, PT, PT, R40, 0x20, RZ ;  /* 0x0000002028287810 */ /* 0x000fe20007ffe0ff */
[----:B------:R-:W-:-:S03]  /*94a0*/  VIADD R42, R42, 0x600 ;  /* 0x000006002a2a7836 */ /* 0x000fc60000000000 */
[----:B------:R-:W-:Y:S02]  /*94b0*/  ISETP.GE.AND P0, PT, R40, R36, PT ;  /* 0x000000242800720c */ /* 0x000fe40003f06270 */
[----:B--2---:R-:W-:Y:S01]  /*94c0*/  IADD3 R0, PT, PT, R0, 0x80, RZ ;  /* 0x0000008000007810 */ /* 0x004fe20007ffe0ff */
[C---:B-1----:R-:W-:Y:S01]  /*94d0*/  FFMA.FTZ R12, R15.reuse, R48, R44 ;  /* 0x000000300f0c7223 */ /* 0x042fe2000001002c */
[C---:B------:R-:W-:Y:S01]  /*94e0*/  FFMA.FTZ R13, R15.reuse, R49, R52 ;  /* 0x000000310f0d7223 */ /* 0x040fe20000010034 */
[C---:B------:R-:W-:Y:S01]  /*94f0*/  FFMA.FTZ R14, R15.reuse, R50, R43 ;  /* 0x000000320f0e7223 */ /* 0x040fe2000001002b */
[----:B------:R-:W-:-:S07]  /*9500*/  FFMA.FTZ R15, R15, R51, R34 ;  /* 0x000000330f0f7223 */ /* 0x000fce0000010022 */
[----:B------:R-:W-:Y:S05]  /*9510*/  @!P0 BRA `(.L_x_950) ;  /* 0xfffffffc00108947 */ /* 0x000fea000383ffff */
.L_x_943:
[----:B---34-:R-:W-:Y:S05]  /*9520*/  BSYNC.RECONVERGENT B1 ;  /* 0x0000000000017941 */ /* 0x018fea0003800200 */
.L_x_942:
[----:B------:R-:W-:Y:S01]  /*9530*/  ISETP.GE.AND P0, PT, R37, R24, PT ;  /* 0x000000182500720c */ /* 0x000fe20003f06270 */
[----:B------:R-:W-:-:S12]  /*9540*/  BSSY.RECONVERGENT B1, `(.L_x_951) ;  /* 0x00000cf000017945 */ /* 0x000fd80003800200 */
[----:B------:R-:W-:Y:S05]  /*9550*/  @P0 BRA `(.L_x_952) ;  /* 0x0000000c00340947 */ /* 0x000fea0003800000 */
[----:B------:R-:W2:Y:S01]  /*9560*/  LDC R34, c[0x0][0x3f4] ;  /* 0x0000fd00ff227b82 */ /* 0x000ea20000000800 */
[----:B------:R-:W-:Y:S01]  /*9570*/  IADD3 R45, PT, PT, R37, 0x10, RZ ;  /* 0x00000010252d7810 */ /* 0x000fe20007ffe0ff */
[----:B------:R-:W3:Y:S01]  /*9580*/  LDCU UR4, c[0x0][0x3f8] ;  /* 0x00007f00ff0477ac */ /* 0x000ee20008000800 */
[----:B------:R-:W-:Y:S01]  /*9590*/  LOP3.LUT R0, RZ, R27, RZ, 0x33, !PT ;  /* 0x0000001bff007212 */ /* 0x000fe200078e33ff */
[----:B------:R-:W-:Y:S01]  /*95a0*/  BSSY.RECONVERGENT B2, `(.L_x_953) ;  /* 0x0000046000027945 */ /* 0x000fe20003800200 */
[----:B------:R-:W-:-:S03]  /*95b0*/  VIMNMX R33, PT, PT, R24, R45, !PT ;  /* 0x0000002d18217248 */ /* 0x000fc60007fe0100 */
[----:B------:R-:W4:Y:S01]  /*95c0*/  LDC.64 R30, c[0x0][0x458] ;  /* 0x00011600ff1e7b82 */ /* 0x000f220000000a00 */
[----:B------:R-:W-:-:S04]  /*95d0*/  IADD3 R0, PT, PT, -R28, R33, R0 ;  /* 0x000000211c007210 */ /* 0x000fc80007ffe100 */
[----:B------:R-:W-:Y:S01]  /*95e0*/  LOP3.LUT P0, RZ, R0, 0x10, RZ, 0xc0, !PT ;  /* 0x0000001000ff7812 */ /* 0x000fe2000780c0ff */
[----:B---3--:R-:W-:-:S04]  /*95f0*/  IMAD R32, R2, UR4, R17 ;  /* 0x0000000402207c24 */ /* 0x008fc8000f8e0211 */
[----:B------:R-:W-:Y:S02]  /*9600*/  IMAD R33, R32, 0x30, R5 ;  /* 0x0000003020217824 */ /* 0x000fe400078e0205 */
[----:B--2---:R-:W-:Y:S02]  /*9610*/  IMAD R48, R34, UR4, RZ ;  /* 0x0000000422307c24 */ /* 0x004fe4000f8e02ff */
[----:B------:R-:W-:Y:S02]  /*9620*/  IMAD.MOV.U32 R32, RZ, RZ, R37 ;  /* 0x000000ffff207224 */ /* 0x000fe400078e0025 */
[----:B----4-:R-:W-:Y:S02]  /*9630*/  IMAD.WIDE R30, R33, 0x4, R30 ;  /* 0x00000004211e7825 */ /* 0x010fe400078e021e */
[----:B------:R-:W-:Y:S05]  /*9640*/  @P0 BRA `(.L_x_954) ;  /* 0x0000000000ec0947 */ /* 0x000fea0003800000 */
[----:B------:R-:W-:Y:S02]  /*9650*/  ISETP.GE.AND P0, PT, R37, R34, PT ;  /* 0x000000222500720c */ /* 0x000fe40003f06270 */
[----:B------:R-:W-:-:S11]  /*9660*/  MOV R32, R45 ;  /* 0x0000002d00207202 */ /* 0x000fd60000000f00 */
[----:B------:R-:W-:Y:S05]  /*9670*/  @!P0 BRA `(.L_x_954) ;  /* 0x0000000000e08947 */ /* 0x000fea0003800000 */
[----:B------:R-:W-:Y:S01]  /*9680*/  IABS R35, R34 ;  /* 0x0000002200237213 */ /* 0x000fe20000000000 */
[----:B------:R-:W2:Y:S01]  /*9690*/  LDCU.64 UR4, c[0x0][0x3c8] ;  /* 0x00007900ff0477ac */ /* 0x000ea20008000a00 */
[----:B------:R-:W-:Y:S02]  /*96a0*/  IABS R40, R37 ;  /* 0x0000002500287213 */ /* 0x000fe40000000000 */
[----:B------:R-:W3:Y:S01]  /*96b0*/  I2F.RP R36, R35 ;  /* 0x0000002300247306 */ /* 0x000ee20000209400 */
[----:B------:R-:W-:Y:S02]  /*96c0*/  ISETP.GE.AND P1, PT, R37, RZ, PT ;  /* 0x000000ff2500720c */ /* 0x000fe40003f26270 */
[----:B------:R-:W-:-:S05]  /*96d0*/  ISETP.NE.AND P2, PT, R34, RZ, PT ;  /* 0x000000ff2200720c */ /* 0x000fca0003f45270 */
[----:B---3--:R-:W3:Y:S02]  /*96e0*/  MUFU.RCP R36, R36 ;  /* 0x0000002400247308 */ /* 0x008ee40000001000 */
[----:B---3--:R-:W-:-:S06]  /*96f0*/  IADD3 R39, PT, PT, R36, 0xffffffe, RZ ;  /* 0x0ffffffe24277810 */ /* 0x008fcc0007ffe0ff */
[----:B------:R3:W4:Y:S02]  /*9700*/  F2I.FTZ.U32.TRUNC.NTZ R33, R39 ;  /* 0x0000002700217305 */ /* 0x000724000021f000 */
[----:B---3--:R3:W0:Y:S01]  /*9710*/  LDS R39, [R38] ;  /* 0x0000000026277984 */ /* 0x0086220000000800 */
[----:B----4-:R-:W-:-:S04]  /*9720*/  IMAD.MOV R32, RZ, RZ, -R33 ;  /* 0x000000ffff207224 */ /* 0x010fc800078e0a21 */
        /* <DEDUP_REMOVED lines=13> */
[----:B------:R-:W-:-:S04]  /*9800*/  IADD3 R33, P0, PT, R25, R32, RZ ;  /* 0x0000002019217210 */ /* 0x000fc80007f1e0ff */
[----:B------:R-:W-:Y:S02]  /*9810*/  IADD3.X R36, PT, PT, RZ, R6, RZ, P0, !PT ;  /* 0x00000006ff247210 */ /* 0x000fe400007fe4ff */
[----:B--2---:R-:W-:-:S04]  /*9820*/  LEA R34, P0, R33, UR4, 0x2 ;  /* 0x0000000421227c11 */ /* 0x004fc8000f8010ff */
[----:B------:R-:W-:-:S06]  /*9830*/  LEA.HI.X R35, R33, UR5, R36, 0x2, P0 ;  /* 0x0000000521237c11 */ /* 0x000fcc00080f1424 */
[----:B------:R-:W2:Y:S01]  /*9840*/  LDG.E R35, desc[UR36][R34.64] ;  /* 0x0000002422237981 */ /* 0x000ea2000c1e1900 */
[----:B------:R-:W-:Y:S01]  /*9850*/  ISETP.NE.AND P0, PT, R53, RZ, PT ;  /* 0x000000ff3500720c */ /* 0x000fe20003f05270 */
[----:B--2---:R-:W-:-:S04]  /*9860*/  IMAD R32, R48, R35, R32 ;  /* 0x0000002330207224 */ /* 0x004fc800078e0220 */
[----:B------:R-:W-:-:S04]  /*9870*/  IMAD R33, R32, 0x30, RZ ;  /* 0x0000003020217824 */ /* 0x000fc800078e02ff */
[----:B------:R-:W-:-:S05]  /*9880*/  IMAD.WIDE R32, R33, 0x4, R20 ;  /* 0x0000000421207825 */ /* 0x000fca00078e0214 */
[----:B------:R3:W5:Y:S01]  /*9890*/  LDG.E.128 R40, desc[UR36][R32.64] ;  /* 0x0000002420287981 */ /* 0x000762000c1e1d00 */
[----:B------:R-:W-:Y:S04]  /*98a0*/  BSSY.RECONVERGENT B3, `(.L_x_955) ;  /* 0x0000010000037945 */ /* 0x000fe80003800200 */
[----:B0-----:R-:W-:Y:S05]  /*98b0*/  @P0 BRA `(.L_x_956) ;  /* 0x0000000000380947 */ /* 0x001fea0003800000 */
[----:B------:R-:W-:Y:S01]  /*98c0*/  ISETP.NE.AND P3, PT, R26, RZ, PT ;  /* 0x000000ff1a00720c */ /* 0x000fe20003f65270 */
[----:B------:R-:W0:-:S12]  /*98d0*/  LDS.128 R52, [R29] ;  /* 0x000000001d347984 */ /* 0x000e180000000c00 */
[----:B---3--:R-:W2:Y:S01]  /*98e0*/  @P3 LDG.E.128 R32, desc[UR36][R30.64] ;  /* 0x000000241e203981 */ /* 0x008ea2000c1e1d00 */
[----:B------:R-:W-:Y:S02]  /*98f0*/  IMAD R37, R37, 0x30, RZ ;  /* 0x0000003025257824 */ /* 0x000fe400078e02ff */
[----:B0----5:R-:W-:Y:S01]  /*9900*/  FADD.FTZ R40, R52, R40 ;  /* 0x0000002834287221 */ /* 0x021fe20000010000 */
        /* <DEDUP_REMOVED lines=9> */
.L_x_956:
[----:B------:R-:W-:Y:S05]  /*99a0*/  BSYNC.RECONVERGENT B3 ;  /* 0x0000000000037941 */ /* 0x000fea0003800200 */
.L_x_955:
[C---:B-----5:R-:W-:Y:S01]  /*99b0*/  FFMA.FTZ R12, R39.reuse, R40, R12 ;  /* 0x00000028270c7223 */ /* 0x060fe2000001000c */
[C---:B------:R-:W-:Y:S01]  /*99c0*/  FFMA.FTZ R13, R39.reuse, R41, R13 ;  /* 0x00000029270d7223 */ /* 0x040fe2000001000d */
[C---:B------:R-:W-:Y:S01]  /*99d0*/  FFMA.FTZ R14, R39.reuse, R42, R14 ;  /* 0x0000002a270e7223 */ /* 0x040fe2000001000e */
[----:B------:R-:W-:Y:S01]  /*99e0*/  FFMA.FTZ R15, R39, R43, R15 ;  /* 0x0000002b270f7223 */ /* 0x000fe2000001000f */
[----:B0--3--:R-:W-:-:S07]  /*99f0*/  MOV R32, R45 ;  /* 0x0000002d00207202 */ /* 0x009fce0000000f00 */
.L_x_954:
[----:B------:R-:W-:Y:S05]  /*9a00*/  BSYNC.RECONVERGENT B2 ;  /* 0x0000000000027941 */ /* 0x000fea0003800200 */
.L_x_953:
[----:B------:R-:W-:-:S13]  /*9a10*/  ISETP.GE.U32.AND P0, PT, R0, 0x10, PT ;  /* 0x000000100000780c */ /* 0x000fda0003f06070 */
[----:B------:R-:W-:Y:S05]  /*9a20*/  @!P0 BRA `(.L_x_952) ;  /* 0x0000000800008947 */ /* 0x000fea0003800000 */
[----:B------:R-:W-:Y:S02]  /*9a30*/  IMAD.SHL.U32 R27, R27, 0x4, RZ ;  /* 0x000000041b1b7824 */ /* 0x000fe400078e00ff */
[----:B------:R-:W-:-:S03]  /*9a40*/  IMAD R37, R32, 0x30, RZ ;  /* 0x0000003020257824 */ /* 0x000fc600078e02ff */
[C---:B------:R-:W-:Y:S02]  /*9a50*/  LEA R0, R32.reuse, -R27, 0x2 ;  /* 0x8000001b20007211 */ /* 0x040fe400078e10ff */
[----:B------:R-:W-:Y:S02]  /*9a60*/  IADD3 R27, PT, PT, R32, 0x10, RZ ;  /* 0x00000010201b7810 */ /* 0x000fe40007ffe0ff */
[----:B------:R-:W-:-:S07]  /*9a70*/  IADD3 R0, PT, PT, R0, 0x40, R57 ;  /* 0x0000004000007810 */ /* 0x000fce0007ffe039 */
.L_x_963:
[----:B------:R-:W2:Y:S01]  /*9a80*/  LDC R38, c[0x0][0x3f4] ;  /* 0x0000fd00ff267b82 */ /* 0x000ea20000000800 */
[----:B------:R-:W-:Y:S01]  /*9a90*/  VIADD R34, R27, 0xfffffff0 ;  /* 0xfffffff01b227836 */ /* 0x000fe20000000000 */
[----:B------:R-:W-:Y:S04]  /*9aa0*/  BSSY.RECONVERGENT B2, `(.L_x_957) ;  /* 0x0000038000027945 */ /* 0x000fe80003800200 */
[----:B--2---:R-:W-:-:S13]  /*9ab0*/  ISETP.GE.AND P0, PT, R34, R38, PT ;  /* 0x000000262200720c */ /* 0x004fda0003f06270 */
        /* <DEDUP_REMOVED lines=10> */
[----:B---3--:R3:W0:Y:S01]  /*9b60*/  LDS R39, [R0+-0x40] ;  /* 0xffffc00000277984 */ /* 0x0086220000000800 */
        /* <DEDUP_REMOVED lines=16> */
[C---:B--2---:R-:W-:Y:S01]  /*9c70*/  LEA R34, P0, R33.reuse, UR4, 0x2 ;  /* 0x0000000421227c11 */ /* 0x044fe2000f8010ff */
[----:B------:R-:W2:Y:S03]  /*9c80*/  LDCU UR4, c[0x0][0x40c] ;  /* 0x00008180ff0477ac */ /* 0x000ea60008000800 */
[----:B------:R-:W-:-:S06]  /*9c90*/  LEA.HI.X R35, R33, UR5, R36, 0x2, P0 ;  /* 0x0000000521237c11 */ /* 0x000fcc00080f1424 */
[----:B------:R-:W4:Y:S02]  /*9ca0*/  LDG.E R35, desc[UR36][R34.64] ;  /* 0x0000002422237981 */ /* 0x000f24000c1e1900 */
[----:B----4-:R-:W-:-:S04]  /*9cb0*/  IMAD R32, R48, R35, R32 ;  /* 0x0000002330207224 */ /* 0x010fc800078e0220 */
[----:B------:R-:W-:-:S04]  /*9cc0*/  IMAD R33, R32, 0x30, RZ ;  /* 0x0000003020217824 */ /* 0x000fc800078e02ff */
[----:B------:R-:W-:-:S05]  /*9cd0*/  IMAD.WIDE R32, R33, 0x4, R20 ;  /* 0x0000000421207825 */ /* 0x000fca00078e0214 */
[----:B------:R3:W5:Y:S01]  /*9ce0*/  LDG.E.128 R40, desc[UR36][R32.64] ;  /* 0x0000002420287981 */ /* 0x000762000c1e1d00 */
[----:B--2---:R-:W-:-:S09]  /*9cf0*/  UISETP.NE.AND UP0, UPT, UR4, URZ, UPT ;  /* 0x000000ff0400728c */ /* 0x004fd2000bf05270 */
[----:B0--3--:R-:W-:Y:S05]  /*9d00*/  BRA.U UP0, `(.L_x_959) ;  /* 0x0000000100347547 */ /* 0x009fea000b800000 */
[----:B------:R-:W-:Y:S01]  /*9d10*/  ISETP.NE.AND P3, PT, R26, RZ, PT ;  /* 0x000000ff1a00720c */ /* 0x000fe20003f65270 */
[----:B------:R-:W0:-:S12]  /*9d20*/  LDS.128 R32, [R29] ;  /* 0x000000001d207984 */ /* 0x000e180000000c00 */
[----:B-1----:R-:W2:Y:S01]  /*9d30*/  @P3 LDG.E.128 R44, desc[UR36][R30.64] ;  /* 0x000000241e2c3981 */ /* 0x002ea2000c1e1d00 */
[----:B0----5:R-:W-:Y:S01]  /*9d40*/  FADD.FTZ R40, R40, R32 ;  /* 0x0000002028287221 */ /* 0x021fe20000010000 */
[----:B------:R-:W-:Y:S01]  /*9d50*/  FADD.FTZ R41, R41, R33 ;  /* 0x0000002129297221 */ /* 0x000fe20000010000 */
[----:B------:R-:W-:Y:S01]  /*9d60*/  FADD.FTZ R42, R42, R34 ;  /* 0x000000222a2a7221 */ /* 0x000fe20000010000 */
[----:B------:R-:W-:Y:S01]  /*9d70*/  FADD.FTZ R43, R43, R35 ;  /* 0x000000232b2b7221 */ /* 0x000fe20000010000 */
[----:B------:R-:W-:-:S04]  /*9d80*/  IMAD.WIDE.U32 R32, R37, 0x4, R18 ;  /* 0x0000000425207825 */ /* 0x000fc800078e0012 */
[----:B--2---:R-:W-:Y:S01]  /*9d90*/  @P3 FMUL.FTZ R40, R40, R44 ;  /* 0x0000002c28283220 */ /* 0x004fe20000410000 */
[----:B------:R-:W-:Y:S01]  /*9da0*/  @P3 FMUL.FTZ R41, R41, R45 ;  /* 0x0000002d29293220 */ /* 0x000fe20000410000 */
[----:B------:R-:W-:Y:S01]  /*9db0*/  @P3 FMUL.FTZ R42, R42, R46 ;  /* 0x0000002e2a2a3220 */ /* 0x000fe20000410000 */
[----:B------:R-:W-:-:S05]  /*9dc0*/  @P3 FMUL.FTZ R43, R43, R47 ;  /* 0x0000002f2b2b3220 */ /* 0x000fca0000410000 */
[----:B------:R0:W-:Y:S02]  /*9dd0*/  STG.E.128 desc[UR36][R32.64], R40 ;  /* 0x0000002820007986 */ /* 0x0001e4000c101d24 */
.L_x_959:
[C---:B-----5:R-:W-:Y:S01]  /*9de0*/  FFMA.FTZ R12, R39.reuse, R40, R12 ;  /* 0x00000028270c7223 */ /* 0x060fe2000001000c */
[C---:B------:R-:W-:Y:S01]  /*9df0*/  FFMA.FTZ R13, R39.reuse, R41, R13 ;  /* 0x00000029270d7223 */ /* 0x040fe2000001000d */
[C---:B------:R-:W-:Y:S01]  /*9e00*/  FFMA.FTZ R14, R39.reuse, R42, R14 ;  /* 0x0000002a270e7223 */ /* 0x040fe2000001000e */
[----:B------:R-:W-:-:S07]  /*9e10*/  FFMA.FTZ R15, R39, R43, R15 ;  /* 0x0000002b270f7223 */ /* 0x000fce000001000f */
.L_x_958:
[----:B------:R-:W-:Y:S05]  /*9e20*/  BSYNC.RECONVERGENT B2 ;  /* 0x0000000000027941 */ /* 0x000fea0003800200 */
.L_x_957:
[----:B------:R-:W-:Y:S01]  /*9e30*/  ISETP.GE.AND P0, PT, R27, R38, PT ;  /* 0x000000261b00720c */ /* 0x000fe20003f06270 */
[----:B------:R-:W-:-:S12]  /*9e40*/  BSSY.RECONVERGENT B2, `(.L_x_960) ;  /* 0x0000038000027945 */ /* 0x000fd80003800200 */
[----:B------:R-:W-:Y:S05]  /*9e50*/  @!P0 BRA `(.L_x_961) ;  /* 0x0000000000d88947 */ /* 0x000fea0003800000 */
[----:B------:R-:W-:Y:S01]  /*9e60*/  IABS R35, R38 ;  /* 0x0000002600237213 */ /* 0x000fe20000000000 */
[----:B------:R-:W2:Y:S01]  /*9e70*/  LDCU.64 UR4, c[0x0][0x3c8] ;  /* 0x00007900ff0477ac */ /* 0x000ea20008000a00 */
[----:B0-----:R-:W-:Y:S01]  /*9e80*/  IABS R40, R27 ;  /* 0x0000001b00287213 */ /* 0x001fe20000000000 */
[----:B------:R0:W3:Y:S01]  /*9e90*/  LDS R45, [R0] ;  /* 0x00000000002d7984 */ /* 0x0000e20000000800 */
        /* <DEDUP_REMOVED lines=34> */
[----:B------:R-:W2:Y:S01]  /*a0c0*/  @P3 LDG.E.128 R32, desc[UR36][R30.64] ;  /* 0x000000241e203981 */ /* 0x000ea2000c1e1d00 */
[----:B------:R-:W-:Y:S01]  /*a0d0*/  IADD3 R39, PT, PT, R37, 0x300, RZ ;  /* 0x0000030025277810 */ /* 0x000fe20007ffe0ff */
        /* <DEDUP_REMOVED lines=10> */
.L_x_962:
[C---:B-----5:R-:W-:Y:S01]  /*a180*/  FFMA.FTZ R12, R45.reuse, R40, R12 ;  /* 0x000000282d0c7223 */ /* 0x060fe2000001000c */
[C---:B------:R-:W-:Y:S01]  /*a190*/  FFMA.FTZ R13, R45.reuse, R41, R13 ;  /* 0x000000292d0d7223 */ /* 0x040fe2000001000d */
[C---:B------:R-:W-:Y:S01]  /*a1a0*/  FFMA.FTZ R14, R45.reuse, R42, R14 ;  /* 0x0000002a2d0e7223 */ /* 0x040fe2000001000e */
[----:B------:R-:W-:-:S07]  /*a1b0*/  FFMA.FTZ R15, R45, R43, R15 ;  /* 0x0000002b2d0f7223 */ /* 0x000fce000001000f */
.L_x_961:
[----:B------:R-:W-:Y:S05]  /*a1c0*/  BSYNC.RECONVERGENT B2 ;  /* 0x0000000000027941 */ /* 0x000fea0003800200 */
.L_x_960:
[C---:B0-----:R-:W-:Y:S01]  /*a1d0*/  IADD3 R33, PT, PT, R27.reuse, 0x10, RZ ;  /* 0x000000101b217810 */ /* 0x041fe20007ffe0ff */
[----:B------:R-:W-:Y:S01]  /*a1e0*/  VIADD R27, R27, 0x20 ;  /* 0x000000201b1b7836 */ /* 0x000fe20000000000 */
[----:B------:R-:W-:Y:S02]  /*a1f0*/  IADD3 R37, PT, PT, R37, 0x600, RZ ;  /* 0x0000060025257810 */ /* 0x000fe40007ffe0ff */
[----:B------:R-:W-:Y:S02]  /*a200*/  ISETP.GE.AND P0, PT, R33, R24, PT ;  /* 0x000000182100720c */ /* 0x000fe40003f06270 */
[----:B------:R-:W-:-:S11]  /*a210*/  IADD3 R0, PT, PT, R0, 0x80, RZ ;  /* 0x0000008000007810 */ /* 0x000fd60007ffe0ff */
[----:B------:R-:W-:Y:S05]  /*a220*/  @!P0 BRA `(.L_x_963) ;  /* 0xfffffff800148947 */ /* 0x000fea000383ffff */
.L_x_952:
[----:B------:R-:W-:Y:S05]  /*a230*/  BSYNC.RECONVERGENT B1 ;  /* 0x0000000000017941 */ /* 0x000fea0003800200 */
.L_x_951:
[----:B------:R-:W-:-:S13]  /*a240*/  ISETP.NE.AND P0, PT, R28, R7, PT ;  /* 0x000000071c00720c */ /* 0x000fda0003f05270 */
[----:B------:R-:W-:Y:S05]  /*a250*/  @P0 BRA `(.L_x_941) ;  /* 0x0000000000800947 */ /* 0x000fea0003800000 */
[----:B------:R-:W-:Y:S01]  /*a260*/  IMAD.MOV.U32 R7, RZ, RZ, 0x30 ;  /* 0x00000030ff077424 */ /* 0x000fe200078e00ff */
[----:B------:R-:W2:Y:S01]  /*a270*/  LDS R3, [R3+-0x4] ;  /* 0xfffffc0003037984 */ /* 0x000ea20000000800 */
[----:B------:R-:W3:Y:S02]  /*a280*/  LDCU UR4, c[0x0][0x40c] ;  /* 0x00008180ff0477ac */ /* 0x000ee40008000800 */
[----:B------:R-:W-:-:S04]  /*a290*/  IMAD R7, R16, R7, -0x30 ;  /* 0xffffffd010077424 */ /* 0x000fc800078e0207 */
[----:B------:R-:W-:-:S05]  /*a2a0*/  IMAD.WIDE R6, R7, 0x4, R18 ;  /* 0x0000000407067825 */ /* 0x000fca00078e0212 */
[----:B------:R4:W5:Y:S01]  /*a2b0*/  LDG.E.128 R24, desc[UR36][R6.64] ;  /* 0x0000002406187981 */ /* 0x000962000c1e1d00 */
[----:B---3--:R-:W-:-:S09]  /*a2c0*/  UISETP.NE.AND UP0, UPT, UR4, URZ, UPT ;  /* 0x000000ff0400728c */ /* 0x008fd2000bf05270 */
[----:B----4-:R-:W-:Y:S05]  /*a2d0*/  BRA.U UP0, `(.L_x_964) ;  /* 0x0000000100507547 */ /* 0x010fea000b800000 */
[----:B------:R-:W3:Y:S02]  /*a2e0*/  LDCU.64 UR4, c[0x0][0x460] ;  /* 0x00008c00ff0477ac */ /* 0x000ee40008000a00 */
[----:B---3--:R-:W-:-:S04]  /*a2f0*/  ISETP.NE.U32.AND P0, PT, RZ, UR4, PT ;  /* 0x00000004ff007c0c */ /* 0x008fc8000bf05070 */
[----:B------:R-:W-:-:S13]  /*a300*/  ISETP.NE.AND.EX P0, PT, RZ, UR5, PT, P0 ;  /* 0x00000005ff007c0c */ /* 0x000fda000bf05300 */
[----:B------:R-:W3:Y:S08]  /*a310*/  @P0 LDC R0, c[0x0][0x3f8] ;  /* 0x0000fe00ff000b82 */ /* 0x000ef00000000800 */
[----:B------:R-:W4:Y:S01]  /*a320*/  @P0 LDC.64 R6, c[0x0][0x458] ;  /* 0x00011600ff060b82 */ /* 0x000f220000000a00 */
[----:B---3--:R-:W-:-:S04]  /*a330*/  @P0 IMAD R0, R2, R0, R17 ;  /* 0x0000000002000224 */ /* 0x008fc800078e0211 */
[----:B------:R-:W-:-:S04]  /*a340*/  @P0 IMAD R17, R0, 0x30, R5 ;  /* 0x0000003000110824 */ /* 0x000fc800078e0205 */
[----:B----4-:R-:W-:-:S05]  /*a350*/  @P0 IMAD.WIDE R6, R17, 0x4, R6 ;  /* 0x0000000411060825 */ /* 0x010fca00078e0206 */
[----:B------:R-:W3:Y:S01]  /*a360*/  @P0 LDG.E.128 R32, desc[UR36][R6.64] ;  /* 0x0000002406200981 */ /* 0x000ee2000c1e1d00 */
[----:B-----5:R-:W-:Y:S01]  /*a370*/  FADD.FTZ R24, R24, R8 ;  /* 0x0000000818187221 */ /* 0x020fe20000010000 */
[----:B------:R-:W-:Y:S02]  /*a380*/  IMAD R23, R23, 0x30, RZ ;  /* 0x0000003017177824 */ /* 0x000fe400078e02ff */
[----:B------:R-:W-:Y:S01]  /*a390*/  FADD.FTZ R25, R25, R9 ;  /* 0x0000000919197221 */ /* 0x000fe20000010000 */
[----:B------:R-:W-:Y:S01]  /*a3a0*/  FADD.FTZ R26, R26, R10 ;  /* 0x0000000a1a1a7221 */ /* 0x000fe20000010000 */
[----:B------:R-:W-:Y:S01]  /*a3b0*/  FADD.FTZ R27, R27, R11 ;  /* 0x0000000b1b1b7221 */ /* 0x000fe20000010000 */
[----:B------:R-:W-:-:S04]  /*a3c0*/  IMAD.WIDE R18, R23, 0x4, R18 ;  /* 0x0000000417127825 */ /* 0x000fc800078e0212 */
[----:B---3--:R-:W-:Y:S01]  /*a3d0*/  @P0 FMUL.FTZ R24, R24, R32 ;  /* 0x0000002018180220 */ /* 0x008fe20000410000 */
[----:B------:R-:W-:Y:S01]  /*a3e0*/  @P0 FMUL.FTZ R25, R25, R33 ;  /* 0x0000002119190220 */ /* 0x000fe20000410000 */
[----:B------:R-:W-:Y:S01]  /*a3f0*/  @P0 FMUL.FTZ R26, R26, R34 ;  /* 0x000000221a1a0220 */ /* 0x000fe20000410000 */
[----:B------:R-:W-:-:S05]  /*a400*/  @P0 FMUL.FTZ R27, R27, R35 ;  /* 0x000000231b1b0220 */ /* 0x000fca0000410000 */
[----:B------:R3:W-:Y:S02]  /*a410*/  STG.E.128 desc[UR36][R18.64], R24 ;  /* 0x0000001812007986 */ /* 0x0007e4000c101d24 */
.L_x_964:
[C---:B--2--5:R-:W-:Y:S01]  /*a420*/  FFMA.FTZ R12, R3.reuse, R24, R12 ;  /* 0x00000018030c7223 */ /* 0x064fe2000001000c */
[C---:B------:R-:W-:Y:S01]  /*a430*/  FFMA.FTZ R13, R3.reuse, R25, R13 ;  /* 0x00000019030d7223 */ /* 0x040fe2000001000d */
[C---:B------:R-:W-:Y:S01]  /*a440*/  FFMA.FTZ R14, R3.reuse, R26, R14 ;  /* 0x0000001a030e7223 */ /* 0x040fe2000001000e */
[----:B------:R-:W-:-:S07]  /*a450*/  FFMA.FTZ R15, R3, R27, R15 ;  /* 0x0000001b030f7223 */ /* 0x000fce000001000f */
.L_x_941:
[----:B---34-:R-:W-:Y:S05]  /*a460*/  BSYNC.RECONVERGENT B0 ;  /* 0x0000000000007941 */ /* 0x018fea0003800200 */
.L_x_940:
[----:B------:R-:W-:Y:S01]  /*a470*/  BAR.SYNC.DEFER_BLOCKING 0x0 ;  /* 0x0000000000007b1d */ /* 0x000fe20000010000 */
[----:B------:R-:W-:-:S04]  /*a480*/  ISETP.GT.U32.AND P1, PT, R5, 0x2f, PT ;  /* 0x0000002f0500780c */ /* 0x000fc80003f24070 */
[----:B------:R-:W-:-:S09]  /*a490*/  ISETP.GT.U32.OR P0, PT, R4, 0xf, P1 ;  /* 0x0000000f0400780c */ /* 0x000fd20000f04470 */
[----:B------:R-:W-:Y:S05]  /*a4a0*/  @P1 BRA `(.L_x_965) ;  /* 0x0000000000cc1947 */ /* 0x000fea0003800000 */
[----:B------:R-:W3:Y:S01]  /*a4b0*/  S2UR UR5, SR_CgaCtaId ;  /* 0x00000000000579c3 */ /* 0x000ee20000008800 */
[----:B------:R-:W-:Y:S01]  /*a4c0*/  UMOV UR4, 0x400 ;  /* 0x0000040000047882 */ /* 0x000fe20000000000 */
[----:B------:R-:W-:Y:S01]  /*a4d0*/  LOP3.LUT R0, R4, 0x380, RZ, 0xc0, !PT ;  /* 0x0000038004007812 */ /* 0x000fe200078ec0ff */
[----:B------:R-:W-:Y:S01]  /*a4e0*/  UIADD3 UR4, UPT, UPT, UR4, 0x240, URZ ;  /* 0x0000024004047890 */ /* 0x000fe2000fffe0ff */
[----:B------:R-:W-:Y:S01]  /*a4f0*/  IMAD R28, R28, 0x30, R5 ;  /* 0x000000301c1c7824 */ /* 0x000fe200078e0205 */
[----:B------:R-:W-:Y:S02]  /*a500*/  ISETP.GT.U32.AND P2, PT, R4, 0x7f, PT ;  /* 0x0000007f0400780c */ /* 0x000fe40003f44070 */
[----:B------:R-:W-:Y:S02]  /*a510*/  ISETP.NE.AND P1, PT, R0, 0x80, PT ;  /* 0x000000800000780c */ /* 0x000fe40003f25270 */
[C---:B------:R-:W-:Y:S02]  /*a520*/  LOP3.LUT R0, R4.reuse, 0x3c0, RZ, 0xc0, !PT ;  /* 0x000003c004007812 */ /* 0x040fe400078ec0ff */
[----:B------:R-:W-:-:S02]  /*a530*/  ISETP.GT.U32.AND P3, PT, R4, 0x3f, PT ;  /* 0x0000003f0400780c */ /* 0x000fc40003f64070 */
[----:B------:R-:W-:Y:S01]  /*a540*/  ISETP.GT.U32.AND P4, PT, R4, 0x1f, PT ;  /* 0x0000001f0400780c */ /* 0x000fe20003f84070 */
[----:B---3--:R-:W-:-:S06]  /*a550*/  ULEA UR4, UR5, UR4, 0x18 ;  /* 0x0000000405047291 */ /* 0x008fcc000f8ec0ff */
[----:B------:R-:W-:Y:S01]  /*a560*/  LEA R28, R28, UR4, 0x2 ;  /* 0x000000041c1c7c11 */ /* 0x000fe2000f8e10ff */
[----:B------:R-:W-:Y:S05]  /*a570*/  WARPSYNC.ALL ;  /* 0x0000000000007948 */ /* 0x000fea0003800000 */
[----:B------:R-:W-:Y:S01]  /*a580*/  @!P1 STS.128 [R28+-0x600], R12 ;  /* 0xfffa000c1c009388 */ /* 0x000fe20000000c00 */
[----:B------:R-:W-:Y:S01]  /*a590*/  BAR.SYNC.DEFER_BLOCKING 0x0 ;  /* 0x0000000000007b1d */ /* 0x000fe20000010000 */
[----:B------:R-:W-:Y:S02]  /*a5a0*/  ISETP.NE.AND P1, PT, R0, 0x40, PT ;  /* 0x000000400000780c */ /* 0x000fe40003f25270 */
[----:B------:R-:W-:-:S03]  /*a5b0*/  LOP3.LUT R0, R4, 0x3e0, RZ, 0xc0, !PT ;  /* 0x000003e004007812 */ /* 0x000fc600078ec0ff */
[----:B0-----:R-:W0:Y:S02]  /*a5c0*/  @!P2 LDS.128 R8, [R28] ;  /* 0x000000001c08a984 */ /* 0x001e240000000c00 */
[----:B0-----:R-:W-:Y:S01]  /*a5d0*/  @!P2 FADD.FTZ R12, R12, R8 ;  /* 0x000000080c0ca221 */ /* 0x001fe20000010000 */
[----:B------:R-:W-:Y:S01]  /*a5e0*/  @!P2 FADD.FTZ R13, R13, R9 ;  /* 0x000000090d0da221 */ /* 0x000fe20000010000 */
[----:B------:R-:W-:Y:S01]  /*a5f0*/  @!P2 FADD.FTZ R14, R14, R10 ;  /* 0x0000000a0e0ea221 */ /* 0x000fe20000010000 */
[----:B------:R-:W-:Y:S01]  /*a600*/  @!P2 FADD.FTZ R15, R15, R11 ;  /* 0x0000000b0f0fa221 */ /* 0x000fe20000010000 */
[----:B------:R-:W-:Y:S01]  /*a610*/  BAR.SYNC.DEFER_BLOCKING 0x0 ;  /* 0x0000000000007b1d */ /* 0x000fe20000010000 */
[----:B------:R-:W-:-:S05]  /*a620*/  ISETP.GT.U32.AND P2, PT, R4, 0xf, PT ;  /* 0x0000000f0400780c */ /* 0x000fca0003f44070 */
[----:B------:R-:W-:Y:S02]  /*a630*/  @!P1 STS.128 [R28+-0x300], R12 ;  /* 0xfffd000c1c009388 */ /* 0x000fe40000000c00 */
[----:B------:R-:W-:Y:S01]  /*a640*/  BAR.SYNC.DEFER_BLOCKING 0x0 ;  /* 0x0000000000007b1d */ /* 0x000fe20000010000 */
[----:B------:R-:W-:Y:S02]  /*a650*/  ISETP.NE.AND P1, PT, R0, 0x20, PT ;  /* 0x000000200000780c */ /* 0x000fe40003f25270 */
[----:B------:R-:W-:-:S03]  /*a660*/  LOP3.LUT R0, R4, 0x3f0, RZ, 0xc0, !PT ;  /* 0x000003f004007812 */ /* 0x000fc600078ec0ff */
[----:B------:R-:W0:Y:S02]  /*a670*/  @!P3 LDS.128 R8, [R28] ;  /* 0x000000001c08b984 */ /* 0x000e240000000c00 */
[----:B0-----:R-:W-:Y:S01]  /*a680*/  @!P3 FADD.FTZ R12, R12, R8 ;  /* 0x000000080c0cb221 */ /* 0x001fe20000010000 */
[----:B------:R-:W-:Y:S01]  /*a690*/  @!P3 FADD.FTZ R13, R13, R9 ;  /* 0x000000090d0db221 */ /* 0x000fe20000010000 */
[----:B------:R-:W-:Y:S01]  /*a6a0*/  @!P3 FADD.FTZ R14, R14, R10 ;  /* 0x0000000a0e0eb221 */ /* 0x000fe20000010000 */
[----:B------:R-:W-:Y:S01]  /*a6b0*/  @!P3 FADD.FTZ R15, R15, R11 ;  /* 0x0000000b0f0fb221 */ /* 0x000fe20000010000 */
[----:B------:R-:W-:Y:S06]  /*a6c0*/  BAR.SYNC.DEFER_BLOCKING 0x0 ;  /* 0x0000000000007b1d */ /* 0x000fec0000010000 */
[----:B------:R-:W-:Y:S02]  /*a6d0*/  @!P1 STS.128 [R28+-0x180], R12 ;  /* 0xfffe800c1c009388 */ /* 0x000fe40000000c00 */
[----:B------:R-:W-:Y:S01]  /*a6e0*/  BAR.SYNC.DEFER_BLOCKING 0x0 ;  /* 0x0000000000007b1d */ /* 0x000fe20000010000 */
[----:B------:R-:W-:-:S05]  /*a6f0*/  ISETP.NE.AND P1, PT, R0, 0x10, PT ;  /* 0x000000100000780c */ /* 0x000fca0003f25270 */
[----:B------:R-:W0:Y:S02]  /*a700*/  @!P4 LDS.128 R8, [R28] ;  /* 0x000000001c08c984 */ /* 0x000e240000000c00 */
[----:B0-----:R-:W-:Y:S01]  /*a710*/  @!P4 FADD.FTZ R12, R12, R8 ;  /* 0x000000080c0cc221 */ /* 0x001fe20000010000 */
[----:B------:R-:W-:Y:S01]  /*a720*/  @!P4 FADD.FTZ R13, R13, R9 ;  /* 0x000000090d0dc221 */ /* 0x000fe20000010000 */
[----:B------:R-:W-:Y:S01]  /*a730*/  @!P4 FADD.FTZ R14, R14, R10 ;  /* 0x0000000a0e0ec221 */ /* 0x000fe20000010000 */
[----:B------:R-:W-:Y:S01]  /*a740*/  @!P4 FADD.FTZ R15, R15, R11 ;  /* 0x0000000b0f0fc221 */ /* 0x000fe20000010000 */
[----:B------:R-:W-:Y:S06]  /*a750*/  BAR.SYNC.DEFER_BLOCKING 0x0 ;  /* 0x0000000000007b1d */ /* 0x000fec0000010000 */
[----:B------:R-:W-:Y:S02]  /*a760*/  @!P1 STS.128 [R28+-0xc0], R12 ;  /* 0xffff400c1c009388 */ /* 0x000fe40000000c00 */
[----:B------:R-:W-:Y:S06]  /*a770*/  BAR.SYNC.DEFER_BLOCKING 0x0 ;  /* 0x0000000000007b1d */ /* 0x000fec0000010000 */
[----:B------:R-:W0:Y:S02]  /*a780*/  @!P2 LDS.128 R8, [R28] ;  /* 0x000000001c08a984 */ /* 0x000e240000000c00 */
[----:B0-----:R-:W-:Y:S01]  /*a790*/  @!P2 FADD.FTZ R12, R12, R8 ;  /* 0x000000080c0ca221 */ /* 0x001fe20000010000 */
[----:B------:R-:W-:Y:S01]  /*a7a0*/  @!P2 FADD.FTZ R13, R13, R9 ;  /* 0x000000090d0da221 */ /* 0x000fe20000010000 */
[----:B------:R-:W-:Y:S01]  /*a7b0*/  @!P2 FADD.FTZ R14, R14, R10 ;  /* 0x0000000a0e0ea221 */ /* 0x000fe20000010000 */
[----:B------:R-:W-:Y:S01]  /*a7c0*/  @!P2 FADD.FTZ R15, R15, R11 ;  /* 0x0000000b0f0fa221 */ /* 0x000fe20000010000 */
[----:B------:R-:W-:Y:S06]  /*a7d0*/  BAR.SYNC.DEFER_BLOCKING 0x0 ;  /* 0x0000000000007b1d */ /* 0x000fec0000010000 */
.L_x_965:
[----:B------:R-:W-:Y:S05]  /*a7e0*/  @P0 EXIT ;  /* 0x000000000000094d */ /* 0x000fea0003800000 */
[----:B------:R-:W3:Y:S02]  /*a7f0*/  LDCU UR4, c[0x0][0x478] ;  /* 0x00008f00ff0477ac */ /* 0x000ee40008000800 */
[----:B---3--:R-:W-:-:S09]  /*a800*/  UISETP.NE.AND UP0, UPT, UR4, 0x2, UPT ;  /* 0x000000020400788c */ /* 0x008fd2000bf05270 */
[----:B------:R-:W-:Y:S05]  /*a810*/  BRA.U UP0, `(.L_x_966) ;  /* 0x00000001007c7547 */ /* 0x000fea000b800000 */
[----:B------:R-:W3:Y:S01]  /*a820*/  LDC.64 R2, c[0x0][0x470] ;  /* 0x00011c00ff027b82 */ /* 0x000ee20000000a00 */
[----:B------:R-:W4:Y:S01]  /*a830*/  LDCU.64 UR4, c[0x0][0x380] ;  /* 0x00007000ff0477ac */ /* 0x000f220008000a00 */
[----:B---3--:R-:W3:Y:S01]  /*a840*/  LDG.E R2, desc[UR36][R2.64] ;  /* 0x0000002402027981 */ /* 0x008ee2000c1e1900 */
[----:B------:R-:W-:Y:S01]  /*a850*/  IADD3 R22, PT, PT, R22, R5, RZ ;  /* 0x0000000516167210 */ /* 0x000fe20007ffe0ff */
[C---:B---3--:R-:W-:Y:S01]  /*a860*/  FMUL.FTZ R14, R2.reuse, R14 ;  /* 0x0000000e020e7220 */ /* 0x048fe20000410000 */
[C---:B------:R-:W-:Y:S01]  /*a870*/  FMUL.FTZ R15, R2.reuse, R15 ;  /* 0x0000000f020f7220 */ /* 0x040fe20000410000 */
[C---:B------:R-:W-:Y:S01]  /*a880*/  FMUL.FTZ R13, R2.reuse, R13 ;  /* 0x0000000d020d7220 */ /* 0x040fe20000410000 */
[----:B------:R-:W-:-:S03]  /*a890*/  FMUL.FTZ R12, R2, R12 ;  /* 0x0000000c020c7220 */ /* 0x000fc60000410000 */
[----:B------:R-:W3:Y:S08]  /*a8a0*/  F2I.S8.NTZ R14, R14 ;  /* 0x0000000e000e7305 */ /* 0x000ef00000202100 */
[----:B------:R-:W5:Y:S01]  /*a8b0*/  F2I.S8.NTZ R15, R15 ;  /* 0x0000000f000f7305 */ /* 0x000f620000202100 */
[----:B---3--:R-:W-:-:S07]  /*a8c0*/  PRMT R0, R14, 0x8880, RZ ;  /* 0x000088800e007816 */ /* 0x008fce00000000ff */
[----:B------:R-:W3:Y:S01]  /*a8d0*/  F2I.S8.NTZ R13, R13 ;  /* 0x0000000d000d7305 */ /* 0x000ee20000202100 */
[----:B------:R-:W-:Y:S02]  /*a8e0*/  PRMT R0, R0, 0x7710, RZ ;  /* 0x0000771000007816 */ /* 0x000fe400000000ff */
[----:B-----5:R-:W-:-:S05]  /*a8f0*/  PRMT R3, R15, 0x8880, RZ ;  /* 0x000088800f037816 */ /* 0x020fca00000000ff */
[----:B------:R-:W5:Y:S01]  /*a900*/  F2I.S8.NTZ R12, R12 ;  /* 0x0000000c000c7305 */ /* 0x000f620000202100 */
[----:B------:R-:W-:Y:S02]  /*a910*/  SHF.L.U32 R2, R0, 0x10, RZ ;  /* 0x0000001000027819 */ /* 0x000fe400000006ff */
[----:B------:R-:W-:Y:S02]  /*a920*/  PRMT R0, R3, 0x7710, RZ ;  /* 0x0000771003007816 */ /* 0x000fe400000000ff */
[----:B------:R-:W-:Y:S02]  /*a930*/  LOP3.LUT R3, R2, 0xff0000, RZ, 0xc0, !PT ;  /* 0x00ff000002037812 */ /* 0x000fe400078ec0ff */
[----:B---3--:R-:W-:-:S03]  /*a940*/  PRMT R13, R13, 0x8880, RZ ;  /* 0x000088800d0d7816 */ /* 0x008fc600000000ff */
[----:B------:R-:W-:Y:S01]  /*a950*/  IMAD R3, R0, 0x1000000, R3 ;  /* 0x0100000000037824 */ /* 0x000fe200078e0203 */
[----:B------:R-:W-:Y:S02]  /*a960*/  PRMT R2, R13, 0x7710, RZ ;  /* 0x000077100d027816 */ /* 0x000fe400000000ff */
[----:B-----5:R-:W-:-:S04]  /*a970*/  PRMT R4, R12, 0x8880, RZ ;  /* 0x000088800c047816 */ /* 0x020fc800000000ff */
[----:B------:R-:W-:Y:S02]  /*a980*/  PRMT R0, R4, 0x7710, RZ ;  /* 0x0000771004007816 */ /* 0x000fe400000000ff */
[----:B------:R-:W-:Y:S02]  /*a990*/  LOP3.LUT R4, R2, 0xff, RZ, 0xc0, !PT ;  /* 0x000000ff02047812 */ /* 0x000fe400078ec0ff */
[----:B----4-:R-:W-:Y:S02]  /*a9a0*/  IADD3 R2, P0, PT, R22, UR4, RZ ;  /* 0x0000000416027c10 */ /* 0x010fe4000ff1e0ff */
[----:B------:R-:W-:Y:S02]  /*a9b0*/  LOP3.LUT R5, R0, 0xff, RZ, 0xc0, !PT ;  /* 0x000000ff00057812 */ /* 0x000fe400078ec0ff */
[----:B------:R-:W-:Y:S02]  /*a9c0*/  LEA R4, R4, R3, 0x8 ;  /* 0x0000000304047211 */ /* 0x000fe400078e40ff */
[----:B------:R-:W-:-:S02]  /*a9d0*/  LEA.HI.X.SX32 R3, R22, UR5, 0x1, P0 ;  /* 0x0000000516037c11 */ /* 0x000fc400080f0eff */
[----:B------:R-:W-:-:S05]  /*a9e0*/  IADD3 R5, PT, PT, R4, R5, RZ ;  /* 0x0000000504057210 */ /* 0x000fca0007ffe0ff */
[----:B------:R-:W-:Y:S01]  /*a9f0*/  STG.E desc[UR36][R2.64], R5 ;  /* 0x0000000502007986 */ /* 0x000fe2000c101924 */
[----:B------:R-:W-:Y:S05]  /*aa00*/  EXIT ;  /* 0x000000000000794d */ /* 0x000fea0003800000 */
.L_x_966:
[----:B------:R-:W3:Y:S01]  /*aa10*/  LDC.64 R2, c[0x0][0x380] ;  /* 0x0000e000ff027b82 */ /* 0x000ee20000000a00 */
[----:B------:R-:W-:-:S04]  /*aa20*/  IMAD.IADD R5, R22, 0x1, R5 ;  /* 0x0000000116057824 */ /* 0x000fc800078e0205 */
[----:B---3--:R-:W-:-:S05]  /*aa30*/  IMAD.WIDE R2, R5, 0x4, R2 ;  /* 0x0000000405027825 */ /* 0x008fca00078e0202 */
[----:B------:R-:W-:Y:S01]  /*aa40*/  STG.E.128 desc[UR36][R2.64], R12 ;  /* 0x0000000c02007986 */ /* 0x000fe2000c101d24 */
[----:B------:R-:W-:Y:S05]  /*aa50*/  EXIT ;  /* 0x000000000000794d */ /* 0x000fea0003800000 */
.L_x_831:
[----:B------:R-:W-:Y:S01]  /*aa60*/  HFMA2 R12, -RZ, RZ, 0, 9.5367431640625e-07 ;  /* 0x00000010ff0c7431 */ /* 0x000fe200000001ff */
[----:B------:R-:W-:Y:S01]  /*aa70*/  MOV R11, 0x1f ;  /* 0x0000001f000b7802 */ /* 0x000fe20000000f00 */
[----:B------:R-:W-:-:S07]  /*aa80*/  IMAD.MOV.U32 R15, RZ, RZ, -0x1 ;  /* 0xffffffffff0f7424 */ /* 0x000fce00078e00ff */
[----:B--2--5:R-:W-:Y:S05]  /*aa90*/  WARPSYNC.COLLECTIVE R15, `(.L_x_967) ;  /* 0x000000000f087348 */ /* 0x024fea0003c00000 */
[----:B------:R0:W1:Y:S02]  /*aaa0*/  SHFL.BFLY P6, R14, R13, R12, R11 ;  /* 0x0c00000c0d0e7389 */ /* 0x00006400000c000b */
[----:B012--5:R-:W-:Y:S05]  /*aab0*/  ENDCOLLECTIVE ;  /* 0x000000000000791b */ /* 0x027fea0003800000 */
.L_x_967:
[----:B------:R-:W-:Y:S02]  /*aac0*/  HFMA2 R12, -RZ, RZ, 0, 4.76837158203125e-07 ;  /* 0x00000008ff0c7431 */ /* 0x000fe400000001ff */
[----:B------:R-:W-:-:S05]  /*aad0*/  FADD.FTZ R4, R13, R14 ;  /* 0x0000000e0d047221 */ /* 0x000fca0000010000 */
[----:B------:R-:W-:-:S07]  /*aae0*/  MOV R13, R4 ;  /* 0x00000004000d7202 */ /* 0x000fce0000000f00 */
[----:B------:R-:W-:Y:S05]  /*aaf0*/  WARPSYNC.COLLECTIVE R15, `(.L_x_968) ;  /* 0x000000000f087348 */ /* 0x000fea0003c00000 */
[----:B------:R0:W1:Y:S02]  /*ab00*/  SHFL.BFLY P6, R14, R13, R12, R11 ;  /* 0x0c00000c0d0e7389 */ /* 0x00006400000c000b */
[----:B01----:R-:W-:Y:S05]  /*ab10*/  ENDCOLLECTIVE ;  /* 0x000000000000791b */ /* 0x003fea0003800000 */
.L_x_968:
[----:B------:R-:W-:Y:S01]  /*ab20*/  MOV R12, 0x4 ;  /* 0x00000004000c7802 */ /* 0x000fe20000000f00 */
[----:B------:R-:W-:-:S04]  /*ab30*/  FADD.FTZ R5, R4, R14 ;  /* 0x0000000e04057221 */ /* 0x000fc80000010000 */
[----:B------:R-:W-:-:S07]  /*ab40*/  IMAD.MOV.U32 R13, RZ, RZ, R5 ;  /* 0x000000ffff0d7224 */ /* 0x000fce00078e0005 */
[----:B------:R-:W-:Y:S05]  /*ab50*/  WARPSYNC.COLLECTIVE R15, `(.L_x_969) ;  /* 0x000000000f087348 */ /* 0x000fea0003c00000 */
[----:B------:R0:W1:Y:S02]  /*ab60*/  SHFL.BFLY P6, R14, R13, R12, R11 ;  /* 0x0c00000c0d0e7389 */ /* 0x00006400000c000b */
[----:B01----:R-:W-:Y:S05]  /*ab70*/  ENDCOLLECTIVE ;  /* 0x000000000000791b */ /* 0x003fea0003800000 */
.L_x_969:
[----:B------:R-:W-:Y:S02]  /*ab80*/  IMAD.MOV.U32 R12, RZ, RZ, 0x2 ;  /* 0x00000002ff0c7424 */ /* 0x000fe400078e00ff */
[----:B------:R-:W-:-:S05]  /*ab90*/  FADD.FTZ R6, R5, R14 ;  /* 0x0000000e05067221 */ /* 0x000fca0000010000 */
[----:B------:R-:W-:-:S07]  /*aba0*/  MOV R13, R6 ;  /* 0x00000006000d7202 */ /* 0x000fce0000000f00 */
[----:B------:R-:W-:Y:S05]  /*abb0*/  WARPSYNC.COLLECTIVE R15, `(.L_x_970) ;  /* 0x000000000f087348 */ /* 0x000fea0003c00000 */
[----:B------:R0:W1:Y:S02]  /*abc0*/  SHFL.BFLY P6, R14, R13, R12, R11 ;  /* 0x0c00000c0d0e7389 */ /* 0x00006400000c000b */
[----:B01----:R-:W-:Y:S05]  /*abd0*/  ENDCOLLECTIVE ;  /* 0x000000000000791b */ /* 0x003fea0003800000 */
.L_x_970:
[----:B------:R-:W-:Y:S02]  /*abe0*/  HFMA2 R12, -RZ, RZ, 0, 5.9604644775390625e-08 ;  /* 0x00000001ff0c7431 */ /* 0x000fe400000001ff */
[----:B------:R-:W-:-:S05]  /*abf0*/  FADD.FTZ R7, R6, R14 ;  /* 0x0000000e06077221 */ /* 0x000fca0000010000 */
[----:B------:R-:W-:-:S07]  /*ac00*/  MOV R13, R7 ;  /* 0x00000007000d7202 */ /* 0x000fce0000000f00 */
[----:B------:R-:W-:Y:S05]  /*ac10*/  WARPSYNC.COLLECTIVE R15, `(.L_x_971) ;  /* 0x000000000f087348 */ /* 0x000fea0003c00000 */
[----:B------:R0:W1:Y:S02]  /*ac20*/  SHFL.BFLY P6, R14, R13, R12, R11 ;  /* 0x0c00000c0d0e7389 */ /* 0x00006400000c000b */
[----:B01----:R-:W-:Y:S05]  /*ac30*/  ENDCOLLECTIVE ;  /* 0x000000000000791b */ /* 0x003fea0003800000 */
.L_x_971:
[----:B------:R-:W-:Y:S05]  /*ac40*/  BRA `(.L_x_972) ;  /* 0xffffff6c00347947 */ /* 0x000fea000383ffff */
.L_x_973:
        /* <DEDUP_REMOVED lines=11> */
.L_x_3253:


//--------------------- .text._ZN4mmha33masked_multihead_attention_kernelIfLi48ELi64ELi2ELi16ELi128ELb1ELb1EEEv26Multihead_attention_paramsIT_XT5_EE --------------------------
	.section	.text._ZN4mmha33masked_multihead_attention_kernelIfLi48ELi64ELi2ELi16ELi128ELb1ELb1EEEv26Multihead_attention_paramsIT_XT5_EE,"ax",@progbits
	.align	128
        .global         _ZN4mmha33masked_multihead_attention_kernelIfLi48ELi64ELi2ELi16ELi128ELb1ELb1EEEv26Multihead_attention_paramsIT_XT5_EE
        .type           _ZN4mmha33masked_multihead_attention_kernelIfLi48ELi64ELi2ELi16ELi128ELb1ELb1EEEv26Multihead_attention_paramsIT_XT5_EE,@function
        .size           _ZN4mmha33masked_multihead_attention_kernelIfLi48ELi64ELi2ELi16ELi128ELb1ELb1EEEv26Multihead_attention_paramsIT_XT5_EE,(.L_x_3254 - _ZN4mmha33masked_multihead_attention_kernelIfLi48ELi64ELi2ELi16ELi128ELb1ELb1EEEv26Multihead_attention_paramsIT_XT5_EE)
        .other          _ZN4mmha33masked_multihead_attention_kernelIfLi48ELi64ELi2ELi16ELi128ELb1ELb1EEEv26Multihead_attention_paramsIT_XT5_EE,@"STO_CUDA_ENTRY STV_DEFAULT"
_ZN4mmha33masked_multihead_attention_kernelIfLi48ELi64ELi2ELi16ELi128ELb1ELb1EEEv26Multihead_attention_paramsIT_XT5_EE:
.text._ZN4mmha33masked_multihead_attention_kernelIfLi48ELi64ELi2ELi16ELi128ELb1ELb1EEEv26Multihead_attention_paramsIT_XT5_EE:
[----:B------:R-:W0:Y:S01]  /*0000*/  LDC R1, c[0x0][0x37c] ;  /* 0x0000df00ff017b82 */ /* 0x000e220000000800 */
[----:B------:R-:W1:Y:S07]  /*0010*/  LDCU.64 UR4, c[0x0][0x490] ;  /* 0x00009200ff0477ac */ /* 0x000e6e0008000a00 */
[----:B------:R-:W2:Y:S01]  /*0020*/  S2UR UR8, SR_CTAID.Y ;  /* 0x00000000000879c3 */ /* 0x000ea20000002600 */
[----:B------:R-:W3:Y:S01]  /*0030*/  LDCU.64 UR36, c[0x0][0x358] ;  /* 0x00006b00ff2477ac */ /* 0x000ee20008000a00 */
[----:B-1----:R-:W-:-:S04]  /*0040*/  UISETP.NE.U32.AND UP0, UPT, UR4, URZ, UPT ;  /* 0x000000ff0400728c */ /* 0x002fc8000bf05070 */
[----:B------:R-:W-:-:S09]  /*0050*/  UISETP.NE.AND.EX UP0, UPT, UR5, URZ, UPT, UP0 ;  /* 0x000000ff0500728c */ /* 0x000fd2000bf05300 */
[----:B--23--:R-:W-:Y:S05]  /*0060*/  BRA.U !UP0, `(.L_x_974) ;  /* 0x0000000108187547 */ /* 0x00cfea000b800000 */
[----:B------:R-:W-:-:S05]  /*0070*/  IMAD.U32 R2, RZ, RZ, UR4 ;  /* 0x00000004ff027e24 */ /* 0x000fca000f8e00ff */
[----:B------:R-:W-:-:S05]  /*0080*/  IADD3 R2, P0, PT, R2, UR8, RZ ;  /* 0x0000000802027c10 */ /* 0x000fca000ff1e0ff */
[----:B------:R-:W-:-:S05]  /*0090*/  IMAD.X R3, RZ, RZ, UR5, P0 ;  /* 0x00000005ff037e24 */ /* 0x000fca00080e06ff */
[----:B------:R-:W2:Y:S02]  /*00a0*/  LDG.E.U8 R2, desc[UR36][R2.64] ;  /* 0x0000002402027981 */ /* 0x000ea4000c1e1100 */
[----:B--2---:R-:W-:-:S13]  /*00b0*/  ISETP.NE.AND P0, PT, R2, 0x1, PT ;  /* 0x000000010200780c */ /* 0x004fda0003f05270 */
[----:B------:R-:W-:Y:S05]  /*00c0*/  @!P0 EXIT ;  /* 0x000000000000894d */ /* 0x000fea0003800000 */
.L_x_974:
[----:B------:R-:W1:Y:S01]  /*00d0*/  S2R R15, SR_CTAID.Y ;  /* 0x00000000000f7919 */ /* 0x000e620000002600 */
[----:B------:R-:W1:Y:S01]  /*00e0*/  LDC.64 R2, c[0x0][0x498] ;  /* 0x00012600ff027b82 */ /* 0x000e620000000a00 */
[----:B------:R-:W2:Y:S01]  /*00f0*/  LDCU UR7, c[0x0][0x3f0] ;  /* 0x00007e00ff0777ac */ /* 0x000ea20008000800 */
[----:B------:R-:W3:Y:S01]  /*0100*/  S2R R6, SR_CTAID.Y ;  /* 0x0000000000067919 */ /* 0x000ee20000002600 */
[----:B------:R-:W4:Y:S05]  /*0110*/  LDCU UR10, c[0x0][0x3f4] ;  /* 0x00007e80ff0a77ac */ /* 0x000f2a0008000800 */
[----:B------:R-:W0:Y:S01]  /*0120*/  LDC R20, c[0x0][0x40c] ;  /* 0x00010300ff147b82 */ /* 0x000e220000000800 */
[----:B------:R-:W0:Y:S01]  /*0130*/  S2R R22, SR_TID.X ;  /* 0x0000000000167919 */ /* 0x000e220000002100 */
[----:B------:R-:W0:Y:S06]  /*0140*/  LDCU UR9, c[0x0][0x3f8] ;  /* 0x00007f00ff0977ac */ /* 0x000e2c0008000800 */
[----:B------:R-:W0:Y:S01]  /*0150*/  S2UR UR44, SR_CTAID.X ;  /* 0x00000000002c79c3 */ /* 0x000e220000002500 */
[----:B--2---:R-:W-:-:S05]  /*0160*/  IMAD.U32 R0, RZ, RZ, UR7 ;  /* 0x00000007ff007e24 */ /* 0x004fca000f8e00ff */
[----:B------:R-:W-:Y:S02]  /*0170*/  IABS R7, R0 ;  /* 0x0000000000077213 */ /* 0x000fe40000000000 */
[----:B------:R-:W2:Y:S02]  /*0180*/  LDC.64 R12, c[0x0][0x418] ;  /* 0x00010600ff0c7b82 */ /* 0x000ea40000000a00 */
[----:B------:R-:W4:Y:S01]  /*0190*/  I2F.RP R0, R7 ;  /* 0x0000000700007306 */ /* 0x000f220000209400 */
[----:B-1----:R-:W-:-:S05]  /*01a0*/  IMAD.WIDE.U32 R2, R15, 0x4, R2 ;  /* 0x000000040f027825 */ /* 0x002fca00078e0002 */
[----:B------:R1:W2:Y:S02]  /*01b0*/  LDG.E R10, desc[UR36][R2.64] ;  /* 0x00000024020a7981 */ /* 0x0002a4000c1e1900 */
[----:B----4-:R-:W4:Y:S02]  /*01c0*/  MUFU.RCP R0, R0 ;  /* 0x0000000000007308 */ /* 0x010f240000001000 */
[----:B----4-:R-:W-:-:S06]  /*01d0*/  VIADD R4, R0, 0xffffffe ;  /* 0x0ffffffe00047836 */ /* 0x010fcc0000000000 */
[----:B------:R4:W0:Y:S01]  /*01e0*/  F2I.FTZ.U32.TRUNC.NTZ R5, R4 ;  /* 0x0000000400057305 */ /* 0x000822000021f000 */
[----:B---3--:R-:W-:Y:S01]  /*01f0*/  IABS R0, R6 ;  /* 0x0000000600007213 */ /* 0x008fe20000000000 */
[----:B----4-:R-:W-:Y:S02]  /*0200*/  IMAD.MOV.U32 R4, RZ, RZ, RZ ;  /* 0x000000ffff047224 */ /* 0x010fe400078e00ff */
[----:B0-----:R-:W-:-:S04]  /*0210*/  IMAD.MOV R8, RZ, RZ, -R5 ;  /* 0x000000ffff087224 */ /* 0x001fc800078e0a05 */
[----:B------:R-:W-:-:S04]  /*0220*/  IMAD R9, R8, R7, RZ ;  /* 0x0000000708097224 */ /* 0x000fc800078e02ff */
[----:B------:R-:W-:Y:S02]  /*0230*/  IMAD.HI.U32 R5, R5, R9, R4 ;  /* 0x0000000905057227 */ /* 0x000fe400078e0004 */
[----:B------:R-:W0:Y:S04]  /*0240*/  LDC.64 R8, c[0x0][0x460] ;  /* 0x00011800ff087b82 */ /* 0x000e280000000a00 */
[----:B------:R-:W-:-:S05]  /*0250*/  IMAD.HI.U32 R5, R5, R0, RZ ;  /* 0x0000000005057227 */ /* 0x000fca00078e00ff */
[----:B------:R-:W-:-:S13]  /*0260*/  R2UR UR6, R5 ;  /* 0x00000000050672ca */ /* 0x000fda00000e0000 */
[----:B------:R-:W-:-:S04]  /*0270*/  IMAD R4, RZ, RZ, -UR6 ;  /* 0x80000006ff047e24 */ /* 0x000fc8000f8e02ff */
[----:B------:R-:W-:-:S05]  /*0280*/  IMAD R0, R7, R4, R0 ;  /* 0x0000000407007224 */ /* 0x000fca00078e0200 */
[----:B------:R-:W-:Y:S01]  /*0290*/  ISETP.GT.U32.AND P0, PT, R7, R0, PT ;  /* 0x000000000700720c */ /* 0x000fe20003f04070 */
[----:B-1----:R-:W-:Y:S02]  /*02a0*/  IMAD.U32 R2, RZ, RZ, UR6 ;  /* 0x00000006ff027e24 */ /* 0x002fe4000f8e00ff */
[----:B------:R-:W-:-:S10]  /*02b0*/  IMAD.U32 R30, RZ, RZ, UR10 ;  /* 0x0000000aff1e7e24 */ /* 0x000fd4000f8e00ff */
[----:B------:R-:W-:Y:S02]  /*02c0*/  @!P0 IMAD.IADD R0, R0, 0x1, -R7 ;  /* 0x0000000100008824 */ /* 0x000fe400078e0a07 */
[----:B------:R-:W-:-:S03]  /*02d0*/  @!P0 VIADD R2, R2, 0x1 ;  /* 0x0000000102028836 */ /* 0x000fc60000000000 */
[----:B------:R-:W-:Y:S01]  /*02e0*/  ISETP.GE.U32.AND P1, PT, R0, R7, PT ;  /* 0x000000070000720c */ /* 0x000fe20003f26070 */
[----:B------:R-:W-:Y:S01]  /*02f0*/  IMAD.U32 R0, RZ, RZ, UR7 ;  /* 0x00000007ff007e24 */ /* 0x000fe2000f8e00ff */
[----:B------:R-:W-:Y:S02]  /*0300*/  @!P0 R2UR UR6, R2 ;  /* 0x00000000020682ca */ /* 0x000fe400000e0000 */
[----:B0-----:R-:W-:Y:S02]  /*0310*/  ISETP.NE.U32.AND P0, PT, R8, RZ, PT ;  /* 0x000000ff0800720c */ /* 0x001fe40003f05070 */
[----:B------:R-:W-:Y:S02]  /*0320*/  LOP3.LUT R0, R0, UR8, RZ, 0x3c, !PT ;  /* 0x0000000800007c12 */ /* 0x000fe4000f8e3cff */
[----:B------:R-:W-:Y:S02]  /*0330*/  ISETP.NE.AND.EX P0, PT, R9, RZ, PT, P0 ;  /* 0x000000ff0900720c */ /* 0x000fe40003f05300 */
[----:B------:R-:W-:-:S02]  /*0340*/  IABS R3, R30 ;  /* 0x0000001e00037213 */ /* 0x000fc40000000000 */
[----:B------:R-:W-:Y:S02]  /*0350*/  ISETP.EQ.AND P5, PT, R20, RZ, P0 ;  /* 0x000000ff1400720c */ /* 0x000fe400007a2270 */
[----:B------:R-:W-:Y:S02]  /*0360*/  ISETP.GE.AND P0, PT, R0, RZ, PT ;  /* 0x000000ff0000720c */ /* 0x000fe40003f06270 */
[----:B------:R-:W0:Y:S01]  /*0370*/  I2F.RP R0, R3 ;  /* 0x0000000300007306 */ /* 0x000e220000209400 */
[----:B------:R-:W-:-:S05]  /*0380*/  MOV R2, UR6 ;  /* 0x0000000600027c02 */ /* 0x000fca0008000f00 */
[----:B------:R-:W-:-:S03]  /*0390*/  @P1 VIADD R2, R2, 0x1 ;  /* 0x0000000102021836 */ /* 0x000fc60000000000 */
[----:B------:R-:W-:Y:S01]  /*03a0*/  VOTEU.ANY UP2, P5 ;  /* 0x0000000000ff7886 */ /* 0x000fe20002840100 */
[----:B0-----:R-:W0:Y:S01]  /*03b0*/  MUFU.RCP R0, R0 ;  /* 0x0000000000007308 */ /* 0x001e220000001000 */
[----:B------:R-:W-:-:S03]  /*03c0*/  @P1 R2UR UR6, R2 ;  /* 0x00000000020612ca */ /* 0x000fc600000e0000 */
[----:B------:R-:W1:Y:S01]  /*03d0*/  @UP2 LDCU.64 UR4, c[0x0][0x460] ;  /* 0x00008c00ff0427ac */ /* 0x000e620008000a00 */
[----:B------:R-:W-:Y:S01]  /*03e0*/  UISETP.NE.AND UP0, UPT, UR7, URZ, UPT ;  /* 0x000000ff0700728c */ /* 0x000fe2000bf05270 */
[----:B------:R-:W-:Y:S01]  /*03f0*/  VOTEU.ANY UP1, P0 ;  /* 0x0000000000ff7886 */ /* 0x000fe20000020100 */
[----:B------:R-:W-:-:S07]  /*0400*/  PLOP3.LUT P0, PT, PT, PT, UP2, 0x80, 0x8 ;  /* 0x000000000008781c */ /* 0x000fce0003f0f028 */
[----:B------:R-:W-:Y:S01]  /*0410*/  @!UP1 UIADD3 UR6, UPT, UPT, -UR6, URZ, URZ ;  /* 0x000000ff06069290 */ /* 0x000fe2000fffe1ff */
[----:B0-----:R-:W-:Y:S01]  /*0420*/  VIADD R6, R0, 0xffffffe ;  /* 0x0ffffffe00067836 */ /* 0x001fe20000000000 */
[----:B------:R-:W-:-:S03]  /*0430*/  @!UP0 ULOP3.LUT UR6, URZ, UR7, URZ, 0x33, !UPT ;  /* 0x00000007ff068292 */ /* 0x000fc6000f8e33ff */
[----:B------:R0:W3:Y:S01]  /*0440*/  F2I.FTZ.U32.TRUNC.NTZ R7, R6 ;  /* 0x0000000600077305 */ /* 0x0000e2000021f000 */
[----:B-1----:R-:W-:Y:S01]  /*0450*/  @UP2 UIMAD.WIDE UR4, UR6, 0x4, UR4 ;  /* 0x00000004060428a5 */ /* 0x002fe2000f8e0204 */
[----:B------:R-:W-:-:S05]  /*0460*/  IMAD.MOV.U32 R2, RZ, RZ, RZ ;  /* 0x000000ffff027224 */ /* 0x000fca00078e00ff */
[----:B------:R-:W-:Y:S02]  /*0470*/  IMAD.U32 R4, RZ, RZ, UR4 ;  /* 0x00000004ff047e24 */ /* 0x000fe4000f8e00ff */
[----:B------:R-:W-:Y:S02]  /*0480*/  IMAD.U32 R5, RZ, RZ, UR5 ;  /* 0x00000005ff057e24 */ /* 0x000fe4000f8e00ff */
[----:B0-----:R-:W-:Y:S01]  /*0490*/  IMAD.MOV.U32 R6, RZ, RZ, RZ ;  /* 0x000000ffff067224 */ /* 0x001fe200078e00ff */
[----:B------:R-:W0:Y:S02]  /*04a0*/  LDCU UR4, c[0x0][0x3e8] ;  /* 0x00007d00ff0477ac */ /* 0x000e240008000800 */
[----:B------:R3:W5:Y:S02]  /*04b0*/  @P0 LDG.E R2, desc[UR36][R4.64] ;  /* 0x0000002404020981 */ /* 0x000764000c1e1900 */
[----:B---3--:R-:W-:-:S04]  /*04c0*/  IMAD.MOV R4, RZ, RZ, -R7 ;  /* 0x000000ffff047224 */ /* 0x008fc800078e0a07 */
[----:B------:R-:W-:-:S04]  /*04d0*/  IMAD R5, R4, R3, RZ ;  /* 0x0000000304057224 */ /* 0x000fc800078e02ff */
[----:B------:R-:W-:Y:S01]  /*04e0*/  IMAD.HI.U32 R7, R7, R5, R6 ;  /* 0x0000000507077227 */ /* 0x000fe200078e0006 */
[----:B0-----:R-:W-:Y:S01]  /*04f0*/  UISETP.NE.AND UP1, UPT, UR4, URZ, UPT ;  /* 0x000000ff0400728c */ /* 0x001fe2000bf25270 */
[----:B------:R-:W-:Y:S01]  /*0500*/  ISETP.GT.U32.AND P4, PT, R22, 0x17, PT ;  /* 0x000000171600780c */ /* 0x000fe20003f84070 */
[----:B------:R-:W-:Y:S02]  /*0510*/  UP2UR UR41, UPR, URZ, 0x4 ;  /* 0x00000004ff297883 */ /* 0x000fe40008000000 */
[----:B------:R-:W-:Y:S01]  /*0520*/  UISETP.NE.AND UP0, UPT, UR10, URZ, UPT ;  /* 0x000000ff0a00728c */ /* 0x000fe2000bf05270 */
[----:B--2---:R-:W-:-:S13]  /*0530*/  R2UR UR42, R10 ;  /* 0x000000000a2a72ca */ /* 0x004fda00000e0000 */
[----:B------:R-:W-:-:S06]  /*0540*/  UIADD3 UR43, UPT, UPT, UR42, -0x1, URZ ;  /* 0xffffffff2a2b7890 */ /* 0x000fcc000fffe0ff */
[----:B------:R-:W-:-:S05]  /*0550*/  IABS R0, UR43 ;  /* 0x0000002b00007c13 */ /* 0x000fca0008000000 */
        /* <DEDUP_REMOVED lines=8> */
[----:B------:R-:W-:-:S12]  /*05e0*/  UISETP.GE.AND UP2, UPT, UR43, URZ, UPT ;  /* 0x000000ff2b00728c */ /* 0x000fd8000bf46270 */
[----:B------:R-:W-:-:S04]  /*05f0*/  @!P0 IADD3 R3, PT, PT, -R3, UR39, RZ ;  /* 0x0000002703038c10 */ /* 0x000fc8000fffe1ff */
[----:B------:R-:W-:Y:S01]  /*0600*/  @!P0 R2UR UR39, R3 ;  /* 0x00000000032782ca */ /* 0x000fe200000e0000 */
[----:B------:R-:W-:Y:S02]  /*0610*/  UIMAD UR5, UR8, UR9, UR44 ;  /* 0x00000009080572a4 */ /* 0x000fe4000f8e022c */
[----:B------:R-:W-:Y:S01]  /*0620*/  @UP1 UIMAD UR4, UR8, UR4, URZ ;  /* 0x00000004080412a4 */ /* 0x000fe2000f8e02ff */
[----:B------:R-:W-:Y:S01]  /*0630*/  BSSY.RECONVERGENT B0, `(.L_x_975) ;  /* 0x000001b000007945 */ /* 0x000fe20003800200 */
[----:B------:R-:W-:Y:S02]  /*0640*/  @!UP1 UIMAD UR7, UR5, 0x30, URZ ;  /* 0x00000030050798a4 */ /* 0x000fe4000f8e02ff */
[----:B------:R-:W-:Y:S02]  /*0650*/  @UP1 UIMAD UR7, UR44, 0x30, UR4 ;  /* 0x000000302c0718a4 */ /* 0x000fe4000f8e0204 */
[----:B------:R-:W-:-:S04]  /*0660*/  UIMAD UR40, UR6, UR9, URZ ;  /* 0x00000009062872a4 */ /* 0x000fc8000f8e02ff */
[----:B------:R-:W-:Y:S02]  /*0670*/  @!UP2 UIADD3 UR39, UPT, UPT, -UR39, URZ, URZ ;  /* 0x000000ff2727a290 */ /* 0x000fe4000fffe1ff */
[----:B------:R-:W-:Y:S01]  /*0680*/  @!UP0 ULOP3.LUT UR39, URZ, UR10, URZ, 0x33, !UPT ;  /* 0x0000000aff278292 */ /* 0x000fe2000f8e33ff */
[----:B------:R-:W-:Y:S02]  /*0690*/  P2R R16, PR, RZ, 0x20 ;  /* 0x00000020ff107803 */ /* 0x000fe40000000000 */
[----:B------:R-:W-:Y:S01]  /*06a0*/  CS2R R26, SRZ ;  /* 0x00000000001a7805 */ /* 0x000fe2000001ff00 */
[----:B------:R-:W-:Y:S02]  /*06b0*/  IMAD.SHL.U32 R0, R22, 0x2, RZ ;  /* 0x0000000216007824 */ /* 0x000fe400078e00ff */
[----:B------:R-:W-:Y:S01]  /*06c0*/  IMAD R82, R30, UR8, RZ ;  /* 0x000000081e527c24 */ /* 0x000fe2000f8e02ff */
[----:B------:R-:W-:Y:S06]  /*06d0*/  @P4 BRA `(.L_x_976) ;  /* 0x0000000000404947 */ /* 0x000fec0003800000 */
        /* <DEDUP_REMOVED lines=16> */
.L_x_976:
[----:B------:R-:W-:Y:S05]  /*07e0*/  BSYNC.RECONVERGENT B0 ;  /* 0x0000000000007941 */ /* 0x000fea0003800200 */
.L_x_975:
[----:B------:R-:W1:Y:S01]  /*07f0*/  LDCU.64 UR12, c[0x0][0x3a0] ;  /* 0x00007400ff0c77ac */ /* 0x000e620008000a00 */
[----:B------:R-:W-:Y:S01]  /*0800*/  ISETP.NE.U32.AND P0, PT, R12, RZ, PT ;  /* 0x000000ff0c00720c */ /* 0x000fe20003f05070 */
[----:B------:R-:W2:Y:S01]  /*0810*/  S2R R19, SR_CTAID.X ;  /* 0x0000000000137919 */ /* 0x000ea20000002500 */
[----:B------:R-:W3:Y:S01]  /*0820*/  @!P4 LDC.64 R4, c[0x0][0x3b8] ;  /* 0x0000ee00ff04cb82 */ /* 0x000ee20000000a00 */
[----:B------:R-:W4:Y:S01]  /*0830*/  LDCU.64 UR6, c[0x0][0x390] ;  /* 0x00007200ff0677ac */ /* 0x000f220008000a00 */
[----:B------:R-:W-:Y:S02]  /*0840*/  ISETP.NE.AND.EX P0, PT, R13, RZ, PT, P0 ;  /* 0x000000ff0d00720c */ /* 0x000fe40003f05300 */
[----:B------:R-:W-:Y:S02]  /*0850*/  CS2R R24, SRZ ;  /* 0x0000000000187805 */ /* 0x000fe4000001ff00 */
[----:B------:R-:W-:Y:S01]  /*0860*/  MOV R28, UR5 ;  /* 0x00000005001c7c02 */ /* 0x000fe20008000f00 */
[----:B------:R-:W-:Y:S01]  /*0870*/  VOTEU.ANY UP0, P5 ;  /* 0x0000000000ff7886 */ /* 0x000fe20002800100 */
[----:B------:R-:W-:Y:S01]  /*0880*/  PLOP3.LUT P1, PT, PT, PT, UP0, 0x40, 0x4 ;  /* 0x000000000004781c */ /* 0x000fe20003f2e808 */
[----:B------:R-:W0:Y:S01]  /*0890*/  LDCU.U8 UR4, c[0x0][0x404] ;  /* 0x00008080ff0477ac */ /* 0x000e220008000000 */
[----:B------:R-:W-:Y:S01]  /*08a0*/  SHF.R.U32.HI R17, RZ, 0x1, R22 ;  /* 0x00000001ff117819 */ /* 0x000fe20000011616 */
[----:B------:R-:W-:Y:S01]  /*08b0*/  IMAD R28, R28, 0x30, RZ ;  /* 0x000000301c1c7824 */ /* 0x000fe200078e02ff */
[----:B------:R-:W-:-:S02]  /*08c0*/  ISETP.GT.U32.OR P1, PT, R22, 0x1f, P1 ;  /* 0x0000001f1600780c */ /* 0x000fc40000f24470 */
[----:B------:R-:W-:Y:S01]  /*08d0*/  LOP3.LUT R83, R0, 0x2, RZ, 0xc0, !PT ;  /* 0x0000000200537812 */ /* 0x000fe200078ec0ff */
[----:B------:R-:W-:Y:S01]  /*08e0*/  @!P4 IMAD R14, R17, R30, UR43 ;  /* 0x0000002b110ece24 */ /* 0x000fe2000f8e021e */
[----:B-1----:R-:W-:Y:S01]  /*08f0*/  ISETP.NE.U32.AND P2, PT, RZ, UR12, PT ;  /* 0x0000000cff007c0c */ /* 0x002fe2000bf45070 */
[----:B------:R-:W1:Y:S02]  /*0900*/  @P0 LDC.64 R12, c[0x0][0x418] ;  /* 0x00010600ff0c0b82 */ /* 0x000e640000000a00 */
[----:B------:R-:W-:Y:S01]  /*0910*/  @!P4 IMAD R3, R28, UR10, R83 ;  /* 0x0000000a1c03cc24 */ /* 0x000fe2000f8e0253 */
[----:B------:R-:W-:Y:S02]  /*0920*/  ISETP.NE.AND.EX P2, PT, RZ, UR13, PT, P2 ;  /* 0x0000000dff007c0c */ /* 0x000fe4000bf45320 */
[----:B----4-:R-:W-:Y:S01]  /*0930*/  ISETP.NE.U32.AND P3, PT, RZ, UR6, PT ;  /* 0x00000006ff007c0c */ /* 0x010fe2000bf65070 */
[----:B------:R-:W-:Y:S01]  /*0940*/  @!P4 IMAD R3, R14, 0x4, R3 ;  /* 0x000000040e03c824 */ /* 0x000fe200078e0203 */
[----:B------:R-:W-:Y:S01]  /*0950*/  ISETP.GT.U32.OR P2, PT, R22, 0x17, !P2 ;  /* 0x000000171600780c */ /* 0x000fe20005744470 */
[----:B------:R-:W4:Y:S01]  /*0960*/  @!P1 LDC.64 R10, c[0x0][0x450] ;  /* 0x00011400ff0a9b82 */ /* 0x000f220000000a00 */
[----:B------:R-:W-:Y:S01]  /*0970*/  ISETP.NE.AND.EX P3, PT, RZ, UR7, PT, P3 ;  /* 0x00000007ff007c0c */ /* 0x000fe2000bf65330 */
[----:B---3--:R-:W-:Y:S01]  /*0980*/  @!P4 IMAD.WIDE R4, R3, 0x4, R4 ;  /* 0x000000040304c825 */ /* 0x008fe200078e0204 */
[----:B------:R-:W-:-:S02]  /*0990*/  ISETP.NE.OR P2, PT, R20, RZ, P2 ;  /* 0x000000ff1400720c */ /* 0x000fc40001745670 */
[----:B------:R-:W-:Y:S01]  /*09a0*/  ISETP.GT.U32.OR P3, PT, R22, 0x17, !P3 ;  /* 0x000000171600780c */ /* 0x000fe20005f64470 */
[----:B-----5:R-:W-:Y:S01]  /*09b0*/  @!P1 IMAD R14, R2, UR9, RZ ;  /* 0x00000009020e9c24 */ /* 0x020fe2000f8e02ff */
[----:B------:R-:W3:Y:S01]  /*09c0*/  @!P4 LDG.E.64 R24, desc[UR36][R4.64] ;  /* 0x000000240418c981 */ /* 0x000ee2000c1e1b00 */
[----:B--2---:R-:W-:Y:S01]  /*09d0*/  IMAD R3, R19, 0x30, R0 ;  /* 0x0000003013037824 */ /* 0x004fe200078e0200 */
[----:B------:R-:W-:-:S03]  /*09e0*/  CS2R R18, SRZ ;  /* 0x0000000000127805 */ /* 0x000fc6000001ff00 */
[----:B------:R-:W-:-:S04]  /*09f0*/  @!P1 IMAD R21, R14, 0x30, R3 ;  /* 0x000000300e159824 */ /* 0x000fc800078e0203 */
[----:B------:R-:W2:Y:S01]  /*0a00*/  @!P2 LDC.64 R8, c[0x0][0x3a0] ;  /* 0x0000e800ff08ab82 */ /* 0x000ea20000000a00 */
[----:B-1----:R-:W-:-:S07]  /*0a10*/  @P0 IMAD.WIDE.U32 R12, R15, 0x4, R12 ;  /* 0x000000040f0c0825 */ /* 0x002fce00078e000c */
[----:B0-----:R-:W0:Y:S01]  /*0a20*/  @!P3 LDC.64 R6, c[0x0][0x390] ;  /* 0x0000e400ff06bb82 */ /* 0x001e220000000a00 */
[----:B------:R-:W-:Y:S01]  /*0a30*/  CS2R R14, SRZ ;  /* 0x00000000000e7805 */ /* 0x000fe2000001ff00 */
[----:B----4-:R-:W-:Y:S01]  /*0a40*/  @!P1 IMAD.WIDE R10, R21, 0x4, R10 ;  /* 0x00000004150a9825 */ /* 0x010fe200078e020a */
[----:B------:R-:W4:Y:S05]  /*0a50*/  @P0 LDG.E R12, desc[UR36][R12.64] ;  /* 0x000000240c0c0981 */ /* 0x000f2a000c1e1900 */
[----:B------:R-:W3:Y:S01]  /*0a60*/  @!P1 LDG.E.64 R10, desc[UR36][R10.64] ;  /* 0x000000240a0a9981 */ /* 0x000ee2000c1e1b00 */
[----:B------:R-:W1:Y:S01]  /*0a70*/  LDC R21, c[0x0][0x400] ;  /* 0x00010000ff157b82 */ /* 0x000e620000000800 */
[----:B--2---:R-:W-:-:S05]  /*0a80*/  @!P2 IMAD.WIDE.U32 R8, R3, 0x4, R8 ;  /* 0x000000040308a825 */ /* 0x004fca00078e0008 */
[----:B------:R-:W3:Y:S01]  /*0a90*/  @!P2 LDG.E.64 R18, desc[UR36][R8.64] ;  /* 0x000000240812a981 */ /* 0x000ee2000c1e1b00 */
[----:B0-----:R-:W-:-:S05]  /*0aa0*/  @!P3 IMAD.WIDE.U32 R6, R3, 0x4, R6 ;  /* 0x000000040306b825 */ /* 0x001fca00078e0006 */
[----:B------:R-:W2:Y:S01]  /*0ab0*/  @!P3 LDG.E.64 R14, desc[UR36][R6.64] ;  /* 0x00000024060eb981 */ /* 0x000ea2000c1e1b00 */
[----:B------:R-:W-:Y:S01]  /*0ac0*/  ISETP.NE.AND P2, PT, RZ, UR4, PT ;  /* 0x00000004ff007c0c */ /* 0x000fe2000bf45270 */
[----:B------:R-:W-:-:S03]  /*0ad0*/  IMAD.MOV R3, RZ, RZ, -R30 ;  /* 0x000000ffff037224 */ /* 0x000fc600078e0a1e */
[----:B-1----:R-:W-:Y:S02]  /*0ae0*/  ISETP.LT.OR P2, PT, R21, 0x1, P2 ;  /* 0x000000011500780c */ /* 0x002fe40001741670 */
[----:B------:R-:W-:Y:S01]  /*0af0*/  VIADDMNMX R3, R3, UR42, RZ, !PT ;  /* 0x0000002a03037c46 */ /* 0x000fe2000f8001ff */
[----:B------:R-:W-:Y:S01]  /*0b00*/  UMOV UR38, URZ ;  /* 0x000000ff00267c82 */ /* 0x000fe20008000000 */
[----:B------:R-:W-:Y:S02]  /*0b10*/  ISETP.NE.AND P3, PT, R20, RZ, PT ;  /* 0x000000ff1400720c */ /* 0x000fe40003f65270 */
[----:B------:R-:W-:Y:S01]  /*0b20*/  R2UR UR45, R3 ;  /* 0x00000000032d72ca */ /* 0x000fe200000e0000 */
[----:B------:R-:W-:Y:S01]  /*0b30*/  BSSY.RECONVERGENT B6, `(.L_x_977) ;  /* 0x00000d1000067945 */ /* 0x000fe20003800200 */
[----:B------:R-:W-:Y:S02]  /*0b40*/  SHF.R.S32.HI R84, RZ, 0x1f, R82 ;  /* 0x0000001fff547819 */ /* 0x000fe40000011452 */
[----:B----4-:R-:W-:Y:S01]  /*0b50*/  @P0 R2UR UR38, R12 ;  /* 0x000000000c2602ca */ /* 0x010fe200000e0000 */
[----:B---3--:R-:W-:Y:S01]  /*0b60*/  FADD.FTZ R3, R18, R24 ;  /* 0x0000001812037221 */ /* 0x008fe20000010000 */
[----:B------:R-:W-:-:S04]  /*0b70*/  FADD.FTZ R4, R19, R25 ;  /* 0x0000001913047221 */ /* 0x000fc80000010000 */
[C---:B------:R-:W-:Y:S01]  /*0b80*/  FSEL R24, R3.reuse, R24, !P3 ;  /* 0x0000001803187208 */ /* 0x040fe20005800000 */
[----:B------:R-:W-:Y:S01]  /*0b90*/  @!P1 FMUL.FTZ R24, R3, R10 ;  /* 0x0000000a03189220 */ /* 0x000fe20000410000 */
[----:B------:R-:W-:Y:S01]  /*0ba0*/  FSEL R25, R4, R25, !P3 ;  /* 0x0000001904197208 */ /* 0x000fe20005800000 */
[----:B--2---:R-:W-:Y:S01]  /*0bb0*/  FADD.FTZ R26, R14, R26 ;  /* 0x0000001a0e1a7221 */ /* 0x004fe20000010000 */
[----:B------:R-:W-:Y:S01]  /*0bc0*/  FADD.FTZ R27, R15, R27 ;  /* 0x0000001b0f1b7221 */ /* 0x000fe20000010000 */
[----:B------:R-:W-:Y:S01]  /*0bd0*/  @!P1 FMUL.FTZ R25, R4, R11 ;  /* 0x0000000b04199220 */ /* 0x000fe20000410000 */
[----:B------:R-:W-:Y:S06]  /*0be0*/  @P2 BRA `(.L_x_978) ;  /* 0x0000000000b02947 */ /* 0x000fec0003800000 */
[----:B------:R-:W-:-:S13]  /*0bf0*/  ISETP.NE.AND P0, PT, R20, RZ, PT ;  /* 0x000000ff1400720c */ /* 0x000fda0003f05270 */
[----:B------:R-:W-:Y:S05]  /*0c00*/  @P0 BRA `(.L_x_979) ;  /* 0x00000000005c0947 */ /* 0x000fea0003800000 */
[----:B------:R-:W-:-:S13]  /*0c10*/  ISETP.GE.AND P0, PT, R0, R21, PT ;  /* 0x000000150000720c */ /* 0x000fda0003f06270 */
[----:B------:R-:W-:Y:S05]  /*0c20*/  @P0 BRA `(.L_x_980) ;  /* 0x0000000c00040947 */ /* 0x000fea0003800000 */
[----:B------:R-:W-:Y:S02]  /*0c30*/  I2FP.F32.U32 R3, R21 ;  /* 0x0000001500037245 */ /* 0x000fe40000201000 */
[----:B------:R-:W-:-:S04]  /*0c40*/  I2FP.F32.U32 R0, R0 ;  /* 0x0000000000007245 */ /* 0x000fc80000201000 */
[----:B------:R-:W0:Y:S02]  /*0c50*/  MUFU.RCP R3, R3 ;  /* 0x0000000300037308 */ /* 0x000e240000001000 */
[----:B0-----:R-:W-:-:S04]  /*0c60*/  FMUL.FTZ R0, R0, R3 ;  /* 0x0000000300007220 */ /* 0x001fc80000410000 */
[----:B------:R-:W-:Y:S01]  /*0c70*/  FMUL.FTZ R4, R0, 13.28771209716796875 ;  /* 0x41549a7800047820 */ /* 0x000fe20000410000 */
[----:B------:R-:W-:-:S03]  /*0c80*/  VIADD R0, R20, -UR38 ;  /* 0x8000002614007c36 */ /* 0x000fc60008000000 */
[----:B------:R-:W0:Y:S02]  /*0c90*/  MUFU.EX2 R5, -R4 ;  /* 0x8000000400057308 */ /* 0x000e240000000800 */
[----:B------:R-:W-:-:S05]  /*0ca0*/  I2FP.F32.S32 R0, R0 ;  /* 0x0000000000007245 */ /* 0x000fca0000201400 */
        /* <DEDUP_REMOVED lines=13> */
.L_x_979:
[----:B------:R-:W-:-:S13]  /*0d80*/  ISETP.GE.AND P0, PT, R0, R21, PT ;  /* 0x000000150000720c */ /* 0x000fda0003f06270 */
[----:B------:R-:W-:Y:S05]  /*0d90*/  @P0 BRA `(.L_x_980) ;  /* 0x0000000800a80947 */ /* 0x000fea0003800000 */
[----:B------:R-:W-:Y:S01]  /*0da0*/  I2FP.F32.U32 R21, R21 ;  /* 0x0000001500157245 */ /* 0x000fe20000201000 */
[----:B------:R-:W-:Y:S01]  /*0db0*/  VIADD R20, R20, -UR38 ;  /* 0x8000002614147c36 */ /* 0x000fe20008000000 */
[----:B------:R-:W-:-:S04]  /*0dc0*/  I2FP.F32.U32 R0, R0 ;  /* 0x0000000000007245 */ /* 0x000fc80000201000 */
[----:B------:R-:W0:Y:S01]  /*0dd0*/  MUFU.RCP R21, R21 ;  /* 0x0000001500157308 */ /* 0x000e220000001000 */
        /* <DEDUP_REMOVED lines=13> */
.L_x_978:
        /* <DEDUP_REMOVED lines=13> */
[----:B0-----:R-:W-:Y:S02]  /*0f80*/  IMAD.MOV.U32 R4, RZ, RZ, RZ ;  /* 0x000000ffff047224 */ /* 0x001fe400078e00ff */
[----:B-1----:R-:W-:-:S04]  /*0f90*/  IMAD.MOV R7, RZ, RZ, -R5 ;  /* 0x000000ffff077224 */ /* 0x002fc800078e0a05 */
[----:B------:R-:W-:-:S04]  /*0fa0*/  IMAD R7, R7, R6, RZ ;  /* 0x0000000607077224 */ /* 0x000fc800078e02ff */
[----:B------:R-:W-:-:S06]  /*0fb0*/  IMAD.HI.U32 R5, R5, R7, R4 ;  /* 0x0000000705057227 */ /* 0x000fcc00078e0004 */
[----:B------:R-:W-:-:S04]  /*0fc0*/  IMAD.HI.U32 R5, R5, R8, RZ ;  /* 0x0000000805057227 */ /* 0x000fc800078e00ff */
[----:B------:R-:W-:-:S05]  /*0fd0*/  IMAD R3, R5, R3, R8 ;  /* 0x0000000305037224 */ /* 0x000fca00078e0208 */
[----:B------:R-:W-:-:S13]  /*0fe0*/  ISETP.GT.U32.AND P1, PT, R6, R3, PT ;  /* 0x000000030600720c */ /* 0x000fda0003f24070 */
[----:B------:R-:W-:Y:S02]  /*0ff0*/  @!P1 IMAD.IADD R3, R3, 0x1, -R6 ;  /* 0x0000000103039824 */ /* 0x000fe400078e0a06 */
[----:B------:R-:W-:Y:S01]  /*1000*/  @!P1 VIADD R5, R5, 0x1 ;  /* 0x0000000105059836 */ /* 0x000fe20000000000 */
        /* <DEDUP_REMOVED lines=18> */
[----:B------:R-:W-:Y:S02]  /*1130*/  IMAD.MOV.U32 R8, RZ, RZ, 0x53f ;  /* 0x0000053fff087424 */ /* 0x000fe400078e00ff */
[----:B------:R1:W2:Y:S01]  /*1140*/  LDC.64 R14, c[0x4][R0] ;  /* 0x01000000000e7b82 */ /* 0x0002a20000000a00 */
[----:B------:R-:W3:Y:S01]  /*1150*/  LDCU.64 UR6, c[0x4][0xd0] ;  /* 0x01001a00ff0677ac */ /* 0x000ee20008000a00 */
[----:B------:R-:W-:Y:S02]  /*1160*/  IMAD.MOV.U32 R12, RZ, RZ, 0x1 ;  /* 0x00000001ff0c7424 */ /* 0x000fe400078e00ff */
[----:B------:R-:W-:Y:S01]  /*1170*/  IMAD.MOV.U32 R13, RZ, RZ, RZ ;  /* 0x000000ffff0d7224 */ /* 0x000fe200078e00ff */
[----:B------:R-:W4:Y:S01]  /*1180*/  LDCU.64 UR8, c[0x4][0x88] ;  /* 0x01001100ff0877ac */ /* 0x000f220008000a00 */
[----:B0-----:R-:W-:-:S02]  /*1190*/  IMAD.U32 R4, RZ, RZ, UR4 ;  /* 0x00000004ff047e24 */ /* 0x001fc4000f8e00ff */
[----:B------:R-:W-:Y:S02]  /*11a0*/  IMAD.U32 R5, RZ, RZ, UR5 ;  /* 0x00000005ff057e24 */ /* 0x000fe4000f8e00ff */
[----:B---3--:R-:W-:Y:S02]  /*11b0*/  IMAD.U32 R6, RZ, RZ, UR6 ;  /* 0x00000006ff067e24 */ /* 0x008fe4000f8e00ff */
[----:B------:R-:W-:Y:S02]  /*11c0*/  IMAD.U32 R7, RZ, RZ, UR7 ;  /* 0x00000007ff077e24 */ /* 0x000fe4000f8e00ff */
[----:B----4-:R-:W-:Y:S02]  /*11d0*/  IMAD.U32 R10, RZ, RZ, UR8 ;  /* 0x00000008ff0a7e24 */ /* 0x010fe4000f8e00ff */
[----:B-1----:R-:W-:-:S07]  /*11e0*/  IMAD.U32 R11, RZ, RZ, UR9 ;  /* 0x00000009ff0b7e24 */ /* 0x002fce000f8e00ff */
[----:B------:R-:W-:-:S07]  /*11f0*/  LEPC R20, `(.L_x_981) ;  /* 0x000000001014794e */ /* 0x000fce0000000000 */
[----:B--2---:R-:W-:Y:S05]  /*1200*/  CALL.ABS.NOINC R14 ;  /* 0x000000000e007343 */ /* 0x004fea0003c00000 */
.L_x_981:
        /* <DEDUP_REMOVED lines=9> */
[----:B------:R-:W-:-:S04]  /*12a0*/  IMAD R5, R23, R30, R29 ;  /* 0x0000001e17057224 */ /* 0x000fc800078e021d */
[----:B------:R-:W-:-:S05]  /*12b0*/  IMAD R4, R5, 0x4, R0 ;  /* 0x0000000405047824 */ /* 0x000fca00078e0200 */
[----:B------:R1:W-:Y:S01]  /*12c0*/  STS.64 [R4], R26 ;  /* 0x0000001a04007388 */ /* 0x0003e20000000a00 */
[----:B0-----:R-:W-:-:S13]  /*12d0*/  ISETP.NE.AND P0, PT, RZ, UR4, PT ;  /* 0x00000004ff007c0c */ /* 0x001fda000bf05270 */
[----:B------:R-:W-:-:S05]  /*12e0*/  @!P0 IMAD R5, R5, 0x4, R3 ;  /* 0x0000000405058824 */ /* 0x000fca00078e0203 */
[----:B------:R1:W-:Y:S02]  /*12f0*/  @!P0 STS.64 [R5], R24 ;  /* 0x0000001805008388 */ /* 0x0003e40000000a00 */
.L_x_982:
        /* <DEDUP_REMOVED lines=10> */
[----:B------:R-:W-:Y:S01]  /*13a0*/  IMAD R11, R4, 0x4, R0 ;  /* 0x00000004040b7824 */ /* 0x000fe200078e0200 */
[----:B------:R-:W0:Y:S01]  /*13b0*/  LDC R6, c[0x0][0x40c] ;  /* 0x00010300ff067b82 */ /* 0x000e220000000800 */
[----:B------:R-:W-:Y:S02]  /*13c0*/  BSSY.RECONVERGENT B1, `(.L_x_985) ;  /* 0x0000038000017945 */ /* 0x000fe40003800200 */
[----:B------:R-:W-:Y:S01]  /*13d0*/  IMAD R12, R23, 0x4, R11 ;  /* 0x00000004170c7824 */ /* 0x000fe200078e020b */
[----:B------:R1:W2:Y:S04]  /*13e0*/  LDS R26, [R11] ;  /* 0x000000000b1a7984 */ /* 0x0002a80000000800 */
[----:B------:R1:W3:Y:S01]  /*13f0*/  LDS R27, [R12] ;  /* 0x000000000c1b7984 */ /* 0x0002e20000000800 */
[----:B0-----:R-:W-:-:S13]  /*1400*/  ISETP.NE.AND P0, PT, R6, RZ, PT ;  /* 0x000000ff0600720c */ /* 0x001fda0003f05270 */
[----:B-123--:R-:W-:Y:S05]  /*1410*/  @P0 BRA `(.L_x_986) ;  /* 0x0000000000800947 */ /* 0x00efea0003800000 */
[C---:B------:R-:W-:Y:S01]  /*1420*/  IMAD R13, R4.reuse, 0x4, R3 ;  /* 0x00000004040d7824 */ /* 0x040fe200078e0203 */
[----:B------:R-:W-:Y:S01]  /*1430*/  BSSY.RECONVERGENT B2, `(.L_x_987) ;  /* 0x000001b000027945 */ /* 0x000fe20003800200 */
[----:B------:R-:W-:Y:S02]  /*1440*/  IMAD.SHL.U32 R4, R4, 0x2, RZ ;  /* 0x0000000204047824 */ /* 0x000fe400078e00ff */
[----:B------:R-:W-:Y:S01]  /*1450*/  IMAD R14, R23, 0x4, R13 ;  /* 0x00000004170e7824 */ /* 0x000fe200078e020d */
[----:B------:R0:W1:Y:S02]  /*1460*/  LDS R24, [R13] ;  /* 0x000000000d187984 */ /* 0x0000640000000800 */
[----:B------:R-:W-:Y:S02]  /*1470*/  ISETP.GE.AND P0, PT, R4, R7, PT ;  /* 0x000000070400720c */ /* 0x000fe40003f06270 */
[----:B------:R0:W2:Y:S11]  /*1480*/  LDS R25, [R14] ;  /* 0x000000000e197984 */ /* 0x0000b60000000800 */
[----:B0-----:R-:W-:Y:S05]  /*1490*/  @P0 BRA `(.L_x_988) ;  /* 0x0000000000500947 */ /* 0x001fea0003800000 */
[----:B------:R-:W-:Y:S01]  /*14a0*/  I2FP.F32.S32 R5, R7 ;  /* 0x0000000700057245 */ /* 0x000fe20000201400 */
[----:B------:R-:W-:Y:S01]  /*14b0*/  VIADD R6, R6, -UR38 ;  /* 0x8000002606067c36 */ /* 0x000fe20008000000 */
        /* <DEDUP_REMOVED lines=18> */
.L_x_988:
[----:B------:R-:W-:Y:S05]  /*15e0*/  BSYNC.RECONVERGENT B2 ;  /* 0x0000000000027941 */ /* 0x000fea0003800200 */
.L_x_987:
[----:B-1----:R0:W-:Y:S04]  /*15f0*/  STS [R13], R24 ;  /* 0x000000180d007388 */ /* 0x0021e80000000800 */
[----:B--2---:R0:W-:Y:S01]  /*1600*/  STS [R14], R25 ;  /* 0x000000190e007388 */ /* 0x0041e20000000800 */
[----:B------:R-:W-:Y:S05]  /*1610*/  BRA `(.L_x_989) ;  /* 0x0000000000487947 */ /* 0x000fea0003800000 */
.L_x_986:
[----:B------:R-:W-:-:S05]  /*1620*/  IMAD.SHL.U32 R4, R4, 0x2, RZ ;  /* 0x0000000204047824 */ /* 0x000fca00078e00ff */
        /* <DEDUP_REMOVED lines=17> */
.L_x_989:
[----:B------:R-:W-:Y:S05]  /*1740*/  BSYNC.RECONVERGENT B1 ;  /* 0x0000000000017941 */ /* 0x000fea0003800200 */
.L_x_985:
[----:B------:R1:W-:Y:S04]  /*1750*/  STS [R11], R26 ;  /* 0x0000001a0b007388 */ /* 0x0003e80000000800 */
[----:B------:R1:W-:Y:S02]  /*1760*/  STS [R12], R27 ;  /* 0x0000001b0c007388 */ /* 0x0003e40000000800 */
.L_x_984:
[----:B------:R-:W-:Y:S05]  /*1770*/  BSYNC.RECONVERGENT B0 ;  /* 0x0000000000007941 */ /* 0x000fea0003800200 */
.L_x_983:
        /* <DEDUP_REMOVED lines=10> */
.L_x_991:
[----:B------:R-:W-:Y:S05]  /*1820*/  BSYNC.RECONVERGENT B0 ;  /* 0x0000000000007941 */ /* 0x000fea0003800200 */
.L_x_990:
[----:B------:R-:W-:Y:S06]  /*1830*/  BAR.SYNC.DEFER_BLOCKING 0x0 ;  /* 0x0000000000007b1d */ /* 0x000fec0000010000 */
.L_x_980:
[----:B------:R-:W-:Y:S05]  /*1840*/  BSYNC.RECONVERGENT B6 ;  /* 0x0000000000067941 */ /* 0x000fea0003800200 */
.L_x_977:
[----:B------:R-:W5:Y:S01]  /*1850*/  S2UR UR10, SR_CgaCtaId ;  /* 0x00000000000a79c3 */ /* 0x000f620000008800 */
[----:B------:R-:W-:Y:S01]  /*1860*/  ISETP.GT.U32.AND P0, PT, R22, 0x1f, PT ;  /* 0x0000001f1600780c */ /* 0x000fe20003f04070 */
[----:B------:R-:W-:Y:S01]  /*1870*/  UMOV UR9, 0x400 ;  /* 0x0000040000097882 */ /* 0x000fe20000000000 */
[----:B------:R-:W-:Y:S01]  /*1880*/  UIADD3 UR6, UPT, UPT, UR42, -UR45, URZ ;  /* 0x8000002d2a067290 */ /* 0x000fe2000fffe0ff */
[----:B------:R-:W-:Y:S01]  /*1890*/  IMAD.MOV.U32 R116, RZ, RZ, -0x800001 ;  /* 0xff7fffffff747424 */ /* 0x000fe200078e00ff */
[----:B------:R-:W-:-:S04]  /*18a0*/  UIADD3 UR7, UPT, UPT, UR9, 0x220, URZ ;  /* 0x0000022009077890 */ /* 0x000fc8000fffe0ff */
[----:B-----5:R-:W-:-:S04]  /*18b0*/  ULEA UR7, UR10, UR7, 0x18 ;  /* 0x000000070a077291 */ /* 0x020fc8000f8ec0ff */
[----:B------:R-:W-:Y:S01]  /*18c0*/  ULEA UR6, UR6, UR7, 0x2 ;  /* 0x0000000706067291 */ /* 0x000fe2000f8e10ff */
[----:B------:R-:W-:Y:S11]  /*18d0*/  @P0 BRA `(.L_x_992) ;  /* 0x0000000000cc0947 */ /* 0x000ff60003800000 */
[----:B------:R-:W5:Y:S01]  /*18e0*/  LDCU UR4, c[0x0][0x40c] ;  /* 0x00008180ff0477ac */ /* 0x000f620008000800 */
[----:B--2-4-:R-:W-:-:S04]  /*18f0*/  FMUL.FTZ R6, R24, R26 ;  /* 0x0000001a18067220 */ /* 0x014fc80000410000 */
[----:B0-----:R-:W-:Y:S01]  /*1900*/  FFMA.FTZ R13, R25, R27, R6 ;  /* 0x0000001b190d7223 */ /* 0x001fe20000010006 */
[----:B-----5:R-:W-:Y:S02]  /*1910*/  UISETP.NE.AND UP0, UPT, UR4, URZ, UPT ;  /* 0x000000ff0400728c */ /* 0x020fe4000bf05270 */
[----:B------:R-:W-:-:S04]  /*1920*/  UIADD3 UR4, UPT, UPT, UR9, 0x20, URZ ;  /* 0x0000002009047890 */ /* 0x000fc8000fffe0ff */
[----:B------:R-:W-:Y:S01]  /*1930*/  PLOP3.LUT P1, PT, PT, PT, UP0, 0x80, 0x8 ;  /* 0x000000000008781c */ /* 0x000fe20003f2f008 */
[----:B------:R-:W-:-:S03]  /*1940*/  ULEA UR4, UR10, UR4, 0x18 ;  /* 0x000000040a047291 */ /* 0x000fc6000f8ec0ff */
[----:B------:R-:W-:Y:S01]  /*1950*/  ISETP.GT.U32.OR P0, PT, R22, 0x17, P1 ;  /* 0x000000171600780c */ /* 0x000fe20000f04470 */
[----:B------:R-:W-:-:S04]  /*1960*/  @!UP0 UIADD3 UR5, UPT, UPT, UR9, 0x120, URZ ;  /* 0x0000012009058890 */ /* 0x000fc8000fffe0ff */
[----:B------:R-:W-:-:S06]  /*1970*/  @!UP0 ULEA UR5, UR10, UR5, 0x18 ;  /* 0x000000050a058291 */ /* 0x000fcc000f8ec0ff */
[----:B---3--:R-:W-:Y:S02]  /*1980*/  @!P1 LEA R3, R22, UR5, 0x3 ;  /* 0x0000000516039c11 */ /* 0x008fe4000f8e18ff */
[----:B------:R-:W0:Y:S08]  /*1990*/  @!P0 LDC R0, c[0x0][0x3f4] ;  /* 0x0000fd00ff008b82 */ /* 0x000e300000000800 */
[----:B-1----:R-:W1:Y:S01]  /*19a0*/  @!P0 LDC.64 R4, c[0x0][0x3b8] ;  /* 0x0000ee00ff048b82 */ /* 0x002e620000000a00 */
[----:B0-----:R-:W-:-:S02]  /*19b0*/  @!P0 IMAD R7, R28, R0, R83 ;  /* 0x000000001c078224 */ /* 0x001fc400078e0253 */
[----:B------:R-:W-:-:S04]  /*19c0*/  @!P0 IMAD R0, R17, R0, UR39 ;  /* 0x0000002711008e24 */ /* 0x000fc8000f8e0200 */
[----:B------:R-:W-:Y:S01]  /*19d0*/  @!P0 IMAD R7, R0, 0x4, R7 ;  /* 0x0000000400078824 */ /* 0x000fe200078e0207 */
[----:B------:R-:W-:Y:S01]  /*19e0*/  LEA R0, R22, UR4, 0x3 ;  /* 0x0000000416007c11 */ /* 0x000fe2000f8e18ff */
[----:B------:R-:W-:Y:S02]  /*19f0*/  UMOV UR4, 0xffffffff ;  /* 0xffffffff00047882 */ /* 0x000fe40000000000 */
[----:B-1----:R-:W-:Y:S02]  /*1a00*/  @!P0 IMAD.WIDE R4, R7, 0x4, R4 ;  /* 0x0000000407048825 */ /* 0x002fe400078e0204 */
[----:B------:R0:W-:Y:S04]  /*1a10*/  STS.64 [R0], R26 ;  /* 0x0000001a00007388 */ /* 0x0001e80000000a00 */
[----:B------:R0:W-:Y:S04]  /*1a20*/  @!P1 STS.64 [R3], R18 ;  /* 0x0000001203009388 */ /* 0x0001e80000000a00 */
[----:B------:R0:W-:Y:S01]  /*1a30*/  @!P0 STG.E.64 desc[UR36][R4.64], R24 ;  /* 0x0000001804008986 */ /* 0x0001e2000c101b24 */
[----:B------:R-:W-:Y:S05]  /*1a40*/  BRA.DIV UR4, `(.L_x_993) ;  /* 0x000000ae04e87947 */ /* 0x000fea000b800000 */
        /* <DEDUP_REMOVED lines=9> */
.L_x_1168:
        /* <DEDUP_REMOVED lines=9> */
[----:B------:R-:W1:Y:S01]  /*1b70*/  LDCU UR8, c[0x0][0x440] ;  /* 0x00008800ff0877ac */ /* 0x000e620008000800 */
[----:B0-----:R-:W0:Y:S01]  /*1b80*/  LDC.64 R4, c[0x0][0x438] ;  /* 0x00010e00ff047b82 */ /* 0x001e220000000a00 */
[----:B------:R-:W-:-:S04]  /*1b90*/  UIADD3 UR4, UPT, UPT, UR43, -UR38, URZ ;  /* 0x800000262b047290 */ /* 0x000fc8000fffe0ff */
[----:B-1----:R-:W-:-:S04]  /*1ba0*/  UIMAD UR5, UR44, UR8, UR4 ;  /* 0x000000082c0572a4 */ /* 0x002fc8000f8e0204 */
[----:B------:R-:W-:-:S06]  /*1bb0*/  UIMAD UR5, UR5, UR8, UR4 ;  /* 0x00000008050572a4 */ /* 0x000fcc000f8e0204 */
[----:B------:R-:W-:-:S04]  /*1bc0*/  IMAD.U32 R3, RZ, RZ, UR5 ;  /* 0x00000005ff037e24 */ /* 0x000fc8000f8e00ff */
[----:B0-----:R-:W-:-:S06]  /*1bd0*/  IMAD.WIDE R4, R3, 0x4, R4 ;  /* 0x0000000403047825 */ /* 0x001fcc00078e0204 */
[----:B------:R-:W2:Y:S02]  /*1be0*/  LDG.E R5, desc[UR36][R4.64] ;  /* 0x0000002404057981 */ /* 0x000ea4000c1e1900 */
[----:B--2---:R-:W-:-:S07]  /*1bf0*/  FADD.FTZ R116, R116, R5 ;  /* 0x0000000574747221 */ /* 0x004fce0000010000 */
.L_x_994:
[----:B------:R1:W-:Y:S02]  /*1c00*/  STS [UR6+-0x4], R116 ;  /* 0xfffffc74ff007988 */ /* 0x0003e40008000806 */
.L_x_992:
[----:B------:R-:W-:Y:S05]  /*1c10*/  WARPSYNC.ALL ;  /* 0x0000000000007948 */ /* 0x000fea0003800000 */
[----:B------:R-:W-:Y:S01]  /*1c20*/  BAR.SYNC.DEFER_BLOCKING 0x0 ;  /* 0x0000000000007b1d */ /* 0x000fe20000010000 */
[----:B------:R-:W-:Y:S01]  /*1c30*/  UIADD3 UR4, UPT, UPT, UR9, 0x20, URZ ;  /* 0x0000002009047890 */ /* 0x000fe2000fffe0ff */
[----:B------:R-:W-:-:S03]  /*1c40*/  IMAD.SHL.U32 R22, R22, 0x8, RZ ;  /* 0x0000000816167824 */ /* 0x000fc600078e00ff */
[----:B------:R-:W-:Y:S02]  /*1c50*/  ULEA UR4, UR10, UR4, 0x18 ;  /* 0x000000040a047291 */ /* 0x000fe4000f8ec0ff */
[----:B------:R-:W-:Y:S01]  /*1c60*/  LOP3.LUT R22, R22, 0x8, RZ, 0xc0, !PT ;  /* 0x0000000816167812 */ /* 0x000fe200078ec0ff */
[----:B------:R-:W5:Y:S06]  /*1c70*/  LDCU UR5, c[0x0][0x40c] ;  /* 0x00008180ff0577ac */ /* 0x000f6c0008000800 */
[----:B------:R0:W0:Y:S01]  /*1c80*/  LDS.64 R80, [R22+UR4] ;  /* 0x0000000416507984 */ /* 0x0000220008000a00 */
[----:B-----5:R-:W-:-:S03]  /*1c90*/  UISETP.NE.AND UP0, UPT, UR5, URZ, UPT ;  /* 0x000000ff0500728c */ /* 0x020fc6000bf05270 */
[----:B------:R0:W0:Y:S04]  /*1ca0*/  LDS.64 R78, [R22+UR4+0x10] ;  /* 0x00001004164e7984 */ /* 0x0000280008000a00 */
        /* <DEDUP_REMOVED lines=13> */
[----:B------:R0:W0:Y:S01]  /*1d80*/  LDS.64 R50, [R22+UR4+0xf0] ;  /* 0x0000f00416327984 */ /* 0x0000220008000a00 */
[----:B------:R-:W-:Y:S05]  /*1d90*/  BRA.U UP0, `(.L_x_995) ;  /* 0x00000001004c7547 */ /* 0x000fea000b800000 */
[----:B------:R-:W-:-:S04]  /*1da0*/  UIADD3 UR9, UPT, UPT, UR9, 0x120, URZ ;  /* 0x0000012009097890 */ /* 0x000fc8000fffe0ff */
[----:B------:R-:W-:-:S06]  /*1db0*/  ULEA UR9, UR10, UR9, 0x18 ;  /* 0x000000090a097291 */ /* 0x000fcc000f8ec0ff */
[----:B---3--:R-:W-:-:S05]  /*1dc0*/  LEA R0, R83, UR9, 0x2 ;  /* 0x0000000953007c11 */ /* 0x008fca000f8e10ff */
[----:B------:R3:W0:Y:S04]  /*1dd0*/  LDS.64 R48, [R0] ;  /* 0x0000000000307984 */ /* 0x0006280000000a00 */
[----:B------:R3:W0:Y:S04]  /*1de0*/  LDS.64 R46, [R0+0x10] ;  /* 0x00001000002e7984 */ /* 0x0006280000000a00 */
[----:B------:R3:W0:Y:S04]  /*1df0*/  LDS.64 R44, [R0+0x20] ;  /* 0x00002000002c7984 */ /* 0x0006280000000a00 */
[----:B------:R3:W3:Y:S04]  /*1e00*/  LDS.64 R42, [R0+0x30] ;  /* 0x00003000002a7984 */ /* 0x0006e80000000a00 */
[----:B------:R0:W3:Y:S04]  /*1e10*/  LDS.64 R40, [R0+0x40] ;  /* 0x0000400000287984 */ /* 0x0000e80000000a00 */
[----:B------:R0:W3:Y:S04]  /*1e20*/  LDS.64 R38, [R0+0x50] ;  /* 0x0000500000267984 */ /* 0x0000e80000000a00 */
[----:B------:R0:W3:Y:S04]  /*1e30*/  LDS.64 R36, [R0+0x60] ;  /* 0x0000600000247984 */ /* 0x0000e80000000a00 */
[----:B------:R0:W3:Y:S04]  /*1e40*/  LDS.64 R34, [R0+0x70] ;  /* 0x0000700000227984 */ /* 0x0000e80000000a00 */
[----:B------:R0:W3:Y:S04]  /*1e50*/  LDS.64 R32, [R0+0x80] ;  /* 0x0000800000207984 */ /* 0x0000e80000000a00 */
[----:B------:R0:W3:Y:S04]  /*1e60*/  LDS.64 R30, [R0+0x90] ;  /* 0x00009000001e7984 */ /* 0x0000e80000000a00 */
[----:B------:R0:W3:Y:S04]  /*1e70*/  LDS.64 R28, [R0+0xa0] ;  /* 0x0000a000001c7984 */ /* 0x0000e80000000a00 */
[----:B-1--4-:R1:W4:Y:S04]  /*1e80*/  LDS.64 R26, [R0+0xb0] ;  /* 0x0000b000001a7984 */ /* 0x0123280000000a00 */
[----:B0-2---:R1:W0:Y:S04]  /*1e90*/  LDS.64 R24, [R0+0xc0] ;  /* 0x0000c00000187984 */ /* 0x0052280000000a00 */
[----:B------:R1:W2:Y:S04]  /*1ea0*/  LDS.64 R22, [R0+0xd0] ;  /* 0x0000d00000167984 */ /* 0x0002a80000000a00 */
[----:B------:R1:W0:Y:S04]  /*1eb0*/  LDS.64 R20, [R0+0xe0] ;  /* 0x0000e00000147984 */ /* 0x0002280000000a00 */
[----:B------:R1:W0:Y:S02]  /*1ec0*/  LDS.64 R18, [R0+0xf0] ;  /* 0x0000f00000127984 */ /* 0x0002240000000a00 */
.L_x_995:
[----:B-1-3--:R-:W-:Y:S01]  /*1ed0*/  IMAD.U32 R0, RZ, RZ, UR43 ;  /* 0x0000002bff007e24 */ /* 0x00afe2000f8e00ff */
[----:B------:R-:W1:Y:S01]  /*1ee0*/  LDCU UR8, c[0x0][0x3f0] ;  /* 0x00007e00ff0877ac */ /* 0x000e620008000800 */
[----:B------:R-:W-:Y:S01]  /*1ef0*/  IMAD.U32 R3, RZ, RZ, UR45 ;  /* 0x0000002dff037e24 */ /* 0x000fe2000f8e00ff */
[----:B------:R-:W-:Y:S01]  /*1f00*/  BSSY B1, `(.L_x_996) ;  /* 0x000059d000017945 */ /* 0x000fe20003800000 */
[----:B------:R-:W3:Y:S03]  /*1f10*/  LDCU UR9, c[0x0][0x3f8] ;  /* 0x00007f00ff0977ac */ /* 0x000ee60008000800 */
[----:B------:R-:W-:Y:S01]  /*1f20*/  IADD3 R0, PT, PT, R0, 0xf, -R3 ;  /* 0x0000000f00007810 */ /* 0x000fe20007ffe803 */
[----:B------:R-:W0:Y:S03]  /*1f30*/  LDCU UR18, c[0x0][0x40c] ;  /* 0x00008180ff1277ac */ /* 0x000e260008000800 */
[----:B------:R-:W-:Y:S01]  /*1f40*/  SHF.R.S32.HI R3, RZ, 0x1f, R0 ;  /* 0x0000001fff037819 */ /* 0x000fe20000011400 */
[----:B------:R-:W0:Y:S03]  /*1f50*/  LDCU UR19, c[0x0][0x410] ;  /* 0x00008200ff1377ac */ /* 0x000e260008000800 */
[----:B------:R-:W-:Y:S01]  /*1f60*/  LEA.HI R3, R3, R0, RZ, 0x4 ;  /* 0x0000000003037211 */ /* 0x000fe200078f20ff */
[----:B------:R-:W0:Y:S03]  /*1f70*/  LDCU.64 UR10, c[0x0][0x3b8] ;  /* 0x00007700ff0a77ac */ /* 0x000e260008000a00 */
[----:B------:R-:W-:Y:S01]  /*1f80*/  LOP3.LUT R8, R3, 0xfffffff0, RZ, 0xc0, !PT ;  /* 0xfffffff003087812 */ /* 0x000fe200078ec0ff */
[----:B-1----:R-:W-:-:S03]  /*1f90*/  UIMAD UR8, UR40, UR8, UR44 ;  /* 0x00000008280872a4 */ /* 0x002fc6000f8e022c */
[----:B------:R-:W-:Y:S01]  /*1fa0*/  ISETP.GE.AND P0, PT, R17, R8, PT ;  /* 0x000000081100720c */ /* 0x000fe20003f06270 */
[----:B------:R-:W1:Y:S01]  /*1fb0*/  LDCU.64 UR12, c[0x0][0x3c8] ;  /* 0x00007900ff0c77ac */ /* 0x000e620008000a00 */
[----:B------:R-:W0:Y:S01]  /*1fc0*/  LDCU.64 UR14, c[0x0][0x438] ;  /* 0x00008700ff0e77ac */ /* 0x000e220008000a00 */
[----:B------:R-:W0:Y:S01]  /*1fd0*/  LDCU.64 UR16, c[0x0][0x448] ;  /* 0x00008900ff1077ac */ /* 0x000e220008000a00 */
[----:B------:R-:W-:-:S09]  /*1fe0*/  UIMAD UR8, UR8, 0x30, URZ ;  /* 0x00000030080878a4 */ /* 0x000fd2000f8e02ff */
[----:B---3--:R-:W-:Y:S05]  /*1ff0*/  @P0 BRA `(.L_x_997) ;  /* 0x0000005800340947 */ /* 0x008fea0003800000 */
[----:B------:R-:W3:Y:S01]  /*2000*/  LDC R114, c[0x0][0x3f4] ;  /* 0x0000fd00ff727b82 */ /* 0x000ee20000000800 */
[----:B------:R-:W5:Y:S01]  /*2010*/  S2R R3, SR_CTAID.X ;  /* 0x0000000000037919 */ /* 0x000f620000002500 */
[----:B------:R-:W2:Y:S01]  /*2020*/  LDCU UR22, c[0x0][0x440] ;  /* 0x00008800ff1677ac */ /* 0x000ea20008000800 */
[----:B------:R-:W-:Y:S01]  /*2030*/  VIADD R9, R17, UR45 ;  /* 0x0000002d11097c36 */ /* 0x000fe20008000000 */
[----:B------:R-:W4:Y:S04]  /*2040*/  LDCU UR5, c[0x0][0x3f8] ;  /* 0x00007f00ff0577ac */ /* 0x000f280008000800 */
[----:B------:R-:W1:Y:S01]  /*2050*/  LDC.64 R122, c[0x0][0x450] ;  /* 0x00011400ff7a7b82 */ /* 0x000e620000000a00 */
[----:B------:R-:W0:Y:S01]  /*2060*/  LDCU.64 UR20, c[0x0][0x420] ;  /* 0x00008400ff1477ac */ /* 0x000e220008000a00 */
[----:B------:R-:W1:Y:S06]  /*2070*/  LDCU UR4, c[0x0][0x408] ;  /* 0x00008100ff0477ac */ /* 0x000e6c0008000800 */
[----:B------:R-:W1:Y:S01]  /*2080*/  LDC R11, c[0x0][0x430] ;  /* 0x00010c00ff0b7b82 */ /* 0x000e620000000800 */
[----:B--2---:R-:W-:Y:S01]  /*2090*/  IMAD.U32 R10, RZ, RZ, UR22 ;  /* 0x00000016ff0a7e24 */ /* 0x004fe2000f8e00ff */
[----:B---3--:R-:W-:Y:S01]  /*20a0*/  IABS R0, R114 ;  /* 0x0000007200007213 */ /* 0x008fe20000000000 */
[----:B------:R-:W-:-:S03]  /*20b0*/  IMAD R114, R114, 0x30, RZ ;  /* 0x0000003072727824 */ /* 0x000fc600078e02ff */
[----:B------:R-:W2:Y:S01]  /*20c0*/  I2F.RP R4, R0 ;  /* 0x0000000000047306 */ /* 0x000ea20000209400 */
[----:B0-----:R-:W-:Y:S01]  /*20d0*/  ISETP.NE.U32.AND P0, PT, RZ, UR20, PT ;  /* 0x00000014ff007c0c */ /* 0x001fe2000bf05070 */
[----:B-----5:R-:W-:-:S03]  /*20e0*/  IMAD R10, R3, R10, UR43 ;  /* 0x0000002b030a7e24 */ /* 0x020fc6000f8e020a */
[----:B------:R-:W-:-:S03]  /*20f0*/  ISETP.NE.AND.EX P0, PT, RZ, UR21, PT, P0 ;  /* 0x00000015ff007c0c */ /* 0x000fc6000bf05300 */
[----:B--2---:R-:W0:Y:S02]  /*2100*/  MUFU.RCP R4, R4 ;  /* 0x0000000400047308 */ /* 0x004e240000001000 */
[----:B0-----:R-:W-:Y:S02]  /*2110*/  VIADD R6, R4, 0xffffffe ;  /* 0x0ffffffe04067836 */ /* 0x001fe40000000000 */
[----:B----4-:R-:W-:-:S04]  /*2120*/  IMAD R4, R2, UR5, R3 ;  /* 0x0000000502047c24 */ /* 0x010fc8000f8e0203 */
[----:B------:R0:W2:Y:S01]  /*2130*/  F2I.FTZ.U32.TRUNC.NTZ R7, R6 ;  /* 0x0000000600077305 */ /* 0x0000a2000021f000 */
[----:B------:R-:W-:Y:S01]  /*2140*/  IMAD R83, R4, 0x30, R83 ;  /* 0x0000003004537824 */ /* 0x000fe200078e0253 */
[----:B------:R-:W-:-:S03]  /*2150*/  IADD3 R4, P1, P2, R82, UR20, R9 ;  /* 0x0000001452047c10 */ /* 0x000fc6000fa3e009 */
[----:B-1----:R-:W-:-:S04]  /*2160*/  IMAD.WIDE R122, R83, 0x4, R122 ;  /* 0x00000004537a7825 */ /* 0x002fc800078e027a */
[----:B0-----:R-:W-:Y:S02]  /*2170*/  IMAD.MOV.U32 R6, RZ, RZ, RZ ;  /* 0x000000ffff067224 */ /* 0x001fe400078e00ff */
[----:B--2---:R-:W-:-:S04]  /*2180*/  IMAD.MOV R5, RZ, RZ, -R7 ;  /* 0x000000ffff057224 */ /* 0x004fc800078e0a07 */
[----:B------:R-:W-:Y:S01]  /*2190*/  IMAD R3, R5, R0, RZ ;  /* 0x0000000005037224 */ /* 0x000fe200078e02ff */
[----:B------:R-:W-:-:S03]  /*21a0*/  IADD3.X R5, PT, PT, R84, UR21, RZ, P1, P2 ;  /* 0x0000001554057c10 */ /* 0x000fc60008fe44ff */
[----:B------:R-:W-:Y:S01]  /*21b0*/  IMAD.HI.U32 R3, R7, R3, R6 ;  /* 0x0000000307037227 */ /* 0x000fe200078e0006 */
[----:B------:R-:W-:Y:S02]  /*21c0*/  IADD3 R6, PT, PT, R8, UR45, RZ ;  /* 0x0000002d08067c10 */ /* 0x000fe4000fffe0ff */
[----:B------:R-:W-:Y:S01]  /*21d0*/  LEA R7, R17, UR7, 0x2 ;  /* 0x0000000711077c11 */ /* 0x000fe2000f8e10ff */
[----:B------:R-:W-:Y:S02]  /*21e0*/  IMAD R8, R10, UR22, R9 ;  /* 0x000000160a087c24 */ /* 0x000fe4000f8e0209 */
[----:B------:R-:W-:Y:S02]  /*21f0*/  VIADD R9, R9, 0x1 ;  /* 0x0000000109097836 */ /* 0x000fe40000000000 */
[----:B------:R-:W-:Y:S02]  /*2200*/  VIADD R10, R11, UR4 ;  /* 0x000000040b0a7c36 */ /* 0x000fe40008000000 */
[----:B------:R-:W-:-:S07]  /*2210*/  IMAD R17, R114, UR5, RZ ;  /* 0x0000000572117c24 */ /* 0x000fce000f8e02ff */
.L_x_1096:
[----:B------:R-:W2:Y:S01]  /*2220*/  @P0 LDG.E.U8 R117, desc[UR36][R4.64] ;  /* 0x0000002404750981 */ /* 0x000ea2000c1e1100 */
[----:B0-----:R-:W0:Y:S01]  /*2230*/  LDC R11, c[0x0][0x3f4] ;  /* 0x0000fd00ff0b7b82 */ /* 0x001e220000000800 */
[----:B------:R-:W-:Y:S01]  /*2240*/  VIADD R115, R9, 0xffffffff ;  /* 0xffffffff09737836 */ /* 0x000fe20000000000 */
[----:B------:R-:W-:Y:S01]  /*2250*/  UISETP.NE.AND UP0, UPT, UR18, URZ, UPT ;  /* 0x000000ff1200728c */ /* 0x000fe2000bf05270 */
[----:B------:R-:W-:Y:S03]  /*2260*/  BSSY.RECONVERGENT B0, `(.L_x_998) ;  /* 0x000051e000007945 */ /* 0x000fe60003800200 */
[----:B------:R-:W-:Y:S02]  /*2270*/  IABS R14, R115 ;  /* 0x00000073000e7213 */ /* 0x000fe40000000000 */
[----:B------:R-:W-:-:S03]  /*2280*/  ISETP.GE.AND P2, PT, R115, RZ, PT ;  /* 0x000000ff7300720c */ /* 0x000fc60003f46270 */
[----:B------:R-:W-:-:S04]  /*2290*/  IMAD.HI.U32 R12, R3, R14, RZ ;  /* 0x0000000e030c7227 */ /* 0x000fc800078e00ff */
[----:B------:R-:W-:Y:S01]  /*22a0*/  IMAD.MOV R13, RZ, RZ, -R12 ;  /* 0x000000ffff0d7224 */ /* 0x000fe200078e0a0c */
[----:B0-----:R-:W-:-:S05]  /*22b0*/  IABS R15, R11 ;  /* 0x0000000b000f7213 */ /* 0x001fca0000000000 */
[----:B------:R-:W-:-:S05]  /*22c0*/  IMAD R12, R15, R13, R14 ;  /* 0x0000000d0f0c7224 */ /* 0x000fca00078e020e */
[----:B------:R-:W-:-:S13]  /*22d0*/  ISETP.GT.U32.AND P1, PT, R0, R12, PT ;  /* 0x0000000c0000720c */ /* 0x000fda0003f24070 */
[----:B------:R-:W-:-:S05]  /*22e0*/  @!P1 IMAD.IADD R12, R12, 0x1, -R15 ;  /* 0x000000010c0c9824 */ /* 0x000fca00078e0a0f */
[----:B------:R-:W-:-:S13]  /*22f0*/  ISETP.GT.U32.AND P1, PT, R0, R12, PT ;  /* 0x0000000c0000720c */ /* 0x000fda0003f24070 */
[----:B------:R-:W-:Y:S01]  /*2300*/  @!P1 IMAD.IADD R12, R12, 0x1, -R15 ;  /* 0x000000010c0c9824 */ /* 0x000fe200078e0a0f */
[----:B------:R-:W-:-:S03]  /*2310*/  ISETP.NE.AND P1, PT, R11, RZ, PT ;  /* 0x000000ff0b00720c */ /* 0x000fc60003f25270 */
[----:B------:R-:W-:-:S10]  /*2320*/  @!P2 IMAD.MOV R12, RZ, RZ, -R12 ;  /* 0x000000ffff0ca224 */ /* 0x000fd400078e0a0c */
[----:B------:R-:W-:Y:S02]  /*2330*/  @!P1 LOP3.LUT R12, RZ, R11, RZ, 0x33, !PT ;  /* 0x0000000bff0c9212 */ /* 0x000fe400078e33ff */
[----:B--2---:R-:W-:-:S04]  /*2340*/  ISETP.NE.AND P3, PT, R117, RZ, P0 ;  /* 0x000000ff7500720c */ /* 0x004fc80000765270 */
[----:B------:R-:W-:Y:S01]  /*2350*/  P2R R117, PR, RZ, 0x8 ;  /* 0x00000008ff757803 */ /* 0x000fe20000000000 */
[----:B------:R-:W-:Y:S08]  /*2360*/  BRA.U UP0, `(.L_x_999) ;  /* 0x0000003500787547 */ /* 0x000ff0000b800000 */
[----:B------:R-:W-:Y:S01]  /*2370*/  ISETP.GE.AND P1, PT, R115, UR43, PT ;  /* 0x0000002b73007c0c */ /* 0x000fe2000bf26270 */
[----:B------:R-:W-:Y:S01]  /*2380*/  BSSY.RECONVERGENT B2, `(.L_x_1000) ;  /* 0x0000033000027945 */ /* 0x000fe20003800200 */
[----:B------:R-:W-:-:S11]  /*2390*/  IMAD.SHL.U32 R118, R12, 0x4, RZ ;  /* 0x000000040c767824 */ /* 0x000fd600078e00ff */
[----:B------:R-:W-:Y:S05]  /*23a0*/  @P1 BRA `(.L_x_1001) ;  /* 0x0000000000c01947 */ /* 0x000fea0003800000 */
[----:B------:R-:W-:Y:S01]  /*23b0*/  ISETP.NE.AND P4, PT, R16, RZ, PT ;  /* 0x000000ff1000720c */ /* 0x000fe20003f85270 */
[----:B------:R-:W-:Y:S01]  /*23c0*/  BSSY.RECONVERGENT B3, `(.L_x_1002) ;  /* 0x0000018000037945 */ /* 0x000fe20003800200 */
[----:B------:R-:W-:Y:S02]  /*23d0*/  ISETP.GE.AND P1, PT, R118, R114, PT ;  /* 0x000000727600720c */ /* 0x000fe40003f26270 */
[----:B------:R-:W-:-:S09]  /*23e0*/  CS2R R82, SRZ ;  /* 0x0000000000527805 */ /* 0x000fd2000001ff00 */
[----:B------:R-:W-:Y:S01]  /*23f0*/  VOTEU.ANY UP0, P4 ;  /* 0x0000000000ff7886 */ /* 0x000fe20002000100 */
[----:B------:R-:W-:Y:S01]  /*2400*/  PLOP3.LUT P2, PT, PT, PT, UP0, 0x80, 0x8 ;  /* 0x000000000008781c */ /* 0x000fe20003f4f008 */
[----:B------:R-:W-:-:S12]  /*2410*/  @P1 BRA `(.L_x_1003) ;  /* 0x0000000000481947 */ /* 0x000fd80003800000 */
[----:B------:R-:W0:Y:S02]  /*2420*/  S2UR UR4, SR_CTAID.Y ;  /* 0x00000000000479c3 */ /* 0x000e240000002600 */
[----:B0-----:R-:W-:-:S05]  /*2430*/  IMAD R15, R11, UR4, RZ ;  /* 0x000000040b0f7c24 */ /* 0x001fca000f8e02ff */
[----:B------:R-:W-:-:S04]  /*2440*/  IADD3 R13, P3, PT, R15, R12, RZ ;  /* 0x0000000c0f0d7210 */ /* 0x000fc80007f7e0ff */
[----:B------:R-:W-:Y:S02]  /*2450*/  LEA.HI.X.SX32 R82, R15, RZ, 0x1, P3 ;  /* 0x000000ff0f527211 */ /* 0x000fe400018f0eff */
[----:B------:R-:W-:-:S04]  /*2460*/  LEA R14, P3, R13, UR12, 0x2 ;  /* 0x0000000c0d0e7c11 */ /* 0x000fc8000f8610ff */
[----:B------:R-:W-:-:S05]  /*2470*/  LEA.HI.X R15, R13, UR13, R82, 0x2, P3 ;  /* 0x0000000d0d0f7c11 */ /* 0x000fca00098f1452 */
[----:B------:R-:W2:Y:S01]  /*2480*/  LDG.E R14, desc[UR36][R14.64] ;  /* 0x000000240e0e7981 */ /* 0x000ea2000c1e1900 */
[----:B------:R-:W0:Y:S02]  /*2490*/  S2R R13, SR_TID.X ;  /* 0x00000000000d7919 */ /* 0x000e240000002100 */
[----:B0-----:R-:W-:-:S05]  /*24a0*/  IMAD.SHL.U32 R13, R13, 0x2, RZ ;  /* 0x000000020d0d7824 */ /* 0x001fca00078e00ff */
[----:B------:R-:W-:-:S05]  /*24b0*/  LOP3.LUT R82, R13, 0x2, RZ, 0xc0, !PT ;  /* 0x000000020d527812 */ /* 0x000fca00078ec0ff */
[----:B------:R-:W-:-:S05]  /*24c0*/  IMAD R82, R11, UR8, R82 ;  /* 0x000000080b527c24 */ /* 0x000fca000f8e0252 */
[----:B------:R-:W-:Y:S01]  /*24d0*/  SHF.R.S32.HI R120, RZ, 0x1f, R82 ;  /* 0x0000001fff787819 */ /* 0x000fe20000011452 */
[----:B--2---:R-:W-:-:S05]  /*24e0*/  IMAD R13, R17, R14, R118 ;  /* 0x0000000e110d7224 */ /* 0x004fca00078e0276 */
[----:B------:R-:W-:-:S04]  /*24f0*/  IADD3 R83, P3, PT, R13, R82, RZ ;  /* 0x000000520d537210 */ /* 0x000fc80007f7e0ff */
[----:B------:R-:W-:Y:S02]  /*2500*/  LEA.HI.X.SX32 R120, R13, R120, 0x1, P3 ;  /* 0x000000780d787211 */ /* 0x000fe400018f0eff */
[----:B------:R-:W-:-:S04]  /*2510*/  LEA R82, P3, R83, UR10, 0x2 ;  /* 0x0000000a53527c11 */ /* 0x000fc8000f8610ff */
[----:B------:R-:W-:-:S06]  /*2520*/  LEA.HI.X R83, R83, UR11, R120, 0x2, P3 ;  /* 0x0000000b53537c11 */ /* 0x000fcc00098f1478 */
[----:B------:R-:W5:Y:S03]  /*2530*/  LDG.E.64 R82, desc[UR36][R82.64] ;  /* 0x0000002452527981 */ /* 0x000f66000c1e1b00 */
.L_x_1003:
[----:B------:R-:W-:Y:S05]  /*2540*/  BSYNC.RECONVERGENT B3 ;  /* 0x0000000000037941 */ /* 0x000fea0003800200 */
.L_x_1002:
[----:B------:R-:W2:Y:S01]  /*2550*/  @P2 LDG.E.64 R14, desc[UR36][R122.64] ;  /* 0x000000247a0e2981 */ /* 0x000ea2000c1e1b00 */
[----:B------:R-:W-:Y:S01]  /*2560*/  VOTEU.ANY UP0, P4 ;  /* 0x0000000000ff7886 */ /* 0x000fe20002000100 */
[----:B------:R-:W-:Y:S02]  /*2570*/  PLOP3.LUT P2, PT, PT, PT, UP0, 0x80, 0x8 ;  /* 0x000000000008781c */ /* 0x000fe40003f4f008 */
[----:B------:R-:W-:Y:S01]  /*2580*/  PLOP3.LUT P3, PT, PT, PT, UP0, 0x80, 0x8 ;  /* 0x000000000008781c */ /* 0x000fe20003f6f008 */
[----:B-----5:R-:W-:Y:S01]  /*2590*/  FADD.FTZ R82, R48, R82 ;  /* 0x0000005230527221 */ /* 0x020fe20000010000 */
[----:B------:R-:W-:-:S09]  /*25a0*/  FADD.FTZ R83, R49, R83 ;  /* 0x0000005331537221 */ /* 0x000fd20000010000 */
[----:B--2---:R-:W-:Y:S02]  /*25b0*/  @P2 FMUL.FTZ R82, R82, R14 ;  /* 0x0000000e52522220 */ /* 0x004fe40000410000 */
[----:B------:R-:W-:Y:S01]  /*25c0*/  @P3 FMUL.FTZ R83, R83, R15 ;  /* 0x0000000f53533220 */ /* 0x000fe20000410000 */
[----:B------:R-:W-:Y:S06]  /*25d0*/  @P1 BRA `(.L_x_1001) ;  /* 0x0000000000341947 */ /* 0x000fec0003800000 */
[----:B------:R-:W0:Y:S01]  /*25e0*/  S2R R13, SR_TID.X ;  /* 0x00000000000d7919 */ /* 0x000e220000002100 */
[----:B------:R-:W-:Y:S08]  /*25f0*/  S2UR UR4, SR_CTAID.Y ;  /* 0x00000000000479c3 */ /* 0x000ff00000002600 */
[----:B------:R-:W1:Y:S01]  /*2600*/  S2UR UR5, SR_CTAID.X ;  /* 0x00000000000579c3 */ /* 0x000e620000002500 */
[----:B0-----:R-:W-:Y:S01]  /*2610*/  IMAD.SHL.U32 R13, R13, 0x2, RZ ;  /* 0x000000020d0d7824 */ /* 0x001fe200078e00ff */
[----:B-1----:R-:W-:-:S04]  /*2620*/  UIMAD UR4, UR4, UR9, UR5 ;  /* 0x00000009040472a4 */ /* 0x002fc8000f8e0205 */
[----:B------:R-:W-:Y:S02]  /*2630*/  LOP3.LUT R14, R13, 0x2, RZ, 0xc0, !PT ;  /* 0x000000020d0e7812 */ /* 0x000fe400078ec0ff */
[----:B------:R-:W-:-:S04]  /*2640*/  IMAD R13, R11, UR4, RZ ;  /* 0x000000040b0d7c24 */ /* 0x000fc8000f8e02ff */
[----:B------:R-:W-:-:S05]  /*2650*/  IMAD R13, R13, 0x30, R14 ;  /* 0x000000300d0d7824 */ /* 0x000fca00078e020e */
[----:B------:R-:W-:-:S04]  /*2660*/  IADD3 R15, P1, PT, R118, R13, RZ ;  /* 0x0000000d760f7210 */ /* 0x000fc80007f3e0ff */
[----:B------:R-:W-:Y:S02]  /*2670*/  LEA.HI.X.SX32 R120, R13, RZ, 0x1, P1 ;  /* 0x000000ff0d787211 */ /* 0x000fe400008f0eff */
[----:B------:R-:W-:-:S04]  /*2680*/  LEA R14, P1, R15, UR10, 0x2 ;  /* 0x0000000a0f0e7c11 */ /* 0x000fc8000f8210ff */
[----:B------:R-:W-:-:S05]  /*2690*/  LEA.HI.X R15, R15, UR11, R120, 0x2, P1 ;  /* 0x0000000b0f0f7c11 */ /* 0x000fca00088f1478 */
[----:B------:R0:W-:Y:S04]  /*26a0*/  STG.E.64 desc[UR36][R14.64], R82 ;  /* 0x000000520e007986 */ /* 0x0001e8000c101b24 */
.L_x_1001:
[----:B------:R-:W-:Y:S05]  /*26b0*/  BSYNC.RECONVERGENT B2 ;  /* 0x0000000000027941 */ /* 0x000fea0003800200 */
.L_x_1000:
[----:B------:R-:W-:Y:S01]  /*26c0*/  ISETP.GE.AND P1, PT, R115, UR43, PT ;  /* 0x0000002b73007c0c */ /* 0x000fe2000bf26270 */
[----:B------:R-:W-:Y:S01]  /*26d0*/  BSSY.RECONVERGENT B2, `(.L_x_1004) ;  /* 0x0000035000027945 */ /* 0x000fe20003800200 */
[----:B------:R-:W-:-:S11]  /*26e0*/  IMAD.IADD R120, R12, 0x1, R11 ;  /* 0x000000010c787824 */ /* 0x000fd600078e020b */
[----:B------:R-:W-:Y:S05]  /*26f0*/  @P1 BRA `(.L_x_1005) ;  /* 0x0000000000c81947 */ /* 0x000fea0003800000 */
[----:B------:R-:W-:Y:S01]  /*2700*/  SHF.L.U32 R13, R120, 0x2, RZ ;  /* 0x00000002780d7819 */ /* 0x000fe200000006ff */
[----:B------:R-:W-:Y:S01]  /*2710*/  BSSY.RECONVERGENT B3, `(.L_x_1006) ;  /* 0x0000019000037945 */ /* 0x000fe20003800200 */
[----:B------:R-:W-:Y:S02]  /*2720*/  ISETP.NE.AND P5, PT, R16, RZ, PT ;  /* 0x000000ff1000720c */ /* 0x000fe40003fa5270 */
[----:B------:R-:W-:Y:S02]  /*2730*/  CS2R R84, SRZ ;  /* 0x0000000000547805 */ /* 0x000fe4000001ff00 */
[----:B------:R-:W-:-:S09]  /*2740*/  ISETP.GE.AND P2, PT, R13, R114, PT ;  /* 0x000000720d00720c */ /* 0x000fd20003f46270 */
[----:B------:R-:W-:Y:S01]  /*2750*/  VOTEU.ANY UP0, P5 ;  /* 0x0000000000ff7886 */ /* 0x000fe20002800100 */
[----:B------:R-:W-:-:S03]  /*2760*/  PLOP3.LUT P3, PT, PT, PT, UP0, 0x80, 0x8 ;  /* 0x000000000008781c */ /* 0x000fc60003f6f008 */
[----:B------:R-:W-:Y:S10]  /*2770*/  @P2 BRA `(.L_x_1007) ;  /* 0x0000000000482947 */ /* 0x000ff40003800000 */
        /* <DEDUP_REMOVED lines=10> */
[----:B------:R-:W-:Y:S02]  /*2820*/  IMAD R124, R11, UR8, R124 ;  /* 0x000000080b7c7c24 */ /* 0x000fe4000f8e027c */
[----:B--2---:R-:W-:-:S05]  /*2830*/  IMAD R84, R17, R14, R13 ;  /* 0x0000000e11547224 */ /* 0x004fca00078e020d */
[----:B------:R-:W-:Y:S02]  /*2840*/  SHF.R.S32.HI R85, RZ, 0x1f, R84 ;  /* 0x0000001fff557819 */ /* 0x000fe40000011454 */
[----:B------:R-:W-:-:S04]  /*2850*/  IADD3 R119, P4, PT, R124, R84, RZ ;  /* 0x000000547c777210 */ /* 0x000fc80007f9e0ff */
[----:B------:R-:W-:Y:S02]  /*2860*/  LEA.HI.X.SX32 R124, R124, R85, 0x1, P4 ;  /* 0x000000557c7c7211 */ /* 0x000fe400020f0eff */
[----:B------:R-:W-:-:S04]  /*2870*/  LEA R84, P4, R119, UR10, 0x2 ;  /* 0x0000000a77547c11 */ /* 0x000fc8000f8810ff */
[----:B------:R-:W-:-:S06]  /*2880*/  LEA.HI.X R85, R119, UR11, R124, 0x2, P4 ;  /* 0x0000000b77557c11 */ /* 0x000fcc000a0f147c */
[----:B------:R-:W5:Y:S03]  /*2890*/  LDG.E.64 R84, desc[UR36][R84.64] ;  /* 0x0000002454547981 */ /* 0x000f66000c1e1b00 */
.L_x_1007:
[----:B------:R-:W-:Y:S05]  /*28a0*/  BSYNC.RECONVERGENT B3 ;  /* 0x0000000000037941 */ /* 0x000fea0003800200 */
.L_x_1006:
[----:B0-----:R-:W2:Y:S01]  /*28b0*/  @P3 LDG.E.64 R14, desc[UR36][R122.64+0x10] ;  /* 0x000010247a0e3981 */ /* 0x001ea2000c1e1b00 */
        /* <DEDUP_REMOVED lines=22> */
.L_x_1005:
[----:B------:R-:W-:Y:S05]  /*2a20*/  BSYNC.RECONVERGENT B2 ;  /* 0x0000000000027941 */ /* 0x000fea0003800200 */
.L_x_1004:
[----:B------:R-:W-:Y:S04]  /*2a30*/  BSSY.RECONVERGENT B2, `(.L_x_1008) ;  /* 0x0000035000027945 */ /* 0x000fe80003800200 */
[----:B------:R-:W-:Y:S05]  /*2a40*/  @P1 BRA `(.L_x_1009) ;  /* 0x0000000000cc1947 */ /* 0x000fea0003800000 */
[----:B------:R-:W-:Y:S01]  /*2a50*/  IMAD R13, R11, 0x8, R118 ;  /* 0x000000080b0d7824 */ /* 0x000fe200078e0276 */
[----:B------:R-:W-:Y:S01]  /*2a60*/  ISETP.NE.AND P4, PT, R16, RZ, PT ;  /* 0x000000ff1000720c */ /* 0x000fe20003f85270 */
[----:B------:R-:W-:Y:S01]  /*2a70*/  BSSY.RECONVERGENT B3, `(.L_x_1010) ;  /* 0x0000018000037945 */ /* 0x000fe20003800200 */
[----:B------:R-:W-:Y:S02]  /*2a80*/  CS2R R86, SRZ ;  /* 0x0000000000567805 */ /* 0x000fe4000001ff00 */
[----:B------:R-:W-:-:S09]  /*2a90*/  ISETP.GE.AND P3, PT, R13, R114, PT ;  /* 0x000000720d00720c */ /* 0x000fd20003f66270 */
[----:B------:R-:W-:Y:S01]  /*2aa0*/  VOTEU.ANY UP0, P4 ;  /* 0x0000000000ff7886 */ /* 0x000fe20002000100 */
[----:B------:R-:W-:-:S03]  /*2ab0*/  PLOP3.LUT P2, PT, PT, PT, UP0, 0x80, 0x8 ;  /* 0x000000000008781c */ /* 0x000fc60003f4f008 */
[----:B------:R-:W-:Y:S10]  /*2ac0*/  @P3 BRA `(.L_x_1011) ;  /* 0x0000000000483947 */ /* 0x000ff40003800000 */
[----:B------:R-:W0:Y:S02]  /*2ad0*/  S2UR UR4, SR_CTAID.Y ;  /* 0x00000000000479c3 */ /* 0x000e240000002600 */
[----:B01----:R-:W-:-:S05]  /*2ae0*/  IMAD R15, R11, UR4, RZ ;  /* 0x000000040b0f7c24 */ /* 0x003fca000f8e02ff */
        /* <DEDUP_REMOVED lines=16> */
.L_x_1011:
[----:B------:R-:W-:Y:S05]  /*2bf0*/  BSYNC.RECONVERGENT B3 ;  /* 0x0000000000037941 */ /* 0x000fea0003800200 */
.L_x_1010:
[----:B01----:R-:W2:Y:S01]  /*2c00*/  @P2 LDG.E.64 R14, desc[UR36][R122.64+0x20] ;  /* 0x000020247a0e2981 */ /* 0x003ea2000c1e1b00 */
[----:B------:R-:W-:Y:S01]  /*2c10*/  ISETP.GE.AND P2, PT, R13, R114, PT ;  /* 0x000000720d00720c */ /* 0x000fe20003f46270 */
        /* <DEDUP_REMOVED lines=22> */
.L_x_1009:
[----:B------:R-:W-:Y:S05]  /*2d80*/  BSYNC.RECONVERGENT B2 ;  /* 0x0000000000027941 */ /* 0x000fea0003800200 */
.L_x_1008:
[----:B------:R-:W-:Y:S04]  /*2d90*/  BSSY.RECONVERGENT B2, `(.L_x_1012) ;  /* 0x0000036000027945 */ /* 0x000fe80003800200 */
[----:B------:R-:W-:Y:S05]  /*2da0*/  @P1 BRA `(.L_x_1013) ;  /* 0x0000000000d01947 */ /* 0x000fea0003800000 */
[----:B------:R-:W-:Y:S01]  /*2db0*/  IMAD R13, R11, 0x2, R120 ;  /* 0x000000020b0d7824 */ /* 0x000fe200078e0278 */
[----:B------:R-:W-:Y:S01]  /*2dc0*/  ISETP.NE.AND P4, PT, R16, RZ, PT ;  /* 0x000000ff1000720c */ /* 0x000fe20003f85270 */
[----:B------:R-:W-:Y:S01]  /*2dd0*/  BSSY.RECONVERGENT B3, `(.L_x_1014) ;  /* 0x0000019000037945 */ /* 0x000fe20003800200 */
[----:B------:R-:W-:Y:S01]  /*2de0*/  CS2R R88, SRZ ;  /* 0x0000000000587805 */ /* 0x000fe2000001ff00 */
[----:B------:R-:W-:-:S05]  /*2df0*/  IMAD.SHL.U32 R13, R13, 0x4, RZ ;  /* 0x000000040d0d7824 */ /* 0x000fca00078e00ff */
[----:B------:R-:W-:-:S05]  /*2e00*/  ISETP.GE.AND P3, PT, R13, R114, PT ;  /* 0x000000720d00720c */ /* 0x000fca0003f66270 */
[----:B------:R-:W-:Y:S01]  /*2e10*/  VOTEU.ANY UP0, P4 ;  /* 0x0000000000ff7886 */ /* 0x000fe20002000100 */
[----:B------:R-:W-:-:S07]  /*2e20*/  PLOP3.LUT P2, PT, PT, PT, UP0, 0x80, 0x8 ;  /* 0x000000000008781c */ /* 0x000fce0003f4f008 */
[----:B------:R-:W-:Y:S06]  /*2e30*/  @P3 BRA `(.L_x_1015) ;  /* 0x0000000000483947 */ /* 0x000fec0003800000 */
[----:B------:R-:W0:Y:S02]  /*2e40*/  S2UR UR4, SR_CTAID.Y ;  /* 0x00000000000479c3 */ /* 0x000e240000002600 */
[----:B012---:R-:W-:-:S05]  /*2e50*/  IMAD R15, R11, UR4, RZ ;  /* 0x000000040b0f7c24 */ /* 0x007fca000f8e02ff */
        /* <DEDUP_REMOVED lines=16> */
.L_x_1015:
[----:B------:R-:W-:Y:S05]  /*2f60*/  BSYNC.RECONVERGENT B3 ;  /* 0x0000000000037941 */ /* 0x000fea0003800200 */
.L_x_1014:
[----:B012---:R-:W2:Y:S01]  /*2f70*/  @P2 LDG.E.64 R14, desc[UR36][R122.64+0x30] ;  /* 0x000030247a0e2981 */ /* 0x007ea2000c1e1b00 */
        /* <DEDUP_REMOVED lines=23> */
.L_x_1013:
[----:B------:R-:W-:Y:S05]  /*30f0*/  BSYNC.RECONVERGENT B2 ;  /* 0x0000000000027941 */ /* 0x000fea0003800200 */
.L_x_1012:
        /* <DEDUP_REMOVED lines=11> */
[----:B0123--:R-:W-:-:S05]  /*31b0*/  IMAD R15, R11, UR4, RZ ;  /* 0x000000040b0f7c24 */ /* 0x00ffca000f8e02ff */
        /* <DEDUP_REMOVED lines=16> */
.L_x_1019:
[----:B------:R-:W-:Y:S05]  /*32c0*/  BSYNC.RECONVERGENT B3 ;  /* 0x0000000000037941 */ /* 0x000fea0003800200 */
.L_x_1018:
[----:B0123--:R-:W2:Y:S01]  /*32d0*/  @P2 LDG.E.64 R14, desc[UR36][R122.64+0x40] ;  /* 0x000040247a0e2981 */ /* 0x00fea2000c1e1b00 */
        /* <DEDUP_REMOVED lines=12> */
[----:B0-----:R-:W-:Y:S01]  /*33a0*/  SHF.L.U32 R14, R14, 0x1, RZ ;  /* 0x000000010e0e7819 */ /* 0x001fe200000006ff */
[----:B-1----:R-:W-:-:S03]  /*33b0*/  UIMAD UR4, UR4, UR9, UR5 ;  /* 0x00000009040472a4 */ /* 0x002fc6000f8e0205 */
[----:B------:R-:W-:-:S03]  /*33c0*/  LOP3.LUT R15, R14, 0x2, RZ, 0xc0, !PT ;  /* 0x000000020e0f7812 */ /* 0x000fc600078ec0ff */
        /* <DEDUP_REMOVED lines=8> */
.L_x_1017:
[----:B------:R-:W-:Y:S05]  /*3450*/  BSYNC.RECONVERGENT B2 ;  /* 0x0000000000027941 */ /* 0x000fea0003800200 */
.L_x_1016:
[----:B------:R-:W-:Y:S01]  /*3460*/  BSSY.RECONVERGENT B2, `(.L_x_1020) ;  /* 0x0000035000027945 */ /* 0x000fe20003800200 */
[----:B------:R-:W-:-:S03]  /*3470*/  IMAD R120, R11, 0x4, R120 ;  /* 0x000000040b787824 */ /* 0x000fc600078e0278 */
[----:B------:R-:W-:Y:S05]  /*3480*/  @P1 BRA `(.L_x_1021) ;  /* 0x0000000000c81947 */ /* 0x000fea0003800000 */
[----:B------:R-:W-:Y:S01]  /*3490*/  IMAD.SHL.U32 R13, R120, 0x4, RZ ;  /* 0x00000004780d7824 */ /* 0x000fe200078e00ff */
        /* <DEDUP_REMOVED lines=8> */
[----:B01234-:R-:W-:-:S05]  /*3520*/  IMAD R15, R11, UR4, RZ ;  /* 0x000000040b0f7c24 */ /* 0x01ffca000f8e02ff */
        /* <DEDUP_REMOVED lines=16> */
.L_x_1023:
[----:B------:R-:W-:Y:S05]  /*3630*/  BSYNC.RECONVERGENT B3 ;  /* 0x0000000000037941 */ /* 0x000fea0003800200 */
.L_x_1022:
[----:B01234-:R-:W2:Y:S01]  /*3640*/  @P3 LDG.E.64 R14, desc[UR36][R122.64+0x50] ;  /* 0x000050247a0e3981 */ /* 0x01fea2000c1e1b00 */
        /* <DEDUP_REMOVED lines=22> */
.L_x_1021:
[----:B------:R-:W-:Y:S05]  /*37b0*/  BSYNC.RECONVERGENT B2 ;  /* 0x0000000000027941 */ /* 0x000fea0003800200 */
.L_x_1020:
[----:B------:R-:W-:Y:S01]  /*37c0*/  BSSY.RECONVERGENT B2, `(.L_x_1024) ;  /* 0x0000035000027945 */ /* 0x000fe20003800200 */
[----:B------:R-:W-:-:S03]  /*37d0*/  IMAD.IADD R120, R120, 0x1, R11 ;  /* 0x0000000178787824 */ /* 0x000fc600078e020b */
        /* <DEDUP_REMOVED lines=27> */
.L_x_1027:
[----:B------:R-:W-:Y:S05]  /*3990*/  BSYNC.RECONVERGENT B3 ;  /* 0x0000000000037941 */ /* 0x000fea0003800200 */
.L_x_1026:
        /* <DEDUP_REMOVED lines=23> */
.L_x_1025:
[----:B------:R-:W-:Y:S05]  /*3b10*/  BSYNC.RECONVERGENT B2 ;  /* 0x0000000000027941 */ /* 0x000fea0003800200 */
.L_x_1024:
        /* <DEDUP_REMOVED lines=29> */
.L_x_1031:
[----:B------:R-:W-:Y:S05]  /*3cf0*/  BSYNC.RECONVERGENT B3 ;  /* 0x0000000000037941 */ /* 0x000fea0003800200 */
.L_x_1030:
        /* <DEDUP_REMOVED lines=23> */
.L_x_1029:
[----:B------:R-:W-:Y:S05]  /*3e70*/  BSYNC.RECONVERGENT B2 ;  /* 0x0000000000027941 */ /* 0x000fea0003800200 */
.L_x_1028:
[----:B------:R-:W-:Y:S01]  /*3e80*/  BSSY.RECONVERGENT B2, `(.L_x_1032) ;  /* 0x0000034000027945 */ /* 0x000fe20003800200 */
[----:B------:R-:W-:-:S03]  /*3e90*/  IMAD R118, R11, 0x20, R118 ;  /* 0x000000200b767824 */ /* 0x000fc600078e0276 */
        /* <DEDUP_REMOVED lines=10> */
[----:B-1234-:R-:W-:-:S04]  /*3f40*/  IADD3 R15, P4, PT, R13, R12, RZ ;  /* 0x0000000c0d0f7210 */ /* 0x01efc80007f9e0ff */
        /* <DEDUP_REMOVED lines=15> */
.L_x_1035:
[----:B------:R-:W-:Y:S05]  /*4040*/  BSYNC.RECONVERGENT B3 ;  /* 0x0000000000037941 */ /* 0x000fea0003800200 */
.L_x_1034:
        /* <DEDUP_REMOVED lines=23> */
.L_x_1033:
[----:B------:R-:W-:Y:S05]  /*41c0*/  BSYNC.RECONVERGENT B2 ;  /* 0x0000000000027941 */ /* 0x000fea0003800200 */
.L_x_1032:
        /* <DEDUP_REMOVED lines=29> */
.L_x_1039:
[----:B------:R-:W-:Y:S05]  /*43a0*/  BSYNC.RECONVERGENT B3 ;  /* 0x0000000000037941 */ /* 0x000fea0003800200 */
.L_x_1038:
        /* <DEDUP_REMOVED lines=23> */
.L_x_1037:
[----:B------:R-:W-:Y:S05]  /*4520*/  BSYNC.RECONVERGENT B2 ;  /* 0x0000000000027941 */ /* 0x000fea0003800200 */
.L_x_1036:
        /* <DEDUP_REMOVED lines=29> */
.L_x_1043:
[----:B------:R-:W-:Y:S05]  /*4700*/  BSYNC.RECONVERGENT B3 ;  /* 0x0000000000037941 */ /* 0x000fea0003800200 */
.L_x_1042:
        /* <DEDUP_REMOVED lines=23> */
.L_x_1041:
[----:B------:R-:W-:Y:S05]  /*4880*/  BSYNC.RECONVERGENT B2 ;  /* 0x0000000000027941 */ /* 0x000fea0003800200 */
.L_x_1040:
[----:B------:R-:W-:Y:S01]  /*4890*/  BSSY.RECONVERGENT B2, `(.L_x_1044) ;  /* 0x0000035000027945 */ /* 0x000fe20003800200 */
[----:B------:R-:W-:-:S03]  /*48a0*/  IADD3 R118, PT, PT, R118, R11, RZ ;  /* 0x0000000b76767210 */ /* 0x000fc60007ffe0ff */
        /* <DEDUP_REMOVED lines=27> */
.L_x_1047:
[----:B------:R-:W-:Y:S05]  /*4a60*/  BSYNC.RECONVERGENT B3 ;  /* 0x0000000000037941 */ /* 0x000fea0003800200 */
.L_x_1046:
        /* <DEDUP_REMOVED lines=23> */
.L_x_1045:
[----:B------:R-:W-:Y:S05]  /*4be0*/  BSYNC.RECONVERGENT B2 ;  /* 0x0000000000027941 */ /* 0x000fea0003800200 */
.L_x_1044:
        /* <DEDUP_REMOVED lines=29> */
.L_x_1051:
[----:B------:R-:W-:Y:S05]  /*4dc0*/  BSYNC.RECONVERGENT B3 ;  /* 0x0000000000037941 */ /* 0x000fea0003800200 */
.L_x_1050:
        /* <DEDUP_REMOVED lines=23> */
.L_x_1049:
[----:B------:R-:W-:Y:S05]  /*4f40*/  BSYNC.RECONVERGENT B2 ;  /* 0x0000000000027941 */ /* 0x000fea0003800200 */
.L_x_1048:
        /* <DEDUP_REMOVED lines=29> */
.L_x_1055:
[----:B------:R-:W-:Y:S05]  /*5120*/  BSYNC.RECONVERGENT B3 ;  /* 0x0000000000037941 */ /* 0x000fea0003800200 */
.L_x_1054:
        /* <DEDUP_REMOVED lines=23> */
.L_x_1053:
[----:B------:R-:W-:Y:S05]  /*52a0*/  BSYNC.RECONVERGENT B2 ;  /* 0x0000000000027941 */ /* 0x000fea0003800200 */
.L_x_1052:
        /* <DEDUP_REMOVED lines=29> */
.L_x_1059:
[----:B------:R-:W-:Y:S05]  /*5480*/  BSYNC.RECONVERGENT B3 ;  /* 0x0000000000037941 */ /* 0x000fea0003800200 */
.L_x_1058:
        /* <DEDUP_REMOVED lines=23> */
.L_x_1057:
[----:B------:R-:W-:Y:S05]  /*5600*/  BSYNC.RECONVERGENT B2 ;  /* 0x0000000000027941 */ /* 0x000fea0003800200 */
.L_x_1056:
[----:B------:R-:W-:Y:S05]  /*5610*/  @P1 BRA `(.L_x_1060) ;  /* 0x0000001c00881947 */ /* 0x000fea0003800000 */
[----:B------:R-:W-:Y:S01]  /*5620*/  ISETP.NE.AND P2, PT, R16, RZ, PT ;  /* 0x000000ff1000720c */ /* 0x000fe20003f45270 */
[----:B------:R-:W-:-:S04]  /*5630*/  IMAD.IADD R118, R118, 0x1, R11 ;  /* 0x0000000176767824 */ /* 0x000fc800078e020b */
[----:B------:R-:W-:-:S05]  /*5640*/  IMAD.SHL.U32 R118, R118, 0x4, RZ ;  /* 0x0000000476767824 */ /* 0x000fca00078e00ff */
[----:B------:R-:W-:-:S03]  /*5650*/  ISETP.GE.AND P3, PT, R118, R114, PT ;  /* 0x000000727600720c */ /* 0x000fc60003f66270 */
[----:B------:R-:W-:Y:S01]  /*5660*/  VOTEU.ANY UP0, P2 ;  /* 0x0000000000ff7886 */ /* 0x000fe20001000100 */
[----:B------:R-:W-:Y:S01]  /*5670*/  PLOP3.LUT P2, PT, PT, PT, UP0, 0x80, 0x8 ;  /* 0x000000000008781c */ /* 0x000fe20003f4f008 */
[----:B------:R-:W-:Y:S01]  /*5680*/  BSSY.RECONVERGENT B2, `(.L_x_1061) ;  /* 0x0000018000027945 */ /* 0x000fe20003800200 */
[----:B------:R-:W-:Y:S02]  /*5690*/  PLOP3.LUT P4, PT, PT, PT, UP0, 0x80, 0x8 ;  /* 0x000000000008781c */ /* 0x000fe40003f8f008 */
[----:B------:R-:W-:-:S09]  /*56a0*/  CS2R R112, SRZ ;  /* 0x0000000000707805 */ /* 0x000fd2000001ff00 */
[----:B01234-:R0:W5:Y:S01]  /*56b0*/  @P2 LDG.E.64 R14, desc[UR36][R122.64+0xf0] ;  /* 0x0000f0247a0e2981 */ /* 0x01f162000c1e1b00 */
[----:B------:R-:W-:Y:S01]  /*56c0*/  PLOP3.LUT P2, PT, PT, PT, UP0, 0x80, 0x8 ;  /* 0x000000000008781c */ /* 0x000fe20003f4f008 */
[----:B------:R-:W-:-:S12]  /*56d0*/  @P3 BRA `(.L_x_1062) ;  /* 0x0000000000483947 */ /* 0x000fd80003800000 */
[----:B------:R-:W1:Y:S02]  /*56e0*/  S2UR UR4, SR_CTAID.Y ;  /* 0x00000000000479c3 */ /* 0x000e640000002600 */
[----:B-1----:R-:W-:-:S05]  /*56f0*/  IMAD R13, R11, UR4, RZ ;  /* 0x000000040b0d7c24 */ /* 0x002fca000f8e02ff */
[----:B------:R-:W-:-:S04]  /*5700*/  IADD3 R112, P5, PT, R13, R12, RZ ;  /* 0x0000000c0d707210 */ /* 0x000fc80007fbe0ff */
[----:B------:R-:W-:Y:S02]  /*5710*/  LEA.HI.X.SX32 R13, R13, RZ, 0x1, P5 ;  /* 0x000000ff0d0d7211 */ /* 0x000fe400028f0eff */
[----:B------:R-:W-:-:S04]  /*5720*/  LEA R12, P5, R112, UR12, 0x2 ;  /* 0x0000000c700c7c11 */ /* 0x000fc8000f8a10ff */
[----:B------:R-:W-:-:S05]  /*5730*/  LEA.HI.X R13, R112, UR13, R13, 0x2, P5 ;  /* 0x0000000d700d7c11 */ /* 0x000fca000a8f140d */
[----:B------:R-:W2:Y:S01]  /*5740*/  LDG.E R12, desc[UR36][R12.64] ;  /* 0x000000240c0c7981 */ /* 0x000ea2000c1e1900 */
[----:B------:R-:W1:Y:S02]  /*5750*/  S2R R112, SR_TID.X ;  /* 0x0000000000707919 */ /* 0x000e640000002100 */
[----:B-1----:R-:W-:-:S05]  /*5760*/  IMAD.SHL.U32 R112, R112, 0x2, RZ ;  /* 0x0000000270707824 */ /* 0x002fca00078e00ff */
        /* <DEDUP_REMOVED lines=9> */
.L_x_1062:
[----:B------:R-:W-:Y:S05]  /*5800*/  BSYNC.RECONVERGENT B2 ;  /* 0x0000000000027941 */ /* 0x000fea0003800200 */
.L_x_1061:
[----:B-----5:R-:W-:Y:S01]  /*5810*/  FADD.FTZ R112, R18, R112 ;  /* 0x0000007012707221 */ /* 0x020fe20000010000 */
[----:B------:R-:W-:-:S03]  /*5820*/  FADD.FTZ R113, R19, R113 ;  /* 0x0000007113717221 */ /* 0x000fc60000010000 */
[----:B------:R-:W-:Y:S01]  /*5830*/  @P2 FMUL.FTZ R112, R112, R14 ;  /* 0x0000000e70702220 */ /* 0x000fe20000410000 */
[----:B------:R-:W-:Y:S01]  /*5840*/  @P4 FMUL.FTZ R113, R113, R15 ;  /* 0x0000000f71714220 */ /* 0x000fe20000410000 */
[----:B------:R-:W-:Y:S06]  /*5850*/  @P3 BRA `(.L_x_1060) ;  /* 0x0000001800f83947 */ /* 0x000fec0003800000 */
[----:B------:R-:W1:Y:S01]  /*5860*/  S2R R12, SR_TID.X ;  /* 0x00000000000c7919 */ /* 0x000e620000002100 */
[----:B------:R-:W-:Y:S08]  /*5870*/  S2UR UR4, SR_CTAID.Y ;  /* 0x00000000000479c3 */ /* 0x000ff00000002600 */
[----:B------:R-:W2:Y:S01]  /*5880*/  S2UR UR5, SR_CTAID.X ;  /* 0x00000000000579c3 */ /* 0x000ea20000002500 */
[----:B-1----:R-:W-:Y:S01]  /*5890*/  IMAD.SHL.U32 R12, R12, 0x2, RZ ;  /* 0x000000020c0c7824 */ /* 0x002fe200078e00ff */
[----:B--2---:R-:W-:-:S04]  /*58a0*/  UIMAD UR4, UR4, UR9, UR5 ;  /* 0x00000009040472a4 */ /* 0x004fc8000f8e0205 */
        /* <DEDUP_REMOVED lines=8> */
[----:B------:R1:W-:Y:S01]  /*5930*/  STG.E.64 desc[UR36][R12.64], R112 ;  /* 0x000000700c007986 */ /* 0x0003e2000c101b24 */
[----:B------:R-:W-:Y:S05]  /*5940*/  BRA `(.L_x_1060) ;  /* 0x0000001800bc7947 */ /* 0x000fea0003800000 */
.L_x_999:
[C---:B------:R-:W-:Y:S01]  /*5950*/  IMAD.SHL.U32 R120, R12.reuse, 0x4, RZ ;  /* 0x000000040c787824 */ /* 0x040fe200078e00ff */
[----:B------:R-:W-:Y:S01]  /*5960*/  ISETP.GE.AND P2, PT, R115, UR43, PT ;  /* 0x0000002b73007c0c */ /* 0x000fe2000bf46270 */
[----:B------:R-:W-:Y:S01]  /*5970*/  BSSY.RECONVERGENT B2, `(.L_x_1063) ;  /* 0x0000019000027945 */ /* 0x000fe20003800200 */
[----:B------:R-:W-:Y:S02]  /*5980*/  IMAD.IADD R118, R12, 0x1, R11 ;  /* 0x000000010c767824 */ /* 0x000fe400078e020b */
[----:B------:R-:W-:Y:S02]  /*5990*/  ISETP.GE.AND P1, PT, R120, R114, PT ;  /* 0x000000727800720c */ /* 0x000fe40003f26270 */
[----:B------:R-:W-:Y:S02]  /*59a0*/  FSEL R83, R83, RZ, P2 ;  /* 0x000000ff53537208 */ /* 0x000fe40001000000 */
[----:B------:R-:W-:Y:S02]  /*59b0*/  ISETP.GE.OR P1, PT, R115, UR43, P1 ;  /* 0x0000002b73007c0c */ /* 0x000fe40008f26670 */
[----:B------:R-:W-:-:S11]  /*59c0*/  FSEL R82, R82, RZ, P2 ;  /* 0x000000ff52527208 */ /* 0x000fd60001000000 */
[----:B------:R-:W-:Y:S05]  /*59d0*/  @P1 BRA `(.L_x_1064) ;  /* 0x0000000000481947 */ /* 0x000fea0003800000 */
        /* <DEDUP_REMOVED lines=18> */
.L_x_1064:
[----:B------:R-:W-:Y:S05]  /*5b00*/  BSYNC.RECONVERGENT B2 ;  /* 0x0000000000027941 */ /* 0x000fea0003800200 */
.L_x_1063:
[----:B------:R-:W-:Y:S01]  /*5b10*/  IMAD.SHL.U32 R13, R118, 0x4, RZ ;  /* 0x00000004760d7824 */ /* 0x000fe200078e00ff */
[----:B------:R-:W-:Y:S01]  /*5b20*/  ISETP.GE.AND P2, PT, R115, UR43, PT ;  /* 0x0000002b73007c0c */ /* 0x000fe2000bf46270 */
[----:B------:R-:W-:Y:S03]  /*5b30*/  BSSY.RECONVERGENT B2, `(.L_x_1065) ;  /* 0x0000018000027945 */ /* 0x000fe60003800200 */
        /* <DEDUP_REMOVED lines=13> */
[----:B0-----:R-:W-:-:S04]  /*5c10*/  SHF.L.U32 R84, R84, 0x1, RZ ;  /* 0x0000000154547819 */ /* 0x001fc800000006ff */
        /* <DEDUP_REMOVED lines=9> */
.L_x_1066:
[----:B------:R-:W-:Y:S05]  /*5cb0*/  BSYNC.RECONVERGENT B2 ;  /* 0x0000000000027941 */ /* 0x000fea0003800200 */
.L_x_1065:
[----:B------:R-:W-:Y:S01]  /*5cc0*/  IMAD R13, R11, 0x8, R120 ;  /* 0x000000080b0d7824 */ /* 0x000fe200078e0278 */
[----:B------:R-:W-:Y:S01]  /*5cd0*/  BSSY.RECONVERGENT B2, `(.L_x_1067) ;  /* 0x0000018000027945 */ /* 0x000fe20003800200 */
[----:B------:R-:W-:Y:S02]  /*5ce0*/  FSEL R87, R87, RZ, P2 ;  /* 0x000000ff57577208 */ /* 0x000fe40001000000 */
[----:B------:R-:W-:Y:S02]  /*5cf0*/  FSEL R86, R86, RZ, P2 ;  /* 0x000000ff56567208 */ /* 0x000fe40001000000 */
[----:B------:R-:W-:-:S04]  /*5d00*/  ISETP.GE.AND P1, PT, R13, R114, PT ;  /* 0x000000720d00720c */ /* 0x000fc80003f26270 */
[----:B------:R-:W-:-:S13]  /*5d10*/  ISETP.GE.OR P1, PT, R115, UR43, P1 ;  /* 0x0000002b73007c0c */ /* 0x000fda0008f26670 */
        /* <DEDUP_REMOVED lines=19> */
.L_x_1068:
[----:B------:R-:W-:Y:S05]  /*5e50*/  BSYNC.RECONVERGENT B2 ;  /* 0x0000000000027941 */ /* 0x000fea0003800200 */
.L_x_1067:
[----:B------:R-:W-:Y:S01]  /*5e60*/  IMAD R13, R11, 0x2, R118 ;  /* 0x000000020b0d7824 */ /* 0x000fe200078e0276 */
[----:B------:R-:W-:Y:S01]  /*5e70*/  BSSY.RECONVERGENT B2, `(.L_x_1069) ;  /* 0x0000019000027945 */ /* 0x000fe20003800200 */
[----:B------:R-:W-:Y:S02]  /*5e80*/  FSEL R89, R89, RZ, P2 ;  /* 0x000000ff59597208 */ /* 0x000fe40001000000 */
[----:B------:R-:W-:Y:S01]  /*5e90*/  IMAD.SHL.U32 R13, R13, 0x4, RZ ;  /* 0x000000040d0d7824 */ /* 0x000fe200078e00ff */
[----:B------:R-:W-:-:S04]  /*5ea0*/  FSEL R88, R88, RZ, P2 ;  /* 0x000000ff58587208 */ /* 0x000fc80001000000 */
        /* <DEDUP_REMOVED lines=21> */
.L_x_1070:
[----:B------:R-:W-:Y:S05]  /*6000*/  BSYNC.RECONVERGENT B2 ;  /* 0x0000000000027941 */ /* 0x000fea0003800200 */
.L_x_1069:
[C---:B------:R-:W-:Y:S01]  /*6010*/  IMAD R13, R11.reuse, 0x10, R120 ;  /* 0x000000100b0d7824 */ /* 0x040fe200078e0278 */
[----:B------:R-:W-:Y:S01]  /*6020*/  BSSY.RECONVERGENT B2, `(.L_x_1071) ;  /* 0x0000019000027945 */ /* 0x000fe20003800200 */
[----:B------:R-:W-:Y:S01]  /*6030*/  IMAD R118, R11, 0x4, R118 ;  /* 0x000000040b767824 */ /* 0x000fe200078e0276 */
[----:B------:R-:W-:Y:S02]  /*6040*/  FSEL R91, R91, RZ, P2 ;  /* 0x000000ff5b5b7208 */ /* 0x000fe40001000000 */
[----:B------:R-:W-:Y:S02]  /*6050*/  ISETP.GE.AND P1, PT, R13, R114, PT ;  /* 0x000000720d00720c */ /* 0x000fe40003f26270 */
[----:B------:R-:W-:Y:S02]  /*6060*/  FSEL R90, R90, RZ, P2 ;  /* 0x000000ff5a5a7208 */ /* 0x000fe40001000000 */
        /* <DEDUP_REMOVED lines=20> */
.L_x_1072:
[----:B------:R-:W-:Y:S05]  /*61b0*/  BSYNC.RECONVERGENT B2 ;  /* 0x0000000000027941 */ /* 0x000fea0003800200 */
.L_x_1071:
[C---:B------:R-:W-:Y:S01]  /*61c0*/  IMAD.SHL.U32 R13, R118.reuse, 0x4, RZ ;  /* 0x00000004760d7824 */ /* 0x040fe200078e00ff */
[----:B------:R-:W-:Y:S01]  /*61d0*/  BSSY.RECONVERGENT B2, `(.L_x_1073) ;  /* 0x0000019000027945 */ /* 0x000fe20003800200 */
[----:B------:R-:W-:Y:S01]  /*61e0*/  FSEL R93, R93, RZ, P2 ;  /* 0x000000ff5d5d7208 */ /* 0x000fe20001000000 */
[----:B------:R-:W-:Y:S01]  /*61f0*/  IMAD.IADD R118, R118, 0x1, R11 ;  /* 0x0000000176767824 */ /* 0x000fe200078e020b */
        /* <DEDUP_REMOVED lines=22> */
.L_x_1074:
[----:B------:R-:W-:Y:S05]  /*6360*/  BSYNC.RECONVERGENT B2 ;  /* 0x0000000000027941 */ /* 0x000fea0003800200 */
.L_x_1073:
[----:B------:R-:W-:Y:S01]  /*6370*/  SHF.L.U32 R13, R118, 0x2, RZ ;  /* 0x00000002760d7819 */ /* 0x000fe200000006ff */
[----:B------:R-:W-:Y:S01]  /*6380*/  BSSY.RECONVERGENT B2, `(.L_x_1075) ;  /* 0x0000018000027945 */ /* 0x000fe20003800200 */
        /* <DEDUP_REMOVED lines=23> */
.L_x_1076:
[----:B------:R-:W-:Y:S05]  /*6500*/  BSYNC.RECONVERGENT B2 ;  /* 0x0000000000027941 */ /* 0x000fea0003800200 */
.L_x_1075:
[----:B------:R-:W-:Y:S01]  /*6510*/  IMAD.IADD R118, R118, 0x1, R11 ;  /* 0x0000000176767824 */ /* 0x000fe200078e020b */
[----:B------:R-:W-:Y:S01]  /*6520*/  BSSY.RECONVERGENT B2, `(.L_x_1077) ;  /* 0x000001c000027945 */ /* 0x000fe20003800200 */
[----:B------:R-:W-:Y:S01]  /*6530*/  IMAD R120, R11, 0x20, R120 ;  /* 0x000000200b787824 */ /* 0x000fe200078e0278 */
[----:B------:R-:W-:Y:S01]  /*6540*/  FSEL R97, R97, RZ, P2 ;  /* 0x000000ff61617208 */ /* 0x000fe20001000000 */
[----:B------:R-:W-:Y:S01]  /*6550*/  IMAD.SHL.U32 R13, R118, 0x4, RZ ;  /* 0x00000004760d7824 */ /* 0x000fe200078e00ff */
[----:B------:R-:W-:Y:S02]  /*6560*/  FSEL R96, R96, RZ, P2 ;  /* 0x000000ff60607208 */ /* 0x000fe40001000000 */
[-C--:B------:R-:W-:Y:S02]  /*6570*/  ISETP.GE.AND P4, PT, R120, R114.reuse, PT ;  /* 0x000000727800720c */ /* 0x080fe40003f86270 */
[----:B------:R-:W-:-:S04]  /*6580*/  ISETP.GE.AND P1, PT, R13, R114, PT ;  /* 0x000000720d00720c */ /* 0x000fc80003f26270 */
[C---:B------:R-:W-:Y:S02]  /*6590*/  ISETP.GE.OR P3, PT, R115.reuse, UR43, P1 ;  /* 0x0000002b73007c0c */ /* 0x040fe40008f66670 */
[----:B------:R-:W-:-:S11]  /*65a0*/  ISETP.GE.OR P1, PT, R115, UR43, P4 ;  /* 0x0000002b73007c0c */ /* 0x000fd6000a726670 */
        /* <DEDUP_REMOVED lines=19> */
.L_x_1078:
[----:B------:R-:W-:Y:S05]  /*66e0*/  BSYNC.RECONVERGENT B2 ;  /* 0x0000000000027941 */ /* 0x000fea0003800200 */
.L_x_1077:
[----:B------:R-:W-:Y:S01]  /*66f0*/  BSSY.RECONVERGENT B2, `(.L_x_1079) ;  /* 0x0000017000027945 */ /* 0x000fe20003800200 */
[----:B------:R-:W-:Y:S01]  /*6700*/  FSEL R99, R99, RZ, P2 ;  /* 0x000000ff63637208 */ /* 0x000fe20001000000 */
[----:B------:R-:W-:Y:S01]  /*6710*/  IMAD R118, R11, 0x2, R118 ;  /* 0x000000020b767824 */ /* 0x000fe200078e0276 */
[----:B------:R-:W-:Y:S01]  /*6720*/  FSEL R98, R98, RZ, P2 ;  /* 0x000000ff62627208 */ /* 0x000fe20001000000 */
[----:B------:R-:W-:Y:S06]  /*6730*/  @P1 BRA `(.L_x_1080) ;  /* 0x0000000000481947 */ /* 0x000fec0003800000 */
        /* <DEDUP_REMOVED lines=18> */
.L_x_1080:
[----:B------:R-:W-:Y:S05]  /*6860*/  BSYNC.RECONVERGENT B2 ;  /* 0x0000000000027941 */ /* 0x000fea0003800200 */
.L_x_1079:
        /* <DEDUP_REMOVED lines=26> */
.L_x_1082:
[----:B------:R-:W-:Y:S05]  /*6a10*/  BSYNC.RECONVERGENT B2 ;  /* 0x0000000000027941 */ /* 0x000fea0003800200 */
.L_x_1081:
[C---:B------:R-:W-:Y:S01]  /*6a20*/  SHF.L.U32 R13, R118.reuse, 0x2, RZ ;  /* 0x00000002760d7819 */ /* 0x040fe200000006ff */
[----:B------:R-:W-:Y:S01]  /*6a30*/  BSSY.RECONVERGENT B2, `(.L_x_1083) ;  /* 0x0000019000027945 */ /* 0x000fe20003800200 */
[----:B------:R-:W-:Y:S01]  /*6a40*/  FSEL R103, R103, RZ, P2 ;  /* 0x000000ff67677208 */ /* 0x000fe20001000000 */
[----:B------:R-:W-:Y:S01]  /*6a50*/  IMAD.IADD R118, R118, 0x1, R11 ;  /* 0x0000000176767824 */ /* 0x000fe200078e020b */
        /* <DEDUP_REMOVED lines=22> */
.L_x_1084:
[----:B------:R-:W-:Y:S05]  /*6bc0*/  BSYNC.RECONVERGENT B2 ;  /* 0x0000000000027941 */ /* 0x000fea0003800200 */
.L_x_1083:
        /* <DEDUP_REMOVED lines=26> */
.L_x_1086:
[----:B------:R-:W-:Y:S05]  /*6d70*/  BSYNC.RECONVERGENT B2 ;  /* 0x0000000000027941 */ /* 0x000fea0003800200 */
.L_x_1085:
        /* <DEDUP_REMOVED lines=26> */
.L_x_1088:
[----:B------:R-:W-:Y:S05]  /*6f20*/  BSYNC.RECONVERGENT B2 ;  /* 0x0000000000027941 */ /* 0x000fea0003800200 */
.L_x_1087:
        /* <DEDUP_REMOVED lines=26> */
.L_x_1090:
[----:B------:R-:W-:Y:S05]  /*70d0*/  BSYNC.RECONVERGENT B2 ;  /* 0x0000000000027941 */ /* 0x000fea0003800200 */
.L_x_1089:
[----:B------:R-:W-:Y:S01]  /*70e0*/  IMAD.SHL.U32 R13, R118, 0x4, RZ ;  /* 0x00000004760d7824 */ /* 0x000fe200078e00ff */
[----:B------:R-:W-:Y:S01]  /*70f0*/  BSSY.RECONVERGENT B2, `(.L_x_1091) ;  /* 0x0000019000027945 */ /* 0x000fe20003800200 */
[----:B------:R-:W-:Y:S02]  /*7100*/  FSEL R111, R111, RZ, P2 ;  /* 0x000000ff6f6f7208 */ /* 0x000fe40001000000 */
[----:B------:R-:W-:Y:S02]  /*7110*/  FSEL R110, R110, RZ, P2 ;  /* 0x000000ff6e6e7208 */ /* 0x000fe40001000000 */
[----:B------:R-:W-:-:S04]  /*7120*/  ISETP.GE.AND P1, PT, R13, R114, PT ;  /* 0x000000720d00720c */ /* 0x000fc80003f26270 */
[C---:B------:R-:W-:Y:S02]  /*7130*/  ISETP.GE.OR P3, PT, R115.reuse, UR43, P1 ;  /* 0x0000002b73007c0c */ /* 0x040fe40008f66670 */
[----:B------:R-:W-:-:S11]  /*7140*/  ISETP.GE.AND P1, PT, R115, UR43, PT ;  /* 0x0000002b73007c0c */ /* 0x000fd6000bf26270 */
        /* <DEDUP_REMOVED lines=19> */
.L_x_1092:
[----:B------:R-:W-:Y:S05]  /*7280*/  BSYNC.RECONVERGENT B2 ;  /* 0x0000000000027941 */ /* 0x000fea0003800200 */
.L_x_1091:
[----:B------:R-:W-:Y:S05]  /*7290*/  @P1 BRA `(.L_x_1060) ;  /* 0x0000000000681947 */ /* 0x000fea0003800000 */
[----:B------:R-:W-:Y:S01]  /*72a0*/  IMAD.IADD R14, R118, 0x1, R11 ;  /* 0x00000001760e7824 */ /* 0x000fe200078e020b */
[----:B------:R-:W-:Y:S01]  /*72b0*/  UMOV UR4, URZ ;  /* 0x000000ff00047c82 */ /* 0x000fe20008000000 */
[----:B------:R-:W-:Y:S01]  /*72c0*/  UMOV UR5, URZ ;  /* 0x000000ff00057c82 */ /* 0x000fe20008000000 */
[----:B------:R-:W-:Y:S02]  /*72d0*/  IMAD.U32 R113, RZ, RZ, UR4 ;  /* 0x00000004ff717e24 */ /* 0x000fe4000f8e00ff */
[----:B------:R-:W-:Y:S02]  /*72e0*/  IMAD.SHL.U32 R14, R14, 0x4, RZ ;  /* 0x000000040e0e7824 */ /* 0x000fe400078e00ff */
[----:B------:R-:W-:-:S03]  /*72f0*/  IMAD.U32 R112, RZ, RZ, UR5 ;  /* 0x00000005ff707e24 */ /* 0x000fc6000f8e00ff */
[----:B------:R-:W-:-:S13]  /*7300*/  ISETP.GE.AND P2, PT, R14, R114, PT ;  /* 0x000000720e00720c */ /* 0x000fda0003f46270 */
        /* <DEDUP_REMOVED lines=19> */
.L_x_1060:
[----:B------:R-:W-:Y:S05]  /*7440*/  BSYNC.RECONVERGENT B0 ;  /* 0x0000000000007941 */ /* 0x000fea0003800200 */
.L_x_998:
[----:B-----5:R-:W-:Y:S01]  /*7450*/  FMUL.FTZ R11, R78, R84 ;  /* 0x000000544e0b7220 */ /* 0x020fe20000410000 */
[----:B-1----:R-:W-:Y:S01]  /*7460*/  FMUL.FTZ R12, R79, R85 ;  /* 0x000000554f0c7220 */ /* 0x002fe20000410000 */
[----:B------:R-:W-:Y:S02]  /*7470*/  UMOV UR4, 0xffffffff ;  /* 0xffffffff00047882 */ /* 0x000fe40000000000 */
[----:B------:R-:W-:Y:S01]  /*7480*/  FFMA.FTZ R11, R80, R82, R11 ;  /* 0x00000052500b7223 */ /* 0x000fe2000001000b */
[----:B------:R-:W-:-:S03]  /*7490*/  FFMA.FTZ R12, R81, R83, R12 ;  /* 0x00000053510c7223 */ /* 0x000fc6000001000c */
        /* <DEDUP_REMOVED lines=13> */
[----:B------:R-:W-:Y:S01]  /*7570*/  FFMA.FTZ R12, R65, R99, R12 ;  /* 0x00000063410c7223 */ /* 0x000fe2000001000c */
[----:B------:R-:W1:Y:S02]  /*7580*/  S2R R11, SR_TID.X ;  /* 0x00000000000b7919 */ /* 0x000e640000002100 */
        /* <DEDUP_REMOVED lines=13> */
[----:B------:R-:W-:-:S04]  /*7660*/  FFMA.FTZ R12, R51, R113, R12 ;  /* 0x00000071330c7223 */ /* 0x000fc8000001000c */
[----:B------:R-:W-:Y:S01]  /*7670*/  FADD.FTZ R13, R13, R12 ;  /* 0x0000000c0d0d7221 */ /* 0x000fe20000010000 */
[----:B-1----:R-:W-:Y:S01]  /*7680*/  LOP3.LUT R118, R11, 0x1, RZ, 0xc0, !PT ;  /* 0x000000010b767812 */ /* 0x002fe200078ec0ff */
[----:B------:R-:W-:Y:S06]  /*7690*/  BRA.DIV UR4, `(.L_x_1093) ;  /* 0x0000005604507947 */ /* 0x000fec000b800000 */
[----:B0-234-:R0:W1:Y:S02]  /*76a0*/  SHFL.BFLY PT, R14, R13, 0x1, 0x1f ;  /* 0x0c201f000d0e7f89 */ /* 0x01d06400000e0000 */
.L_x_1171:
        /* <DEDUP_REMOVED lines=8> */
[----:B------:R-:W-:Y:S02]  /*7730*/  ISETP.NE.AND.EX P2, PT, RZ, UR15, PT, P2 ;  /* 0x0000000fff007c0c */ /* 0x000fe4000bf45320 */
[----:B------:R-:W-:-:S09]  /*7740*/  ISETP.NE.AND P4, PT, R117, RZ, PT ;  /* 0x000000ff7500720c */ /* 0x000fd20003f85270 */
[----:B------:R-:W1:Y:S01]  /*7750*/  @P1 S2R R117, SR_CTAID.X ;  /* 0x0000000000751919 */ /* 0x000e620000002500 */
[----:B------:R-:W1:Y:S08]  /*7760*/  @P1 LDC.64 R14, c[0x0][0x448] ;  /* 0x00011200ff0e1b82 */ /* 0x000e700000000a00 */
[----:B0-----:R-:W0:Y:S02]  /*7770*/  @P2 LDC.64 R12, c[0x0][0x438] ;  /* 0x00010e00ff0c2b82 */ /* 0x001e240000000a00 */
[----:B0-----:R-:W-:-:S04]  /*7780*/  @P2 IMAD.WIDE R12, R8, 0x4, R12 ;  /* 0x00000004080c2825 */ /* 0x001fc800078e020c */
[----:B-1----:R-:W-:Y:S02]  /*7790*/  @P1 IMAD.WIDE.U32 R14, R117, 0x4, R14 ;  /* 0x00000004750e1825 */ /* 0x002fe400078e000e */
[----:B------:R-:W2:Y:S04]  /*77a0*/  @P2 LDG.E R12, desc[UR36][R12.64] ;  /* 0x000000240c0c2981 */ /* 0x000ea8000c1e1900 */
[----:B------:R-:W3:Y:S01]  /*77b0*/  @P1 LDG.E R14, desc[UR36][R14.64] ;  /* 0x000000240e0e1981 */ /* 0x000ee2000c1e1900 */
[----:B------:R-:W-:-:S04]  /*77c0*/  @P1 ISETP.GE.AND P3, PT, R115, R10, PT ;  /* 0x0000000a7300120c */ /* 0x000fc80003f66270 */
[----:B------:R-:W-:-:S04]  /*77d0*/  @P1 SEL R118, RZ, UR38, P3 ;  /* 0x00000026ff761c07 */ /* 0x000fc80009800000 */
[----:B------:R-:W-:-:S04]  /*77e0*/  @P1 IADD3 R118, PT, PT, R9, -UR42, R118 ;  /* 0x8000002a09761c10 */ /* 0x000fc8000fffe076 */
[----:B------:R-:W-:Y:S01]  /*77f0*/  @P1 I2FP.F32.S32 R118, R118 ;  /* 0x0000007600761245 */ /* 0x000fe20000201400 */
[----:B--2---:R-:W-:-:S04]  /*7800*/  @P2 FADD.FTZ R11, R11, R12 ;  /* 0x0000000c0b0b2221 */ /* 0x004fc80000010000 */
[----:B---3--:R-:W-:-:S05]  /*7810*/  @P1 FFMA.FTZ R11, R118, R14, R11 ;  /* 0x0000000e760b1223 */ /* 0x008fca000001000b */
[----:B------:R1:W-:Y:S01]  /*7820*/  STS [R7], R11 ;  /* 0x0000000b07007388 */ /* 0x0003e20000000800 */
[----:B------:R-:W-:-:S07]  /*7830*/  @!P4 FMNMX.FTZ R116, R116, R11, !PT ;  /* 0x0000000b7474c209 */ /* 0x000fce0007810000 */
.L_x_1095:
[----:B------:R-:W-:Y:S05]  /*7840*/  BSYNC.RECONVERGENT B0 ;  /* 0x0000000000007941 */ /* 0x000fea0003800200 */
.L_x_1094:
[C---:B-1----:R-:W-:Y:S01]  /*7850*/  VIADD R11, R9.reuse, 0x3f ;  /* 0x0000003f090b7836 */ /* 0x042fe20000000000 */
[----:B------:R-:W-:Y:S01]  /*7860*/  IADD3 R4, P2, PT, R4, 0x40, RZ ;  /* 0x0000004004047810 */ /* 0x000fe20007f5e0ff */
[----:B------:R-:W-:Y:S01]  /*7870*/  VIADD R9, R9, 0x40 ;  /* 0x0000004009097836 */ /* 0x000fe20000000000 */
[----:B------:R-:W-:Y:S01]  /*7880*/  IADD3 R8, PT, PT, R8, 0x40, RZ ;  /* 0x0000004008087810 */ /* 0x000fe20007ffe0ff */
[----:B------:R-:W-:Y:S01]  /*7890*/  VIADD R7, R7, 0x100 ;  /* 0x0000010007077836 */ /* 0x000fe20000000000 */
[----:B------:R-:W-:Y:S01]  /*78a0*/  ISETP.GE.AND P1, PT, R11, R6, PT ;  /* 0x000000060b00720c */ /* 0x000fe20003f26270 */
[----:B------:R-:W-:-:S12]  /*78b0*/  IMAD.X R5, RZ, RZ, R5, P2 ;  /* 0x000000ffff057224 */ /* 0x000fd800010e0605 */
[----:B------:R-:W-:Y:S05]  /*78c0*/  @!P1 BRA `(.L_x_1096) ;  /* 0xffffffa800549947 */ /* 0x000fea000383ffff */
.L_x_997:
[----:B01----:R-:W-:Y:S05]  /*78d0*/  BSYNC B1 ;  /* 0x0000000000017941 */ /* 0x003fea0003800000 */
.L_x_996:
[----:B------:R-:W-:-:S03]  /*78e0*/  UMOV UR4, 0xffffffff ;  /* 0xffffffff00047882 */ /* 0x000fc60000000000 */
        /* <DEDUP_REMOVED lines=8> */
.L_x_1177:
[----:B------:R-:W3:Y:S01]  /*7970*/  S2R R12, SR_TID.X ;  /* 0x00000000000c7919 */ /* 0x000ee20000002100 */
[----:B------:R-:W-:Y:S01]  /*7980*/  MOV R13, 0x400 ;  /* 0x00000400000d7802 */ /* 0x000fe20000000f00 */
[----:B------:R-:W-:Y:S05]  /*7990*/  WARPSYNC.ALL ;  /* 0x0000000000007948 */ /* 0x000fea0003800000 */
[----:B------:R-:W5:Y:S01]  /*79a0*/  S2R R18, SR_CgaCtaId ;  /* 0x0000000000127919 */ /* 0x000f620000008800 */
[----:B01----:R-:W-:Y:S02]  /*79b0*/  FMNMX.FTZ R3, R3, R14, !PT ;  /* 0x0000000e03037209 */ /* 0x003fe40007810000 */
[----:B---3--:R-:W-:-:S02]  /*79c0*/  LOP3.LUT P0, R0, R12, 0x1f, RZ, 0xc0, !PT ;  /* 0x0000001f0c007812 */ /* 0x008fc4000780c0ff */
[----:B-----5:R-:W-:-:S04]  /*79d0*/  LEA R5, R18, R13, 0x18 ;  /* 0x0000000d12057211 */ /* 0x020fc800078ec0ff */
[----:B------:R-:W-:-:S07]  /*79e0*/  LEA.HI R4, R12, R5, RZ, 0x1d ;  /* 0x000000050c047211 */ /* 0x000fce00078fe8ff */
[----:B------:R-:W-:Y:S01]  /*79f0*/  @!P0 STS [R4], R3 ;  /* 0x0000000304008388 */ /* 0x000fe20000000800 */
[----:B------:R-:W-:Y:S01]  /*7a00*/  BAR.SYNC.DEFER_BLOCKING 0x0 ;  /* 0x0000000000007b1d */ /* 0x000fe20000010000 */
[C---:B------:R-:W-:Y:S01]  /*7a10*/  ISETP.GT.U32.AND P0, PT, R0.reuse, 0x3, PT ;  /* 0x000000030000780c */ /* 0x040fe20003f04070 */
[----:B------:R-:W-:Y:S02]  /*7a20*/  IMAD.MOV.U32 R7, RZ, RZ, -0x800001 ;  /* 0xff7fffffff077424 */ /* 0x000fe400078e00ff */
[----:B------:R-:W-:-:S04]  /*7a30*/  IMAD R6, R0, 0x4, R5 ;  /* 0x0000000400067824 */ /* 0x000fc800078e0205 */
[----:B------:R-:W0:Y:S01]  /*7a40*/  S2UR UR12, SR_CTAID.Y ;  /* 0x00000000000c79c3 */ /* 0x000e220000002600 */
[----:B------:R-:W0:Y:S01]  /*7a50*/  LDCU UR4, c[0x0][0x3f4] ;  /* 0x00007e80ff0477ac */ /* 0x000e220008000800 */
[----:B------:R-:W-:Y:S01]  /*7a60*/  VIADD R5, R12, UR45 ;  /* 0x0000002d0c057c36 */ /* 0x000fe20008000000 */
[----:B------:R-:W-:Y:S03]  /*7a70*/  BSSY.RECONVERGENT B0, `(.L_x_1098) ;  /* 0x0000156000007945 */ /* 0x000fe60003800200 */
[----:B------:R-:W1:Y:S01]  /*7a80*/  @!P0 LDS R7, [R6] ;  /* 0x0000000006078984 */ /* 0x000e620000000800 */
[----:B------:R-:W-:Y:S01]  /*7a90*/  ISETP.GE.AND P0, PT, R5, UR42, PT ;  /* 0x0000002a05007c0c */ /* 0x000fe2000bf06270 */
[----:B0-----:R-:W-:-:S04]  /*7aa0*/  UIMAD UR5, UR12, UR4, URZ ;  /* 0x000000040c0572a4 */ /* 0x001fc8000f8e02ff */
[----:B------:R-:W-:Y:S01]  /*7ab0*/  USHF.R.S32.HI UR13, URZ, 0x1f, UR5 ;  /* 0x0000001fff0d7899 */ /* 0x000fe20008011405 */
[----:B-1----:R-:W0:Y:S02]  /*7ac0*/  SHFL.BFLY PT, R8, R7, 0x2, 0x1f ;  /* 0x0c401f0007087f89 */ /* 0x002e2400000e0000 */
[----:B0-----:R-:W-:Y:S01]  /*7ad0*/  FMNMX.FTZ R8, R8, R7, !PT ;  /* 0x0000000708087209 */ /* 0x001fe20007810000 */
[----:B------:R-:W-:-:S04]  /*7ae0*/  IMAD.MOV.U32 R7, RZ, RZ, RZ ;  /* 0x000000ffff077224 */ /* 0x000fc800078e00ff */
[----:B------:R-:W0:Y:S02]  /*7af0*/  SHFL.BFLY PT, R3, R8, 0x1, 0x1f ;  /* 0x0c201f0008037f89 */ /* 0x000e2400000e0000 */
[----:B0-----:R-:W-:-:S06]  /*7b00*/  FMNMX.FTZ R3, R8, R3, !PT ;  /* 0x0000000308037209 */ /* 0x001fcc0007810000 */
[----:B------:R-:W0:Y:S01]  /*7b10*/  SHFL.IDX PT, R3, R3, RZ, 0x1f ;  /* 0x00001fff03037589 */ /* 0x000e2200000e0000 */
        /* <DEDUP_REMOVED lines=8> */
[----:B------:R-:W-:Y:S02]  /*7ba0*/  IMAD.MOV.U32 R9, RZ, RZ, R5 ;  /* 0x000000ffff097224 */ /* 0x000fe400078e0005 */
[----:B------:R-:W-:-:S04]  /*7bb0*/  VIADDMNMX R7, R5, R10, UR42, !PT ;  /* 0x0000002a05077e46 */ /* 0x000fc8000f80010a */
[----:B------:R-:W-:-:S04]  /*7bc0*/  IADD3 R8, PT, PT, R7, -UR45, R8 ;  /* 0x8000002d07087c10 */ /* 0x000fc8000fffe008 */
[C---:B------:R-:W-:Y:S02]  /*7bd0*/  LOP3.LUT R7, R8.reuse, 0x180, RZ, 0xc0, !PT ;  /* 0x0000018008077812 */ /* 0x040fe400078ec0ff */
[----:B------:R-:W-:Y:S02]  /*7be0*/  ISETP.GE.U32.AND P1, PT, R8, 0x180, PT ;  /* 0x000001800800780c */ /* 0x000fe40003f26070 */
[----:B------:R-:W-:Y:S01]  /*7bf0*/  ISETP.NE.AND P0, PT, R7, 0x180, PT ;  /* 0x000001800700780c */ /* 0x000fe20003f05270 */
[----:B------:R-:W-:-:S12]  /*7c00*/  IMAD.MOV.U32 R7, RZ, RZ, RZ ;  /* 0x000000ffff077224 */ /* 0x000fd800078e00ff */
[----:B------:R-:W-:Y:S05]  /*7c10*/  @!P0 BRA `(.L_x_1102) ;  /* 0x00000000004c8947 */ /* 0x000fea0003800000 */
[----:B------:R-:W-:Y:S01]  /*7c20*/  VIADD R9, R13, 0x220 ;  /* 0x000002200d097836 */ /* 0x000fe20000000000 */
[----:B------:R-:W-:-:S04]  /*7c30*/  LEA.HI R7, R8, 0x1, RZ, 0x19 ;  /* 0x0000000108077811 */ /* 0x000fc800078fc8ff */
[----:B------:R-:W-:Y:S02]  /*7c40*/  LEA R11, R18, R9, 0x18 ;  /* 0x00000009120b7211 */ /* 0x000fe400078ec0ff */
[----:B------:R-:W-:Y:S01]  /*7c50*/  LOP3.LUT R8, R7, 0x3, RZ, 0xc0, !PT ;  /* 0x0000000307087812 */ /* 0x000fe200078ec0ff */
[----:B------:R-:W-:Y:S01]  /*7c60*/  IMAD.MOV.U32 R7, RZ, RZ, RZ ;  /* 0x000000ffff077224 */ /* 0x000fe200078e00ff */
[----:B------:R-:W-:Y:S01]  /*7c70*/  MOV R9, R5 ;  /* 0x0000000500097202 */ /* 0x000fe20000000f00 */
[----:B------:R-:W-:Y:S02]  /*7c80*/  IMAD R10, R12, 0x4, R11 ;  /* 0x000000040c0a7824 */ /* 0x000fe400078e020b */
[----:B------:R-:W-:-:S07]  /*7c90*/  IMAD.MOV R8, RZ, RZ, -R8 ;  /* 0x000000ffff087224 */ /* 0x000fce00078e0a08 */
.L_x_1103:
[----:B------:R-:W0:Y:S01]  /*7ca0*/  LDS R14, [R10] ;  /* 0x000000000a0e7984 */ /* 0x000e220000000800 */
[----:B------:R-:W-:Y:S02]  /*7cb0*/  VIADD R8, R8, 0x1 ;  /* 0x0000000108087836 */ /* 0x000fe40000000000 */
[----:B------:R-:W-:-:S03]  /*7cc0*/  VIADD R9, R9, 0x80 ;  /* 0x0000008009097836 */ /* 0x000fc60000000000 */
        /* <DEDUP_REMOVED lines=8> */
.L_x_1102:
[----:B------:R-:W-:Y:S05]  /*7d50*/  BSYNC.RECONVERGENT B1 ;  /* 0x0000000000017941 */ /* 0x000fea0003800200 */
.L_x_1101:
[----:B------:R-:W-:Y:S05]  /*7d60*/  @!P1 BRA `(.L_x_1099) ;  /* 0x0000001000989947 */ /* 0x000fea0003800000 */
[----:B------:R-:W-:Y:S01]  /*7d70*/  IADD3 R10, PT, PT, -R9, UR42, RZ ;  /* 0x0000002a090a7c10 */ /* 0x000fe2000fffe1ff */
[----:B------:R-:W-:Y:S01]  /*7d80*/  IMAD.U32 R8, RZ, RZ, UR45 ;  /* 0x0000002dff087e24 */ /* 0x000fe2000f8e00ff */
[----:B------:R-:W-:Y:S01]  /*7d90*/  BSSY.RECONVERGENT B1, `(.L_x_1104) ;  /* 0x0000070000017945 */ /* 0x000fe20003800200 */
[----:B------:R-:W-:Y:S01]  /*7da0*/  VIADD R13, R13, 0x220 ;  /* 0x000002200d0d7836 */ /* 0x000fe20000000000 */
[----:B------:R-:W-:Y:S01]  /*7db0*/  ISETP.GT.AND P1, PT, R10, 0x600, PT ;  /* 0x000006000a00780c */ /* 0x000fe20003f24270 */
[----:B------:R-:W-:Y:S01]  /*7dc0*/  IMAD.SHL.U32 R8, R8, 0x4, RZ ;  /* 0x0000000408087824 */ /* 0x000fe200078e00ff */
[----:B------:R-:W-:Y:S02]  /*7dd0*/  PLOP3.LUT P0, PT, PT, PT, PT, 0x80, 0x8 ;  /* 0x000000000008781c */ /* 0x000fe40003f0f070 */
[----:B------:R-:W-:Y:S01]  /*7de0*/  LEA R13, R18, R13, 0x18 ;  /* 0x0000000d120d7211 */ /* 0x000fe200078ec0ff */
[----:B------:R-:W-:-:S05]  /*7df0*/  IMAD R8, R9, 0x4, -R8 ;  /* 0x0000000409087824 */ /* 0x000fca00078e0a08 */
[----:B------:R-:W-:-:S03]  /*7e00*/  IADD3 R8, PT, PT, R8, 0x400, R13 ;  /* 0x0000040008087810 */ /* 0x000fc60007ffe00d */
[----:B------:R-:W-:Y:S05]  /*7e10*/  @!P1 BRA `(.L_x_1105) ;  /* 0x00000004009c9947 */ /* 0x000fea0003800000 */
[----:B------:R-:W-:Y:S01]  /*7e20*/  IMAD.U32 R46, RZ, RZ, UR42 ;  /* 0x0000002aff2e7e24 */ /* 0x000fe2000f8e00ff */
[----:B------:R-:W-:-:S04]  /*7e30*/  PLOP3.LUT P0, PT, PT, PT, PT, 0x8, 0x80 ;  /* 0x000000000080781c */ /* 0x000fc80003f0e170 */
[----:B------:R-:W-:-:S09]  /*7e40*/  IADD3 R46, PT, PT, R46, -0x600, RZ ;  /* 0xfffffa002e2e7810 */ /* 0x000fd20007ffe0ff */
.L_x_1106:
[----:B------:R-:W0:Y:S01]  /*7e50*/  LDS R10, [R8+-0x400] ;  /* 0xfffc0000080a7984 */ /* 0x000e220000000800 */
[----:B------:R-:W-:-:S03]  /*7e60*/  VIADD R9, R9, 0x800 ;  /* 0x0000080009097836 */ /* 0x000fc60000000000 */
[----:B------:R-:W1:Y:S02]  /*7e70*/  LDS R14, [R8+-0x200] ;  /* 0xfffe0000080e7984 */ /* 0x000e640000000800 */
[----:B------:R-:W-:Y:S02]  /*7e80*/  ISETP.GE.AND P1, PT, R9, R46, PT ;  /* 0x0000002e0900720c */ /* 0x000fe40003f26270 */
[----:B------:R-:W3:Y:S04]  /*7e90*/  LDS R18, [R8] ;  /* 0x0000000008127984 */ /* 0x000ee80000000800 */
[----:B------:R-:W5:Y:S04]  /*7ea0*/  LDS R20, [R8+0x200] ;  /* 0x0002000008147984 */ /* 0x000f680000000800 */
[----:B--2---:R-:W2:Y:S04]  /*7eb0*/  LDS R22, [R8+0x400] ;  /* 0x0004000008167984 */ /* 0x004ea80000000800 */
[----:B------:R-:W2:Y:S04]  /*7ec0*/  LDS R24, [R8+0x600] ;  /* 0x0006000008187984 */ /* 0x000ea80000000800 */
[----:B----4-:R-:W4:Y:S04]  /*7ed0*/  LDS R26, [R8+0x800] ;  /* 0x00080000081a7984 */ /* 0x010f280000000800 */
[----:B------:R-:W4:Y:S04]  /*7ee0*/  LDS R28, [R8+0xa00] ;  /* 0x000a0000081c7984 */ /* 0x000f280000000800 */
[----:B------:R-:W4:Y:S04]  /*7ef0*/  LDS R30, [R8+0xc00] ;  /* 0x000c0000081e7984 */ /* 0x000f280000000800 */
[----:B------:R-:W4:Y:S04]  /*7f00*/  LDS R32, [R8+0xe00] ;  /* 0x000e000008207984 */ /* 0x000f280000000800 */
[----:B------:R-:W4:Y:S01]  /*7f10*/  LDS R34, [R8+0x1000] ;  /* 0x0010000008227984 */ /* 0x000f220000000800 */
[----:B0-----:R-:W-:-:S03]  /*7f20*/  FADD.FTZ R10, -R3, R10 ;  /* 0x0000000a030a7221 */ /* 0x001fc60000010100 */
[----:B------:R-:W0:Y:S01]  /*7f30*/  LDS R36, [R8+0x1200] ;  /* 0x0012000008247984 */ /* 0x000e220000000800 */
[C---:B-1----:R-:W-:Y:S01]  /*7f40*/  FADD.FTZ R14, -R3.reuse, R14 ;  /* 0x0000000e030e7221 */ /* 0x042fe20000010100 */
[----:B------:R-:W-:Y:S02]  /*7f50*/  FMUL.FTZ R10, R10, 1.4426950216293334961 ;  /* 0x3fb8aa3b0a0a7820 */ /* 0x000fe40000410000 */
[----:B------:R-:W1:Y:S01]  /*7f60*/  LDS R38, [R8+0x1400] ;  /* 0x0014000008267984 */ /* 0x000e620000000800 */
[C---:B---3--:R-:W-:Y:S01]  /*7f70*/  FADD.FTZ R18, -R3.reuse, R18 ;  /* 0x0000001203127221 */ /* 0x048fe20000010100 */
[----:B------:R-:W-:Y:S02]  /*7f80*/  FMUL.FTZ R14, R14, 1.4426950216293334961 ;  /* 0x3fb8aa3b0e0e7820 */ /* 0x000fe40000410000 */
[----:B------:R-:W3:Y:S01]  /*7f90*/  MUFU.EX2 R10, R10 ;  /* 0x0000000a000a7308 */ /* 0x000ee20000000800 */
[----:B------:R-:W1:Y:S01]  /*7fa0*/  LDS R40, [R8+0x1600] ;  /* 0x0016000008287984 */ /* 0x000e620000000800 */
[C---:B-----5:R-:W-:Y:S01]  /*7fb0*/  FADD.FTZ R20, -R3.reuse, R20 ;  /* 0x0000001403147221 */ /* 0x060fe20000010100 */
[----:B------:R-:W-:Y:S01]  /*7fc0*/  FMUL.FTZ R18, R18, 1.4426950216293334961 ;  /* 0x3fb8aa3b12127820 */ /* 0x000fe20000410000 */
[----:B------:R-:W5:Y:S01]  /*7fd0*/  MUFU.EX2 R14, R14 ;  /* 0x0000000e000e7308 */ /* 0x000f620000000800 */
[----:B------:R-:W1:Y:S01]  /*7fe0*/  LDS R42, [R8+0x1800] ;  /* 0x00180000082a7984 */ /* 0x000e620000000800 */
[C---:B--2---:R-:W-:Y:S01]  /*7ff0*/  FADD.FTZ R22, -R3.reuse, R22 ;  /* 0x0000001603167221 */ /* 0x044fe20000010100 */
[----:B------:R-:W-:Y:S01]  /*8000*/  FMUL.FTZ R20, R20, 1.4426950216293334961 ;  /* 0x3fb8aa3b14147820 */ /* 0x000fe20000410000 */
[C---:B------:R-:W-:Y:S01]  /*8010*/  FADD.FTZ R24, -R3.reuse, R24 ;  /* 0x0000001803187221 */ /* 0x040fe20000010100 */
[----:B------:R-:W2:Y:S01]  /*8020*/  MUFU.EX2 R18, R18 ;  /* 0x0000001200127308 */ /* 0x000ea20000000800 */
[----:B------:R-:W1:Y:S01]  /*8030*/  LDS R44, [R8+0x1a00] ;  /* 0x001a0000082c7984 */ /* 0x000e620000000800 */
[----:B------:R-:W-:Y:S01]  /*8040*/  FMUL.FTZ R22, R22, 1.4426950216293334961 ;  /* 0x3fb8aa3b16167820 */ /* 0x000fe20000410000 */
[C---:B----4-:R-:W-:Y:S01]  /*8050*/  FADD.FTZ R26, -R3.reuse, R26 ;  /* 0x0000001a031a7221 */ /* 0x050fe20000010100 */
[----:B------:R-:W4:Y:S01]  /*8060*/  MUFU.EX2 R20, R20 ;  /* 0x0000001400147308 */ /* 0x000f220000000800 */
[----:B------:R-:W-:Y:S01]  /*8070*/  FMUL.FTZ R24, R24, 1.4426950216293334961 ;  /* 0x3fb8aa3b18187820 */ /* 0x000fe20000410000 */
[----:B---3--:R-:W-:Y:S01]  /*8080*/  FADD.FTZ R7, R10, R7 ;  /* 0x000000070a077221 */ /* 0x008fe20000010000 */
[----:B------:R-:W-:Y:S01]  /*8090*/  FADD.FTZ R28, -R3, R28 ;  /* 0x0000001c031c7221 */ /* 0x000fe20000010100 */
[----:B------:R-:W3:Y:S01]  /*80a0*/  MUFU.EX2 R22, R22 ;  /* 0x0000001600167308 */ /* 0x000ee20000000800 */
[----:B------:R-:W-:Y:S01]  /*80b0*/  FMUL.FTZ R26, R26, 1.4426950216293334961 ;  /* 0x3fb8aa3b1a1a7820 */ /* 0x000fe20000410000 */
[----:B-----5:R-:W-:Y:S01]  /*80c0*/  FADD.FTZ R7, R7, R14 ;  /* 0x0000000e07077221 */ /* 0x020fe20000010000 */
        /* <DEDUP_REMOVED lines=8> */
[----:B------:R-:W-:Y:S01]  /*8150*/  FADD.FTZ R34, -R3, R34 ;  /* 0x0000002203227221 */ /* 0x000fe20000010100 */
[----:B------:R-:W4:Y:S01]  /*8160*/  MUFU.EX2 R28, R28 ;  /* 0x0000001c001c7308 */ /* 0x000f220000000800 */
[----:B------:R-:W-:Y:S01]  /*8170*/  FMUL.FTZ R32, R32, 1.4426950216293334961 ;  /* 0x3fb8aa3b20207820 */ /* 0x000fe20000410000 */
[----:B---3--:R-:W-:Y:S01]  /*8180*/  FADD.FTZ R7, R7, R22 ;  /* 0x0000001607077221 */ /* 0x008fe20000010000 */
[----:B0-----:R-:W-:Y:S01]  /*8190*/  FADD.FTZ R36, -R3, R36 ;  /* 0x0000002403247221 */ /* 0x001fe20000010100 */
[----:B------:R-:W0:Y:S01]  /*81a0*/  MUFU.EX2 R30, R30 ;  /* 0x0000001e001e7308 */ /* 0x000e220000000800 */
[----:B------:R-:W-:Y:S01]  /*81b0*/  FMUL.FTZ R34, R34, 1.4426950216293334961 ;  /* 0x3fb8aa3b22227820 */ /* 0x000fe20000410000 */
[----:B-----5:R-:W-:Y:S01]  /*81c0*/  FADD.FTZ R7, R7, R24 ;  /* 0x0000001807077221 */ /* 0x020fe20000010000 */
[----:B-1----:R-:W-:Y:S01]  /*81d0*/  FADD.FTZ R38, -R3, R38 ;  /* 0x0000002603267221 */ /* 0x002fe20000010100 */
[----:B------:R-:W1:Y:S01]  /*81e0*/  MUFU.EX2 R32, R32 ;  /* 0x0000002000207308 */ /* 0x000e620000000800 */
[----:B------:R-:W-:Y:S01]  /*81f0*/  FMUL.FTZ R36, R36, 1.4426950216293334961 ;  /* 0x3fb8aa3b24247820 */ /* 0x000fe20000410000 */
[----:B--2---:R-:W-:Y:S01]  /*8200*/  FADD.FTZ R7, R7, R26 ;  /* 0x0000001a07077221 */ /* 0x004fe20000010000 */
[----:B------:R-:W-:Y:S01]  /*8210*/  FMUL.FTZ R38, R38, 1.4426950216293334961 ;  /* 0x3fb8aa3b26267820 */ /* 0x000fe20000410000 */
[----:B------:R-:W2:Y:S01]  /*8220*/  MUFU.EX2 R34, R34 ;  /* 0x0000002200227308 */ /* 0x000ea20000000800 */
[----:B------:R-:W-:Y:S01]  /*8230*/  FADD.FTZ R40, -R3, R40 ;  /* 0x0000002803287221 */ /* 0x000fe20000010100 */
[----:B----4-:R-:W-:Y:S01]  /*8240*/  FADD.FTZ R7, R7, R28 ;  /* 0x0000001c07077221 */ /* 0x010fe20000010000 */
[----:B------:R-:W-:Y:S01]  /*8250*/  STS [R8+-0x400], R10 ;  /* 0xfffc000a08007388 */ /* 0x000fe20000000800 */
[----:B------:R-:W3:Y:S01]  /*8260*/  MUFU.EX2 R36, R36 ;  /* 0x0000002400247308 */ /* 0x000ee20000000800 */
        /* <DEDUP_REMOVED lines=34> */
.L_x_1105:
[----:B------:R-:W-:Y:S05]  /*8490*/  BSYNC.RECONVERGENT B1 ;  /* 0x0000000000017941 */ /* 0x000fea0003800200 */
.L_x_1104:
        /* <DEDUP_REMOVED lines=9> */
[----:B------:R-:W5:Y:S04]  /*8530*/  LDS R20, [R8+0x200] ;  /* 0x0002000008147984 */ /* 0x000f680000000800 */
[----:B--2---:R-:W2:Y:S04]  /*8540*/  LDS R22, [R8+0x400] ;  /* 0x0004000008167984 */ /* 0x004ea80000000800 */
[----:B------:R-:W2:Y:S04]  /*8550*/  LDS R24, [R8+0x600] ;  /* 0x0006000008187984 */ /* 0x000ea80000000800 */
[----:B----4-:R-:W4:Y:S04]  /*8560*/  LDS R26, [R8+0x800] ;  /* 0x00080000081a7984 */ /* 0x010f280000000800 */
[----:B------:R-:W4:Y:S01]  /*8570*/  LDS R28, [R8+0xa00] ;  /* 0x000a0000081c7984 */ /* 0x000f220000000800 */
[C---:B0-----:R-:W-:Y:S01]  /*8580*/  FADD.FTZ R10, -R3.reuse, R10 ;  /* 0x0000000a030a7221 */ /* 0x041fe20000010100 */
[----:B-1----:R-:W-:-:S03]  /*8590*/  FADD.FTZ R14, -R3, R14 ;  /* 0x0000000e030e7221 */ /* 0x002fc60000010100 */
[----:B------:R-:W-:Y:S01]  /*85a0*/  FMUL.FTZ R10, R10, 1.4426950216293334961 ;  /* 0x3fb8aa3b0a0a7820 */ /* 0x000fe20000410000 */
[----:B---3--:R-:W-:Y:S01]  /*85b0*/  FADD.FTZ R18, -R3, R18 ;  /* 0x0000001203127221 */ /* 0x008fe20000010100 */
[----:B------:R-:W-:-:S04]  /*85c0*/  FMUL.FTZ R14, R14, 1.4426950216293334961 ;  /* 0x3fb8aa3b0e0e7820 */ /* 0x000fc80000410000 */
[----:B------:R-:W0:Y:S01]  /*85d0*/  MUFU.EX2 R10, R10 ;  /* 0x0000000a000a7308 */ /* 0x000e220000000800 */
[C---:B-----5:R-:W-:Y:S01]  /*85e0*/  FADD.FTZ R20, -R3.reuse, R20 ;  /* 0x0000001403147221 */ /* 0x060fe20000010100 */
[----:B------:R-:W-:Y:S02]  /*85f0*/  FMUL.FTZ R18, R18, 1.4426950216293334961 ;  /* 0x3fb8aa3b12127820 */ /* 0x000fe40000410000 */
[----:B------:R-:W1:Y:S01]  /*8600*/  MUFU.EX2 R14, R14 ;  /* 0x0000000e000e7308 */ /* 0x000e620000000800 */
[C---:B--2---:R-:W-:Y:S01]  /*8610*/  FADD.FTZ R22, -R3.reuse, R22 ;  /* 0x0000001603167221 */ /* 0x044fe20000010100 */
[----:B------:R-:W-:Y:S02]  /*8620*/  FMUL.FTZ R20, R20, 1.4426950216293334961 ;  /* 0x3fb8aa3b14147820 */ /* 0x000fe40000410000 */
[----:B------:R-:W2:Y:S01]  /*8630*/  MUFU.EX2 R18, R18 ;  /* 0x0000001200127308 */ /* 0x000ea20000000800 */
[----:B------:R-:W-:Y:S01]  /*8640*/  FADD.FTZ R24, -R3, R24 ;  /* 0x0000001803187221 */ /* 0x000fe20000010100 */
[----:B------:R-:W-:-:S02]  /*8650*/  FMUL.FTZ R22, R22, 1.4426950216293334961 ;  /* 0x3fb8aa3b16167820 */ /* 0x000fc40000410000 */
[----:B------:R-:W3:Y:S01]  /*8660*/  MUFU.EX2 R20, R20 ;  /* 0x0000001400147308 */ /* 0x000ee20000000800 */
[----:B----4-:R-:W-:Y:S01]  /*8670*/  FADD.FTZ R26, -R3, R26 ;  /* 0x0000001a031a7221 */ /* 0x010fe20000010100 */
        /* <DEDUP_REMOVED lines=24> */
[----:B0-----:R-:W-:-:S07]  /*8800*/  VIADD R8, R8, 0x1000 ;  /* 0x0000100008087836 */ /* 0x001fce0000000000 */
.L_x_1108:
[----:B------:R-:W-:Y:S05]  /*8810*/  BSYNC.RECONVERGENT B1 ;  /* 0x0000000000017941 */ /* 0x000fea0003800200 */
.L_x_1107:
[----:B------:R-:W-:-:S13]  /*8820*/  ISETP.LT.OR P0, PT, R9, UR42, P0 ;  /* 0x0000002a09007c0c */ /* 0x000fda0008701670 */
[----:B------:R-:W-:Y:S05]  /*8830*/  @!P0 BRA `(.L_x_1099) ;  /* 0x0000000400e48947 */ /* 0x000fea0003800000 */
[----:B------:R-:W0:Y:S04]  /*8840*/  LDS R10, [R8+-0x400] ;  /* 0xfffc0000080a7984 */ /* 0x000e280000000800 */
[----:B------:R-:W1:Y:S04]  /*8850*/  LDS R14, [R8+-0x200] ;  /* 0xfffe0000080e7984 */ /* 0x000e680000000800 */
[----:B------:R-:W3:Y:S04]  /*8860*/  LDS R18, [R8] ;  /* 0x0000000008127984 */ /* 0x000ee80000000800 */
[----:B------:R-:W5:Y:S01]  /*8870*/  LDS R20, [R8+0x200] ;  /* 0x0002000008147984 */ /* 0x000f620000000800 */
[C---:B0-----:R-:W-:Y:S01]  /*8880*/  FADD.FTZ R10, -R3.reuse, R10 ;  /* 0x0000000a030a7221 */ /* 0x041fe20000010100 */
[----:B-1----:R-:W-:-:S03]  /*8890*/  FADD.FTZ R14, -R3, R14 ;  /* 0x0000000e030e7221 */ /* 0x002fc60000010100 */
[----:B------:R-:W-:Y:S01]  /*88a0*/  FMUL.FTZ R10, R10, 1.4426950216293334961 ;  /* 0x3fb8aa3b0a0a7820 */ /* 0x000fe20000410000 */
[----:B---3--:R-:W-:Y:S01]  /*88b0*/  FADD.FTZ R18, -R3, R18 ;  /* 0x0000001203127221 */ /* 0x008fe20000010100 */
[----:B------:R-:W-:-:S04]  /*88c0*/  FMUL.FTZ R14, R14, 1.4426950216293334961 ;  /* 0x3fb8aa3b0e0e7820 */ /* 0x000fc80000410000 */
[----:B------:R-:W0:Y:S01]  /*88d0*/  MUFU.EX2 R10, R10 ;  /* 0x0000000a000a7308 */ /* 0x000e220000000800 */
[----:B-----5:R-:W-:Y:S01]  /*88e0*/  FADD.FTZ R20, -R3, R20 ;  /* 0x0000001403147221 */ /* 0x020fe20000010100 */
        /* <DEDUP_REMOVED lines=14> */
.L_x_1100:
        /* <DEDUP_REMOVED lines=12> */
[----:B------:R-:W-:Y:S01]  /*8a90*/  LEA.HI R7, R10, 0x1, RZ, 0x19 ;  /* 0x000000010a077811 */ /* 0x000fe200078fc8ff */
[--C-:B------:R-:W-:Y:S01]  /*8aa0*/  IMAD.MOV.U32 R11, RZ, RZ, R5.reuse ;  /* 0x000000ffff0b7224 */ /* 0x100fe200078e0005 */
[----:B------:R-:W-:Y:S02]  /*8ab0*/  IADD3 R17, P1, P2, R8, UR5, R5 ;  /* 0x0000000508117c10 */ /* 0x000fe4000fa3e005 */
[----:B------:R-:W-:Y:S02]  /*8ac0*/  LEA R13, R18, R13, 0x18 ;  /* 0x0000000d120d7211 */ /* 0x000fe400078ec0ff */
[----:B------:R-:W-:Y:S01]  /*8ad0*/  LOP3.LUT R8, R7, 0x3, RZ, 0xc0, !PT ;  /* 0x0000000307087812 */ /* 0x000fe200078ec0ff */
[----:B------:R-:W-:Y:S01]  /*8ae0*/  IMAD.MOV.U32 R7, RZ, RZ, RZ ;  /* 0x000000ffff077224 */ /* 0x000fe200078e00ff */
[----:B------:R-:W-:Y:S02]  /*8af0*/  LEA R10, R12, R13, 0x2 ;  /* 0x0000000d0c0a7211 */ /* 0x000fe400078e10ff */
[----:B------:R-:W-:Y:S01]  /*8b00*/  IADD3.X R9, PT, PT, R9, UR13, RZ, P1, P2 ;  /* 0x0000000d09097c10 */ /* 0x000fe20008fe44ff */
[----:B------:R-:W-:-:S07]  /*8b10*/  IMAD.MOV R13, RZ, RZ, -R8 ;  /* 0x000000ffff0d7224 */ /* 0x000fce00078e0a08 */
.L_x_1111:
[----:B------:R-:W-:-:S06]  /*8b20*/  IMAD.MOV.U32 R8, RZ, RZ, R17 ;  /* 0x000000ffff087224 */ /* 0x000fcc00078e0011 */
[----:B------:R1:W3:Y:S01]  /*8b30*/  LDG.E.U8 R8, desc[UR36][R8.64] ;  /* 0x0000002408087981 */ /* 0x0002e2000c1e1100 */
[----:B------:R-:W-:Y:S01]  /*8b40*/  VIADD R13, R13, 0x1 ;  /* 0x000000010d0d7836 */ /* 0x000fe20000000000 */
[----:B------:R-:W-:Y:S01]  /*8b50*/  IADD3 R17, P2, PT, R17, 0x80, RZ ;  /* 0x0000008011117810 */ /* 0x000fe20007f5e0ff */
[----:B------:R-:W-:-:S04]  /*8b60*/  VIADD R11, R11, 0x80 ;  /* 0x000000800b0b7836 */ /* 0x000fc80000000000 */
[----:B-1----:R-:W-:Y:S01]  /*8b70*/  IMAD.X R9, RZ, RZ, R9, P2 ;  /* 0x000000ffff097224 */ /* 0x002fe200010e0609 */
[----:B---3--:R-:W-:-:S13]  /*8b80*/  ISETP.NE.AND P1, PT, R8, RZ, PT ;  /* 0x000000ff0800720c */ /* 0x008fda0003f25270 */
[----:B------:R-:W0:Y:S02]  /*8b90*/  @!P1 LDS R14, [R10] ;  /* 0x000000000a0e9984 */ /* 0x000e240000000800 */
[----:B0-----:R-:W-:Y:S01]  /*8ba0*/  @!P1 FADD.FTZ R15, -R3, R14 ;  /* 0x0000000e030f9221 */ /* 0x001fe20000010100 */
[----:B------:R-:W-:-:S03]  /*8bb0*/  IMAD.MOV.U32 R14, RZ, RZ, RZ ;  /* 0x000000ffff0e7224 */ /* 0x000fc600078e00ff */
[----:B------:R-:W-:-:S04]  /*8bc0*/  @!P1 FMUL.FTZ R15, R15, 1.4426950216293334961 ;  /* 0x3fb8aa3b0f0f9820 */ /* 0x000fc80000410000 */
[----:B------:R-:W0:Y:S01]  /*8bd0*/  @!P1 MUFU.EX2 R14, R15 ;  /* 0x0000000f000e9308 */ /* 0x000e220000000800 */
[----:B------:R-:W-:Y:S01]  /*8be0*/  ISETP.NE.AND P1, PT, R13, RZ, PT ;  /* 0x000000ff0d00720c */ /* 0x000fe20003f25270 */
[----:B0-----:R0:W-:Y:S01]  /*8bf0*/  STS [R10], R14 ;  /* 0x0000000e0a007388 */ /* 0x0011e20000000800 */
[----:B------:R-:W-:Y:S01]  /*8c00*/  FADD.FTZ R7, R14, R7 ;  /* 0x000000070e077221 */ /* 0x000fe20000010000 */
[----:B0-----:R-:W-:-:S10]  /*8c10*/  VIADD R10, R10, 0x200 ;  /* 0x000002000a0a7836 */ /* 0x001fd40000000000 */
[----:B------:R-:W-:Y:S05]  /*8c20*/  @P1 BRA `(.L_x_1111) ;  /* 0xfffffffc00bc1947 */ /* 0x000fea000383ffff */
.L_x_1110:
[----:B------:R-:W-:Y:S05]  /*8c30*/  BSYNC.RECONVERGENT B1 ;  /* 0x0000000000017941 */ /* 0x000fea0003800200 */
.L_x_1109:
[----:B------:R-:W-:Y:S05]  /*8c40*/  @!P0 BRA `(.L_x_1099) ;  /* 0x0000000000e08947 */ /* 0x000fea0003800000 */
[----:B------:R-:W1:Y:S01]  /*8c50*/  S2R R10, SR_CgaCtaId ;  /* 0x00000000000a7919 */ /* 0x000e620000008800 */
[----:B------:R-:W3:Y:S01]  /*8c60*/  LDC.64 R14, c[0x0][0x420] ;  /* 0x00010800ff0e7b82 */ /* 0x000ee20000000a00 */
[----:B------:R-:W-:Y:S01]  /*8c70*/  MOV R8, 0x400 ;  /* 0x0000040000087802 */ /* 0x000fe20000000f00 */
[----:B------:R-:W-:-:S04]  /*8c80*/  IMAD.U32 R13, RZ, RZ, UR45 ;  /* 0x0000002dff0d7e24 */ /* 0x000fc8000f8e00ff */
[----:B------:R-:W-:Y:S02]  /*8c90*/  VIADD R9, R8, 0x220 ;  /* 0x0000022008097836 */ /* 0x000fe40000000000 */
[----:B------:R-:W-:-:S05]  /*8ca0*/  IMAD.SHL.U32 R8, R13, 0x4, RZ ;  /* 0x000000040d087824 */ /* 0x000fca00078e00ff */
[----:B------:R-:W-:Y:S02]  /*8cb0*/  LEA R8, R11, -R8, 0x2 ;  /* 0x800000080b087211 */ /* 0x000fe400078e10ff */
[----:B---3--:R-:W-:-:S04]  /*8cc0*/  IADD3 R14, P0, P1, R14, UR5, R11 ;  /* 0x000000050e0e7c10 */ /* 0x008fc8000f91e00b */
[----:B------:R-:W-:Y:S02]  /*8cd0*/  IADD3 R14, P2, PT, R14, 0x100, RZ ;  /* 0x000001000e0e7810 */ /* 0x000fe40007f5e0ff */
[----:B-1----:R-:W-:Y:S02]  /*8ce0*/  LEA R13, R10, R9, 0x18 ;  /* 0x000000090a0d7211 */ /* 0x002fe400078ec0ff */
[----:B------:R-:W-:Y:S02]  /*8cf0*/  IADD3.X R9, PT, PT, R15, UR13, RZ, P0, P1 ;  /* 0x0000000d0f097c10 */ /* 0x000fe400087e24ff */
[----:B------:R-:W-:-:S03]  /*8d00*/  IADD3 R10, PT, PT, R8, 0x400, R13 ;  /* 0x00000400080a7810 */ /* 0x000fc60007ffe00d */
[----:B------:R-:W-:-:S07]  /*8d10*/  IMAD.X R9, RZ, RZ, R9, P2 ;  /* 0x000000ffff097224 */ /* 0x000fce00010e0609 */
.L_x_1112:
[----:B------:R-:W-:-:S05]  /*8d20*/  IMAD.MOV.U32 R8, RZ, RZ, R14 ;  /* 0x000000ffff087224 */ /* 0x000fca00078e000e */
[----:B------:R-:W3:Y:S04]  /*8d30*/  LDG.E.U8 R17, desc[UR36][R8.64+-0x100] ;  /* 0xffff002408117981 */ /* 0x000ee8000c1e1100 */
[----:B------:R-:W5:Y:S04]  /*8d40*/  LDG.E.U8 R13, desc[UR36][R8.64+-0x80] ;  /* 0xffff8024080d7981 */ /* 0x000f68000c1e1100 */
[----:B------:R-:W2:Y:S04]  /*8d50*/  LDG.E.U8 R14, desc[UR36][R8.64] ;  /* 0x00000024080e7981 */ /* 0x000ea8000c1e1100 */
[----:B------:R-:W4:Y:S01]  /*8d60*/  LDG.E.U8 R15, desc[UR36][R8.64+0x80] ;  /* 0x00008024080f7981 */ /* 0x000f22000c1e1100 */
[----:B------:R-:W-:-:S02]  /*8d70*/  IMAD.MOV.U32 R19, RZ, RZ, RZ ;  /* 0x000000ffff137224 */ /* 0x000fc400078e00ff */
[----:B------:R-:W-:Y:S01]  /*8d80*/  VIADD R11, R11, 0x200 ;  /* 0x000002000b0b7836 */ /* 0x000fe20000000000 */
[----:B---3--:R-:W-:Y:S01]  /*8d90*/  ISETP.NE.AND P0, PT, R17, RZ, PT ;  /* 0x000000ff1100720c */ /* 0x008fe20003f05270 */
[----:B------:R-:W-:Y:S01]  /*8da0*/  IMAD.MOV.U32 R17, RZ, RZ, RZ ;  /* 0x000000ffff117224 */ /* 0x000fe200078e00ff */
[----:B-----5:R-:W-:Y:S01]  /*8db0*/  ISETP.NE.AND P1, PT, R13, RZ, PT ;  /* 0x000000ff0d00720c */ /* 0x020fe20003f25270 */
[----:B------:R-:W-:Y:S01]  /*8dc0*/  IMAD.MOV.U32 R13, RZ, RZ, RZ ;  /* 0x000000ffff0d7224 */ /* 0x000fe200078e00ff */
[----:B--2---:R-:W-:Y:S02]  /*8dd0*/  ISETP.NE.AND P2, PT, R14, RZ, PT ;  /* 0x000000ff0e00720c */ /* 0x004fe40003f45270 */
[----:B----4-:R-:W-:-:S07]  /*8de0*/  ISETP.NE.AND P3, PT, R15, RZ, PT ;  /* 0x000000ff0f00720c */ /* 0x010fce0003f65270 */
        /* <DEDUP_REMOVED lines=14> */
[----:B------:R-:W-:Y:S02]  /*8ed0*/  @!P2 FMUL.FTZ R20, R20, 1.4426950216293334961 ;  /* 0x3fb8aa3b1414a820 */ /* 0x000fe40000410000 */
[----:B------:R-:W-:Y:S02]  /*8ee0*/  @!P3 FMUL.FTZ R22, R22, 1.4426950216293334961 ;  /* 0x3fb8aa3b1616b820 */ /* 0x000fe40000410000 */
        /* <DEDUP_REMOVED lines=12> */
[----:B0-----:R-:W-:Y:S01]  /*8fb0*/  VIADD R10, R10, 0x800 ;  /* 0x000008000a0a7836 */ /* 0x001fe20000000000 */
[----:B------:R-:W-:Y:S06]  /*8fc0*/  @!P0 BRA `(.L_x_1112) ;  /* 0xfffffffc00548947 */ /* 0x000fec000383ffff */
.L_x_1099:
[----:B------:R-:W-:Y:S05]  /*8fd0*/  BSYNC.RECONVERGENT B0 ;  /* 0x0000000000007941 */ /* 0x000fea0003800200 */
.L_x_1098:
[----:B0-----:R-:W0:Y:S01]  /*8fe0*/  SHFL.BFLY PT, R8, R7, 0x10, 0x1f ;  /* 0x0e001f0007087f89 */ /* 0x001e2200000e0000 */
[C---:B------:R-:W-:Y:S01]  /*8ff0*/  ISETP.NE.AND P0, PT, R0.reuse, RZ, PT ;  /* 0x000000ff0000720c */ /* 0x040fe20003f05270 */
[----:B------:R-:W1:Y:S01]  /*9000*/  LDCU.U8 UR9, c[0x0][0x48c] ;  /* 0x00009180ff0977ac */ /* 0x000e620008000000 */
[----:B------:R-:W-:Y:S01]  /*9010*/  ISETP.GT.U32.AND P1, PT, R0, 0x3, PT ;  /* 0x000000030000780c */ /* 0x000fe20003f24070 */
[----:B-1----:R-:W-:Y:S01]  /*9020*/  UISETP.NE.AND UP0, UPT, UR9, URZ, UPT ;  /* 0x000000ff0900728c */ /* 0x002fe2000bf05270 */
[----:B0-----:R-:W-:-:S05]  /*9030*/  FADD.FTZ R8, R8, R7 ;  /* 0x0000000708087221 */ /* 0x001fca0000010000 */
        /* <DEDUP_REMOVED lines=10> */
[----:B------:R-:W-:-:S05]  /*90e0*/  ISETP.GE.AND P0, PT, R5, UR42, PT ;  /* 0x0000002a05007c0c */ /* 0x000fca000bf06270 */
[----:B------:R-:W0:Y:S04]  /*90f0*/  @!P1 LDS R7, [R6+0x10] ;  /* 0x0000100006079984 */ /* 0x000e280000000800 */
[----:B0-----:R-:W0:Y:S02]  /*9100*/  SHFL.BFLY PT, R0, R7, 0x2, 0x1f ;  /* 0x0c401f0007007f89 */ /* 0x001e2400000e0000 */
[----:B0-----:R-:W-:Y:S01]  /*9110*/  FADD.FTZ R8, R0, R7 ;  /* 0x0000000700087221 */ /* 0x001fe20000010000 */
[----:B------:R-:W-:-:S04]  /*9120*/  CS2R R6, SRZ ;  /* 0x0000000000067805 */ /* 0x000fc8000001ff00 */
[----:B------:R-:W0:Y:S02]  /*9130*/  SHFL.BFLY PT, R3, R8, 0x1, 0x1f ;  /* 0x0c201f0008037f89 */ /* 0x000e2400000e0000 */
[----:B0-----:R-:W-:Y:S02]  /*9140*/  FADD.FTZ R10, R8, R3 ;  /* 0x00000003080a7221 */ /* 0x001fe40000010000 */
[----:B------:R-:W0:Y:S04]  /*9150*/  S2R R3, SR_CTAID.X ;  /* 0x0000000000037919 */ /* 0x000e280000002500 */
[----:B------:R-:W1:Y:S02]  /*9160*/  SHFL.IDX PT, R10, R10, RZ, 0x1f ;  /* 0x00001fff0a0a7589 */ /* 0x000e6400000e0000 */
[----:B-1----:R-:W-:-:S06]  /*9170*/  FADD.FTZ R0, R10, 9.9999999747524270788e-07 ;  /* 0x358637bd0a007421 */ /* 0x002fcc0000010000 */
[----:B------:R-:W1:Y:S01]  /*9180*/  MUFU.RCP R0, R0 ;  /* 0x0000000000007308 */ /* 0x000e620000001000 */
[----:B0-----:R-:W-:Y:S05]  /*9190*/  BRA.U !UP0, `(.L_x_1113) ;  /* 0x0000000108207547 */ /* 0x001fea000b800000 */
[----:B------:R-:W0:Y:S08]  /*91a0*/  LDC R6, c[0x0][0x3f8] ;  /* 0x0000fe00ff067b82 */ /* 0x000e300000000800 */
[----:B------:R-:W3:Y:S08]  /*91b0*/  LDC R4, c[0x0][0x488] ;  /* 0x00012200ff047b82 */ /* 0x000ef00000000800 */
[----:B------:R-:W3:Y:S08]  /*91c0*/  LDC R8, c[0x0][0x40c] ;  /* 0x00010300ff087b82 */ /* 0x000ef00000000800 */
[----:B------:R-:W5:Y:S01]  /*91d0*/  LDC R9, c[0x0][0x3f4] ;  /* 0x0000fd00ff097b82 */ /* 0x000f620000000800 */
[----:B0-----:R-:W-:-:S04]  /*91e0*/  IMAD R7, R6, UR12, R3 ;  /* 0x0000000c06077c24 */ /* 0x001fc8000f8e0203 */
[----:B---3--:R-:W-:-:S04]  /*91f0*/  IMAD R4, R7, R4, R8 ;  /* 0x0000000407047224 */ /* 0x008fc800078e0208 */
[----:B-----5:R-:W-:-:S05]  /*9200*/  IMAD R6, R4, R9, RZ ;  /* 0x0000000904067224 */ /* 0x020fca00078e02ff */
[----:B------:R-:W-:-:S07]  /*9210*/  SHF.R.S32.HI R7, RZ, 0x1f, R6 ;  /* 0x0000001fff077819 */ /* 0x000fce0000011406 */
.L_x_1113:
[----:B------:R-:W-:Y:S04]  /*9220*/  BSSY.RECONVERGENT B0, `(.L_x_1114) ;  /* 0x000015a000007945 */ /* 0x000fe80003800200 */
[----:B------:R-:W-:Y:S05]  /*9230*/  @P0 BRA `(.L_x_1115) ;  /* 0x0000001400600947 */ /* 0x000fea0003800000 */
[----:B------:R-:W-:-:S09]  /*9240*/  UISETP.NE.AND UP0, UPT, UR9, URZ, UPT ;  /* 0x000000ff0900728c */ /* 0x000fd2000bf05270 */
[----:B------:R-:W-:Y:S05]  /*9250*/  BRA.U UP0, `(.L_x_1116) ;  /* 0x0000000900447547 */ /* 0x000fea000b800000 */
        /* <DEDUP_REMOVED lines=16> */
[----:B------:R-:W-:Y:S02]  /*9360*/  IMAD.MOV R7, RZ, RZ, -R4 ;  /* 0x000000ffff077224 */ /* 0x000fe400078e0a04 */
[----:B------:R-:W-:Y:S01]  /*9370*/  IMAD.IADD R5, R5, 0x1, R6 ;  /* 0x0000000105057824 */ /* 0x000fe200078e0206 */
[----:B0-----:R-:W-:-:S06]  /*9380*/  ULEA UR4, UR7, UR4, 0x18 ;  /* 0x0000000407047291 */ /* 0x001fcc000f8ec0ff */
[----:B------:R-:W-:-:S07]  /*9390*/  LEA R4, R12, UR4, 0x2 ;  /* 0x000000040c047c11 */ /* 0x000fce000f8e10ff */
.L_x_1119:
[----:B------:R-:W1:Y:S01]  /*93a0*/  LDS R9, [R4] ;  /* 0x0000000004097984 */ /* 0x000e620000000800 */
[----:B------:R-:W-:-:S05]  /*93b0*/  VIADD R7, R7, 0x1 ;  /* 0x0000000107077836 */ /* 0x000fca0000000000 */
[----:B------:R-:W-:Y:S01]  /*93c0*/  ISETP.NE.AND P0, PT, R7, RZ, PT ;  /* 0x000000ff0700720c */ /* 0x000fe20003f05270 */
[----:B-1----:R-:W-:-:S05]  /*93d0*/  FMUL.FTZ R9, R9, R0 ;  /* 0x0000000009097220 */ /* 0x002fca0000410000 */
[----:B------:R0:W-:Y:S02]  /*93e0*/  STS [R4], R9 ;  /* 0x0000000904007388 */ /* 0x0001e40000000800 */
[----:B0-----:R-:W-:-:S05]  /*93f0*/  VIADD R4, R4, 0x200 ;  /* 0x0000020004047836 */ /* 0x001fca0000000000 */
[----:B------:R-:W-:Y:S05]  /*9400*/  @P0 BRA `(.L_x_1119) ;  /* 0xfffffffc00e40947 */ /* 0x000fea000383ffff */
.L_x_1118:
[----:B------:R-:W-:Y:S05]  /*9410*/  BSYNC.RECONVERGENT B1 ;  /* 0x0000000000017941 */ /* 0x000fea0003800200 */
.L_x_1117:
[----:B------:R-:W-:Y:S05]  /*9420*/  @!P1 BRA `(.L_x_1115) ;  /* 0x0000001000e49947 */ /* 0x000fea0003800000 */
[----:B------:R-:W0:Y:S01]  /*9430*/  S2R R7, SR_CgaCtaId ;  /* 0x0000000000077919 */ /* 0x000e220000008800 */
[----:B------:R-:W-:Y:S01]  /*9440*/  IADD3 R6, PT, PT, -R5, UR42, RZ ;  /* 0x0000002a05067c10 */ /* 0x000fe2000fffe1ff */
[----:B------:R-:W-:Y:S01]  /*9450*/  IMAD.U32 R8, RZ, RZ, UR45 ;  /* 0x0000002dff087e24 */ /* 0x000fe2000f8e00ff */
[----:B------:R-:W-:Y:S01]  /*9460*/  MOV R4, 0x400 ;  /* 0x0000040000047802 */ /* 0x000fe20000000f00 */
[----:B------:R-:W-:Y:S01]  /*9470*/  BSSY.RECONVERGENT B1, `(.L_x_1120) ;  /* 0x0000040000017945 */ /* 0x000fe20003800200 */
[----:B------:R-:W-:Y:S02]  /*9480*/  ISETP.GT.AND P1, PT, R6, 0x600, PT ;  /* 0x000006000600780c */ /* 0x000fe40003f24270 */
[----:B------:R-:W-:Y:S01]  /*9490*/  PLOP3.LUT P0, PT, PT, PT, PT, 0x80, 0x8 ;  /* 0x000000000008781c */ /* 0x000fe20003f0f070 */
[----:B------:R-:W-:Y:S02]  /*94a0*/  VIADD R6, R4, 0x220 ;  /* 0x0000022004067836 */ /* 0x000fe40000000000 */
[----:B------:R-:W-:-:S04]  /*94b0*/  IMAD.SHL.U32 R4, R8, 0x4, RZ ;  /* 0x0000000408047824 */ /* 0x000fc800078e00ff */
[----:B------:R-:W-:Y:S01]  /*94c0*/  IMAD R4, R5, 0x4, -R4 ;  /* 0x0000000405047824 */ /* 0x000fe200078e0a04 */
[----:B0-----:R-:W-:-:S04]  /*94d0*/  LEA R7, R7, R6, 0x18 ;  /* 0x0000000607077211 */ /* 0x001fc800078ec0ff */
[----:B------:R-:W-:Y:S01]  /*94e0*/  IADD3 R4, PT, PT, R4, 0x400, R7 ;  /* 0x0000040004047810 */ /* 0x000fe20007ffe007 */
[----:B------:R-:W-:Y:S06]  /*94f0*/  @!P1 BRA `(.L_x_1121) ;  /* 0x0000000000dc9947 */ /* 0x000fec0003800000 */
[----:B------:R-:W-:Y:S01]  /*9500*/  IMAD.U32 R6, RZ, RZ, UR42 ;  /* 0x0000002aff067e24 */ /* 0x000fe2000f8e00ff */
[----:B------:R-:W-:-:S03]  /*9510*/  PLOP3.LUT P0, PT, PT, PT, PT, 0x8, 0x80 ;  /* 0x000000000080781c */ /* 0x000fc60003f0e170 */
[----:B------:R-:W-:-:S10]  /*9520*/  VIADD R6, R6, 0xfffffa00 ;  /* 0xfffffa0006067836 */ /* 0x000fd40000000000 */
.L_x_1122:
[----:B------:R-:W1:Y:S01]  /*9530*/  LDS R7, [R4+-0x400] ;  /* 0xfffc000004077984 */ /* 0x000e620000000800 */
[----:B------:R-:W-:-:S03]  /*9540*/  IADD3 R5, PT, PT, R5, 0x800, RZ ;  /* 0x0000080005057810 */ /* 0x000fc60007ffe0ff */
[----:B------:R-:W0:Y:S01]  /*9550*/  LDS R9, [R4+-0x200] ;  /* 0xfffe000004097984 */ /* 0x000e220000000800 */
[----:B------:R-:W-:-:S03]  /*9560*/  ISETP.GE.AND P1, PT, R5, R6, PT ;  /* 0x000000060500720c */ /* 0x000fc60003f26270 */
[----:B------:R-:W3:Y:S04]  /*9570*/  LDS R11, [R4] ;  /* 0x00000000040b7984 */ /* 0x000ee80000000800 */
[----:B------:R-:W5:Y:S04]  /*9580*/  LDS R13, [R4+0x200] ;  /* 0x00020000040d7984 */ /* 0x000f680000000800 */
[----:B------:R-:W5:Y:S04]  /*9590*/  LDS R15, [R4+0x400] ;  /* 0x00040000040f7984 */ /* 0x000f680000000800 */
[----:B------:R-:W5:Y:S04]  /*95a0*/  LDS R17, [R4+0x600] ;  /* 0x0006000004117984 */ /* 0x000f680000000800 */
[----:B------:R-:W5:Y:S04]  /*95b0*/  LDS R19, [R4+0x800] ;  /* 0x0008000004137984 */ /* 0x000f680000000800 */
[----:B------:R-:W5:Y:S04]  /*95c0*/  LDS R21, [R4+0xa00] ;  /* 0x000a000004157984 */ /* 0x000f680000000800 */
[----:B--2---:R-:W2:Y:S04]  /*95d0*/  LDS R23, [R4+0xc00] ;  /* 0x000c000004177984 */ /* 0x004ea80000000800 */
[----:B------:R-:W2:Y:S04]  /*95e0*/  LDS R25, [R4+0xe00] ;  /* 0x000e000004197984 */ /* 0x000ea80000000800 */
[----:B----4-:R-:W4:Y:S01]  /*95f0*/  LDS R27, [R4+0x1000] ;  /* 0x00100000041b7984 */ /* 0x010f220000000800 */
[----:B-1----:R-:W-:-:S03]  /*9600*/  FMUL.FTZ R7, R0, R7 ;  /* 0x0000000700077220 */ /* 0x002fc60000410000 */
[----:B------:R-:W1:Y:S01]  /*9610*/  LDS R29, [R4+0x1200] ;  /* 0x00120000041d7984 */ /* 0x000e620000000800 */
[----:B0-----:R-:W-:-:S03]  /*9620*/  FMUL.FTZ R9, R0, R9 ;  /* 0x0000000900097220 */ /* 0x001fc60000410000 */
[----:B------:R-:W0:Y:S01]  /*9630*/  LDS R31, [R4+0x1400] ;  /* 0x00140000041f7984 */ /* 0x000e220000000800 */
[----:B---3--:R-:W-:-:S03]  /*9640*/  FMUL.FTZ R11, R0, R11 ;  /* 0x0000000b000b7220 */ /* 0x008fc60000410000 */
[----:B------:R-:W3:Y:S01]  /*9650*/  LDS R33, [R4+0x1600] ;  /* 0x0016000004217984 */ /* 0x000ee20000000800 */
[----:B-----5:R-:W-:-:S03]  /*9660*/  FMUL.FTZ R13, R0, R13 ;  /* 0x0000000d000d7220 */ /* 0x020fc60000410000 */
[----:B------:R-:W5:Y:S01]  /*9670*/  LDS R35, [R4+0x1800] ;  /* 0x0018000004237984 */ /* 0x000f620000000800 */
[----:B------:R-:W-:-:S03]  /*9680*/  FMUL.FTZ R15, R0, R15 ;  /* 0x0000000f000f7220 */ /* 0x000fc60000410000 */
[----:B------:R-:W5:Y:S01]  /*9690*/  LDS R37, [R4+0x1a00] ;  /* 0x001a000004257984 */ /* 0x000f620000000800 */
[C---:B------:R-:W-:Y:S01]  /*96a0*/  FMUL.FTZ R17, R0.reuse, R17 ;  /* 0x0000001100117220 */ /* 0x040fe20000410000 */
[C---:B------:R-:W-:Y:S02]  /*96b0*/  FMUL.FTZ R19, R0.reuse, R19 ;  /* 0x0000001300137220 */ /* 0x040fe40000410000 */
[----:B------:R-:W-:Y:S01]  /*96c0*/  STS [R4+-0x400], R7 ;  /* 0xfffc000704007388 */ /* 0x000fe20000000800 */
[----:B------:R-:W-:-:S03]  /*96d0*/  FMUL.FTZ R21, R0, R21 ;  /* 0x0000001500157220 */ /* 0x000fc60000410000 */
[----:B------:R-:W-:Y:S01]  /*96e0*/  STS [R4+-0x200], R9 ;  /* 0xfffe000904007388 */ /* 0x000fe20000000800 */
[----:B--2---:R-:W-:-:S03]  /*96f0*/  FMUL.FTZ R23, R0, R23 ;  /* 0x0000001700177220 */ /* 0x004fc60000410000 */
[----:B------:R-:W-:Y:S01]  /*9700*/  STS [R4], R11 ;  /* 0x0000000b04007388 */ /* 0x000fe20000000800 */
[----:B------:R-:W-:-:S03]  /*9710*/  FMUL.FTZ R25, R0, R25 ;  /* 0x0000001900197220 */ /* 0x000fc60000410000 */
[----:B------:R-:W-:Y:S01]  /*9720*/  STS [R4+0x200], R13 ;  /* 0x0002000d04007388 */ /* 0x000fe20000000800 */
[----:B----4-:R-:W-:-:S03]  /*9730*/  FMUL.FTZ R27, R0, R27 ;  /* 0x0000001b001b7220 */ /* 0x010fc60000410000 */
[----:B------:R-:W-:Y:S01]  /*9740*/  STS [R4+0x400], R15 ;  /* 0x0004000f04007388 */ /* 0x000fe20000000800 */
[----:B-1----:R-:W-:-:S03]  /*9750*/  FMUL.FTZ R29, R0, R29 ;  /* 0x0000001d001d7220 */ /* 0x002fc60000410000 */
[----:B------:R-:W-:Y:S01]  /*9760*/  STS [R4+0x600], R17 ;  /* 0x0006001104007388 */ /* 0x000fe20000000800 */
[----:B0-----:R-:W-:-:S03]  /*9770*/  FMUL.FTZ R31, R0, R31 ;  /* 0x0000001f001f7220 */ /* 0x001fc60000410000 */
[----:B------:R-:W-:Y:S01]  /*9780*/  STS [R4+0x800], R19 ;  /* 0x0008001304007388 */ /* 0x000fe20000000800 */
[----:B---3--:R-:W-:-:S03]  /*9790*/  FMUL.FTZ R33, R0, R33 ;  /* 0x0000002100217220 */ /* 0x008fc60000410000 */
[----:B------:R-:W-:Y:S01]  /*97a0*/  STS [R4+0xa00], R21 ;  /* 0x000a001504007388 */ /* 0x000fe20000000800 */
[----:B-----5:R-:W-:-:S03]  /*97b0*/  FMUL.FTZ R35, R0, R35 ;  /* 0x0000002300237220 */ /* 0x020fc60000410000 */
[----:B------:R-:W-:Y:S01]  /*97c0*/  STS [R4+0xc00], R23 ;  /* 0x000c001704007388 */ /* 0x000fe20000000800 */
[----:B------:R-:W-:-:S03]  /*97d0*/  FMUL.FTZ R37, R0, R37 ;  /* 0x0000002500257220 */ /* 0x000fc60000410000 */
        /* <DEDUP_REMOVED lines=9> */
.L_x_1121:
[----:B------:R-:W-:Y:S05]  /*9870*/  BSYNC.RECONVERGENT B1 ;  /* 0x0000000000017941 */ /* 0x000fea0003800200 */
.L_x_1120:
[----:B------:R-:W-:Y:S01]  /*9880*/  IADD3 R6, PT, PT, -R5, UR42, RZ ;  /* 0x0000002a05067c10 */ /* 0x000fe2000fffe1ff */
[----:B------:R-:W-:Y:S03]  /*9890*/  BSSY.RECONVERGENT B1, `(.L_x_1123) ;  /* 0x000001e000017945 */ /* 0x000fe60003800200 */
[----:B------:R-:W-:-:S13]  /*98a0*/  ISETP.GT.AND P1, PT, R6, 0x200, PT ;  /* 0x000002000600780c */ /* 0x000fda0003f24270 */
[----:B------:R-:W-:Y:S05]  /*98b0*/  @!P1 BRA `(.L_x_1124) ;  /* 0x00000000006c9947 */ /* 0x000fea0003800000 */
[----:B------:R-:W1:Y:S01]  /*98c0*/  LDS R7, [R4+-0x400] ;  /* 0xfffc000004077984 */ /* 0x000e620000000800 */
[----:B------:R-:W-:Y:S01]  /*98d0*/  PLOP3.LUT P0, PT, PT, PT, PT, 0x8, 0x80 ;  /* 0x000000000080781c */ /* 0x000fe20003f0e170 */
[----:B------:R-:W-:Y:S02]  /*98e0*/  VIADD R5, R5, 0x400 ;  /* 0x0000040005057836 */ /* 0x000fe40000000000 */
[----:B------:R-:W0:Y:S04]  /*98f0*/  LDS R9, [R4+-0x200] ;  /* 0xfffe000004097984 */ /* 0x000e280000000800 */
[----:B------:R-:W3:Y:S04]  /*9900*/  LDS R11, [R4] ;  /* 0x00000000040b7984 */ /* 0x000ee80000000800 */
[----:B------:R-:W5:Y:S04]  /*9910*/  LDS R13, [R4+0x200] ;  /* 0x00020000040d7984 */ /* 0x000f680000000800 */
[----:B------:R-:W2:Y:S04]  /*9920*/  LDS R15, [R4+0x400] ;  /* 0x00040000040f7984 */ /* 0x000ea80000000800 */
[----:B------:R-:W4:Y:S04]  /*9930*/  LDS R17, [R4+0x600] ;  /* 0x0006000004117984 */ /* 0x000f280000000800 */
[----:B------:R-:W4:Y:S04]  /*9940*/  LDS R19, [R4+0x800] ;  /* 0x0008000004137984 */ /* 0x000f280000000800 */
[----:B------:R-:W4:Y:S01]  /*9950*/  LDS R21, [R4+0xa00] ;  /* 0x000a000004157984 */ /* 0x000f220000000800 */
[C---:B-1----:R-:W-:Y:S01]  /*9960*/  FMUL.FTZ R7, R0.reuse, R7 ;  /* 0x0000000700077220 */ /* 0x042fe20000410000 */
[----:B0-----:R-:W-:-:S04]  /*9970*/  FMUL.FTZ R9, R0, R9 ;  /* 0x0000000900097220 */ /* 0x001fc80000410000 */
[----:B------:R-:W-:Y:S01]  /*9980*/  STS [R4+-0x400], R7 ;  /* 0xfffc000704007388 */ /* 0x000fe20000000800 */
[----:B---3--:R-:W-:-:S03]  /*9990*/  FMUL.FTZ R11, R0, R11 ;  /* 0x0000000b000b7220 */ /* 0x008fc60000410000 */
[----:B------:R-:W-:Y:S01]  /*99a0*/  STS [R4+-0x200], R9 ;  /* 0xfffe000904007388 */ /* 0x000fe20000000800 */
[----:B-----5:R-:W-:-:S03]  /*99b0*/  FMUL.FTZ R13, R0, R13 ;  /* 0x0000000d000d7220 */ /* 0x020fc60000410000 */
[----:B------:R-:W-:Y:S01]  /*99c0*/  STS [R4], R11 ;  /* 0x0000000b04007388 */ /* 0x000fe20000000800 */
[----:B--2---:R-:W-:-:S03]  /*99d0*/  FMUL.FTZ R15, R0, R15 ;  /* 0x0000000f000f7220 */ /* 0x004fc60000410000 */
[----:B------:R-:W-:Y:S01]  /*99e0*/  STS [R4+0x200], R13 ;  /* 0x0002000d04007388 */ /* 0x000fe20000000800 */
[----:B----4-:R-:W-:-:S03]  /*99f0*/  FMUL.FTZ R17, R0, R17 ;  /* 0x0000001100117220 */ /* 0x010fc60000410000 */
[----:B------:R-:W-:Y:S01]  /*9a00*/  STS [R4+0x400], R15 ;  /* 0x0004000f04007388 */ /* 0x000fe20000000800 */
[----:B------:R-:W-:-:S03]  /*9a10*/  FMUL.FTZ R19, R0, R19 ;  /* 0x0000001300137220 */ /* 0x000fc60000410000 */
[----:B------:R-:W-:Y:S01]  /*9a20*/  STS [R4+0x600], R17 ;  /* 0x0006001104007388 */ /* 0x000fe20000000800 */
[----:B------:R-:W-:-:S03]  /*9a30*/  FMUL.FTZ R21, R0, R21 ;  /* 0x0000001500157220 */ /* 0x000fc60000410000 */
[----:B------:R-:W-:Y:S04]  /*9a40*/  STS [R4+0x800], R19 ;  /* 0x0008001304007388 */ /* 0x000fe80000000800 */
[----:B------:R0:W-:Y:S02]  /*9a50*/  STS [R4+0xa00], R21 ;  /* 0x000a001504007388 */ /* 0x0001e40000000800 */
[----:B0-----:R-:W-:-:S07]  /*9a60*/  VIADD R4, R4, 0x1000 ;  /* 0x0000100004047836 */ /* 0x001fce0000000000 */
.L_x_1124:
[----:B------:R-:W-:Y:S05]  /*9a70*/  BSYNC.RECONVERGENT B1 ;  /* 0x0000000000017941 */ /* 0x000fea0003800200 */
.L_x_1123:
[----:B------:R-:W-:-:S13]  /*9a80*/  ISETP.LT.OR P0, PT, R5, UR42, P0 ;  /* 0x0000002a05007c0c */ /* 0x000fda0008701670 */
[----:B------:R-:W-:Y:S05]  /*9a90*/  @!P0 BRA `(.L_x_1115) ;  /* 0x0000000c00488947 */ /* 0x000fea0003800000 */
[----:B------:R-:W1:Y:S04]  /*9aa0*/  LDS R5, [R4+-0x400] ;  /* 0xfffc000004057984 */ /* 0x000e680000000800 */
[----:B------:R-:W0:Y:S04]  /*9ab0*/  LDS R7, [R4+-0x200] ;  /* 0xfffe000004077984 */ /* 0x000e280000000800 */
[----:B------:R-:W3:Y:S04]  /*9ac0*/  LDS R9, [R4] ;  /* 0x0000000004097984 */ /* 0x000ee80000000800 */
[----:B------:R-:W5:Y:S01]  /*9ad0*/  LDS R11, [R4+0x200] ;  /* 0x00020000040b7984 */ /* 0x000f620000000800 */
[-C--:B-1----:R-:W-:Y:S01]  /*9ae0*/  FMUL.FTZ R5, R5, R0.reuse ;  /* 0x0000000005057220 */ /* 0x082fe20000410000 */
[----:B0-----:R-:W-:-:S04]  /*9af0*/  FMUL.FTZ R7, R7, R0 ;  /* 0x0000000007077220 */ /* 0x001fc80000410000 */
[----:B------:R0:W-:Y:S01]  /*9b00*/  STS [R4+-0x400], R5 ;  /* 0xfffc000504007388 */ /* 0x0001e20000000800 */
[----:B---3--:R-:W-:-:S03]  /*9b10*/  FMUL.FTZ R9, R9, R0 ;  /* 0x0000000009097220 */ /* 0x008fc60000410000 */
[----:B------:R0:W-:Y:S01]  /*9b20*/  STS [R4+-0x200], R7 ;  /* 0xfffe000704007388 */ /* 0x0001e20000000800 */
[----:B-----5:R-:W-:-:S03]  /*9b30*/  FMUL.FTZ R11, R11, R0 ;  /* 0x000000000b0b7220 */ /* 0x020fc60000410000 */
[----:B------:R0:W-:Y:S04]  /*9b40*/  STS [R4], R9 ;  /* 0x0000000904007388 */ /* 0x0001e80000000800 */
[----:B------:R0:W-:Y:S01]  /*9b50*/  STS [R4+0x200], R11 ;  /* 0x0002000b04007388 */ /* 0x0001e20000000800 */
[----:B------:R-:W-:Y:S05]  /*9b60*/  BRA `(.L_x_1115) ;  /* 0x0000000c00147947 */ /* 0x000fea0003800000 */
.L_x_1116:
        /* <DEDUP_REMOVED lines=13> */
[----:B------:R-:W-:Y:S02]  /*9c40*/  UMOV UR4, 0x400 ;  /* 0x0000040000047882 */ /* 0x000fe40000000000 */
[----:B------:R-:W-:Y:S01]  /*9c50*/  UIADD3 UR4, UPT, UPT, UR4, 0x220, URZ ;  /* 0x0000022004047890 */ /* 0x000fe2000fffe0ff */
[C---:B------:R-:W-:Y:S01]  /*9c60*/  IMAD.SHL.U32 R8, R4.reuse, 0x80, RZ ;  /* 0x0000008004087824 */ /* 0x040fe200078e00ff */
[----:B------:R-:W-:Y:S01]  /*9c70*/  LOP3.LUT R4, R4, 0x3, RZ, 0xc0, !PT ;  /* 0x0000000304047812 */ /* 0x000fe200078ec0ff */
[----:B------:R-:W-:-:S03]  /*9c80*/  IMAD.X R9, RZ, RZ, R7, P0 ;  /* 0x000000ffff097224 */ /* 0x000fc600000e0607 */
[----:B------:R-:W-:Y:S01]  /*9c90*/  LOP3.LUT R8, R8, 0x180, RZ, 0xc0, !PT ;  /* 0x0000018008087812 */ /* 0x000fe200078ec0ff */
[----:B------:R-:W-:-:S04]  /*9ca0*/  IMAD.MOV R10, RZ, RZ, -R4 ;  /* 0x000000ffff0a7224 */ /* 0x000fc800078e0a04 */
[----:B------:R-:W-:Y:S01]  /*9cb0*/  IMAD.IADD R5, R5, 0x1, R8 ;  /* 0x0000000105057824 */ /* 0x000fe200078e0208 */
[----:B---3--:R-:W-:-:S04]  /*9cc0*/  LEA R13, P0, R14, UR10, 0x2 ;  /* 0x0000000a0e0d7c11 */ /* 0x008fc8000f8010ff */
[----:B------:R-:W-:Y:S01]  /*9cd0*/  LEA.HI.X R14, R14, UR11, R9, 0x2, P0 ;  /* 0x0000000b0e0e7c11 */ /* 0x000fe200080f1409 */
[----:B0-----:R-:W-:-:S06]  /*9ce0*/  ULEA UR4, UR7, UR4, 0x18 ;  /* 0x0000000407047291 */ /* 0x001fcc000f8ec0ff */
[----:B------:R-:W-:-:S07]  /*9cf0*/  LEA R4, R12, UR4, 0x2 ;  /* 0x000000040c047c11 */ /* 0x000fce000f8e10ff */
.L_x_1127:
[----:B---3--:R-:W1:Y:S01]  /*9d00*/  LDS R9, [R4] ;  /* 0x0000000004097984 */ /* 0x008e620000000800 */
[----:B------:R-:W-:Y:S01]  /*9d10*/  IMAD.MOV.U32 R8, RZ, RZ, R13 ;  /* 0x000000ffff087224 */ /* 0x000fe200078e000d */
[----:B------:R-:W-:Y:S02]  /*9d20*/  IADD3 R10, PT, PT, R10, 0x1, RZ ;  /* 0x000000010a0a7810 */ /* 0x000fe40007ffe0ff */
[----:B------:R-:W-:Y:S02]  /*9d30*/  IADD3 R13, P2, PT, R13, 0x200, RZ ;  /* 0x000002000d0d7810 */ /* 0x000fe40007f5e0ff */
[----:B------:R-:W-:Y:S01]  /*9d40*/  ISETP.NE.AND P0, PT, R10, RZ, PT ;  /* 0x000000ff0a00720c */ /* 0x000fe20003f05270 */
[----:B-1----:R-:W-:Y:S01]  /*9d50*/  FMUL.FTZ R11, R9, R0 ;  /* 0x00000000090b7220 */ /* 0x002fe20000410000 */
[--C-:B------:R-:W-:Y:S02]  /*9d60*/  IMAD.MOV.U32 R9, RZ, RZ, R14.reuse ;  /* 0x000000ffff097224 */ /* 0x100fe400078e000e */
[----:B------:R-:W-:-:S02]  /*9d70*/  IMAD.X R14, RZ, RZ, R14, P2 ;  /* 0x000000ffff0e7224 */ /* 0x000fc400010e060e */
[----:B------:R0:W-:Y:S04]  /*9d80*/  STS [R4], R11 ;  /* 0x0000000b04007388 */ /* 0x0001e80000000800 */
[----:B------:R3:W-:Y:S01]  /*9d90*/  STG.E desc[UR36][R8.64], R11 ;  /* 0x0000000b08007986 */ /* 0x0007e2000c101924 */
[----:B0-----:R-:W-:Y:S02]  /*9da0*/  VIADD R4, R4, 0x200 ;  /* 0x0000020004047836 */ /* 0x001fe40000000000 */
[----:B------:R-:W-:Y:S05]  /*9db0*/  @P0 BRA `(.L_x_1127) ;  /* 0xfffffffc00d00947 */ /* 0x000fea000383ffff */
.L_x_1126:
[----:B------:R-:W-:Y:S05]  /*9dc0*/  BSYNC.RECONVERGENT B1 ;  /* 0x0000000000017941 */ /* 0x000fea0003800200 */
.L_x_1125:
[----:B------:R-:W-:Y:S05]  /*9dd0*/  @!P1 BRA `(.L_x_1115) ;  /* 0x0000000800789947 */ /* 0x000fea0003800000 */
[----:B---3--:R-:W0:Y:S01]  /*9de0*/  S2R R8, SR_CgaCtaId ;  /* 0x0000000000087919 */ /* 0x008e220000008800 */
[----:B------:R-:W3:Y:S01]  /*9df0*/  LDCU.64 UR10, c[0x0][0x480] ;  /* 0x00009000ff0a77ac */ /* 0x000ee20008000a00 */
[C---:B------:R-:W-:Y:S01]  /*9e00*/  IADD3 R6, P0, PT, R5.reuse, R6, RZ ;  /* 0x0000000605067210 */ /* 0x040fe20007f1e0ff */
[----:B------:R-:W-:Y:S01]  /*9e10*/  IMAD.U32 R11, RZ, RZ, UR45 ;  /* 0x0000002dff0b7e24 */ /* 0x000fe2000f8e00ff */
[----:B------:R-:W-:Y:S01]  /*9e20*/  IADD3 R13, PT, PT, -R5, UR42, RZ ;  /* 0x0000002a050d7c10 */ /* 0x000fe2000fffe1ff */
[----:B------:R-:W-:Y:S01]  /*9e30*/  BSSY.RECONVERGENT B1, `(.L_x_1128) ;  /* 0x000005a000017945 */ /* 0x000fe20003800200 */
[----:B------:R-:W-:Y:S01]  /*9e40*/  MOV R4, 0x400 ;  /* 0x0000040000047802 */ /* 0x000fe20000000f00 */
[----:B------:R-:W-:Y:S01]  /*9e50*/  IMAD.X R7, RZ, RZ, R7, P0 ;  /* 0x000000ffff077224 */ /* 0x000fe200000e0607 */
[----:B------:R-:W-:Y:S02]  /*9e60*/  ISETP.GT.AND P1, PT, R13, 0x600, PT ;  /* 0x000006000d00780c */ /* 0x000fe40003f24270 */
[----:B---3--:R-:W-:-:S04]  /*9e70*/  LEA R9, P0, R6, UR10, 0x2 ;  /* 0x0000000a06097c11 */ /* 0x008fc8000f8010ff */
[----:B------:R-:W-:Y:S01]  /*9e80*/  LEA.HI.X R10, R6, UR11, R7, 0x2, P0 ;  /* 0x0000000b060a7c11 */ /* 0x000fe200080f1407 */
[----:B------:R-:W-:Y:S01]  /*9e90*/  VIADD R7, R4, 0x220 ;  /* 0x0000022004077836 */ /* 0x000fe20000000000 */
[----:B------:R-:W-:Y:S01]  /*9ea0*/  IADD3 R6, P0, PT, R9, 0x400, RZ ;  /* 0x0000040009067810 */ /* 0x000fe20007f1e0ff */
[----:B------:R-:W-:-:S04]  /*9eb0*/  IMAD.SHL.U32 R4, R11, 0x4, RZ ;  /* 0x000000040b047824 */ /* 0x000fc800078e00ff */
[----:B------:R-:W-:Y:S01]  /*9ec0*/  IMAD R4, R5, 0x4, -R4 ;  /* 0x0000000405047824 */ /* 0x000fe200078e0a04 */
[----:B0-----:R-:W-:Y:S01]  /*9ed0*/  LEA R9, R8, R7, 0x18 ;  /* 0x0000000708097211 */ /* 0x001fe200078ec0ff */
[----:B------:R-:W-:Y:S01]  /*9ee0*/  IMAD.X R7, RZ, RZ, R10, P0 ;  /* 0x000000ffff077224 */ /* 0x000fe200000e060a */
[----:B------:R-:W-:Y:S02]  /*9ef0*/  PLOP3.LUT P0, PT, PT, PT, PT, 0x80, 0x8 ;  /* 0x000000000008781c */ /* 0x000fe40003f0f070 */
[----:B------:R-:W-:Y:S01]  /*9f00*/  IADD3 R4, PT, PT, R4, 0x400, R9 ;  /* 0x0000040004047810 */ /* 0x000fe20007ffe009 */
[----:B------:R-:W-:Y:S10]  /*9f10*/  @!P1 BRA `(.L_x_1129) ;  /* 0x00000004002c9947 */ /* 0x000ff40003800000 */
[----:B------:R-:W-:Y:S01]  /*9f20*/  IMAD.U32 R10, RZ, RZ, UR42 ;  /* 0x0000002aff0a7e24 */ /* 0x000fe2000f8e00ff */
[----:B------:R-:W-:-:S03]  /*9f30*/  PLOP3.LUT P0, PT, PT, PT, PT, 0x8, 0x80 ;  /* 0x000000000080781c */ /* 0x000fc60003f0e170 */
[----:B------:R-:W-:-:S10]  /*9f40*/  VIADD R10, R10, 0xfffffa00 ;  /* 0xfffffa000a0a7836 */ /* 0x000fd40000000000 */
.L_x_1130:
[----:B------:R-:W1:Y:S01]  /*9f50*/  LDS R9, [R4+-0x400] ;  /* 0xfffc000004097984 */ /* 0x000e620000000800 */
[----:B------:R-:W-:Y:S02]  /*9f60*/  IADD3 R5, PT, PT, R5, 0x800, RZ ;  /* 0x0000080005057810 */ /* 0x000fe40007ffe0ff */
[----:B------:R-:W-:Y:S01]  /*9f70*/  IADD3 R8, P1, PT, R6, 0x2000, RZ ;  /* 0x0000200006087810 */ /* 0x000fe20007f3e0ff */
[----:B------:R-:W0:Y:S01]  /*9f80*/  LDS R11, [R4+-0x200] ;  /* 0xfffe0000040b7984 */ /* 0x000e220000000800 */
[----:B------:R-:W-:-:S03]  /*9f90*/  ISETP.GE.AND P2, PT, R5, R10, PT ;  /* 0x0000000a0500720c */ /* 0x000fc60003f46270 */
[----:B------:R-:W3:Y:S04]  /*9fa0*/  LDS R13, [R4] ;  /* 0x00000000040d7984 */ /* 0x000ee80000000800 */
[----:B------:R-:W5:Y:S04]  /*9fb0*/  LDS R15, [R4+0x200] ;  /* 0x00020000040f7984 */ /* 0x000f680000000800 */
[----:B------:R-:W5:Y:S04]  /*9fc0*/  LDS R17, [R4+0x400] ;  /* 0x0004000004117984 */ /* 0x000f680000000800 */
[----:B------:R-:W5:Y:S04]  /*9fd0*/  LDS R19, [R4+0x600] ;  /* 0x0006000004137984 */ /* 0x000f680000000800 */
[----:B------:R-:W5:Y:S04]  /*9fe0*/  LDS R21, [R4+0x800] ;  /* 0x0008000004157984 */ /* 0x000f680000000800 */
[----:B--2---:R-:W2:Y:S04]  /*9ff0*/  LDS R23, [R4+0xa00] ;  /* 0x000a000004177984 */ /* 0x004ea80000000800 */
[----:B------:R-:W2:Y:S04]  /*a000*/  LDS R25, [R4+0xc00] ;  /* 0x000c000004197984 */ /* 0x000ea80000000800 */
[----:B----4-:R-:W4:Y:S04]  /*a010*/  LDS R27, [R4+0xe00] ;  /* 0x000e0000041b7984 */ /* 0x010f280000000800 */
[----:B------:R-:W4:Y:S01]  /*a020*/  LDS R29, [R4+0x1000] ;  /* 0x00100000041d7984 */ /* 0x000f220000000800 */
        /* <DEDUP_REMOVED lines=12> */
[----:B------:R-:W-:Y:S01]  /*a0f0*/  STG.E desc[UR36][R6.64+-0x400], R9 ;  /* 0xfffc000906007986 */ /* 0x000fe2000c101924 */
[----:B--2---:R-:W-:-:S03]  /*a100*/  FMUL.FTZ R23, R0, R23 ;  /* 0x0000001700177220 */ /* 0x004fc60000410000 */
[----:B------:R2:W-:Y:S01]  /*a110*/  STS [R4+-0x400], R9 ;  /* 0xfffc000904007388 */ /* 0x0005e20000000800 */
[----:B------:R-:W-:-:S03]  /*a120*/  FMUL.FTZ R25, R0, R25 ;  /* 0x0000001900197220 */ /* 0x000fc60000410000 */
[----:B------:R-:W-:Y:S01]  /*a130*/  STG.E desc[UR36][R6.64+-0x200], R11 ;  /* 0xfffe000b06007986 */ /* 0x000fe2000c101924 */
[----:B----4-:R-:W-:-:S03]  /*a140*/  FMUL.FTZ R27, R0, R27 ;  /* 0x0000001b001b7220 */ /* 0x010fc60000410000 */
[----:B------:R-:W-:Y:S01]  /*a150*/  STS [R4+-0x200], R11 ;  /* 0xfffe000b04007388 */ /* 0x000fe20000000800 */
[----:B--2---:R-:W-:Y:S02]  /*a160*/  IMAD.X R9, RZ, RZ, R7, P1 ;  /* 0x000000ffff097224 */ /* 0x004fe400008e0607 */
[C---:B------:R-:W-:Y:S01]  /*a170*/  FMUL.FTZ R29, R0.reuse, R29 ;  /* 0x0000001d001d7220 */ /* 0x040fe20000410000 */
[----:B------:R-:W-:Y:S01]  /*a180*/  STG.E desc[UR36][R6.64], R13 ;  /* 0x0000000d06007986 */ /* 0x000fe2000c101924 */
[----:B-1----:R-:W-:-:S03]  /*a190*/  FMUL.FTZ R31, R0, R31 ;  /* 0x0000001f001f7220 */ /* 0x002fc60000410000 */
[----:B------:R-:W-:Y:S01]  /*a1a0*/  STS [R4], R13 ;  /* 0x0000000d04007388 */ /* 0x000fe20000000800 */
[----:B0-----:R-:W-:-:S03]  /*a1b0*/  FMUL.FTZ R33, R0, R33 ;  /* 0x0000002100217220 */ /* 0x001fc60000410000 */
[----:B------:R-:W-:Y:S01]  /*a1c0*/  STG.E desc[UR36][R6.64+0x200], R15 ;  /* 0x0002000f06007986 */ /* 0x000fe2000c101924 */
[----:B---3--:R-:W-:-:S03]  /*a1d0*/  FMUL.FTZ R35, R0, R35 ;  /* 0x0000002300237220 */ /* 0x008fc60000410000 */
[----:B------:R-:W-:Y:S01]  /*a1e0*/  STS [R4+0x200], R15 ;  /* 0x0002000f04007388 */ /* 0x000fe20000000800 */
[----:B-----5:R-:W-:-:S03]  /*a1f0*/  FMUL.FTZ R37, R0, R37 ;  /* 0x0000002500257220 */ /* 0x020fc60000410000 */
[----:B------:R-:W-:Y:S01]  /*a200*/  STG.E desc[UR36][R6.64+0x400], R17 ;  /* 0x0004001106007986 */ /* 0x000fe2000c101924 */
[----:B------:R-:W-:-:S03]  /*a210*/  FMUL.FTZ R39, R0, R39 ;  /* 0x0000002700277220 */ /* 0x000fc60000410000 */
        /* <DEDUP_REMOVED lines=23> */
[----:B0-----:R-:W-:-:S02]  /*a390*/  IMAD.MOV.U32 R6, RZ, RZ, R8 ;  /* 0x000000ffff067224 */ /* 0x001fc400078e0008 */
[----:B-1----:R-:W-:Y:S02]  /*a3a0*/  VIADD R4, R4, 0x2000 ;  /* 0x0000200004047836 */ /* 0x002fe40000000000 */
[----:B------:R-:W-:Y:S01]  /*a3b0*/  IMAD.MOV.U32 R7, RZ, RZ, R9 ;  /* 0x000000ffff077224 */ /* 0x000fe200078e0009 */
[----:B------:R-:W-:Y:S06]  /*a3c0*/  @!P2 BRA `(.L_x_1130) ;  /* 0xfffffff800e0a947 */ /* 0x000fec000383ffff */
.L_x_1129:
[----:B------:R-:W-:Y:S05]  /*a3d0*/  BSYNC.RECONVERGENT B1 ;  /* 0x0000000000017941 */ /* 0x000fea0003800200 */
.L_x_1128:
[----:B------:R-:W-:Y:S01]  /*a3e0*/  IADD3 R8, PT, PT, -R5, UR42, RZ ;  /* 0x0000002a05087c10 */ /* 0x000fe2000fffe1ff */
[----:B------:R-:W-:Y:S03]  /*a3f0*/  BSSY.RECONVERGENT B1, `(.L_x_1131) ;  /* 0x000002a000017945 */ /* 0x000fe60003800200 */
[----:B------:R-:W-:-:S13]  /*a400*/  ISETP.GT.AND P1, PT, R8, 0x200, PT ;  /* 0x000002000800780c */ /* 0x000fda0003f24270 */
[----:B------:R-:W-:Y:S05]  /*a410*/  @!P1 BRA `(.L_x_1132) ;  /* 0x00000000009c9947 */ /* 0x000fea0003800000 */
[----:B------:R-:W1:Y:S01]  /*a420*/  LDS R9, [R4+-0x400] ;  /* 0xfffc000004097984 */ /* 0x000e620000000800 */
[----:B------:R-:W-:Y:S01]  /*a430*/  IADD3 R8, P1, PT, R6, 0x1000, RZ ;  /* 0x0000100006087810 */ /* 0x000fe20007f3e0ff */
[----:B------:R-:W-:Y:S01]  /*a440*/  VIADD R5, R5, 0x400 ;  /* 0x0000040005057836 */ /* 0x000fe20000000000 */
[----:B------:R-:W-:Y:S01]  /*a450*/  PLOP3.LUT P0, PT, PT, PT, PT, 0x8, 0x80 ;  /* 0x000000000080781c */ /* 0x000fe20003f0e170 */
[----:B------:R-:W0:Y:S04]  /*a460*/  LDS R11, [R4+-0x200] ;  /* 0xfffe0000040b7984 */ /* 0x000e280000000800 */
[----:B------:R-:W3:Y:S04]  /*a470*/  LDS R13, [R4] ;  /* 0x00000000040d7984 */ /* 0x000ee80000000800 */
[----:B------:R-:W5:Y:S04]  /*a480*/  LDS R15, [R4+0x200] ;  /* 0x00020000040f7984 */ /* 0x000f680000000800 */
[----:B------:R-:W4:Y:S04]  /*a490*/  LDS R17, [R4+0x400] ;  /* 0x0004000004117984 */ /* 0x000f280000000800 */
[----:B------:R-:W4:Y:S04]  /*a4a0*/  LDS R19, [R4+0x600] ;  /* 0x0006000004137984 */ /* 0x000f280000000800 */
[----:B------:R-:W4:Y:S04]  /*a4b0*/  LDS R21, [R4+0x800] ;  /* 0x0008000004157984 */ /* 0x000f280000000800 */
[----:B--2---:R-:W2:Y:S01]  /*a4c0*/  LDS R23, [R4+0xa00] ;  /* 0x000a000004177984 */ /* 0x004ea20000000800 */
[C---:B-1----:R-:W-:Y:S01]  /*a4d0*/  FMUL.FTZ R9, R0.reuse, R9 ;  /* 0x0000000900097220 */ /* 0x042fe20000410000 */
[----:B0-----:R-:W-:-:S04]  /*a4e0*/  FMUL.FTZ R11, R0, R11 ;  /* 0x0000000b000b7220 */ /* 0x001fc80000410000 */
[----:B------:R-:W-:Y:S01]  /*a4f0*/  STG.E desc[UR36][R6.64+-0x400], R9 ;  /* 0xfffc000906007986 */ /* 0x000fe2000c101924 */
[----:B---3--:R-:W-:-:S03]  /*a500*/  FMUL.FTZ R13, R0, R13 ;  /* 0x0000000d000d7220 */ /* 0x008fc60000410000 */
[----:B------:R0:W-:Y:S01]  /*a510*/  STS [R4+-0x400], R9 ;  /* 0xfffc000904007388 */ /* 0x0001e20000000800 */
[----:B-----5:R-:W-:-:S03]  /*a520*/  FMUL.FTZ R15, R0, R15 ;  /* 0x0000000f000f7220 */ /* 0x020fc60000410000 */
[----:B------:R-:W-:Y:S01]  /*a530*/  STG.E desc[UR36][R6.64+-0x200], R11 ;  /* 0xfffe000b06007986 */ /* 0x000fe2000c101924 */
[----:B----4-:R-:W-:-:S03]  /*a540*/  FMUL.FTZ R17, R0, R17 ;  /* 0x0000001100117220 */ /* 0x010fc60000410000 */
[----:B------:R-:W-:Y:S01]  /*a550*/  STS [R4+-0x200], R11 ;  /* 0xfffe000b04007388 */ /* 0x000fe20000000800 */
[----:B0-----:R-:W-:Y:S02]  /*a560*/  IMAD.X R9, RZ, RZ, R7, P1 ;  /* 0x000000ffff097224 */ /* 0x001fe400008e0607 */
[C---:B------:R-:W-:Y:S01]  /*a570*/  FMUL.FTZ R19, R0.reuse, R19 ;  /* 0x0000001300137220 */ /* 0x040fe20000410000 */
[----:B------:R-:W-:Y:S01]  /*a580*/  STG.E desc[UR36][R6.64], R13 ;  /* 0x0000000d06007986 */ /* 0x000fe2000c101924 */
[----:B------:R-:W-:-:S03]  /*a590*/  FMUL.FTZ R21, R0, R21 ;  /* 0x0000001500157220 */ /* 0x000fc60000410000 */
        /* <DEDUP_REMOVED lines=14> */
[----:B------:R-:W-:-:S07]  /*a680*/  IMAD.MOV.U32 R7, RZ, RZ, R9 ;  /* 0x000000ffff077224 */ /* 0x000fce00078e0009 */
.L_x_1132:
[----:B------:R-:W-:Y:S05]  /*a690*/  BSYNC.RECONVERGENT B1 ;  /* 0x0000000000017941 */ /* 0x000fea0003800200 */
.L_x_1131:
        /* <DEDUP_REMOVED lines=8> */
[----:B------:R0:W-:Y:S01]  /*a720*/  STG.E desc[UR36][R6.64+-0x400], R5 ;  /* 0xfffc000506007986 */ /* 0x0001e2000c101924 */
[----:B---3--:R-:W-:-:S03]  /*a730*/  FMUL.FTZ R11, R11, R0 ;  /* 0x000000000b0b7220 */ /* 0x008fc60000410000 */
[----:B------:R0:W-:Y:S01]  /*a740*/  STS [R4+-0x400], R5 ;  /* 0xfffc000504007388 */ /* 0x0001e20000000800 */
[----:B-----5:R-:W-:-:S03]  /*a750*/  FMUL.FTZ R13, R13, R0 ;  /* 0x000000000d0d7220 */ /* 0x020fc60000410000 */
[----:B------:R0:W-:Y:S04]  /*a760*/  STG.E desc[UR36][R6.64+-0x200], R9 ;  /* 0xfffe000906007986 */ /* 0x0001e8000c101924 */
[----:B------:R0:W-:Y:S04]  /*a770*/  STS [R4+-0x200], R9 ;  /* 0xfffe000904007388 */ /* 0x0001e80000000800 */
[----:B------:R0:W-:Y:S04]  /*a780*/  STG.E desc[UR36][R6.64], R11 ;  /* 0x0000000b06007986 */ /* 0x0001e8000c101924 */
[----:B------:R0:W-:Y:S04]  /*a790*/  STS [R4], R11 ;  /* 0x0000000b04007388 */ /* 0x0001e80000000800 */
[----:B------:R0:W-:Y:S04]  /*a7a0*/  STG.E desc[UR36][R6.64+0x200], R13 ;  /* 0x0002000d06007986 */ /* 0x0001e8000c101924 */
[----:B------:R0:W-:Y:S02]  /*a7b0*/  STS [R4+0x200], R13 ;  /* 0x0002000d04007388 */ /* 0x0001e40000000800 */
.L_x_1115:
[----:B------:R-:W-:Y:S05]  /*a7c0*/  BSYNC.RECONVERGENT B0 ;  /* 0x0000000000007941 */ /* 0x000fea0003800200 */
.L_x_1114:
[----:B-1----:R-:W-:Y:S01]  /*a7d0*/  IMAD.U32 R0, RZ, RZ, UR43 ;  /* 0x0000002bff007e24 */ /* 0x002fe2000f8e00ff */
[----:B------:R-:W1:Y:S01]  /*a7e0*/  LDCU UR4, c[0x0][0x40c] ;  /* 0x00008180ff0477ac */ /* 0x000e620008000800 */
[----:B--2---:R-:W2:Y:S01]  /*a7f0*/  S2R R25, SR_CgaCtaId ;  /* 0x0000000000197919 */ /* 0x004ea20000008800 */
[----:B0-----:R-:W-:Y:S01]  /*a800*/  SHF.R.U32.HI R13, RZ, 0x4, R12 ;  /* 0x00000004ff0d7819 */ /* 0x001fe2000001160c */
[----:B------:R-:W-:Y:S01]  /*a810*/  BSSY.RECONVERGENT B0, `(.L_x_1133) ;  /* 0x000001e000007945 */ /* 0x000fe20003800200 */
[----:B------:R-:W-:Y:S02]  /*a820*/  SHF.R.S32.HI R0, RZ, 0x1f, R0 ;  /* 0x0000001fff007819 */ /* 0x000fe40000011400 */
[----:B------:R-:W-:Y:S02]  /*a830*/  CS2R R6, SRZ ;  /* 0x0000000000067805 */ /* 0x000fe4000001ff00 */
[----:B------:R-:W-:Y:S02]  /*a840*/  SHF.L.U32 R20, R12, 0x2, RZ ;  /* 0x000000020c147819 */ /* 0x000fe400000006ff */
[----:B------:R-:W-:-:S02]  /*a850*/  LEA.HI R0, R0, UR43, RZ, 0x3 ;  /* 0x0000002b00007c11 */ /* 0x000fc4000f8f18ff */
[----:B------:R-:W-:Y:S02]  /*a860*/  LOP3.LUT R20, R20, 0x3c, RZ, 0xc0, !PT ;  /* 0x0000003c14147812 */ /* 0x000fe400078ec0ff */
[----:B------:R-:W-:Y:S02]  /*a870*/  LOP3.LUT R0, R0, 0xfffffff8, RZ, 0xc0, !PT ;  /* 0xfffffff800007812 */ /* 0x000fe400078ec0ff */
[----:B------:R-:W-:Y:S02]  /*a880*/  MOV R14, 0x400 ;  /* 0x00000400000e7802 */ /* 0x000fe40000000f00 */
[----:B------:R-:W-:Y:S01]  /*a890*/  IADD3 R22, PT, PT, -R0, UR43, RZ ;  /* 0x0000002b00167c10 */ /* 0x000fe2000fffe1ff */
[----:B------:R-:W-:Y:S02]  /*a8a0*/  IMAD.SHL.U32 R0, R12, 0x10, RZ ;  /* 0x000000100c007824 */ /* 0x000fe400078e00ff */
[----:B-1----:R-:W-:Y:S01]  /*a8b0*/  IMAD.U32 R36, RZ, RZ, UR4 ;  /* 0x00000004ff247e24 */ /* 0x002fe2000f8e00ff */
[----:B------:R-:W-:Y:S01]  /*a8c0*/  ISETP.NE.AND P0, PT, R13, R22, PT ;  /* 0x000000160d00720c */ /* 0x000fe20003f05270 */
[----:B------:R-:W-:Y:S01]  /*a8d0*/  VIADD R4, R14, 0x120 ;  /* 0x000001200e047836 */ /* 0x000fe20000000000 */
[----:B------:R-:W-:-:S02]  /*a8e0*/  LOP3.LUT R0, R0, 0xf0, RZ, 0xc0, !PT ;  /* 0x000000f000007812 */ /* 0x000fc400078ec0ff */
[----:B------:R-:W-:-:S04]  /*a8f0*/  ISETP.NE.OR P0, PT, R36, RZ, P0 ;  /* 0x000000ff2400720c */ /* 0x000fc80000705670 */
[----:B------:R-:W-:Y:S02]  /*a900*/  ISETP.GT.U32.OR P0, PT, R20, 0x2f, P0 ;  /* 0x0000002f1400780c */ /* 0x000fe40000704470 */
[----:B--2---:R-:W-:Y:S02]  /*a910*/  LEA R21, R25, R4, 0x18 ;  /* 0x0000000419157211 */ /* 0x004fe400078ec0ff */
[----:B------:R-:W-:-:S03]  /*a920*/  CS2R R4, SRZ ;  /* 0x0000000000047805 */ /* 0x000fc6000001ff00 */
[----:B------:R-:W-:-:S06]  /*a930*/  IMAD.IADD R21, R21, 0x1, R0 ;  /* 0x0000000115157824 */ /* 0x000fcc00078e0200 */
[----:B------:R-:W-:Y:S05]  /*a940*/  @P0 BRA `(.L_x_1134) ;  /* 0x0000000000280947 */ /* 0x000fea0003800000 */
[----:B------:R-:W0:Y:S01]  /*a950*/  LDCU.64 UR10, c[0x0][0x3b0] ;  /* 0x00007600ff0a77ac */ /* 0x000e220008000a00 */
[----:B------:R-:W-:Y:S01]  /*a960*/  IMAD.MOV.U32 R7, RZ, RZ, RZ ;  /* 0x000000ffff077224 */ /* 0x000fe200078e00ff */
[----:B0-----:R-:W-:-:S04]  /*a970*/  UISETP.NE.U32.AND UP0, UPT, UR10, URZ, UPT ;  /* 0x000000ff0a00728c */ /* 0x001fc8000bf05070 */
[----:B------:R-:W-:-:S09]  /*a980*/  UISETP.NE.AND.EX UP0, UPT, UR11, URZ, UPT, UP0 ;  /* 0x000000ff0b00728c */ /* 0x000fd2000bf05300 */
[----:B------:R-:W-:Y:S05]  /*a990*/  BRA.U !UP0, `(.L_x_1135) ;  /* 0x0000000108107547 */ /* 0x000fea000b800000 */
[----:B------:R-:W0:Y:S01]  /*a9a0*/  LDC.64 R4, c[0x0][0x3b0] ;  /* 0x0000ec00ff047b82 */ /* 0x000e220000000a00 */
[----:B------:R-:W-:-:S04]  /*a9b0*/  IMAD R7, R3, 0x30, R20 ;  /* 0x0000003003077824 */ /* 0x000fc800078e0214 */
[----:B0-----:R-:W-:-:S06]  /*a9c0*/  IMAD.WIDE.U32 R4, R7, 0x4, R4 ;  /* 0x0000000407047825 */ /* 0x001fcc00078e0004 */
[----:B------:R-:W5:Y:S02]  /*a9d0*/  LDG.E.128 R4, desc[UR36][R4.64] ;  /* 0x0000002404047981 */ /* 0x000f64000c1e1d00 */
.L_x_1135:
[----:B-----5:R0:W-:Y:S02]  /*a9e0*/  STS.128 [R21], R4 ;  /* 0x0000000415007388 */ /* 0x0201e40000000c00 */
.L_x_1134:
[----:B------:R-:W-:Y:S05]  /*a9f0*/  BSYNC.RECONVERGENT B0 ;  /* 0x0000000000007941 */ /* 0x000fea0003800200 */
.L_x_1133:
[----:B----4-:R-:W1:Y:S08]  /*aa00*/  LDC R26, c[0x0][0x3f8] ;  /* 0x0000fe00ff1a7b82 */ /* 0x010e700000000800 */
[----:B------:R-:W-:Y:S01]  /*aa10*/  BAR.SYNC.DEFER_BLOCKING 0x0 ;  /* 0x0000000000007b1d */ /* 0x000fe20000010000 */
[----:B------:R-:W-:Y:S02]  /*aa20*/  ISETP.GT.U32.AND P0, PT, R20, 0x2f, PT ;  /* 0x0000002f1400780c */ /* 0x000fe40003f04070 */
[----:B---3--:R-:W-:-:S02]  /*aa30*/  CS2R R10, SRZ ;  /* 0x00000000000a7805 */ /* 0x008fc4000001ff00 */
[----:B------:R-:W-:Y:S01]  /*aa40*/  CS2R R8, SRZ ;  /* 0x0000000000087805 */ /* 0x000fe2000001ff00 */
[----:B------:R-:W2:Y:S01]  /*aa50*/  LDCU UR9, c[0x0][0x40c] ;  /* 0x00008180ff0977ac */ /* 0x000ea20008000800 */
[----:B------:R-:W-:Y:S01]  /*aa60*/  BSSY.RECONVERGENT B0, `(.L_x_1136) ;  /* 0x00001a4000007945 */ /* 0x000fe20003800200 */
[----:B------:R-:W3:Y:S01]  /*aa70*/  LDCU.64 UR14, c[0x0][0x3c8] ;  /* 0x00007900ff0e77ac */ /* 0x000ee20008000a00 */
[----:B-1----:R-:W-:-:S04]  /*aa80*/  IMAD R17, R26, UR12, R3 ;  /* 0x0000000c1a117c24 */ /* 0x002fc8000f8e0203 */
[----:B------:R-:W-:Y:S01]  /*aa90*/  IMAD R17, R17, 0x30, RZ ;  /* 0x0000003011117824 */ /* 0x000fe200078e02ff */
[----:B--23--:R-:W-:Y:S06]  /*aaa0*/  @P0 BRA `(.L_x_1137) ;  /* 0x00000018007c0947 */ /* 0x00cfec0003800000 */
[----:B------:R-:W1:Y:S01]  /*aab0*/  LDC R27, c[0x0][0x3f4] ;  /* 0x0000fd00ff1b7b82 */ /* 0x000e620000000800 */
[----:B------:R-:W-:Y:S01]  /*aac0*/  VIADD R23, R13, UR45 ;  /* 0x0000002d0d177c36 */ /* 0x000fe20008000000 */
[----:B------:R-:W-:Y:S01]  /*aad0*/  BSSY.RECONVERGENT B1, `(.L_x_1138) ;  /* 0x0000094000017945 */ /* 0x000fe20003800200 */
[----:B------:R-:W-:-:S05]  /*aae0*/  VIADD R30, R14, 0x220 ;  /* 0x000002200e1e7836 */ /* 0x000fca0000000000 */
[----:B------:R-:W2:Y:S01]  /*aaf0*/  LDC.64 R18, c[0x0][0x3c0] ;  /* 0x0000f000ff127b82 */ /* 0x000ea20000000a00 */
[----:B------:R-:W-:-:S05]  /*ab00*/  LEA R30, R25, R30, 0x18 ;  /* 0x0000001e191e7211 */ /* 0x000fca00078ec0ff */
[----:B------:R-:W-:Y:S01]  /*ab10*/  IMAD R31, R13, 0x4, R30 ;  /* 0x000000040d1f7824 */ /* 0x000fe200078e021e */
[----:B-1----:R-:W-:Y:S01]  /*ab20*/  VIMNMX R40, PT, PT, R27, UR43, PT ;  /* 0x0000002b1b287c48 */ /* 0x002fe2000bfe0100 */
[--C-:B------:R-:W-:Y:S02]  /*ab30*/  IMAD R15, R17, R27, R20.reuse ;  /* 0x0000001b110f7224 */ /* 0x100fe400078e0214 */
[----:B------:R-:W-:Y:S01]  /*ab40*/  IMAD R11, R27, UR8, R20 ;  /* 0x000000081b0b7c24 */ /* 0x000fe2000f8e0214 */
[----:B------:R-:W-:Y:S01]  /*ab50*/  ISETP.GE.AND P0, PT, R23, R40, PT ;  /* 0x000000281700720c */ /* 0x000fe20003f06270 */
[----:B--2---:R-:W-:-:S04]  /*ab60*/  IMAD.WIDE R14, R15, 0x4, R18 ;  /* 0x000000040f0e7825 */ /* 0x004fc800078e0212 */
[----:B------:R-:W-:-:S04]  /*ab70*/  IMAD.WIDE R18, R11, 0x4, R18 ;  /* 0x000000040b127825 */ /* 0x000fc800078e0212 */
[----:B------:R-:W-:-:S04]  /*ab80*/  IMAD.MOV.U32 R11, RZ, RZ, RZ ;  /* 0x000000ffff0b7224 */ /* 0x000fc800078e00ff */
[----:B------:R-:W-:Y:S05]  /*ab90*/  @P0 BRA `(.L_x_1139) ;  /* 0x00000008001c0947 */ /* 0x000fea0003800000 */
[----:B------:R-:W-:Y:S01]  /*aba0*/  VIADD R25, R23, 0x8 ;  /* 0x0000000817197836 */ /* 0x000fe20000000000 */
[----:B------:R-:W1:Y:S01]  /*abb0*/  LDC.64 R28, c[0x0][0x458] ;  /* 0x00011600ff1c7b82 */ /* 0x000e620000000a00 */
[----:B------:R-:W-:Y:S01]  /*abc0*/  ULOP3.LUT UR4, URZ, UR45, URZ, 0x33, !UPT ;  /* 0x0000002dff047292 */ /* 0x000fe2000f8e33ff */
[----:B------:R-:W-:Y:S01]  /*abd0*/  IMAD R9, R2, R26, R3 ;  /* 0x0000001a02097224 */ /* 0x000fe200078e0203 */
[----:B------:R-:W-:Y:S01]  /*abe0*/  BSSY.RECONVERGENT B2, `(.L_x_1140) ;  /* 0x0000032000027945 */ /* 0x000fe20003800200 */
[----:B------:R-:W-:Y:S02]  /*abf0*/  VIMNMX R0, PT, PT, R40, R25, !PT ;  /* 0x0000001928007248 */ /* 0x000fe40007fe0100 */
[----:B------:R-:W-:Y:S01]  /*ac00*/  CS2R R10, SRZ ;  /* 0x00000000000a7805 */ /* 0x000fe2000001ff00 */
[----:B------:R-:W-:Y:S01]  /*ac10*/  IMAD R9, R9, 0x30, R20 ;  /* 0x0000003009097824 */ /* 0x000fe200078e0214 */
[----:B------:R-:W-:Y:S02]  /*ac20*/  MOV R41, R23 ;  /* 0x0000001700297202 */ /* 0x000fe40000000f00 */
[----:B------:R-:W-:Y:S01]  /*ac30*/  IADD3 R24, PT, PT, -R13, UR4, R0 ;  /* 0x000000040d187c10 */ /* 0x000fe2000fffe100 */
[----:B------:R-:W-:-:S03]  /*ac40*/  IMAD R0, R26, R27, RZ ;  /* 0x0000001b1a007224 */ /* 0x000fc600078e02ff */
[----:B------:R-:W-:Y:S01]  /*ac50*/  LOP3.LUT P0, RZ, R24, 0x8, RZ, 0xc0, !PT ;  /* 0x0000000818ff7812 */ /* 0x000fe2000780c0ff */
[----:B------:R-:W-:Y:S02]  /*ac60*/  IMAD R37, R0, 0x30, RZ ;  /* 0x0000003000257824 */ /* 0x000fe400078e02ff */
[----:B-1----:R-:W-:Y:S01]  /*ac70*/  IMAD.WIDE R28, R9, 0x4, R28 ;  /* 0x00000004091c7825 */ /* 0x002fe200078e021c */
[----:B------:R-:W-:-:S09]  /*ac80*/  CS2R R8, SRZ ;  /* 0x0000000000087805 */ /* 0x000fd2000001ff00 */
[----:B------:R-:W-:Y:S05]  /*ac90*/  @P0 BRA `(.L_x_1141) ;  /* 0x0000000000980947 */ /* 0x000fea0003800000 */
[----:B------:R-:W1:Y:S01]  /*aca0*/  LDCU.64 UR10, c[0x0][0x3c8] ;  /* 0x00007900ff0a77ac */ /* 0x000e620008000a00 */
[----:B------:R-:W-:-:S05]  /*acb0*/  IADD3 R8, P0, PT, R23, UR5, RZ ;  /* 0x0000000517087c10 */ /* 0x000fca000ff1e0ff */
[----:B------:R-:W-:Y:S01]  /*acc0*/  IMAD.X R9, RZ, RZ, UR13, P0 ;  /* 0x0000000dff097e24 */ /* 0x000fe200080e06ff */
[----:B-1----:R-:W-:-:S04]  /*acd0*/  LEA R10, P0, R8, UR10, 0x2 ;  /* 0x0000000a080a7c11 */ /* 0x002fc8000f8010ff */
[----:B------:R-:W-:-:S05]  /*ace0*/  LEA.HI.X R11, R8, UR11, R9, 0x2, P0 ;  /* 0x0000000b080b7c11 */ /* 0x000fca00080f1409 */
[----:B------:R-:W2:Y:S01]  /*acf0*/  LDG.E R10, desc[UR36][R10.64] ;  /* 0x000000240a0a7981 */ /* 0x000ea2000c1e1900 */
[----:B------:R-:W-:Y:S01]  /*ad00*/  ISETP.NE.AND P0, PT, R36, RZ, PT ;  /* 0x000000ff2400720c */ /* 0x000fe20003f05270 */
[----:B--2---:R-:W-:Y:S02]  /*ad10*/  IMAD R9, R0, R10, R23 ;  /* 0x0000000a00097224 */ /* 0x004fe400078e0217 */
[----:B------:R1:W2:Y:S02]  /*ad20*/  LDS R0, [R31] ;  /* 0x000000001f007984 */ /* 0x0002a40000000800 */
[----:B------:R-:W-:-:S04]  /*ad30*/  IMAD R9, R9, 0x30, RZ ;  /* 0x0000003009097824 */ /* 0x000fc800078e02ff */
[----:B------:R-:W-:-:S05]  /*ad40*/  IMAD.WIDE R8, R9, 0x4, R18 ;  /* 0x0000000409087825 */ /* 0x000fca00078e0212 */
[----:B------:R1:W5:Y:S01]  /*ad50*/  LDG.E.128 R32, desc[UR36][R8.64] ;  /* 0x0000002408207981 */ /* 0x000362000c1e1d00 */
[----:B------:R-:W-:Y:S05]  /*ad60*/  @P0 BRA `(.L_x_1142) ;  /* 0x0000000000500947 */ /* 0x000fea0003800000 */
[----:B------:R-:W-:Y:S01]  /*ad70*/  ISETP.NE.AND P1, PT, R16, RZ, PT ;  /* 0x000000ff1000720c */ /* 0x000fe20003f25270 */
[----:B-1----:R-:W1:-:S12]  /*ad80*/  LDS.128 R8, [R21] ;  /* 0x0000000015087984 */ /* 0x002e580000000c00 */
[----:B------:R-:W-:Y:S01]  /*ad90*/  VOTEU.ANY UP0, P1 ;  /* 0x0000000000ff7886 */ /* 0x000fe20000800100 */
[----:B------:R-:W-:-:S13]  /*ada0*/  PLOP3.LUT P0, PT, PT, PT, UP0, 0x80, 0x8 ;  /* 0x000000000008781c */ /* 0x000fda0003f0f008 */
[----:B------:R-:W3:Y:S01]  /*adb0*/  @P0 LDG.E.128 R44, desc[UR36][R28.64] ;  /* 0x000000241c2c0981 */ /* 0x000ee2000c1e1d00 */
[----:B------:R-:W-:Y:S02]  /*adc0*/  PLOP3.LUT P0, PT, PT, PT, UP0, 0x80, 0x8 ;  /* 0x000000000008781c */ /* 0x000fe40003f0f008 */
[----:B------:R-:W-:Y:S02]  /*add0*/  PLOP3.LUT P1, PT, PT, PT, UP0, 0x80, 0x8 ;  /* 0x000000000008781c */ /* 0x000fe40003f2f008 */
[----:B------:R-:W-:Y:S02]  /*ade0*/  PLOP3.LUT P2, PT, PT, PT, UP0, 0x80, 0x8 ;  /* 0x000000000008781c */ /* 0x000fe40003f4f008 */
[----:B------:R-:W-:Y:S01]  /*adf0*/  PLOP3.LUT P3, PT, PT, PT, UP0, 0x80, 0x8 ;  /* 0x000000000008781c */ /* 0x000fe20003f6f008 */
[----:B-1---5:R-:W-:Y:S01]  /*ae00*/  FADD.FTZ R33, R33, R9 ;  /* 0x0000000921217221 */ /* 0x022fe20000010000 */
        /* <DEDUP_REMOVED lines=10> */
.L_x_1142:
[C---:B-123-5:R-:W-:Y:S01]  /*aeb0*/  FFMA.FTZ R8, R0.reuse, R32, RZ ;  /* 0x0000002000087223 */ /* 0x06efe200000100ff */
[C---:B------:R-:W-:Y:S01]  /*aec0*/  FFMA.FTZ R9, R0.reuse, R33, RZ ;  /* 0x0000002100097223 */ /* 0x040fe200000100ff */
[C---:B------:R-:W-:Y:S01]  /*aed0*/  FFMA.FTZ R10, R0.reuse, R34, RZ ;  /* 0x00000022000a7223 */ /* 0x040fe200000100ff */
[----:B------:R-:W-:Y:S01]  /*aee0*/  FFMA.FTZ R11, R0, R35, RZ ;  /* 0x00000023000b7223 */ /* 0x000fe200000100ff */
[----:B------:R-:W-:-:S07]  /*aef0*/  IMAD.MOV.U32 R41, RZ, RZ, R25 ;  /* 0x000000ffff297224 */ /* 0x000fce00078e0019 */
.L_x_1141:
[----:B------:R-:W-:Y:S05]  /*af00*/  BSYNC.RECONVERGENT B2 ;  /* 0x0000000000027941 */ /* 0x000fea0003800200 */
.L_x_1140:
[----:B------:R-:W-:-:S13]  /*af10*/  ISETP.GE.U32.AND P0, PT, R24, 0x8, PT ;  /* 0x000000081800780c */ /* 0x000fda0003f06070 */
[----:B------:R-:W-:Y:S05]  /*af20*/  @!P0 BRA `(.L_x_1139) ;  /* 0x0000000400388947 */ /* 0x000fea0003800000 */
[----:B------:R-:W-:Y:S01]  /*af30*/  IMAD.U32 R0, RZ, RZ, UR45 ;  /* 0x0000002dff007e24 */ /* 0x000fe2000f8e00ff */
[----:B------:R-:W-:Y:S01]  /*af40*/  ISETP.NE.AND P0, PT, R36, RZ, PT ;  /* 0x000000ff2400720c */ /* 0x000fe20003f05270 */
[----:B------:R-:W-:Y:S02]  /*af50*/  IMAD R42, R41, 0x30, RZ ;  /* 0x00000030292a7824 */ /* 0x000fe400078e02ff */
[----:B------:R-:W-:-:S04]  /*af60*/  IMAD.SHL.U32 R0, R0, 0x4, RZ ;  /* 0x0000000400007824 */ /* 0x000fc800078e00ff */
[----:B------:R-:W-:-:S05]  /*af70*/  IMAD R25, R41, 0x4, -R0 ;  /* 0x0000000429197824 */ /* 0x000fca00078e0a00 */
[----:B------:R-:W-:-:S07]  /*af80*/  IADD3 R0, PT, PT, R25, 0x20, R30 ;  /* 0x0000002019007810 */ /* 0x000fce0007ffe01e */
.L_x_1146:
[----:B------:R-:W-:Y:S02]  /*af90*/  IADD3 R24, P1, PT, R41, UR5, RZ ;  /* 0x0000000529187c10 */ /* 0x000fe4000ff3e0ff */
[----:B------:R-:W-:-:S03]  /*afa0*/  ISETP.NE.AND P4, PT, R16, RZ, PT ;  /* 0x000000ff1000720c */ /* 0x000fc60003f85270 */
[----:B------:R-:W-:Y:S01]  /*afb0*/  IMAD.X R25, RZ, RZ, UR13, P1 ;  /* 0x0000000dff197e24 */ /* 0x000fe200088e06ff */
        /* <DEDUP_REMOVED lines=20> */
[----:B------:R-:W-:-:S04]  /*b100*/  IMAD.WIDE.U32 R32, R42, 0x4, R14 ;  /* 0x000000042a207825 */ /* 0x000fc800078e000e */
[----:B--2---:R-:W-:Y:S01]  /*b110*/  @P0 FMUL.FTZ R24, R24, R44 ;  /* 0x0000002c18180220 */ /* 0x004fe20000410000 */
[----:B------:R-:W-:Y:S01]  /*b120*/  @P1 FMUL.FTZ R25, R25, R45 ;  /* 0x0000002d19191220 */ /* 0x000fe20000410000 */
[----:B------:R-:W-:Y:S02]  /*b130*/  @P2 FMUL.FTZ R26, R26, R46 ;  /* 0x0000002e1a1a2220 */ /* 0x000fe40000410000 */
[----:B------:R-:W-:-:S05]  /*b140*/  @P3 FMUL.FTZ R27, R27, R47 ;  /* 0x0000002f1b1b3220 */ /* 0x000fca0000410000 */
[----:B------:R1:W-:Y:S02]  /*b150*/  STG.E.128 desc[UR36][R32.64], R24 ;  /* 0x0000001820007986 */ /* 0x0003e4000c101d24 */
.L_x_1144:
[----:B------:R-:W-:Y:S05]  /*b160*/  BSYNC.RECONVERGENT B2 ;  /* 0x0000000000027941 */ /* 0x000fea0003800200 */
.L_x_1143:
[----:B------:R-:W1:Y:S04]  /*b170*/  LDG.E R38, desc[UR36][R38.64+0x20] ;  /* 0x0000202426267981 */ /* 0x000e68000c1e1900 */
[----:B------:R-:W2:Y:S01]  /*b180*/  LDS R43, [R0+-0x20] ;  /* 0xffffe000002b7984 */ /* 0x000ea20000000800 */
[----:B------:R-:W-:Y:S02]  /*b190*/  IMAD.U32 R36, RZ, RZ, UR9 ;  /* 0x00000009ff247e24 */ /* 0x000fe4000f8e00ff */
[----:B-1----:R-:W-:-:S04]  /*b1a0*/  IMAD R32, R37, R38, R42 ;  /* 0x0000002625207224 */ /* 0x002fc800078e022a */
[----:B------:R-:W-:-:S04]  /*b1b0*/  VIADD R33, R32, 0x180 ;  /* 0x0000018020217836 */ /* 0x000fc80000000000 */
[----:B------:R-:W-:-:S06]  /*b1c0*/  IMAD.WIDE R32, R33, 0x4, R18 ;  /* 0x0000000421207825 */ /* 0x000fcc00078e0212 */
[----:B------:R-:W5:Y:S01]  /*b1d0*/  LDG.E.128 R32, desc[UR36][R32.64] ;  /* 0x0000002420207981 */ /* 0x000f62000c1e1d00 */
[----:B------:R-:W-:Y:S01]  /*b1e0*/  ISETP.NE.AND P0, PT, R36, RZ, PT ;  /* 0x000000ff2400720c */ /* 0x000fe20003f05270 */
[C---:B--2--5:R-:W-:Y:S01]  /*b1f0*/  FFMA.FTZ R45, R43.reuse, R26, R10 ;  /* 0x0000001a2b2d7223 */ /* 0x064fe2000001000a */
[C---:B------:R-:W-:Y:S01]  /*b200*/  FFMA.FTZ R24, R43.reuse, R24, R8 ;  /* 0x000000182b187223 */ /* 0x040fe20000010008 */
[C---:B------:R-:W-:Y:S01]  /*b210*/  FFMA.FTZ R44, R43.reuse, R25, R9 ;  /* 0x000000192b2c7223 */ /* 0x040fe20000010009 */
[----:B------:R-:W-:-:S09]  /*b220*/  FFMA.FTZ R26, R43, R27, R11 ;  /* 0x0000001b2b1a7223 */ /* 0x000fd2000001000b */
[----:B------:R-:W-:Y:S05]  /*b230*/  @P0 BRA `(.L_x_1145) ;  /* 0x00000000004c0947 */ /* 0x000fea0003800000 */
[----:B------:R-:W-:Y:S01]  /*b240*/  VOTEU.ANY UP0, P4 ;  /* 0x0000000000ff7886 */ /* 0x000fe20002000100 */
[----:B------:R-:W-:Y:S01]  /*b250*/  PLOP3.LUT P1, PT, PT, PT, UP0, 0x80, 0x8 ;  /* 0x000000000008781c */ /* 0x000fe20003f2f008 */
[----:B------:R-:W1:-:S12]  /*b260*/  LDS.128 R48, [R21] ;  /* 0x0000000015307984 */ /* 0x000e580000000c00 */
[----:B------:R-:W2:Y:S01]  /*b270*/  @P1 LDG.E.128 R8, desc[UR36][R28.64] ;  /* 0x000000241c081981 */ /* 0x000ea2000c1e1d00 */
[----:B------:R-:W-:Y:S01]  /*b280*/  PLOP3.LUT P1, PT, PT, PT, UP0, 0x80, 0x8 ;  /* 0x000000000008781c */ /* 0x000fe20003f2f008 */
[----:B------:R-:W-:Y:S01]  /*b290*/  VIADD R25, R42, 0x180 ;  /* 0x000001802a197836 */ /* 0x000fe20000000000 */
[----:B------:R-:W-:Y:S02]  /*b2a0*/  PLOP3.LUT P2, PT, PT, PT, UP0, 0x80, 0x8 ;  /* 0x000000000008781c */ /* 0x000fe40003f4f008 */
[----:B------:R-:W-:Y:S02]  /*b2b0*/  PLOP3.LUT P3, PT, PT, PT, UP0, 0x80, 0x8 ;  /* 0x000000000008781c */ /* 0x000fe40003f6f008 */
[----:B------:R-:W-:Y:S01]  /*b2c0*/  PLOP3.LUT P4, PT, PT, PT, UP0, 0x80, 0x8 ;  /* 0x000000000008781c */ /* 0x000fe20003f8f008 */
[----:B-1----:R-:W-:Y:S01]  /*b2d0*/  FADD.FTZ R32, R48, R32 ;  /* 0x0000002030207221 */ /* 0x002fe20000010000 */
[----:B------:R-:W-:Y:S01]  /*b2e0*/  FADD.FTZ R33, R49, R33 ;  /* 0x0000002131217221 */ /* 0x000fe20000010000 */
[----:B------:R-:W-:Y:S01]  /*b2f0*/  FADD.FTZ R34, R50, R34 ;  /* 0x0000002232227221 */ /* 0x000fe20000010000 */
[----:B------:R-:W-:-:S03]  /*b300*/  FADD.FTZ R35, R51, R35 ;  /* 0x0000002333237221 */ /* 0x000fc60000010000 */
[----:B--2---:R-:W-:Y:S02]  /*b310*/  @P1 FMUL.FTZ R32, R32, R8 ;  /* 0x0000000820201220 */ /* 0x004fe40000410000 */
[----:B------:R-:W-:Y:S02]  /*b320*/  @P2 FMUL.FTZ R33, R33, R9 ;  /* 0x0000000921212220 */ /* 0x000fe40000410000 */
[----:B------:R-:W-:Y:S02]  /*b330*/  @P3 FMUL.FTZ R34, R34, R10 ;  /* 0x0000000a22223220 */ /* 0x000fe40000410000 */
[----:B------:R-:W-:Y:S01]  /*b340*/  @P4 FMUL.FTZ R35, R35, R11 ;  /* 0x0000000b23234220 */ /* 0x000fe20000410000 */
[----:B------:R-:W-:-:S05]  /*b350*/  IMAD.WIDE.U32 R8, R25, 0x4, R14 ;  /* 0x0000000419087825 */ /* 0x000fca00078e000e */
[----:B------:R1:W-:Y:S02]  /*b360*/  STG.E.128 desc[UR36][R8.64], R32 ;  /* 0x0000002008007986 */ /* 0x0003e4000c101d24 */
.L_x_1145:
[----:B------:R2:W1:Y:S01]  /*b370*/  LDS R11, [R0] ;  /* 0x00000000000b7984 */ /* 0x0004620000000800 */
[----:B------:R-:W-:Y:S01]  /*b380*/  VIADD R41, R41, 0x10 ;  /* 0x0000001029297836 */ /* 0x000fe20000000000 */
[----:B------:R-:W-:-:S04]  /*b390*/  IADD3 R42, PT, PT, R42, 0x300, RZ ;  /* 0x000003002a2a7810 */ /* 0x000fc80007ffe0ff */
[----:B------:R-:W-:Y:S01]  /*b3a0*/  ISETP.GE.AND P1, PT, R41, R40, PT ;  /* 0x000000282900720c */ /* 0x000fe20003f26270 */
[----:B--2---:R-:W-:Y:S02]  /*b3b0*/  VIADD R0, R0, 0x40 ;  /* 0x0000004000007836 */ /* 0x004fe40000000000 */
[C---:B-1----:R-:W-:Y:S01]  /*b3c0*/  FFMA.FTZ R8, R11.reuse, R32, R24 ;  /* 0x000000200b087223 */ /* 0x042fe20000010018 */
[C---:B------:R-:W-:Y:S01]  /*b3d0*/  FFMA.FTZ R9, R11.reuse, R33, R44 ;  /* 0x000000210b097223 */ /* 0x040fe2000001002c */
[C---:B------:R-:W-:Y:S01]  /*b3e0*/  FFMA.FTZ R10, R11.reuse, R34, R45 ;  /* 0x000000220b0a7223 */ /* 0x040fe2000001002d */
[----:B------:R-:W-:-:S07]  /*b3f0*/  FFMA.FTZ R11, R11, R35, R26 ;  /* 0x000000230b0b7223 */ /* 0x000fce000001001a */
[----:B------:R-:W-:Y:S05]  /*b400*/  @!P1 BRA `(.L_x_1146) ;  /* 0xfffffff800e09947 */ /* 0x000fea000383ffff */
.L_x_1139:
[----:B------:R-:W-:Y:S05]  /*b410*/  BSYNC.RECONVERGENT B1 ;  /* 0x0000000000017941 */ /* 0x000fea0003800200 */
.L_x_1138:
[----:B------:R-:W-:Y:S01]  /*b420*/  ISETP.GE.AND P0, PT, R23, UR43, PT ;  /* 0x0000002b17007c0c */ /* 0x000fe2000bf06270 */
[----:B------:R-:W-:-:S12]  /*b430*/  BSSY.RECONVERGENT B1, `(.L_x_1147) ;  /* 0x00000e2000017945 */ /* 0x000fd80003800200 */
[----:B------:R-:W-:Y:S05]  /*b440*/  @P0 BRA `(.L_x_1148) ;  /* 0x0000000c00800947 */ /* 0x000fea0003800000 */
[----:B------:R-:W-:Y:S01]  /*b450*/  VIADD R33, R23, 0x8 ;  /* 0x0000000817217836 */ /* 0x000fe20000000000 */
[----:B------:R-:W1:Y:S01]  /*b460*/  LDC R28, c[0x0][0x3f4] ;  /* 0x0000fd00ff1c7b82 */ /* 0x000e620000000800 */
[----:B------:R-:W2:Y:S01]  /*b470*/  LDCU UR4, c[0x0][0x3f8] ;  /* 0x00007f00ff0477ac */ /* 0x000ea20008000800 */
[----:B------:R-:W-:Y:S01]  /*b480*/  BSSY.RECONVERGENT B2, `(.L_x_1149) ;  /* 0x000004d000027945 */ /* 0x000fe20003800200 */
[----:B------:R-:W-:Y:S01]  /*b490*/  IMAD.MOV.U32 R26, RZ, RZ, R23 ;  /* 0x000000ffff1a7224 */ /* 0x000fe200078e0017 */
[----:B------:R-:W-:Y:S01]  /*b4a0*/  VIMNMX R0, PT, PT, R33, UR43, !PT ;  /* 0x0000002b21007c48 */ /* 0x000fe2000ffe0100 */
[----:B------:R-:W-:-:S03]  /*b4b0*/  ULOP3.LUT UR7, URZ, UR45, URZ, 0x33, !UPT ;  /* 0x0000002dff077292 */ /* 0x000fc6000f8e33ff */
[----:B------:R-:W3:Y:S03]  /*b4c0*/  LDC.64 R24, c[0x0][0x458] ;  /* 0x00011600ff187b82 */ /* 0x000ee60000000a00 */
[----:B------:R-:W-:-:S04]  /*b4d0*/  IADD3 R32, PT, PT, -R13, UR7, R0 ;  /* 0x000000070d207c10 */ /* 0x000fc8000fffe100 */
[----:B------:R-:W-:Y:S01]  /*b4e0*/  LOP3.LUT P0, RZ, R32, 0x8, RZ, 0xc0, !PT ;  /* 0x0000000820ff7812 */ /* 0x000fe2000780c0ff */
[----:B--2---:R-:W-:-:S04]  /*b4f0*/  IMAD R27, R2, UR4, R3 ;  /* 0x00000004021b7c24 */ /* 0x004fc8000f8e0203 */
[----:B------:R-:W-:Y:S02]  /*b500*/  IMAD R27, R27, 0x30, R20 ;  /* 0x000000301b1b7824 */ /* 0x000fe400078e0214 */
[----:B-1----:R-:W-:Y:S02]  /*b510*/  IMAD R0, R28, UR4, RZ ;  /* 0x000000041c007c24 */ /* 0x002fe4000f8e02ff */
[----:B---3--:R-:W-:-:S04]  /*b520*/  IMAD.WIDE R24, R27, 0x4, R24 ;  /* 0x000000041b187825 */ /* 0x008fc800078e0218 */
[----:B------:R-:W-:Y:S05]  /*b530*/  @P0 BRA `(.L_x_1150) ;  /* 0x0000000400040947 */ /* 0x000fea0003800000 */
[----:B------:R-:W-:Y:S01]  /*b540*/  ISETP.GE.AND P0, PT, R23, R28, PT ;  /* 0x0000001c1700720c */ /* 0x000fe20003f06270 */
[----:B------:R-:W-:-:S12]  /*b550*/  IMAD.MOV.U32 R26, RZ, RZ, R33 ;  /* 0x000000ffff1a7224 */ /* 0x000fd800078e0021 */
[----:B------:R-:W-:Y:S05]  /*b560*/  @!P0 BRA `(.L_x_1150) ;  /* 0x0000000000f88947 */ /* 0x000fea0003800000 */
[----:B------:R-:W-:Y:S01]  /*b570*/  IABS R29, R28 ;  /* 0x0000001c001d7213 */ /* 0x000fe20000000000 */
[----:B------:R-:W1:Y:S01]  /*b580*/  LDCU.64 UR10, c[0x0][0x3c8] ;  /* 0x00007900ff0a77ac */ /* 0x000e620008000a00 */
[----:B------:R-:W-:Y:S01]  /*b590*/  IABS R38, R23 ;  /* 0x0000001700267213 */ /* 0x000fe20000000000 */
[----:B------:R-:W2:Y:S01]  /*b5a0*/  LDS R31, [R31] ;  /* 0x000000001f1f7984 */ /* 0x000ea20000000800 */
[----:B------:R-:W3:Y:S01]  /*b5b0*/  I2F.RP R34, R29 ;  /* 0x0000001d00227306 */ /* 0x000ee20000209400 */
[----:B------:R-:W-:Y:S02]  /*b5c0*/  ISETP.GE.AND P1, PT, R23, RZ, PT ;  /* 0x000000ff1700720c */ /* 0x000fe40003f26270 */
[----:B------:R-:W-:-:S05]  /*b5d0*/  ISETP.NE.AND P2, PT, R28, RZ, PT ;  /* 0x000000ff1c00720c */ /* 0x000fca0003f45270 */
[----:B---3--:R-:W3:Y:S02]  /*b5e0*/  MUFU.RCP R34, R34 ;  /* 0x0000002200227308 */ /* 0x008ee40000001000 */
[----:B---3--:R-:W-:-:S06]  /*b5f0*/  VIADD R35, R34, 0xffffffe ;  /* 0x0ffffffe22237836 */ /* 0x008fcc0000000000 */
[----:B------:R-:W3:Y:S02]  /*b600*/  F2I.FTZ.U32.TRUNC.NTZ R27, R35 ;  /* 0x00000023001b7305 */ /* 0x000ee4000021f000 */
[----:B---3--:R-:W-:-:S04]  /*b610*/  IMAD.MOV R26, RZ, RZ, -R27 ;  /* 0x000000ffff1a7224 */ /* 0x008fc800078e0a1b */
[----:B------:R-:W-:Y:S02]  /*b620*/  IMAD R37, R26, R29, RZ ;  /* 0x0000001d1a257224 */ /* 0x000fe400078e02ff */
[----:B------:R-:W-:-:S04]  /*b630*/  IMAD.MOV.U32 R26, RZ, RZ, RZ ;  /* 0x000000ffff1a7224 */ /* 0x000fc800078e00ff */
[----:B------:R-:W-:-:S04]  /*b640*/  IMAD.HI.U32 R26, R27, R37, R26 ;  /* 0x000000251b1a7227 */ /* 0x000fc800078e001a */
[----:B------:R-:W-:-:S04]  /*b650*/  IMAD.MOV.U32 R27, RZ, RZ, R38 ;  /* 0x000000ffff1b7224 */ /* 0x000fc800078e0026 */
[----:B------:R-:W-:-:S04]  /*b660*/  IMAD.HI.U32 R26, R26, R27, RZ ;  /* 0x0000001b1a1a7227 */ /* 0x000fc800078e00ff */
[----:B------:R-:W-:-:S04]  /*b670*/  IMAD.MOV R26, RZ, RZ, -R26 ;  /* 0x000000ffff1a7224 */ /* 0x000fc800078e0a1a */
[----:B------:R-:W-:-:S05]  /*b680*/  IMAD R26, R29, R26, R27 ;  /* 0x0000001a1d1a7224 */ /* 0x000fca00078e021b */
[----:B------:R-:W-:-:S13]  /*b690*/  ISETP.GT.U32.AND P0, PT, R29, R26, PT ;  /* 0x0000001a1d00720c */ /* 0x000fda0003f04070 */
[----:B------:R-:W-:-:S05]  /*b6a0*/  @!P0 IMAD.IADD R26, R26, 0x1, -R29 ;  /* 0x000000011a1a8824 */ /* 0x000fca00078e0a1d */
[----:B------:R-:W-:-:S13]  /*b6b0*/  ISETP.GT.U32.AND P0, PT, R29, R26, PT ;  /* 0x0000001a1d00720c */ /* 0x000fda0003f04070 */
[----:B------:R-:W-:-:S05]  /*b6c0*/  @!P0 IADD3 R26, PT, PT, R26, -R29, RZ ;  /* 0x8000001d1a1a8210 */ /* 0x000fca0007ffe0ff */
[----:B------:R-:W-:Y:S01]  /*b6d0*/  @!P1 IMAD.MOV R26, RZ, RZ, -R26 ;  /* 0x000000ffff1a9224 */ /* 0x000fe200078e0a1a */
[----:B------:R-:W-:-:S04]  /*b6e0*/  @!P2 LOP3.LUT R26, RZ, R28, RZ, 0x33, !PT ;  /* 0x0000001cff1aa212 */ /* 0x000fc800078e33ff */
[----:B------:R-:W-:-:S05]  /*b6f0*/  IADD3 R27, P0, PT, R26, UR5, RZ ;  /* 0x000000051a1b7c10 */ /* 0x000fca000ff1e0ff */
[----:B------:R-:W-:Y:S01]  /*b700*/  IMAD.X R34, RZ, RZ, UR13, P0 ;  /* 0x0000000dff227e24 */ /* 0x000fe200080e06ff */
[----:B-1----:R-:W-:-:S04]  /*b710*/  LEA R28, P0, R27, UR10, 0x2 ;  /* 0x0000000a1b1c7c11 */ /* 0x002fc8000f8010ff */
[----:B------:R-:W-:-:S06]  /*b720*/  LEA.HI.X R29, R27, UR11, R34, 0x2, P0 ;  /* 0x0000000b1b1d7c11 */ /* 0x000fcc00080f1422 */
[----:B------:R-:W3:Y:S01]  /*b730*/  LDG.E R29, desc[UR36][R28.64] ;  /* 0x000000241c1d7981 */ /* 0x000ee2000c1e1900 */
[----:B------:R-:W-:Y:S01]  /*b740*/  ISETP.NE.AND P0, PT, R36, RZ, PT ;  /* 0x000000ff2400720c */ /* 0x000fe20003f05270 */
[----:B---3--:R-:W-:-:S04]  /*b750*/  IMAD R26, R0, R29, R26 ;  /* 0x0000001d001a7224 */ /* 0x008fc800078e021a */
[----:B------:R-:W-:-:S04]  /*b760*/  IMAD R27, R26, 0x30, RZ ;  /* 0x000000301a1b7824 */ /* 0x000fc800078e02ff */
[----:B------:R-:W-:-:S05]  /*b770*/  IMAD.WIDE R26, R27, 0x4, R18 ;  /* 0x000000041b1a7825 */ /* 0x000fca00078e0212 */
[----:B------:R1:W5:Y:S01]  /*b780*/  LDG.E.128 R40, desc[UR36][R26.64] ;  /* 0x000000241a287981 */ /* 0x000362000c1e1d00 */
[----:B------:R-:W-:Y:S04]  /*b790*/  BSSY.RECONVERGENT B3, `(.L_x_1151) ;  /* 0x0000016000037945 */ /* 0x000fe80003800200 */
[----:B--2---:R-:W-:Y:S05]  /*b7a0*/  @P0 BRA `(.L_x_1152) ;  /* 0x0000000000500947 */ /* 0x004fea0003800000 */
[----:B------:R-:W-:Y:S01]  /*b7b0*/  ISETP.NE.AND P3, PT, R16, RZ, PT ;  /* 0x000000ff1000720c */ /* 0x000fe20003f65270 */
[----:B------:R-:W2:-:S12]  /*b7c0*/  LDS.128 R44, [R21] ;  /* 0x00000000152c7984 */ /* 0x000e980000000c00 */
[----:B------:R-:W-:Y:S01]  /*b7d0*/  VOTEU.ANY UP0, P3 ;  /* 0x0000000000ff7886 */ /* 0x000fe20001800100 */
[----:B------:R-:W-:-:S13]  /*b7e0*/  PLOP3.LUT P0, PT, PT, PT, UP0, 0x80, 0x8 ;  /* 0x000000000008781c */ /* 0x000fda0003f0f008 */
[----:B------:R-:W3:Y:S01]  /*b7f0*/  @P0 LDG.E.128 R36, desc[UR36][R24.64] ;  /* 0x0000002418240981 */ /* 0x000ee2000c1e1d00 */
[----:B------:R-:W-:Y:S01]  /*b800*/  PLOP3.LUT P0, PT, PT, PT, UP0, 0x80, 0x8 ;  /* 0x000000000008781c */ /* 0x000fe20003f0f008 */
[----:B-1----:R-:W-:Y:S01]  /*b810*/  IMAD R27, R23, 0x30, RZ ;  /* 0x00000030171b7824 */ /* 0x002fe200078e02ff */
[----:B------:R-:W-:Y:S02]  /*b820*/  PLOP3.LUT P1, PT, PT, PT, UP0, 0x80, 0x8 ;  /* 0x000000000008781c */ /* 0x000fe40003f2f008 */
[----:B------:R-:W-:Y:S01]  /*b830*/  PLOP3.LUT P2, PT, PT, PT, UP0, 0x80, 0x8 ;  /* 0x000000000008781c */ /* 0x000fe20003f4f008 */
[----:B------:R-:W-:Y:S01]  /*b840*/  IMAD.WIDE.U32 R26, R27, 0x4, R14 ;  /* 0x000000041b1a7825 */ /* 0x000fe200078e000e */
[----:B------:R-:W-:-:S03]  /*b850*/  PLOP3.LUT P3, PT, PT, PT, UP0, 0x80, 0x8 ;  /* 0x000000000008781c */ /* 0x000fc60003f6f008 */
[----:B--2--5:R-:W-:Y:S01]  /*b860*/  FADD.FTZ R40, R44, R40 ;  /* 0x000000282c287221 */ /* 0x024fe20000010000 */
[----:B------:R-:W-:Y:S01]  /*b870*/  FADD.FTZ R41, R45, R41 ;  /* 0x000000292d297221 */ /* 0x000fe20000010000 */
[----:B------:R-:W-:Y:S01]  /*b880*/  FADD.FTZ R42, R46, R42 ;  /* 0x0000002a2e2a7221 */ /* 0x000fe20000010000 */
[----:B------:R-:W-:Y:S01]  /*b890*/  FADD.FTZ R43, R47, R43 ;  /* 0x0000002b2f2b7221 */ /* 0x000fe20000010000 */
[----:B---3--:R-:W-:Y:S02]  /*b8a0*/  @P0 FMUL.FTZ R40, R40, R36 ;  /* 0x0000002428280220 */ /* 0x008fe40000410000 */
[----:B------:R-:W-:Y:S02]  /*b8b0*/  @P1 FMUL.FTZ R41, R41, R37 ;  /* 0x0000002529291220 */ /* 0x000fe40000410000 */
[----:B------:R-:W-:Y:S02]  /*b8c0*/  @P2 FMUL.FTZ R42, R42, R38 ;  /* 0x000000262a2a2220 */ /* 0x000fe40000410000 */
[----:B------:R-:W-:-:S05]  /*b8d0*/  @P3 FMUL.FTZ R43, R43, R39 ;  /* 0x000000272b2b3220 */ /* 0x000fca0000410000 */
[----:B------:R2:W-:Y:S02]  /*b8e0*/  STG.E.128 desc[UR36][R26.64], R40 ;  /* 0x000000281a007986 */ /* 0x0005e4000c101d24 */
.L_x_1152:
[----:B------:R-:W-:Y:S05]  /*b8f0*/  BSYNC.RECONVERGENT B3 ;  /* 0x0000000000037941 */ /* 0x000fea0003800200 */
.L_x_1151:
[C---:B-----5:R-:W-:Y:S01]  /*b900*/  FFMA.FTZ R8, R31.reuse, R40, R8 ;  /* 0x000000281f087223 */ /* 0x060fe20000010008 */
[C---:B------:R-:W-:Y:S01]  /*b910*/  FFMA.FTZ R9, R31.reuse, R41, R9 ;  /* 0x000000291f097223 */ /* 0x040fe20000010009 */
[C---:B------:R-:W-:Y:S01]  /*b920*/  FFMA.FTZ R10, R31.reuse, R42, R10 ;  /* 0x0000002a1f0a7223 */ /* 0x040fe2000001000a */
[----:B------:R-:W-:Y:S01]  /*b930*/  FFMA.FTZ R11, R31, R43, R11 ;  /* 0x0000002b1f0b7223 */ /* 0x000fe2000001000b */
[----:B-12---:R-:W-:-:S07]  /*b940*/  IMAD.MOV.U32 R26, RZ, RZ, R33 ;  /* 0x000000ffff1a7224 */ /* 0x006fce00078e0021 */
.L_x_1150:
[----:B------:R-:W-:Y:S05]  /*b950*/  BSYNC.RECONVERGENT B2 ;  /* 0x0000000000027941 */ /* 0x000fea0003800200 */
.L_x_1149:
[----:B------:R-:W-:-:S13]  /*b960*/  ISETP.GE.U32.AND P0, PT, R32, 0x8, PT ;  /* 0x000000082000780c */ /* 0x000fda0003f06070 */
[----:B------:R-:W-:Y:S05]  /*b970*/  @!P0 BRA `(.L_x_1148) ;  /* 0x0000000800348947 */ /* 0x000fea0003800000 */
[----:B------:R-:W-:Y:S02]  /*b980*/  IMAD.U32 R23, RZ, RZ, UR45 ;  /* 0x0000002dff177e24 */ /* 0x000fe4000f8e00ff */
[C---:B------:R-:W-:Y:S02]  /*b990*/  VIADD R31, R26.reuse, 0x8 ;  /* 0x000000081a1f7836 */ /* 0x040fe40000000000 */
[----:B------:R-:W-:Y:S02]  /*b9a0*/  IMAD.SHL.U32 R23, R23, 0x4, RZ ;  /* 0x0000000417177824 */ /* 0x000fe400078e00ff */
[C---:B------:R-:W-:Y:S02]  /*b9b0*/  IMAD R33, R26.reuse, 0x30, RZ ;  /* 0x000000301a217824 */ /* 0x040fe400078e02ff */
[----:B------:R-:W-:-:S05]  /*b9c0*/  IMAD R23, R26, 0x4, -R23 ;  /* 0x000000041a177824 */ /* 0x000fca00078e0a17 */
[----:B------:R-:W-:-:S07]  /*b9d0*/  IADD3 R23, PT, PT, R23, 0x20, R30 ;  /* 0x0000002017177810 */ /* 0x000fce0007ffe01e */
.L_x_1159:
        /* <DEDUP_REMOVED lines=14> */
[----:B------:R-:W2:Y:S02]  /*bac0*/  F2I.FTZ.U32.TRUNC.NTZ R27, R34 ;  /* 0x00000022001b7305 */ /* 0x000ea4000021f000 */
[----:B--2---:R-:W-:-:S04]  /*bad0*/  IMAD.MOV R26, RZ, RZ, -R27 ;  /* 0x000000ffff1a7224 */ /* 0x004fc800078e0a1b */
[----:B------:R-:W-:Y:S02]  /*bae0*/  IMAD R35, R26, R29, RZ ;  /* 0x0000001d1a237224 */ /* 0x000fe400078e02ff */
[----:B------:R-:W-:-:S05]  /*baf0*/  HFMA2 R26, -RZ, RZ, 0, 0 ;  /* 0x00000000ff1a7431 */ /* 0x000fca00000001ff */
[----:B------:R-:W-:Y:S02]  /*bb00*/  IMAD.HI.U32 R26, R27, R35, R26 ;  /* 0x000000231b1a7227 */ /* 0x000fe400078e001a */
[----:B------:R2:W4:Y:S02]  /*bb10*/  LDS R35, [R23+-0x20] ;  /* 0xffffe00017237984 */ /* 0x0005240000000800 */
[----:B------:R-:W-:-:S04]  /*bb20*/  IMAD.MOV.U32 R27, RZ, RZ, R36 ;  /* 0x000000ffff1b7224 */ /* 0x000fc800078e0024 */
[----:B------:R-:W-:-:S04]  /*bb30*/  IMAD.HI.U32 R26, R26, R27, RZ ;  /* 0x0000001b1a1a7227 */ /* 0x000fc800078e00ff */
[----:B------:R-:W-:-:S04]  /*bb40*/  IMAD.MOV R26, RZ, RZ, -R26 ;  /* 0x000000ffff1a7224 */ /* 0x000fc800078e0a1a */
[----:B------:R-:W-:-:S05]  /*bb50*/  IMAD R26, R29, R26, R27 ;  /* 0x0000001a1d1a7224 */ /* 0x000fca00078e021b */
[----:B------:R-:W-:-:S13]  /*bb60*/  ISETP.GT.U32.AND P0, PT, R29, R26, PT ;  /* 0x0000001a1d00720c */ /* 0x000fda0003f04070 */
[----:B------:R-:W-:-:S05]  /*bb70*/  @!P0 IMAD.IADD R26, R26, 0x1, -R29 ;  /* 0x000000011a1a8824 */ /* 0x000fca00078e0a1d */
[----:B------:R-:W-:-:S13]  /*bb80*/  ISETP.GT.U32.AND P0, PT, R29, R26, PT ;  /* 0x0000001a1d00720c */ /* 0x000fda0003f04070 */
[----:B------:R-:W-:-:S04]  /*bb90*/  @!P0 IMAD.IADD R26, R26, 0x1, -R29 ;  /* 0x000000011a1a8824 */ /* 0x000fc800078e0a1d */
[----:B------:R-:W-:Y:S01]  /*bba0*/  @!P1 IMAD.MOV R26, RZ, RZ, -R26 ;  /* 0x000000ffff1a9224 */ /* 0x000fe200078e0a1a */
[----:B------:R-:W-:-:S04]  /*bbb0*/  @!P2 LOP3.LUT R26, RZ, R32, RZ, 0x33, !PT ;  /* 0x00000020ff1aa212 */ /* 0x000fc800078e33ff */
[----:B------:R-:W-:-:S05]  /*bbc0*/  IADD3 R27, P0, PT, R26, UR5, RZ ;  /* 0x000000051a1b7c10 */ /* 0x000fca000ff1e0ff */
[----:B------:R-:W-:Y:S01]  /*bbd0*/  IMAD.X R30, RZ, RZ, UR13, P0 ;  /* 0x0000000dff1e7e24 */ /* 0x000fe200080e06ff */
[----:B-1----:R-:W-:-:S04]  /*bbe0*/  LEA R28, P0, R27, UR10, 0x2 ;  /* 0x0000000a1b1c7c11 */ /* 0x002fc8000f8010ff */
[----:B------:R-:W-:-:S06]  /*bbf0*/  LEA.HI.X R29, R27, UR11, R30, 0x2, P0 ;  /* 0x0000000b1b1d7c11 */ /* 0x000fcc00080f141e */
[----:B------:R-:W2:Y:S01]  /*bc00*/  LDG.E R29, desc[UR36][R28.64] ;  /* 0x000000241c1d7981 */ /* 0x000ea2000c1e1900 */
[----:B---3--:R-:W-:Y:S01]  /*bc10*/  UISETP.NE.AND UP0, UPT, UR4, URZ, UPT ;  /* 0x000000ff0400728c */ /* 0x008fe2000bf05270 */
[----:B--2---:R-:W-:-:S04]  /*bc20*/  IMAD R26, R0, R29, R26 ;  /* 0x0000001d001a7224 */ /* 0x004fc800078e021a */
[----:B------:R-:W-:-:S04]  /*bc30*/  IMAD R27, R26, 0x30, RZ ;  /* 0x000000301a1b7824 */ /* 0x000fc800078e02ff */
[----:B------:R-:W-:-:S05]  /*bc40*/  IMAD.WIDE R26, R27, 0x4, R18 ;  /* 0x000000041b1a7825 */ /* 0x000fca00078e0212 */
[----:B------:R1:W5:Y:S01]  /*bc50*/  LDG.E.128 R36, desc[UR36][R26.64] ;  /* 0x000000241a247981 */ /* 0x000362000c1e1d00 */
[----:B----4-:R-:W-:Y:S05]  /*bc60*/  BRA.U UP0, `(.L_x_1155) ;  /* 0x00000001004c7547 */ /* 0x010fea000b800000 */
[----:B------:R-:W-:Y:S01]  /*bc70*/  ISETP.NE.AND P3, PT, R16, RZ, PT ;  /* 0x000000ff1000720c */ /* 0x000fe20003f65270 */
[----:B------:R-:W2:-:S12]  /*bc80*/  LDS.128 R40, [R21] ;  /* 0x0000000015287984 */ /* 0x000e980000000c00 */
[----:B------:R-:W-:Y:S01]  /*bc90*/  VOTEU.ANY UP0, P3 ;  /* 0x0000000000ff7886 */ /* 0x000fe20001800100 */
[----:B------:R-:W-:-:S13]  /*bca0*/  PLOP3.LUT P0, PT, PT, PT, UP0, 0x80, 0x8 ;  /* 0x000000000008781c */ /* 0x000fda0003f0f008 */
[----:B------:R-:W3:Y:S01]  /*bcb0*/  @P0 LDG.E.128 R44, desc[UR36][R24.64] ;  /* 0x00000024182c0981 */ /* 0x000ee2000c1e1d00 */
[----:B------:R-:W-:Y:S01]  /*bcc0*/  PLOP3.LUT P0, PT, PT, PT, UP0, 0x80, 0x8 ;  /* 0x000000000008781c */ /* 0x000fe20003f0f008 */
[----:B-1----:R-:W-:Y:S01]  /*bcd0*/  IMAD.WIDE.U32 R26, R33, 0x4, R14 ;  /* 0x00000004211a7825 */ /* 0x002fe200078e000e */
[----:B------:R-:W-:Y:S02]  /*bce0*/  PLOP3.LUT P1, PT, PT, PT, UP0, 0x80, 0x8 ;  /* 0x000000000008781c */ /* 0x000fe40003f2f008 */
[----:B------:R-:W-:Y:S02]  /*bcf0*/  PLOP3.LUT P2, PT, PT, PT, UP0, 0x80, 0x8 ;  /* 0x000000000008781c */ /* 0x000fe40003f4f008 */
[----:B------:R-:W-:Y:S01]  /*bd00*/  PLOP3.LUT P3, PT, PT, PT, UP0, 0x80, 0x8 ;  /* 0x000000000008781c */ /* 0x000fe20003f6f008 */
[----:B--2--5:R-:W-:Y:S01]  /*bd10*/  FADD.FTZ R36, R36, R40 ;  /* 0x0000002824247221 */ /* 0x024fe20000010000 */
[----:B------:R-:W-:Y:S01]  /*bd20*/  FADD.FTZ R37, R37, R41 ;  /* 0x0000002925257221 */ /* 0x000fe20000010000 */
[----:B------:R-:W-:Y:S01]  /*bd30*/  FADD.FTZ R38, R38, R42 ;  /* 0x0000002a26267221 */ /* 0x000fe20000010000 */
[----:B------:R-:W-:-:S03]  /*bd40*/  FADD.FTZ R39, R39, R43 ;  /* 0x0000002b27277221 */ /* 0x000fc60000010000 */
[----:B---3--:R-:W-:Y:S02]  /*bd50*/  @P0 FMUL.FTZ R36, R36, R44 ;  /* 0x0000002c24240220 */ /* 0x008fe40000410000 */
[----:B------:R-:W-:Y:S02]  /*bd60*/  @P1 FMUL.FTZ R37, R37, R45 ;  /* 0x0000002d25251220 */ /* 0x000fe40000410000 */
[----:B------:R-:W-:Y:S02]  /*bd70*/  @P2 FMUL.FTZ R38, R38, R46 ;  /* 0x0000002e26262220 */ /* 0x000fe40000410000 */
[----:B------:R-:W-:-:S05]  /*bd80*/  @P3 FMUL.FTZ R39, R39, R47 ;  /* 0x0000002f27273220 */ /* 0x000fca0000410000 */
[----:B------:R2:W-:Y:S02]  /*bd90*/  STG.E.128 desc[UR36][R26.64], R36 ;  /* 0x000000241a007986 */ /* 0x0005e4000c101d24 */
.L_x_1155:
[C---:B-----5:R-:W-:Y:S01]  /*bda0*/  FFMA.FTZ R8, R35.reuse, R36, R8 ;  /* 0x0000002423087223 */ /* 0x060fe20000010008 */
[C---:B------:R-:W-:Y:S01]  /*bdb0*/  FFMA.FTZ R9, R35.reuse, R37, R9 ;  /* 0x0000002523097223 */ /* 0x040fe20000010009 */
[C---:B------:R-:W-:Y:S01]  /*bdc0*/  FFMA.FTZ R10, R35.reuse, R38, R10 ;  /* 0x00000026230a7223 */ /* 0x040fe2000001000a */
[----:B------:R-:W-:-:S07]  /*bdd0*/  FFMA.FTZ R11, R35, R39, R11 ;  /* 0x00000027230b7223 */ /* 0x000fce000001000b */
.L_x_1154:
[----:B------:R-:W-:Y:S05]  /*bde0*/  BSYNC.RECONVERGENT B2 ;  /* 0x0000000000027941 */ /* 0x000fea0003800200 */
.L_x_1153:
[----:B------:R-:W-:Y:S01]  /*bdf0*/  ISETP.GE.AND P0, PT, R31, R32, PT ;  /* 0x000000201f00720c */ /* 0x000fe20003f06270 */
[----:B------:R-:W-:-:S12]  /*be00*/  BSSY.RECONVERGENT B2, `(.L_x_1156) ;  /* 0x000003e000027945 */ /* 0x000fd80003800200 */
[----:B------:R-:W-:Y:S05]  /*be10*/  @!P0 BRA `(.L_x_1157) ;  /* 0x0000000000f08947 */ /* 0x000fea0003800000 */
[----:B------:R-:W-:Y:S01]  /*be20*/  IABS R29, R32 ;  /* 0x00000020001d7213 */ /* 0x000fe20000000000 */
[----:B------:R-:W3:Y:S01]  /*be30*/  LDCU.64 UR10, c[0x0][0x3c8] ;  /* 0x00007900ff0a77ac */ /* 0x000ee20008000a00 */
[----:B------:R-:W-:Y:S02]  /*be40*/  IABS R34, R31 ;  /* 0x0000001f00227213 */ /* 0x000fe40000000000 */
[----:B------:R-:W4:Y:S01]  /*be50*/  I2F.RP R28, R29 ;  /* 0x0000001d001c7306 */ /* 0x000f220000209400 */
[----:B------:R-:W-:Y:S01]  /*be60*/  ISETP.GE.AND P1, PT, R31, RZ, PT ;  /* 0x000000ff1f00720c */ /* 0x000fe20003f26270 */
[----:B------:R-:W0:Y:S01]  /*be70*/  LDCU UR4, c[0x0][0x40c] ;  /* 0x00008180ff0477ac */ /* 0x000e220008000800 */
[----:B------:R-:W-:-:S05]  /*be80*/  ISETP.NE.AND P2, PT, R32, RZ, PT ;  /* 0x000000ff2000720c */ /* 0x000fca0003f45270 */
[----:B----4-:R-:W4:Y:S02]  /*be90*/  MUFU.RCP R28, R28 ;  /* 0x0000001c001c7308 */ /* 0x010f240000001000 */
[----:B----4-:R-:W-:-:S06]  /*bea0*/  VIADD R30, R28, 0xffffffe ;  /* 0x0ffffffe1c1e7836 */ /* 0x010fcc0000000000 */
[----:B-12---:R-:W1:Y:S02]  /*beb0*/  F2I.FTZ.U32.TRUNC.NTZ R27, R30 ;  /* 0x0000001e001b7305 */ /* 0x006e64000021f000 */
[----:B-1----:R-:W-:-:S04]  /*bec0*/  IMAD.MOV R26, RZ, RZ, -R27 ;  /* 0x000000ffff1a7224 */ /* 0x002fc800078e0a1b */
[----:B------:R-:W-:Y:S02]  /*bed0*/  IMAD R35, R26, R29, RZ ;  /* 0x0000001d1a237224 */ /* 0x000fe400078e02ff */
[----:B------:R-:W-:-:S04]  /*bee0*/  IMAD.MOV.U32 R26, RZ, RZ, RZ ;  /* 0x000000ffff1a7224 */ /* 0x000fc800078e00ff */
[----:B------:R-:W-:Y:S02]  /*bef0*/  IMAD.HI.U32 R26, R27, R35, R26 ;  /* 0x000000231b1a7227 */ /* 0x000fe400078e001a */
[----:B------:R1:W2:Y:S02]  /*bf00*/  LDS R35, [R23] ;  /* 0x0000000017237984 */ /* 0x0002a40000000800 */
[----:B------:R-:W-:-:S04]  /*bf10*/  IMAD.MOV.U32 R27, RZ, RZ, R34 ;  /* 0x000000ffff1b7224 */ /* 0x000fc800078e0022 */
[----:B------:R-:W-:-:S05]  /*bf20*/  IMAD.HI.U32 R26, R26, R27, RZ ;  /* 0x0000001b1a1a7227 */ /* 0x000fca00078e00ff */
[----:B------:R-:W-:-:S05]  /*bf30*/  IADD3 R26, PT, PT, -R26, RZ, RZ ;  /* 0x000000ff1a1a7210 */ /* 0x000fca0007ffe1ff */
        /* <DEDUP_REMOVED lines=9> */
[----:B---3--:R-:W-:-:S04]  /*bfd0*/  LEA R28, P0, R27, UR10, 0x2 ;  /* 0x0000000a1b1c7c11 */ /* 0x008fc8000f8010ff */
[----:B------:R-:W-:-:S06]  /*bfe0*/  LEA.HI.X R29, R27, UR11, R30, 0x2, P0 ;  /* 0x0000000b1b1d7c11 */ /* 0x000fcc00080f141e */
[----:B------:R-:W3:Y:S01]  /*bff0*/  LDG.E R29, desc[UR36][R28.64] ;  /* 0x000000241c1d7981 */ /* 0x000ee2000c1e1900 */
[----:B0-----:R-:W-:Y:S01]  /*c000*/  UISETP.NE.AND UP0, UPT, UR4, URZ, UPT ;  /* 0x000000ff0400728c */ /* 0x001fe2000bf05270 */
[----:B---3--:R-:W-:-:S04]  /*c010*/  IMAD R26, R0, R29, R26 ;  /* 0x0000001d001a7224 */ /* 0x008fc800078e021a */
[----:B------:R-:W-:-:S04]  /*c020*/  IMAD R27, R26, 0x30, RZ ;  /* 0x000000301a1b7824 */ /* 0x000fc800078e02ff */
[----:B------:R-:W-:-:S05]  /*c030*/  IMAD.WIDE R26, R27, 0x4, R18 ;  /* 0x000000041b1a7825 */ /* 0x000fca00078e0212 */
[----:B------:R1:W5:Y:S01]  /*c040*/  LDG.E.128 R36, desc[UR36][R26.64] ;  /* 0x000000241a247981 */ /* 0x000362000c1e1d00 */
[----:B--2---:R-:W-:Y:S05]  /*c050*/  BRA.U UP0, `(.L_x_1158) ;  /* 0x0000000100507547 */ /* 0x004fea000b800000 */
[----:B------:R-:W-:Y:S01]  /*c060*/  ISETP.NE.AND P3, PT, R16, RZ, PT ;  /* 0x000000ff1000720c */ /* 0x000fe20003f65270 */
[----:B------:R-:W0:-:S12]  /*c070*/  LDS.128 R44, [R21] ;  /* 0x00000000152c7984 */ /* 0x000e180000000c00 */
[----:B------:R-:W-:Y:S01]  /*c080*/  VOTEU.ANY UP0, P3 ;  /* 0x0000000000ff7886 */ /* 0x000fe20001800100 */
[----:B------:R-:W-:-:S13]  /*c090*/  PLOP3.LUT P0, PT, PT, PT, UP0, 0x80, 0x8 ;  /* 0x000000000008781c */ /* 0x000fda0003f0f008 */
[----:B------:R-:W2:Y:S01]  /*c0a0*/  @P0 LDG.E.128 R40, desc[UR36][R24.64] ;  /* 0x0000002418280981 */ /* 0x000ea2000c1e1d00 */
[----:B------:R-:W-:Y:S01]  /*c0b0*/  PLOP3.LUT P0, PT, PT, PT, UP0, 0x80, 0x8 ;  /* 0x000000000008781c */ /* 0x000fe20003f0f008 */
[----:B-1----:R-:W-:Y:S01]  /*c0c0*/  VIADD R27, R33, 0x180 ;  /* 0x00000180211b7836 */ /* 0x002fe20000000000 */
[----:B------:R-:W-:Y:S02]  /*c0d0*/  PLOP3.LUT P1, PT, PT, PT, UP0, 0x80, 0x8 ;  /* 0x000000000008781c */ /* 0x000fe40003f2f008 */
[----:B------:R-:W-:Y:S01]  /*c0e0*/  PLOP3.LUT P2, PT, PT, PT, UP0, 0x80, 0x8 ;  /* 0x000000000008781c */ /* 0x000fe20003f4f008 */
[----:B------:R-:W-:Y:S01]  /*c0f0*/  IMAD.WIDE.U32 R26, R27, 0x4, R14 ;  /* 0x000000041b1a7825 */ /* 0x000fe200078e000e */
[----:B------:R-:W-:-:S03]  /*c100*/  PLOP3.LUT P3, PT, PT, PT, UP0, 0x80, 0x8 ;  /* 0x000000000008781c */ /* 0x000fc60003f6f008 */
[----:B0----5:R-:W-:Y:S01]  /*c110*/  FADD.FTZ R36, R44, R36 ;  /* 0x000000242c247221 */ /* 0x021fe20000010000 */
[----:B------:R-:W-:Y:S01]  /*c120*/  FADD.FTZ R37, R45, R37 ;  /* 0x000000252d257221 */ /* 0x000fe20000010000 */
[----:B------:R-:W-:Y:S01]  /*c130*/  FADD.FTZ R38, R46, R38 ;  /* 0x000000262e267221 */ /* 0x000fe20000010000 */
[----:B------:R-:W-:Y:S01]  /*c140*/  FADD.FTZ R39, R47, R39 ;  /* 0x000000272f277221 */ /* 0x000fe20000010000 */
[----:B--2---:R-:W-:Y:S02]  /*c150*/  @P0 FMUL.FTZ R36, R36, R40 ;  /* 0x0000002824240220 */ /* 0x004fe40000410000 */
[----:B------:R-:W-:Y:S02]  /*c160*/  @P1 FMUL.FTZ R37, R37, R41 ;  /* 0x0000002925251220 */ /* 0x000fe40000410000 */
[----:B------:R-:W-:Y:S02]  /*c170*/  @P2 FMUL.FTZ R38, R38, R42 ;  /* 0x0000002a26262220 */ /* 0x000fe40000410000 */
[----:B------:R-:W-:-:S05]  /*c180*/  @P3 FMUL.FTZ R39, R39, R43 ;  /* 0x0000002b27273220 */ /* 0x000fca0000410000 */
[----:B------:R0:W-:Y:S02]  /*c190*/  STG.E.128 desc[UR36][R26.64], R36 ;  /* 0x000000241a007986 */ /* 0x0001e4000c101d24 */
.L_x_1158:
[C---:B-----5:R-:W-:Y:S01]  /*c1a0*/  FFMA.FTZ R8, R35.reuse, R36, R8 ;  /* 0x0000002423087223 */ /* 0x060fe20000010008 */
[C---:B------:R-:W-:Y:S01]  /*c1b0*/  FFMA.FTZ R9, R35.reuse, R37, R9 ;  /* 0x0000002523097223 */ /* 0x040fe20000010009 */
[C---:B------:R-:W-:Y:S01]  /*c1c0*/  FFMA.FTZ R10, R35.reuse, R38, R10 ;  /* 0x00000026230a7223 */ /* 0x040fe2000001000a */
[----:B------:R-:W-:-:S07]  /*c1d0*/  FFMA.FTZ R11, R35, R39, R11 ;  /* 0x00000027230b7223 */ /* 0x000fce000001000b */
.L_x_1157:
[----:B------:R-:W-:Y:S05]  /*c1e0*/  BSYNC.RECONVERGENT B2 ;  /* 0x0000000000027941 */ /* 0x000fea0003800200 */
.L_x_1156:
[C---:B012---:R-:W-:Y:S02]  /*c1f0*/  VIADD R26, R31.reuse, 0x8 ;  /* 0x000000081f1a7836 */ /* 0x047fe40000000000 */
[----:B------:R-:W-:Y:S02]  /*c200*/  VIADD R31, R31, 0x10 ;  /* 0x000000101f1f7836 */ /* 0x000fe40000000000 */
[----:B------:R-:W-:Y:S01]  /*c210*/  VIADD R33, R33, 0x300 ;  /* 0x0000030021217836 */ /* 0x000fe20000000000 */
[----:B------:R-:W-:Y:S01]  /*c220*/  ISETP.GE.AND P0, PT, R26, UR43, PT ;  /* 0x0000002b1a007c0c */ /* 0x000fe2000bf06270 */
[----:B------:R-:W-:-:S12]  /*c230*/  VIADD R23, R23, 0x40 ;  /* 0x0000004017177836 */ /* 0x000fd80000000000 */
[----:B------:R-:W-:Y:S05]  /*c240*/  @!P0 BRA `(.L_x_1159) ;  /* 0xfffffff400e48947 */ /* 0x000fea000383ffff */
.L_x_1148:
[----:B------:R-:W-:Y:S05]  /*c250*/  BSYNC.RECONVERGENT B1 ;  /* 0x0000000000017941 */ /* 0x000fea0003800200 */
.L_x_1147:
[----:B------:R-:W-:-:S13]  /*c260*/  ISETP.NE.AND P0, PT, R13, R22, PT ;  /* 0x000000160d00720c */ /* 0x000fda0003f05270 */
[----:B------:R-:W-:Y:S05]  /*c270*/  @P0 BRA `(.L_x_1137) ;  /* 0x0000000000880947 */ /* 0x000fea0003800000 */
[----:B------:R-:W-:Y:S01]  /*c280*/  UMOV UR4, 0x30 ;  /* 0x0000003000047882 */ /* 0x000fe20000000000 */
[----:B0-----:R-:W0:Y:S01]  /*c290*/  LDS R21, [UR6+-0x4] ;  /* 0xfffffc06ff157984 */ /* 0x001e220008000800 */
[----:B------:R-:W-:-:S06]  /*c2a0*/  UIMAD UR4, UR42, UR4, -0x30 ;  /* 0xffffffd02a0474a4 */ /* 0x000fcc000f8e0204 */
[----:B------:R-:W-:-:S04]  /*c2b0*/  IMAD.U32 R19, RZ, RZ, UR4 ;  /* 0x00000004ff137e24 */ /* 0x000fc8000f8e00ff */
[----:B------:R-:W-:Y:S01]  /*c2c0*/  IMAD.WIDE R18, R19, 0x4, R14 ;  /* 0x0000000413127825 */ /* 0x000fe200078e020e */
[----:B------:R-:W1:Y:S04]  /*c2d0*/  LDCU UR4, c[0x0][0x40c] ;  /* 0x00008180ff0477ac */ /* 0x000e680008000800 */
[----:B------:R2:W5:Y:S01]  /*c2e0*/  LDG.E.128 R24, desc[UR36][R18.64] ;  /* 0x0000002412187981 */ /* 0x000562000c1e1d00 */
[----:B-1----:R-:W-:-:S09]  /*c2f0*/  UISETP.NE.AND UP0, UPT, UR4, URZ, UPT ;  /* 0x000000ff0400728c */ /* 0x002fd2000bf05270 */
[----:B--2---:R-:W-:Y:S05]  /*c300*/  BRA.U UP0, `(.L_x_1160) ;  /* 0x0000000100547547 */ /* 0x004fea000b800000 */
[----:B------:R-:W1:Y:S02]  /*c310*/  LDCU.64 UR10, c[0x0][0x460] ;  /* 0x00008c00ff0a77ac */ /* 0x000e640008000a00 */
[----:B-1----:R-:W-:-:S04]  /*c320*/  ISETP.NE.U32.AND P0, PT, RZ, UR10, PT ;  /* 0x0000000aff007c0c */ /* 0x002fc8000bf05070 */
[----:B------:R-:W-:-:S13]  /*c330*/  ISETP.NE.AND.EX P0, PT, RZ, UR11, PT, P0 ;  /* 0x0000000bff007c0c */ /* 0x000fda000bf05300 */
[----:B------:R-:W1:Y:S08]  /*c340*/  @P0 LDC R0, c[0x0][0x3f8] ;  /* 0x0000fe00ff000b82 */ /* 0x000e700000000800 */
[----:B------:R-:W2:Y:S01]  /*c350*/  @P0 LDC.64 R18, c[0x0][0x458] ;  /* 0x00011600ff120b82 */ /* 0x000ea20000000a00 */
[----:B-1----:R-:W-:-:S04]  /*c360*/  @P0 IMAD R3, R2, R0, R3 ;  /* 0x0000000002030224 */ /* 0x002fc800078e0203 */
[----:B------:R-:W-:-:S04]  /*c370*/  @P0 IMAD R3, R3, 0x30, R20 ;  /* 0x0000003003030824 */ /* 0x000fc800078e0214 */
[----:B--2---:R-:W-:-:S05]  /*c380*/  @P0 IMAD.WIDE R18, R3, 0x4, R18 ;  /* 0x0000000403120825 */ /* 0x004fca00078e0212 */
[----:B------:R-:W2:Y:S01]  /*c390*/  @P0 LDG.E.128 R28, desc[UR36][R18.64] ;  /* 0x00000024121c0981 */ /* 0x000ea2000c1e1d00 */
[----:B------:R-:W-:Y:S01]  /*c3a0*/  UIMAD UR4, UR39, 0x30, URZ ;  /* 0x00000030270478a4 */ /* 0x000fe2000f8e02ff */
[----:B-----5:R-:W-:Y:S01]  /*c3b0*/  FADD.FTZ R24, R24, R4 ;  /* 0x0000000418187221 */ /* 0x020fe20000010000 */
[----:B------:R-:W-:Y:S01]  /*c3c0*/  FADD.FTZ R25, R25, R5 ;  /* 0x0000000519197221 */ /* 0x000fe20000010000 */
[----:B------:R-:W-:Y:S01]  /*c3d0*/  FADD.FTZ R26, R26, R6 ;  /* 0x000000061a1a7221 */ /* 0x000fe20000010000 */
[----:B------:R-:W-:Y:S02]  /*c3e0*/  FADD.FTZ R27, R27, R7 ;  /* 0x000000071b1b7221 */ /* 0x000fe40000010000 */
[----:B------:R-:W-:-:S05]  /*c3f0*/  MOV R3, UR4 ;  /* 0x0000000400037c02 */ /* 0x000fca0008000f00 */
[----:B------:R-:W-:-:S04]  /*c400*/  IMAD.WIDE R14, R3, 0x4, R14 ;  /* 0x00000004030e7825 */ /* 0x000fc800078e020e */
[----:B--2---:R-:W-:Y:S01]  /*c410*/  @P0 FMUL.FTZ R24, R24, R28 ;  /* 0x0000001c18180220 */ /* 0x004fe20000410000 */
[----:B------:R-:W-:Y:S01]  /*c420*/  @P0 FMUL.FTZ R25, R25, R29 ;  /* 0x0000001d19190220 */ /* 0x000fe20000410000 */
[----:B------:R-:W-:Y:S01]  /*c430*/  @P0 FMUL.FTZ R26, R26, R30 ;  /* 0x0000001e1a1a0220 */ /* 0x000fe20000410000 */
[----:B------:R-:W-:-:S05]  /*c440*/  @P0 FMUL.FTZ R27, R27, R31 ;  /* 0x0000001f1b1b0220 */ /* 0x000fca0000410000 */
[----:B------:R1:W-:Y:S02]  /*c450*/  STG.E.128 desc[UR36][R14.64], R24 ;  /* 0x000000180e007986 */ /* 0x0003e4000c101d24 */
.L_x_1160:
[C---:B0----5:R-:W-:Y:S01]  /*c460*/  FFMA.FTZ R8, R21.reuse, R24, R8 ;  /* 0x0000001815087223 */ /* 0x061fe20000010008 */
[C---:B------:R-:W-:Y:S01]  /*c470*/  FFMA.FTZ R9, R21.reuse, R25, R9 ;  /* 0x0000001915097223 */ /* 0x040fe20000010009 */
[C---:B------:R-:W-:Y:S01]  /*c480*/  FFMA.FTZ R10, R21.reuse, R26, R10 ;  /* 0x0000001a150a7223 */ /* 0x040fe2000001000a */
[----:B------:R-:W-:-:S07]  /*c490*/  FFMA.FTZ R11, R21, R27, R11 ;  /* 0x0000001b150b7223 */ /* 0x000fce000001000b */
.L_x_1137:
[----:B------:R-:W-:Y:S05]  /*c4a0*/  BSYNC.RECONVERGENT B0 ;  /* 0x0000000000007941 */ /* 0x000fea0003800200 */
.L_x_1136:
[----:B------:R-:W-:Y:S01]  /*c4b0*/  BAR.SYNC.DEFER_BLOCKING 0x0 ;  /* 0x0000000000007b1d */ /* 0x000fe20000010000 */
[----:B------:R-:W-:-:S04]  /*c4c0*/  ISETP.GT.U32.AND P1, PT, R20, 0x2f, PT ;  /* 0x0000002f1400780c */ /* 0x000fc80003f24070 */
[----:B------:R-:W-:-:S09]  /*c4d0*/  ISETP.GT.U32.OR P0, PT, R12, 0xf, P1 ;  /* 0x0000000f0c00780c */ /* 0x000fd20000f04470 */
[----:B------:R-:W-:Y:S05]  /*c4e0*/  @P1 BRA `(.L_x_1161) ;  /* 0x0000000000a01947 */ /* 0x000fea0003800000 */
[----:B------:R-:W2:Y:S01]  /*c4f0*/  S2UR UR5, SR_CgaCtaId ;  /* 0x00000000000579c3 */ /* 0x000ea20000008800 */
[----:B------:R-:W-:Y:S01]  /*c500*/  UMOV UR4, 0x400 ;  /* 0x0000040000047882 */ /* 0x000fe20000000000 */
[C---:B------:R-:W-:Y:S01]  /*c510*/  LOP3.LUT R0, R12.reuse, 0x3c0, RZ, 0xc0, !PT ;  /* 0x000003c00c007812 */ /* 0x040fe200078ec0ff */
[----:B------:R-:W-:Y:S01]  /*c520*/  UIADD3 UR4, UPT, UPT, UR4, 0x220, URZ ;  /* 0x0000022004047890 */ /* 0x000fe2000fffe0ff */
[----:B------:R-:W-:Y:S01]  /*c530*/  IMAD R13, R13, 0x30, R20 ;  /* 0x000000300d0d7824 */ /* 0x000fe200078e0214 */
[----:B------:R-:W-:Y:S02]  /*c540*/  ISETP.GT.U32.AND P2, PT, R12, 0x3f, PT ;  /* 0x0000003f0c00780c */ /* 0x000fe40003f44070 */
[----:B------:R-:W-:Y:S02]  /*c550*/  ISETP.NE.AND P1, PT, R0, 0x40, PT ;  /* 0x000000400000780c */ /* 0x000fe40003f25270 */
[C---:B------:R-:W-:Y:S02]  /*c560*/  LOP3.LUT R0, R12.reuse, 0x3e0, RZ, 0xc0, !PT ;  /* 0x000003e00c007812 */ /* 0x040fe400078ec0ff */
[----:B------:R-:W-:Y:S01]  /*c570*/  ISETP.GT.U32.AND P3, PT, R12, 0x1f, PT ;  /* 0x0000001f0c00780c */ /* 0x000fe20003f64070 */
[----:B--2---:R-:W-:-:S06]  /*c580*/  ULEA UR4, UR5, UR4, 0x18 ;  /* 0x0000000405047291 */ /* 0x004fcc000f8ec0ff */
        /* <DEDUP_REMOVED lines=30> */
.L_x_1161:
[----:B------:R-:W-:Y:S05]  /*c770*/  @P0 EXIT ;  /* 0x000000000000094d */ /* 0x000fea0003800000 */
[----:B------:R-:W2:Y:S02]  /*c780*/  LDCU UR4, c[0x0][0x478] ;  /* 0x00008f00ff0477ac */ /* 0x000ea40008000800 */
[----:B--2---:R-:W-:-:S09]  /*c790*/  UISETP.NE.AND UP0, UPT, UR4, 0x2, UPT ;  /* 0x000000020400788c */ /* 0x004fd2000bf05270 */
[----:B------:R-:W-:Y:S05]  /*c7a0*/  BRA.U UP0, `(.L_x_1162) ;  /* 0x00000001007c7547 */ /* 0x000fea000b800000 */
[----:B------:R-:W2:Y:S01]  /*c7b0*/  LDC.64 R2, c[0x0][0x470] ;  /* 0x00011c00ff027b82 */ /* 0x000ea20000000a00 */
[----:B------:R-:W3:Y:S01]  /*c7c0*/  LDCU.64 UR4, c[0x0][0x380] ;  /* 0x00007000ff0477ac */ /* 0x000ee20008000a00 */
[----:B--2---:R-:W2:Y:S01]  /*c7d0*/  LDG.E R2, desc[UR36][R2.64] ;  /* 0x0000002402027981 */ /* 0x004ea2000c1e1900 */
[----:B------:R-:W-:Y:S02]  /*c7e0*/  IMAD.IADD R17, R17, 0x1, R20 ;  /* 0x0000000111117824 */ /* 0x000fe400078e0214 */
[C---:B--2---:R-:W-:Y:S01]  /*c7f0*/  FMUL.FTZ R10, R2.reuse, R10 ;  /* 0x0000000a020a7220 */ /* 0x044fe20000410000 */
[C---:B------:R-:W-:Y:S01]  /*c800*/  FMUL.FTZ R11, R2.reuse, R11 ;  /* 0x0000000b020b7220 */ /* 0x040fe20000410000 */
[C---:B------:R-:W-:Y:S01]  /*c810*/  FMUL.FTZ R9, R2.reuse, R9 ;  /* 0x0000000902097220 */ /* 0x040fe20000410000 */
[----:B------:R-:W-:-:S03]  /*c820*/  FMUL.FTZ R8, R2, R8 ;  /* 0x0000000802087220 */ /* 0x000fc60000410000 */
[----:B------:R-:W2:Y:S08]  /*c830*/  F2I.S8.NTZ R10, R10 ;  /* 0x0000000a000a7305 */ /* 0x000eb00000202100 */
[----:B------:R-:W4:Y:S01]  /*c840*/  F2I.S8.NTZ R11, R11 ;  /* 0x0000000b000b7305 */ /* 0x000f220000202100 */
[----:B--2---:R-:W-:-:S07]  /*c850*/  PRMT R0, R10, 0x8880, RZ ;  /* 0x000088800a007816 */ /* 0x004fce00000000ff */
[----:B------:R-:W2:Y:S01]  /*c860*/  F2I.S8.NTZ R9, R9 ;  /* 0x0000000900097305 */ /* 0x000ea20000202100 */
[----:B------:R-:W-:Y:S02]  /*c870*/  PRMT R0, R0, 0x7710, RZ ;  /* 0x0000771000007816 */ /* 0x000fe400000000ff */
[----:B----4-:R-:W-:-:S05]  /*c880*/  PRMT R3, R11, 0x8880, RZ ;  /* 0x000088800b037816 */ /* 0x010fca00000000ff */
[----:B------:R-:W0:Y:S01]  /*c890*/  F2I.S8.NTZ R8, R8 ;  /* 0x0000000800087305 */ /* 0x000e220000202100 */
[----:B------:R-:W-:Y:S01]  /*c8a0*/  IMAD.U32 R2, R0, 0x10000, RZ ;  /* 0x0001000000027824 */ /* 0x000fe200078e00ff */
[----:B------:R-:W-:-:S04]  /*c8b0*/  PRMT R0, R3, 0x7710, RZ ;  /* 0x0000771003007816 */ /* 0x000fc800000000ff */
[----:B------:R-:W-:Y:S02]  /*c8c0*/  LOP3.LUT R3, R2, 0xff0000, RZ, 0xc0, !PT ;  /* 0x00ff000002037812 */ /* 0x000fe400078ec0ff */
[----:B--2---:R-:W-:-:S03]  /*c8d0*/  PRMT R9, R9, 0x8880, RZ ;  /* 0x0000888009097816 */ /* 0x004fc600000000ff */
[----:B------:R-:W-:Y:S01]  /*c8e0*/  IMAD R3, R0, 0x1000000, R3 ;  /* 0x0100000000037824 */ /* 0x000fe200078e0203 */
[----:B------:R-:W-:Y:S02]  /*c8f0*/  PRMT R2, R9, 0x7710, RZ ;  /* 0x0000771009027816 */ /* 0x000fe400000000ff */
[----:B0-----:R-:W-:-:S04]  /*c900*/  PRMT R4, R8, 0x8880, RZ ;  /* 0x0000888008047816 */ /* 0x001fc800000000ff */
[----:B------:R-:W-:Y:S02]  /*c910*/  PRMT R0, R4, 0x7710, RZ ;  /* 0x0000771004007816 */ /* 0x000fe400000000ff */
[----:B------:R-:W-:Y:S02]  /*c920*/  LOP3.LUT R4, R2, 0xff, RZ, 0xc0, !PT ;  /* 0x000000ff02047812 */ /* 0x000fe400078ec0ff */
[----:B------:R-:W-:Y:S02]  /*c930*/  LOP3.LUT R5, R0, 0xff, RZ, 0xc0, !PT ;  /* 0x000000ff00057812 */ /* 0x000fe400078ec0ff */
[----:B---3--:R-:W-:Y:S01]  /*c940*/  IADD3 R2, P0, PT, R17, UR4, RZ ;  /* 0x0000000411027c10 */ /* 0x008fe2000ff1e0ff */
[----:B------:R-:W-:-:S03]  /*c950*/  IMAD R4, R4, 0x100, R3 ;  /* 0x0000010004047824 */ /* 0x000fc600078e0203 */
[----:B------:R-:W-:Y:S01]  /*c960*/  LEA.HI.X.SX32 R3, R17, UR5, 0x1, P0 ;  /* 0x0000000511037c11 */ /* 0x000fe200080f0eff */
[----:B------:R-:W-:-:S05]  /*c970*/  IMAD.IADD R5, R4, 0x1, R5 ;  /* 0x0000000104057824 */ /* 0x000fca00078e0205 */
[----:B------:R-:W-:Y:S01]  /*c980*/  STG.E desc[UR36][R2.64], R5 ;  /* 0x0000000502007986 */ /* 0x000fe2000c101924 */
[----:B------:R-:W-:Y:S05]  /*c990*/  EXIT ;  /* 0x000000000000794d */ /* 0x000fea0003800000 */
.L_x_1162:
[----:B------:R-:W2:Y:S01]  /*c9a0*/  LDC.64 R2, c[0x0][0x380] ;  /* 0x0000e000ff027b82 */ /* 0x000ea20000000a00 */
[----:B------:R-:W-:-:S04]  /*c9b0*/  IMAD.IADD R17, R17, 0x1, R20 ;  /* 0x0000000111117824 */ /* 0x000fc800078e0214 */
[----:B--2---:R-:W-:-:S05]  /*c9c0*/  IMAD.WIDE R2, R17, 0x4, R2 ;  /* 0x0000000411027825 */ /* 0x004fca00078e0202 */
[----:B------:R-:W-:Y:S01]  /*c9d0*/  STG.E.128 desc[UR36][R2.64], R8 ;  /* 0x0000000802007986 */ /* 0x000fe2000c101d24 */
[----:B------:R-:W-:Y:S05]  /*c9e0*/  EXIT ;  /* 0x000000000000794d */ /* 0x000fea0003800000 */
.L_x_993:
[----:B------:R-:W-:Y:S02]  /*c9f0*/  IMAD.MOV.U32 R12, RZ, RZ, 0x10 ;  /* 0x00000010ff0c7424 */ /* 0x000fe400078e00ff */
[----:B------:R-:W-:Y:S02]  /*ca00*/  IMAD.MOV.U32 R11, RZ, RZ, 0x1f ;  /* 0x0000001fff0b7424 */ /* 0x000fe400078e00ff */
[----:B------:R-:W-:-:S07]  /*ca10*/  IMAD.MOV.U32 R15, RZ, RZ, -0x1 ;  /* 0xffffffffff0f7424 */ /* 0x000fce00078e00ff */
[----:B0-----:R-:W-:Y:S05]  /*ca20*/  WARPSYNC.COLLECTIVE R15, `(.L_x_1163) ;  /* 0x000000000f087348 */ /* 0x001fea0003c00000 */
[----:B------:R1:W2:Y:S02]  /*ca30*/  SHFL.BFLY P6, R14, R13, R12, R11 ;  /* 0x0c00000c0d0e7389 */ /* 0x0002a400000c000b */
[----:B012---:R-:W-:Y:S05]  /*ca40*/  ENDCOLLECTIVE ;  /* 0x000000000000791b */ /* 0x007fea0003800000 */
.L_x_1163:
[----:B------:R-:W-:Y:S02]  /*ca50*/  HFMA2 R12, -RZ, RZ, 0, 4.76837158203125e-07 ;  /* 0x00000008ff0c7431 */ /* 0x000fe400000001ff */
[----:B------:R-:W-:-:S04]  /*ca60*/  FADD.FTZ R0, R13, R14 ;  /* 0x0000000e0d007221 */ /* 0x000fc80000010000 */
[----:B------:R-:W-:-:S07]  /*ca70*/  IMAD.MOV.U32 R13, RZ, RZ, R0 ;  /* 0x000000ffff0d7224 */ /* 0x000fce00078e0000 */
[----:B------:R-:W-:Y:S05]  /*ca80*/  WARPSYNC.COLLECTIVE R15, `(.L_x_1164) ;  /* 0x000000000f087348 */ /* 0x000fea0003c00000 */
[----:B------:R0:W1:Y:S02]  /*ca90*/  SHFL.BFLY P6, R14, R13, R12, R11 ;  /* 0x0c00000c0d0e7389 */ /* 0x00006400000c000b */
[----:B01----:R-:W-:Y:S05]  /*caa0*/  ENDCOLLECTIVE ;  /* 0x000000000000791b */ /* 0x003fea0003800000 */
.L_x_1164:
[----:B------:R-:W-:Y:S02]  /*cab0*/  IMAD.MOV.U32 R12, RZ, RZ, 0x4 ;  /* 0x00000004ff0c7424 */ /* 0x000fe400078e00ff */
[----:B------:R-:W-:-:S04]  /*cac0*/  FADD.FTZ R3, R0, R14 ;  /* 0x0000000e00037221 */ /* 0x000fc80000010000 */
[----:B------:R-:W-:-:S07]  /*cad0*/  IMAD.MOV.U32 R13, RZ, RZ, R3 ;  /* 0x000000ffff0d7224 */ /* 0x000fce00078e0003 */
[----:B------:R-:W-:Y:S05]  /*cae0*/  WARPSYNC.COLLECTIVE R15, `(.L_x_1165) ;  /* 0x000000000f087348 */ /* 0x000fea0003c00000 */
[----:B------:R0:W1:Y:S02]  /*caf0*/  SHFL.BFLY P6, R14, R13, R12, R11 ;  /* 0x0c00000c0d0e7389 */ /* 0x00006400000c000b */
[----:B01----:R-:W-:Y:S05]  /*cb00*/  ENDCOLLECTIVE ;  /* 0x000000000000791b */ /* 0x003fea0003800000 */
.L_x_1165:
[----:B------:R-:W-:Y:S02]  /*cb10*/  IMAD.MOV.U32 R12, RZ, RZ, 0x2 ;  /* 0x00000002ff0c7424 */ /* 0x000fe400078e00ff */
[----:B------:R-:W-:-:S04]  /*cb20*/  FADD.FTZ R4, R3, R14 ;  /* 0x0000000e03047221 */ /* 0x000fc80000010000 */
[----:B------:R-:W-:-:S07]  /*cb30*/  IMAD.MOV.U32 R13, RZ, RZ, R4 ;  /* 0x000000ffff0d7224 */ /* 0x000fce00078e0004 */
[----:B------:R-:W-:Y:S05]  /*cb40*/  WARPSYNC.COLLECTIVE R15, `(.L_x_1166) ;  /* 0x000000000f087348 */ /* 0x000fea0003c00000 */
[----:B------:R0:W1:Y:S02]  /*cb50*/  SHFL.BFLY P6, R14, R13, R12, R11 ;  /* 0x0c00000c0d0e7389 */ /* 0x00006400000c000b */
[----:B01----:R-:W-:Y:S05]  /*cb60*/  ENDCOLLECTIVE ;  /* 0x000000000000791b */ /* 0x003fea0003800000 */
.L_x_1166:
[----:B------:R-:W-:Y:S02]  /*cb70*/  IMAD.MOV.U32 R12, RZ, RZ, 0x1 ;  /* 0x00000001ff0c7424 */ /* 0x000fe400078e00ff */
[----:B------:R-:W-:-:S04]  /*cb80*/  FADD.FTZ R5, R4, R14 ;  /* 0x0000000e04057221 */ /* 0x000fc80000010000 */
[----:B------:R-:W-:-:S07]  /*cb90*/  IMAD.MOV.U32 R13, RZ, RZ, R5 ;  /* 0x000000ffff0d7224 */ /* 0x000fce00078e0005 */
[----:B------:R-:W-:Y:S05]  /*cba0*/  WARPSYNC.COLLECTIVE R15, `(.L_x_1167) ;  /* 0x000000000f087348 */ /* 0x000fea0003c00000 */
[----:B------:R0:W1:Y:S02]  /*cbb0*/  SHFL.BFLY P6, R14, R13, R12, R11 ;  /* 0x0c00000c0d0e7389 */ /* 0x00006400000c000b */
[----:B01----:R-:W-:Y:S05]  /*cbc0*/  ENDCOLLECTIVE ;  /* 0x000000000000791b */ /* 0x003fea0003800000 */
.L_x_1167:
[----:B------:R-:W-:Y:S05]  /*cbd0*/  BRA `(.L_x_1168) ;  /* 0xffffff4c00c07947 */ /* 0x000fea000383ffff */
.L_x_1093:
[----:B------:R-:W-:Y:S01]  /*cbe0*/  BSSY B0, `(.L_x_1169) ;  /* 0x0000007000007945 */ /* 0x000fe20003800000 */
[----:B------:R-:W-:Y:S02]  /*cbf0*/  IMAD.MOV.U32 R12, RZ, RZ, 0x1 ;  /* 0x00000001ff0c7424 */ /* 0x000fe400078e00ff */
[----:B------:R-:W-:Y:S02]  /*cc00*/  IMAD.MOV.U32 R11, RZ, RZ, 0x1f ;  /* 0x0000001fff0b7424 */ /* 0x000fe400078e00ff */
[----:B0-234-:R-:W-:-:S07]  /*cc10*/  IMAD.MOV.U32 R15, RZ, RZ, -0x1 ;  /* 0xffffffffff0f7424 */ /* 0x01dfce00078e00ff */
[----:B------:R-:W-:Y:S05]  /*cc20*/  WARPSYNC.COLLECTIVE R15, `(.L_x_1170) ;  /* 0x000000000f087348 */ /* 0x000fea0003c00000 */
[----:B------:R0:W1:Y:S02]  /*cc30*/  SHFL.BFLY P6, R14, R13, R12, R11 ;  /* 0x0c00000c0d0e7389 */ /* 0x00006400000c000b */
[----:B01----:R-:W-:Y:S05]  /*cc40*/  ENDCOLLECTIVE ;  /* 0x000000000000791b */ /* 0x003fea0003800000 */
.L_x_1170:
[----:B------:R-:W-:Y:S05]  /*cc50*/  BSYNC B0 ;  /* 0x0000000000007941 */ /* 0x000fea0003800000 */
.L_x_1169:
[----:B------:R-:W-:Y:S05]  /*cc60*/  BRA `(.L_x_1171) ;  /* 0xffffffa800907947 */ /* 0x000fea000383ffff */
.L_x_1097:
[----:B------:R-:W-:Y:S01]  /*cc70*/  BSSY B0, `(.L_x_1172) ;  /* 0x0000008000007945 */ /* 0x000fe20003800000 */
[----:B------:R-:W-:Y:S01]  /*cc80*/  IMAD.MOV.U32 R13, RZ, RZ, R116 ;  /* 0x000000ffff0d7224 */ /* 0x000fe200078e0074 */
[----:B------:R-:W-:Y:S01]  /*cc90*/  MOV R12, 0x10 ;  /* 0x00000010000c7802 */ /* 0x000fe20000000f00 */
[----:B------:R-:W-:Y:S02]  /*cca0*/  IMAD.MOV.U32 R11, RZ, RZ, 0x1f ;  /* 0x0000001fff0b7424 */ /* 0x000fe400078e00ff */
[----:B------:R-:W-:-:S07]  /*ccb0*/  IMAD.MOV.U32 R15, RZ, RZ, -0x1 ;  /* 0xffffffffff0f7424 */ /* 0x000fce00078e00ff */
[----:B--2-4-:R-:W-:Y:S05]  /*ccc0*/  WARPSYNC.COLLECTIVE R15, `(.L_x_1173) ;  /* 0x000000000f087348 */ /* 0x014fea0003c00000 */
[----:B------:R0:W1:Y:S02]  /*ccd0*/  SHFL.BFLY P6, R14, R13, R12, R11 ;  /* 0x0c00000c0d0e7389 */ /* 0x00006400000c000b */
[----:B012-4-:R-:W-:Y:S05]  /*cce0*/  ENDCOLLECTIVE ;  /* 0x000000000000791b */ /* 0x017fea0003800000 */
.L_x_1173:
[----:B------:R-:W-:Y:S05]  /*ccf0*/  BSYNC B0 ;  /* 0x0000000000007941 */ /* 0x000fea0003800000 */
.L_x_1172:
[----:B------:R-:W-:Y:S01]  /*cd00*/  FMNMX.FTZ R13, R14, R116, !PT ;  /* 0x000000740e0d7209 */ /* 0x000fe20007810000 */
[----:B------:R-:W-:Y:S02]  /*cd10*/  IMAD.MOV.U32 R12, RZ, RZ, 0x8 ;  /* 0x00000008ff0c7424 */ /* 0x000fe400078e00ff */
[----:B------:R-:W-:Y:S02]  /*cd20*/  IMAD.MOV.U32 R11, RZ, RZ, 0x1f ;  /* 0x0000001fff0b7424 */ /* 0x000fe400078e00ff */
[----:B------:R-:W-:-:S07]  /*cd30*/  IMAD.MOV.U32 R15, RZ, RZ, -0x1 ;  /* 0xffffffffff0f7424 */ /* 0x000fce00078e00ff */
[----:B------:R-:W-:Y:S05]  /*cd40*/  WARPSYNC.COLLECTIVE R15, `(.L_x_1174) ;  /* 0x000000000f087348 */ /* 0x000fea0003c00000 */
[----:B------:R0:W1:Y:S02]  /*cd50*/  SHFL.BFLY P6, R14, R13, R12, R11 ;  /* 0x0c00000c0d0e7389 */ /* 0x00006400000c000b */
[----:B01----:R-:W-:Y:S05]  /*cd60*/  ENDCOLLECTIVE ;  /* 0x000000000000791b */ /* 0x003fea0003800000 */
.L_x_1174:
[----:B------:R-:W-:Y:S01]  /*cd70*/  IMAD.MOV.U32 R12, RZ, RZ, 0x4 ;  /* 0x00000004ff0c7424 */ /* 0x000fe200078e00ff */
[----:B------:R-:W-:-:S05]  /*cd80*/  FMNMX.FTZ R0, R13, R14, !PT ;  /* 0x0000000e0d007209 */ /* 0x000fca0007810000 */
[----:B------:R-:W-:-:S07]  /*cd90*/  IMAD.MOV.U32 R13, RZ, RZ, R0 ;  /* 0x000000ffff0d7224 */ /* 0x000fce00078e0000 */
[----:B------:R-:W-:Y:S05]  /*cda0*/  WARPSYNC.COLLECTIVE R15, `(.L_x_1175) ;  /* 0x000000000f087348 */ /* 0x000fea0003c00000 */
[----:B------:R0:W1:Y:S02]  /*cdb0*/  SHFL.BFLY P6, R14, R13, R12, R11 ;  /* 0x0c00000c0d0e7389 */ /* 0x00006400000c000b */
[----:B01----:R-:W-:Y:S05]  /*cdc0*/  ENDCOLLECTIVE ;  /* 0x000000000000791b */ /* 0x003fea0003800000 */
.L_x_1175:
[----:B------:R-:W-:Y:S01]  /*cdd0*/  IMAD.MOV.U32 R12, RZ, RZ, 0x2 ;  /* 0x00000002ff0c7424 */ /* 0x000fe200078e00ff */
[----:B------:R-:W-:-:S05]  /*cde0*/  FMNMX.FTZ R3, R0, R14, !PT ;  /* 0x0000000e00037209 */ /* 0x000fca0007810000 */
[----:B------:R-:W-:-:S07]  /*cdf0*/  IMAD.MOV.U32 R13, RZ, RZ, R3 ;  /* 0x000000ffff0d7224 */ /* 0x000fce00078e0003 */
[----:B------:R-:W-:Y:S05]  /*ce00*/  WARPSYNC.COLLECTIVE R15, `(.L_x_1176) ;  /* 0x000000000f087348 */ /* 0x000fea0003c00000 */
[----:B------:R0:W1:Y:S02]  /*ce10*/  SHFL.BFLY P6, R14, R13, R12, R11 ;  /* 0x0c00000c0d0e7389 */ /* 0x00006400000c000b */
[----:B01----:R-:W-:Y:S05]  /*ce20*/  ENDCOLLECTIVE ;  /* 0x000000000000791b */ /* 0x003fea0003800000 */
.L_x_1176:
[----:B------:R-:W-:Y:S05]  /*ce30*/  BRA `(.L_x_1177) ;  /* 0xffffffa800cc7947 */ /* 0x000fea000383ffff */
.L_x_1178:
        /* <DEDUP_REMOVED lines=12> */
.L_x_3254:


//--------------------- .text._ZN4mmha33masked_multihead_attention_kernelIfLi48ELi64ELi4ELi16ELi64ELb1ELb1EEEv26Multihead_attention_paramsIT_XT5_EE --------------------------
	.section	.text._ZN4mmha33masked_multihead_attention_kernelIfLi48ELi64ELi4ELi16ELi64ELb1ELb1EEEv26Multihead_attention_paramsIT_XT5_EE,"ax",@progbits
	.align	128
        .global         _ZN4mmha33masked_multihead_attention_kernelIfLi48ELi64ELi4ELi16ELi64ELb1ELb1EEEv26Multihead_attention_paramsIT_XT5_EE
        .type           _ZN4mmha33masked_multihead_attention_kernelIfLi48ELi64ELi4ELi16ELi64ELb1ELb1EEEv26Multihead_attention_paramsIT_XT5_EE,@function
        .size           _ZN4mmha33masked_multihead_attention_kernelIfLi48ELi64ELi4ELi16ELi64ELb1ELb1EEEv26Multihead_attention_paramsIT_XT5_EE,(.L_x_3255 - _ZN4mmha33masked_multihead_attention_kernelIfLi48ELi64ELi4ELi16ELi64ELb1ELb1EEEv26Multihead_attention_paramsIT_XT5_EE)
        .other          _ZN4mmha33masked_multihead_attention_kernelIfLi48ELi64ELi4ELi16ELi64ELb1ELb1EEEv26Multihead_attention_paramsIT_XT5_EE,@"STO_CUDA_ENTRY STV_DEFAULT"
_ZN4mmha33masked_multihead_attention_kernelIfLi48ELi64ELi4ELi16ELi64ELb1ELb1EEEv26Multihead_attention_paramsIT_XT5_EE:
.text._ZN4mmha33masked_multihead_attention_kernelIfLi48ELi64ELi4ELi16ELi64ELb1ELb1EEEv26Multihead_attention_paramsIT_XT5_EE:
        /* <DEDUP_REMOVED lines=13> */
.L_x_1179:
[----:B------:R-:W1:Y:S01]  /*00d0*/  S2R R3, SR_CTAID.Y ;  /* 0x0000000000037919 */ /* 0x000e620000002600 */
[----:B------:R-:W1:Y:S01]  /*00e0*/  LDC.64 R4, c[0x0][0x498] ;  /* 0x00012600ff047b82 */ /* 0x000e620000000a00 */
[----:B------:R-:W2:Y:S01]  /*00f0*/  LDCU UR8, c[0x0][0x3f0] ;  /* 0x00007e00ff0877ac */ /* 0x000ea20008000800 */
[----:B------:R-:W3:Y:S01]  /*0100*/  S2R R2, SR_CTAID.Y ;  /* 0x0000000000027919 */ /* 0x000ee20000002600 */
[----:B------:R-:W4:Y:S01]  /*0110*/  LDCU UR10, c[0x0][0x3f4] ;  /* 0x00007e80ff0a77ac */ /* 0x000f220008000800 */
[----:B------:R-:W0:Y:S04]  /*0120*/  S2R R31, SR_TID.X ;  /* 0x00000000001f7919 */ /* 0x000e280000002100 */
[----:B------:R-:W0:Y:S01]  /*0130*/  S2UR UR44, SR_CTAID.X ;  /* 0x00000000002c79c3 */ /* 0x000e220000002500 */
[----:B------:R-:W0:Y:S07]  /*0140*/  LDCU UR9, c[0x0][0x3f8] ;  /* 0x00007f00ff0977ac */ /* 0x000e2e0008000800 */
[----:B------:R-:W0:Y:S01]  /*0150*/  LDC.64 R18, c[0x0][0x418] ;  /* 0x00010600ff127b82 */ /* 0x000e220000000a00 */
[----:B--2---:R-:W-:-:S05]  /*0160*/  IMAD.U32 R0, RZ, RZ, UR8 ;  /* 0x00000008ff007e24 */ /* 0x004fca000f8e00ff */
[----:B------:R-:W-:-:S04]  /*0170*/  IABS R9, R0 ;  /* 0x0000000000097213 */ /* 0x000fc80000000000 */
[----:B------:R-:W2:Y:S01]  /*0180*/  I2F.RP R0, R9 ;  /* 0x0000000900007306 */ /* 0x000ea20000209400 */
[----:B-1----:R-:W-:-:S05]  /*0190*/  IMAD.WIDE.U32 R4, R3, 0x4, R4 ;  /* 0x0000000403047825 */ /* 0x002fca00078e0004 */
[----:B------:R1:W4:Y:S02]  /*01a0*/  LDG.E R12, desc[UR36][R4.64] ;  /* 0x00000024040c7981 */ /* 0x000324000c1e1900 */
[----:B--2---:R-:W2:Y:S02]  /*01b0*/  MUFU.RCP R0, R0 ;  /* 0x0000000000007308 */ /* 0x004ea40000001000 */
[----:B--2---:R-:W-:-:S06]  /*01c0*/  VIADD R6, R0, 0xffffffe ;  /* 0x0ffffffe00067836 */ /* 0x004fcc0000000000 */
[----:B------:R2:W1:Y:S01]  /*01d0*/  F2I.FTZ.U32.TRUNC.NTZ R7, R6 ;  /* 0x0000000600077305 */ /* 0x000462000021f000 */
[----:B---3--:R-:W-:Y:S01]  /*01e0*/  IABS R2, R2 ;  /* 0x0000000200027213 */ /* 0x008fe20000000000 */
[----:B--2---:R-:W-:Y:S02]  /*01f0*/  IMAD.MOV.U32 R6, RZ, RZ, RZ ;  /* 0x000000ffff067224 */ /* 0x004fe400078e00ff */
[----:B-1----:R-:W-:-:S04]  /*0200*/  IMAD.MOV R8, RZ, RZ, -R7 ;  /* 0x000000ffff087224 */ /* 0x002fc800078e0a07 */
[----:B------:R-:W-:-:S04]  /*0210*/  IMAD R11, R8, R9, RZ ;  /* 0x00000009080b7224 */ /* 0x000fc800078e02ff */
[----:B------:R-:W-:-:S06]  /*0220*/  IMAD.HI.U32 R7, R7, R11, R6 ;  /* 0x0000000b07077227 */ /* 0x000fcc00078e0006 */
[----:B------:R-:W-:-:S05]  /*0230*/  IMAD.HI.U32 R7, R7, R2, RZ ;  /* 0x0000000207077227 */ /* 0x000fca00078e00ff */
[----:B------:R-:W-:Y:S02]  /*0240*/  R2UR UR6, R7 ;  /* 0x00000000070672ca */ /* 0x000fe400000e0000 */
[----:B------:R-:W1:Y:S11]  /*0250*/  LDC.64 R6, c[0x0][0x460] ;  /* 0x00011800ff067b82 */ /* 0x000e760000000a00 */
[----:B------:R-:W-:-:S05]  /*0260*/  IADD3 R0, PT, PT, RZ, -UR6, RZ ;  /* 0x80000006ff007c10 */ /* 0x000fca000fffe0ff */
[C---:B------:R-:W-:Y:S02]  /*0270*/  IMAD R2, R9.reuse, R0, R2 ;  /* 0x0000000009027224 */ /* 0x040fe400078e0202 */
[----:B------:R-:W-:Y:S01]  /*0280*/  IMAD.U32 R4, RZ, RZ, UR6 ;  /* 0x00000006ff047e24 */ /* 0x000fe2000f8e00ff */
[----:B------:R-:W2:Y:S02]  /*0290*/  LDC R0, c[0x0][0x40c] ;  /* 0x00010300ff007b82 */ /* 0x000ea40000000800 */
[----:B------:R-:W-:-:S13]  /*02a0*/  ISETP.GT.U32.AND P0, PT, R9, R2, PT ;  /* 0x000000020900720c */ /* 0x000fda0003f04070 */
[----:B------:R-:W-:Y:S02]  /*02b0*/  @!P0 VIADD R4, R4, 0x1 ;  /* 0x0000000104048836 */ /* 0x000fe40000000000 */
[----:B------:R-:W-:-:S03]  /*02c0*/  @!P0 IMAD.IADD R2, R2, 0x1, -R9 ;  /* 0x0000000102028824 */ /* 0x000fc600078e0a09 */
[----:B------:R-:W-:Y:S02]  /*02d0*/  @!P0 R2UR UR6, R4 ;  /* 0x00000000040682ca */ /* 0x000fe400000e0000 */
[----:B------:R-:W-:-:S11]  /*02e0*/  ISETP.GE.U32.AND P1, PT, R2, R9, PT ;  /* 0x000000090200720c */ /* 0x000fd60003f26070 */
[----:B------:R-:W-:-:S04]  /*02f0*/  IMAD.U32 R4, RZ, RZ, UR6 ;  /* 0x00000006ff047e24 */ /* 0x000fc8000f8e00ff */
[----:B------:R-:W-:-:S05]  /*0300*/  @P1 VIADD R4, R4, 0x1 ;  /* 0x0000000104041836 */ /* 0x000fca0000000000 */
[----:B------:R-:W-:Y:S01]  /*0310*/  @P1 R2UR UR6, R4 ;  /* 0x00000000040612ca */ /* 0x000fe200000e0000 */
[----:B----4-:R-:W-:Y:S01]  /*0320*/  IMAD.U32 R4, RZ, RZ, UR10 ;  /* 0x0000000aff047e24 */ /* 0x010fe2000f8e00ff */
[----:B-1----:R-:W-:-:S04]  /*0330*/  ISETP.NE.U32.AND P0, PT, R6, RZ, PT ;  /* 0x000000ff0600720c */ /* 0x002fc80003f05070 */
[----:B------:R-:W-:Y:S02]  /*0340*/  IABS R10, R4 ;  /* 0x00000004000a7213 */ /* 0x000fe40000000000 */
[----:B------:R-:W-:Y:S02]  /*0350*/  ISETP.NE.AND.EX P0, PT, R7, RZ, PT, P0 ;  /* 0x000000ff0700720c */ /* 0x000fe40003f05300 */
[----:B------:R-:W1:Y:S02]  /*0360*/  I2F.RP R5, R10 ;  /* 0x0000000a00057306 */ /* 0x000e640000209400 */
[----:B--2---:R-:W-:Y:S01]  /*0370*/  ISETP.EQ.AND P5, PT, R0, RZ, P0 ;  /* 0x000000ff0000720c */ /* 0x004fe200007a2270 */
[----:B------:R-:W-:-:S05]  /*0380*/  IMAD.U32 R2, RZ, RZ, UR8 ;  /* 0x00000008ff027e24 */ /* 0x000fca000f8e00ff */
[----:B------:R-:W-:-:S04]  /*0390*/  LOP3.LUT R2, R2, UR7, RZ, 0x3c, !PT ;  /* 0x0000000702027c12 */ /* 0x000fc8000f8e3cff */
[----:B------:R-:W-:Y:S01]  /*03a0*/  ISETP.GE.AND P0, PT, R2, RZ, PT ;  /* 0x000000ff0200720c */ /* 0x000fe20003f06270 */
[----:B-1----:R-:W1:Y:S02]  /*03b0*/  MUFU.RCP R5, R5 ;  /* 0x0000000500057308 */ /* 0x002e640000001000 */
[----:B------:R-:W-:Y:S01]  /*03c0*/  VOTEU.ANY UP2, P5 ;  /* 0x0000000000ff7886 */ /* 0x000fe20002840100 */
[----:B------:R-:W-:-:S04]  /*03d0*/  UISETP.NE.AND UP0, UPT, UR8, URZ, UPT ;  /* 0x000000ff0800728c */ /* 0x000fc8000bf05270 */
[----:B------:R-:W2:Y:S05]  /*03e0*/  @UP2 LDCU.64 UR4, c[0x0][0x460] ;  /* 0x00008c00ff0427ac */ /* 0x000eaa0008000a00 */
[----:B------:R-:W-:Y:S01]  /*03f0*/  VOTEU.ANY UP1, P0 ;  /* 0x0000000000ff7886 */ /* 0x000fe20000020100 */
[----:B------:R-:W-:-:S04]  /*0400*/  PLOP3.LUT P0, PT, PT, PT, UP2, 0x80, 0x8 ;  /* 0x000000000008781c */ /* 0x000fc80003f0f028 */
[----:B------:R-:W-:Y:S01]  /*0410*/  @!UP1 UIADD3 UR6, UPT, UPT, -UR6, URZ, URZ ;  /* 0x000000ff06069290 */ /* 0x000fe2000fffe1ff */
[----:B-1----:R-:W-:Y:S01]  /*0420*/  VIADD R8, R5, 0xffffffe ;  /* 0x0ffffffe05087836 */ /* 0x002fe20000000000 */
[----:B------:R-:W-:-:S03]  /*0430*/  @!UP0 ULOP3.LUT UR6, URZ, UR8, URZ, 0x33, !UPT ;  /* 0x00000008ff068292 */ /* 0x000fc6000f8e33ff */
[----:B------:R1:W3:Y:S01]  /*0440*/  F2I.FTZ.U32.TRUNC.NTZ R9, R8 ;  /* 0x0000000800097305 */ /* 0x0002e2000021f000 */
[----:B--2---:R-:W-:Y:S01]  /*0450*/  @UP2 UIMAD.WIDE UR4, UR6, 0x4, UR4 ;  /* 0x00000004060428a5 */ /* 0x004fe2000f8e0204 */
[----:B------:R-:W-:-:S05]  /*0460*/  HFMA2 R2, -RZ, RZ, 0, 0 ;  /* 0x00000000ff027431 */ /* 0x000fca00000001ff */
[----:B------:R-:W-:Y:S02]  /*0470*/  IMAD.U32 R6, RZ, RZ, UR4 ;  /* 0x00000004ff067e24 */ /* 0x000fe4000f8e00ff */
[----:B------:R-:W-:Y:S02]  /*0480*/  IMAD.U32 R7, RZ, RZ, UR5 ;  /* 0x00000005ff077e24 */ /* 0x000fe4000f8e00ff */
[----:B-1----:R-:W-:Y:S01]  /*0490*/  IMAD.MOV.U32 R8, RZ, RZ, RZ ;  /* 0x000000ffff087224 */ /* 0x002fe200078e00ff */
[----:B------:R-:W1:Y:S02]  /*04a0*/  LDCU UR4, c[0x0][0x3e8] ;  /* 0x00007d00ff0477ac */ /* 0x000e640008000800 */
[----:B------:R3:W5:Y:S02]  /*04b0*/  @P0 LDG.E R2, desc[UR36][R6.64] ;  /* 0x0000002406020981 */ /* 0x000764000c1e1900 */
        /* <DEDUP_REMOVED lines=14> */
[----:B-1----:R-:W-:Y:S01]  /*05a0*/  UISETP.NE.AND UP1, UPT, UR4, URZ, UPT ;  /* 0x000000ff0400728c */ /* 0x002fe2000bf25270 */
[----:B0-----:R-:W-:Y:S01]  /*05b0*/  ISETP.GT.U32.AND P4, PT, R31, 0x17, PT ;  /* 0x000000171f00780c */ /* 0x001fe20003f84070 */
        /* <DEDUP_REMOVED lines=15> */
[----:B------:R-:W-:Y:S01]  /*06b0*/  IMAD.SHL.U32 R5, R31, 0x2, RZ ;  /* 0x000000021f057824 */ /* 0x000fe200078e00ff */
[----:B------:R-:W-:Y:S07]  /*06c0*/  @P4 BRA `(.L_x_1181) ;  /* 0x0000000000404947 */ /* 0x000fee0003800000 */
        /* <DEDUP_REMOVED lines=16> */
.L_x_1181:
[----:B------:R-:W-:Y:S05]  /*07d0*/  BSYNC.RECONVERGENT B0 ;  /* 0x0000000000007941 */ /* 0x000fea0003800200 */
.L_x_1180:
[----:B------:R-:W1:Y:S01]  /*07e0*/  LDCU.64 UR12, c[0x0][0x3a0] ;  /* 0x00007400ff0c77ac */ /* 0x000e620008000a00 */
[----:B------:R-:W-:Y:S01]  /*07f0*/  ISETP.NE.U32.AND P0, PT, R18, RZ, PT ;  /* 0x000000ff1200720c */ /* 0x000fe20003f05070 */
[----:B------:R-:W2:Y:S01]  /*0800*/  S2R R20, SR_CTAID.X ;  /* 0x0000000000147919 */ /* 0x000ea20000002500 */
[----:B------:R-:W3:Y:S01]  /*0810*/  @!P4 LDC.64 R6, c[0x0][0x3b8] ;  /* 0x0000ee00ff06cb82 */ /* 0x000ee20000000a00 */
[----:B------:R-:W4:Y:S01]  /*0820*/  LDCU.64 UR6, c[0x0][0x390] ;  /* 0x00007200ff0677ac */ /* 0x000f220008000a00 */
[----:B------:R-:W-:Y:S01]  /*0830*/  ISETP.NE.AND.EX P0, PT, R19, RZ, PT, P0 ;  /* 0x000000ff1300720c */ /* 0x000fe20003f05300 */
[----:B------:R-:W-:Y:S01]  /*0840*/  IMAD.U32 R23, RZ, RZ, UR5 ;  /* 0x00000005ff177e24 */ /* 0x000fe2000f8e00ff */
[----:B------:R-:W-:Y:S01]  /*0850*/  SHF.R.U32.HI R17, RZ, 0x1, R31 ;  /* 0x00000001ff117819 */ /* 0x000fe2000001161f */
[----:B------:R-:W-:Y:S01]  /*0860*/  VOTEU.ANY UP0, P5 ;  /* 0x0000000000ff7886 */ /* 0x000fe20002800100 */
[----:B------:R-:W-:Y:S01]  /*0870*/  PLOP3.LUT P1, PT, PT, PT, UP0, 0x40, 0x4 ;  /* 0x000000000004781c */ /* 0x000fe20003f2e808 */
[----:B------:R-:W-:Y:S01]  /*0880*/  IMAD R23, R23, 0x30, RZ ;  /* 0x0000003017177824 */ /* 0x000fe200078e02ff */
[----:B------:R-:W-:Y:S01]  /*0890*/  LOP3.LUT R22, R5, 0x2, RZ, 0xc0, !PT ;  /* 0x0000000205167812 */ /* 0x000fe200078ec0ff */
[----:B------:R-:W-:Y:S01]  /*08a0*/  @!P4 IMAD R19, R17, R4, UR43 ;  /* 0x0000002b1113ce24 */ /* 0x000fe2000f8e0204 */
[----:B------:R-:W-:-:S02]  /*08b0*/  ISETP.GT.U32.OR P1, PT, R31, 0x1f, P1 ;  /* 0x0000001f1f00780c */ /* 0x000fc40000f24470 */
[----:B------:R-:W-:Y:S01]  /*08c0*/  CS2R R24, SRZ ;  /* 0x0000000000187805 */ /* 0x000fe2000001ff00 */
[----:B------:R-:W0:Y:S01]  /*08d0*/  LDC R30, c[0x0][0x400] ;  /* 0x00010000ff1e7b82 */ /* 0x000e220000000800 */
[----:B------:R-:W-:Y:S01]  /*08e0*/  @!P4 IMAD R18, R23, UR10, R22 ;  /* 0x0000000a1712cc24 */ /* 0x000fe2000f8e0216 */
[----:B------:R-:W0:Y:S01]  /*08f0*/  LDCU.U8 UR4, c[0x0][0x404] ;  /* 0x00008080ff0477ac */ /* 0x000e220008000000 */
[----:B-1----:R-:W-:Y:S02]  /*0900*/  ISETP.NE.U32.AND P2, PT, RZ, UR12, PT ;  /* 0x0000000cff007c0c */ /* 0x002fe4000bf45070 */
[----:B------:R-:W-:Y:S02]  /*0910*/  @!P4 IMAD R19, R19, 0x4, R18 ;  /* 0x000000041313c824 */ /* 0x000fe400078e0212 */
[----:B------:R-:W-:Y:S01]  /*0920*/  ISETP.NE.AND.EX P2, PT, RZ, UR13, PT, P2 ;  /* 0x0000000dff007c0c */ /* 0x000fe2000bf45320 */
[----:B------:R-:W1:Y:S01]  /*0930*/  @P0 LDC.64 R14, c[0x0][0x418] ;  /* 0x00010600ff0e0b82 */ /* 0x000e620000000a00 */
[----:B----4-:R-:W-:-:S02]  /*0940*/  ISETP.NE.U32.AND P3, PT, RZ, UR6, PT ;  /* 0x00000006ff007c0c */ /* 0x010fc4000bf65070 */
[----:B------:R-:W-:Y:S01]  /*0950*/  ISETP.GT.U32.OR P2, PT, R31, 0x17, !P2 ;  /* 0x000000171f00780c */ /* 0x000fe20005744470 */
[----:B---3--:R-:W-:Y:S01]  /*0960*/  @!P4 IMAD.WIDE R6, R19, 0x4, R6 ;  /* 0x000000041306c825 */ /* 0x008fe200078e0206 */
[----:B------:R-:W-:Y:S02]  /*0970*/  ISETP.NE.AND.EX P3, PT, RZ, UR7, PT, P3 ;  /* 0x00000007ff007c0c */ /* 0x000fe4000bf65330 */
[----:B------:R-:W-:Y:S02]  /*0980*/  CS2R R18, SRZ ;  /* 0x0000000000127805 */ /* 0x000fe4000001ff00 */
[----:B------:R-:W-:Y:S01]  /*0990*/  ISETP.NE.OR P2, PT, R0, RZ, P2 ;  /* 0x000000ff0000720c */ /* 0x000fe20001745670 */
[----:B------:R-:W3:Y:S01]  /*09a0*/  @!P1 LDC.64 R12, c[0x0][0x450] ;  /* 0x00011400ff0c9b82 */ /* 0x000ee20000000a00 */
[----:B------:R-:W-:Y:S01]  /*09b0*/  ISETP.GT.U32.OR P3, PT, R31, 0x17, !P3 ;  /* 0x000000171f00780c */ /* 0x000fe20005f64470 */
[----:B------:R-:W4:Y:S01]  /*09c0*/  @!P4 LDG.E.64 R24, desc[UR36][R6.64] ;  /* 0x000000240618c981 */ /* 0x000f22000c1e1b00 */
[----:B--2---:R-:W-:-:S02]  /*09d0*/  IMAD R21, R20, 0x30, R5 ;  /* 0x0000003014157824 */ /* 0x004fc400078e0205 */
[----:B-----5:R-:W-:-:S07]  /*09e0*/  @!P1 IMAD R20, R2, UR9, RZ ;  /* 0x0000000902149c24 */ /* 0x020fce000f8e02ff */
[----:B------:R-:W2:Y:S01]  /*09f0*/  @!P2 LDC.64 R10, c[0x0][0x3a0] ;  /* 0x0000e800ff0aab82 */ /* 0x000ea20000000a00 */
[----:B-1----:R-:W-:-:S07]  /*0a00*/  @P0 IMAD.WIDE.U32 R14, R3, 0x4, R14 ;  /* 0x00000004030e0825 */ /* 0x002fce00078e000e */
[----:B0-----:R-:W0:Y:S01]  /*0a10*/  @!P3 LDC.64 R8, c[0x0][0x390] ;  /* 0x0000e400ff08bb82 */ /* 0x001e220000000a00 */
[----:B------:R-:W-:Y:S01]  /*0a20*/  @!P1 IMAD R3, R20, 0x30, R21 ;  /* 0x0000003014039824 */ /* 0x000fe200078e0215 */
[----:B------:R-:W4:Y:S03]  /*0a30*/  @P0 LDG.E R14, desc[UR36][R14.64] ;  /* 0x000000240e0e0981 */ /* 0x000f26000c1e1900 */
[----:B---3--:R-:W-:-:S06]  /*0a40*/  @!P1 IMAD.WIDE R12, R3, 0x4, R12 ;  /* 0x00000004030c9825 */ /* 0x008fcc00078e020c */
[----:B------:R-:W3:Y:S01]  /*0a50*/  @!P1 LDG.E.64 R12, desc[UR36][R12.64] ;  /* 0x000000240c0c9981 */ /* 0x000ee2000c1e1b00 */
[----:B--2---:R-:W-:-:S05]  /*0a60*/  @!P2 IMAD.WIDE.U32 R10, R21, 0x4, R10 ;  /* 0x00000004150aa825 */ /* 0x004fca00078e000a */
[----:B------:R-:W2:Y:S01]  /*0a70*/  @!P2 LDG.E.64 R18, desc[UR36][R10.64] ;  /* 0x000000240a12a981 */ /* 0x000ea2000c1e1b00 */
[----:B0-----:R-:W-:Y:S01]  /*0a80*/  @!P3 IMAD.WIDE.U32 R8, R21, 0x4, R8 ;  /* 0x000000041508b825 */ /* 0x001fe200078e0008 */
[----:B------:R-:W-:-:S06]  /*0a90*/  CS2R R20, SRZ ;  /* 0x0000000000147805 */ /* 0x000fcc000001ff00 */
[----:B------:R-:W3:Y:S01]  /*0aa0*/  @!P3 LDG.E.64 R20, desc[UR36][R8.64] ;  /* 0x000000240814b981 */ /* 0x000ee2000c1e1b00 */
[----:B------:R-:W-:Y:S01]  /*0ab0*/  ISETP.NE.AND P2, PT, RZ, UR4, PT ;  /* 0x00000004ff007c0c */ /* 0x000fe2000bf45270 */
[----:B------:R-:W-:-:S03]  /*0ac0*/  IMAD.MOV R3, RZ, RZ, -R4 ;  /* 0x000000ffff037224 */ /* 0x000fc600078e0a04 */
[----:B------:R-:W-:Y:S02]  /*0ad0*/  ISETP.LT.OR P2, PT, R30, 0x1, P2 ;  /* 0x000000011e00780c */ /* 0x000fe40001741670 */
[----:B------:R-:W-:Y:S01]  /*0ae0*/  VIADDMNMX R3, R3, UR42, RZ, !PT ;  /* 0x0000002a03037c46 */ /* 0x000fe2000f8001ff */
[----:B------:R-:W-:Y:S01]  /*0af0*/  UMOV UR38, URZ ;  /* 0x000000ff00267c82 */ /* 0x000fe20008000000 */
[----:B------:R-:W-:Y:S02]  /*0b00*/  ISETP.NE.AND P3, PT, R0, RZ, PT ;  /* 0x000000ff0000720c */ /* 0x000fe40003f65270 */
[----:B------:R-:W-:Y:S01]  /*0b10*/  R2UR UR45, R3 ;  /* 0x00000000032d72ca */ /* 0x000fe200000e0000 */
[----:B------:R-:W-:Y:S01]  /*0b20*/  BSSY.RECONVERGENT B6, `(.L_x_1182) ;  /* 0x00000d0000067945 */ /* 0x000fe20003800200 */
[----:B----4-:R-:W-:Y:S01]  /*0b30*/  @P0 R2UR UR38, R14 ;  /* 0x000000000e2602ca */ /* 0x010fe200000e0000 */
[----:B--2---:R-:W-:Y:S01]  /*0b40*/  FADD.FTZ R3, R18, R24 ;  /* 0x0000001812037221 */ /* 0x004fe20000010000 */
[----:B------:R-:W-:-:S04]  /*0b50*/  FADD.FTZ R4, R19, R25 ;  /* 0x0000001913047221 */ /* 0x000fc80000010000 */
[C---:B------:R-:W-:Y:S01]  /*0b60*/  FSEL R24, R3.reuse, R24, !P3 ;  /* 0x0000001803187208 */ /* 0x040fe20005800000 */
[----:B---3--:R-:W-:Y:S01]  /*0b70*/  @!P1 FMUL.FTZ R24, R3, R12 ;  /* 0x0000000c03189220 */ /* 0x008fe20000410000 */
[C---:B------:R-:W-:Y:S01]  /*0b80*/  FSEL R25, R4.reuse, R25, !P3 ;  /* 0x0000001904197208 */ /* 0x040fe20005800000 */
[----:B------:R-:W-:Y:S01]  /*0b90*/  @!P1 FMUL.FTZ R25, R4, R13 ;  /* 0x0000000d04199220 */ /* 0x000fe20000410000 */
[----:B------:R-:W-:Y:S01]  /*0ba0*/  FADD.FTZ R26, R20, R26 ;  /* 0x0000001a141a7221 */ /* 0x000fe20000010000 */
[----:B------:R-:W-:Y:S01]  /*0bb0*/  FADD.FTZ R27, R21, R27 ;  /* 0x0000001b151b7221 */ /* 0x000fe20000010000 */
[----:B------:R-:W-:Y:S06]  /*0bc0*/  @P2 BRA `(.L_x_1183) ;  /* 0x0000000000b02947 */ /* 0x000fec0003800000 */
[----:B------:R-:W-:-:S13]  /*0bd0*/  ISETP.NE.AND P0, PT, R0, RZ, PT ;  /* 0x000000ff0000720c */ /* 0x000fda0003f05270 */
[----:B------:R-:W-:Y:S05]  /*0be0*/  @P0 BRA `(.L_x_1184) ;  /* 0x00000000005c0947 */ /* 0x000fea0003800000 */
[----:B------:R-:W-:-:S13]  /*0bf0*/  ISETP.GE.AND P0, PT, R5, R30, PT ;  /* 0x0000001e0500720c */ /* 0x000fda0003f06270 */
[----:B------:R-:W-:Y:S05]  /*0c00*/  @P0 BRA `(.L_x_1185) ;  /* 0x0000000c00040947 */ /* 0x000fea0003800000 */
[----:B------:R-:W-:Y:S01]  /*0c10*/  I2FP.F32.U32 R3, R30 ;  /* 0x0000001e00037245 */ /* 0x000fe20000201000 */
[----:B------:R-:W-:Y:S01]  /*0c20*/  VIADD R0, R0, -UR38 ;  /* 0x8000002600007c36 */ /* 0x000fe20008000000 */
[----:B------:R-:W-:Y:S02]  /*0c30*/  I2FP.F32.U32 R5, R5 ;  /* 0x0000000500057245 */ /* 0x000fe40000201000 */
        /* <DEDUP_REMOVED lines=18> */
.L_x_1184:
[----:B------:R-:W-:-:S13]  /*0d60*/  ISETP.GE.AND P0, PT, R5, R30, PT ;  /* 0x0000001e0500720c */ /* 0x000fda0003f06270 */
[----:B------:R-:W-:Y:S05]  /*0d70*/  @P0 BRA `(.L_x_1185) ;  /* 0x0000000800a80947 */ /* 0x000fea0003800000 */
[----:B------:R-:W-:Y:S02]  /*0d80*/  I2FP.F32.U32 R30, R30 ;  /* 0x0000001e001e7245 */ /* 0x000fe40000201000 */
[----:B------:R-:W-:Y:S02]  /*0d90*/  I2FP.F32.U32 R5, R5 ;  /* 0x0000000500057245 */ /* 0x000fe40000201000 */
[----:B------:R-:W-:Y:S02]  /*0da0*/  IADD3 R0, PT, PT, R0, -UR38, RZ ;  /* 0x8000002600007c10 */ /* 0x000fe4000fffe0ff */
        /* <DEDUP_REMOVED lines=14> */
.L_x_1183:
        /* <DEDUP_REMOVED lines=15> */
[----:B------:R-:W-:Y:S02]  /*0f80*/  IMAD R9, R4, R3, RZ ;  /* 0x0000000304097224 */ /* 0x000fe400078e02ff */
[----:B------:R-:W-:Y:S02]  /*0f90*/  IMAD.MOV.U32 R4, RZ, RZ, R8 ;  /* 0x000000ffff047224 */ /* 0x000fe400078e0008 */
        /* <DEDUP_REMOVED lines=31> */
[----:B---3--:R-:W-:Y:S01]  /*1190*/  IMAD.U32 R6, RZ, RZ, UR6 ;  /* 0x00000006ff067e24 */ /* 0x008fe2000f8e00ff */
[----:B------:R-:W-:Y:S01]  /*11a0*/  MOV R7, UR7 ;  /* 0x0000000700077c02 */ /* 0x000fe20008000f00 */
[----:B----4-:R-:W-:Y:S02]  /*11b0*/  IMAD.U32 R10, RZ, RZ, UR8 ;  /* 0x00000008ff0a7e24 */ /* 0x010fe4000f8e00ff */
[----:B-1----:R-:W-:-:S07]  /*11c0*/  IMAD.U32 R11, RZ, RZ, UR9 ;  /* 0x00000009ff0b7e24 */ /* 0x002fce000f8e00ff */
[----:B------:R-:W-:-:S07]  /*11d0*/  LEPC R20, `(.L_x_1186) ;  /* 0x000000001014794e */ /* 0x000fce0000000000 */
[----:B--2---:R-:W-:Y:S05]  /*11e0*/  CALL.ABS.NOINC R14 ;  /* 0x000000000e007343 */ /* 0x004fea0003c00000 */
.L_x_1186:
        /* <DEDUP_REMOVED lines=15> */
.L_x_1187:
        /* <DEDUP_REMOVED lines=20> */
[----:B------:R-:W-:-:S03]  /*1420*/  IMAD.SHL.U32 R4, R4, 0x2, RZ ;  /* 0x0000000204047824 */ /* 0x000fc600078e00ff */
[----:B------:R-:W-:Y:S01]  /*1430*/  LEA R14, R28, R13, 0x2 ;  /* 0x0000000d1c0e7211 */ /* 0x000fe200078e10ff */
[----:B------:R0:W1:Y:S01]  /*1440*/  LDS R24, [R13] ;  /* 0x000000000d187984 */ /* 0x0000620000000800 */
[----:B------:R-:W-:-:S03]  /*1450*/  ISETP.GE.AND P0, PT, R4, R7, PT ;  /* 0x000000070400720c */ /* 0x000fc60003f06270 */
[----:B------:R0:W2:Y:S10]  /*1460*/  LDS R25, [R14] ;  /* 0x000000000e197984 */ /* 0x0000b40000000800 */
        /* <DEDUP_REMOVED lines=21> */
.L_x_1193:
[----:B------:R-:W-:Y:S05]  /*15c0*/  BSYNC.RECONVERGENT B2 ;  /* 0x0000000000027941 */ /* 0x000fea0003800200 */
.L_x_1192:
[----:B-1----:R0:W-:Y:S04]  /*15d0*/  STS [R13], R24 ;  /* 0x000000180d007388 */ /* 0x0021e80000000800 */
[----:B--2---:R0:W-:Y:S01]  /*15e0*/  STS [R14], R25 ;  /* 0x000000190e007388 */ /* 0x0041e20000000800 */
[----:B------:R-:W-:Y:S05]  /*15f0*/  BRA `(.L_x_1194) ;  /* 0x0000000000487947 */ /* 0x000fea0003800000 */
.L_x_1191:
        /* <DEDUP_REMOVED lines=18> */
.L_x_1194:
[----:B------:R-:W-:Y:S05]  /*1720*/  BSYNC.RECONVERGENT B1 ;  /* 0x0000000000017941 */ /* 0x000fea0003800200 */
.L_x_1190:
[----:B------:R1:W-:Y:S04]  /*1730*/  STS [R11], R26 ;  /* 0x0000001a0b007388 */ /* 0x0003e80000000800 */
[----:B------:R1:W-:Y:S02]  /*1740*/  STS [R12], R27 ;  /* 0x0000001b0c007388 */ /* 0x0003e40000000800 */
.L_x_1189:
[----:B------:R-:W-:Y:S05]  /*1750*/  BSYNC.RECONVERGENT B0 ;  /* 0x0000000000007941 */ /* 0x000fea0003800200 */
.L_x_1188:
        /* <DEDUP_REMOVED lines=8> */
[----:B------:R-:W-:-:S05]  /*17e0*/  @!P0 IMAD R3, R28, 0x4, R3 ;  /* 0x000000041c038824 */ /* 0x000fca00078e0203 */
[----:B0-----:R3:W2:Y:S02]  /*17f0*/  @!P0 LDS.64 R24, [R3] ;  /* 0x0000000003188984 */ /* 0x0016a40000000a00 */
.L_x_1196:
[----:B------:R-:W-:Y:S05]  /*1800*/  BSYNC.RECONVERGENT B0 ;  /* 0x0000000000007941 */ /* 0x000fea0003800200 */
.L_x_1195:
[----:B------:R-:W-:Y:S06]  /*1810*/  BAR.SYNC.DEFER_BLOCKING 0x0 ;  /* 0x0000000000007b1d */ /* 0x000fec0000010000 */
.L_x_1185:
[----:B------:R-:W-:Y:S05]  /*1820*/  BSYNC.RECONVERGENT B6 ;  /* 0x0000000000067941 */ /* 0x000fea0003800200 */
.L_x_1182:
        /* <DEDUP_REMOVED lines=10> */
[----:B--2-4-:R-:W-:Y:S01]  /*18d0*/  FMUL.FTZ R6, R24, R26 ;  /* 0x0000001a18067220 */ /* 0x014fe20000410000 */
[----:B------:R-:W3:Y:S03]  /*18e0*/  LDCU UR6, c[0x0][0x3f4] ;  /* 0x00007e80ff0677ac */ /* 0x000ee60008000800 */
[----:B0-----:R-:W-:Y:S01]  /*18f0*/  FFMA.FTZ R13, R25, R27, R6 ;  /* 0x0000001b190d7223 */ /* 0x001fe20000010006 */
[----:B-----5:R-:W-:Y:S02]  /*1900*/  UISETP.NE.AND UP0, UPT, UR5, URZ, UPT ;  /* 0x000000ff0500728c */ /* 0x020fe4000bf05270 */
[----:B------:R-:W-:Y:S01]  /*1910*/  UIADD3 UR5, UPT, UPT, UR8, 0x10, URZ ;  /* 0x0000001008057890 */ /* 0x000fe2000fffe0ff */
[----:B---3--:R-:W-:-:S03]  /*1920*/  IMAD.U32 R0, RZ, RZ, UR6 ;  /* 0x00000006ff007e24 */ /* 0x008fc6000f8e00ff */
[----:B------:R-:W-:Y:S01]  /*1930*/  PLOP3.LUT P1, PT, PT, PT, UP0, 0x80, 0x8 ;  /* 0x000000000008781c */ /* 0x000fe20003f2f008 */
[----:B------:R-:W-:Y:S01]  /*1940*/  IMAD R22, R23, UR6, R22 ;  /* 0x0000000617167c24 */ /* 0x000fe2000f8e0216 */
[----:B------:R-:W-:Y:S01]  /*1950*/  ULEA UR5, UR9, UR5, 0x18 ;  /* 0x0000000509057291 */ /* 0x000fe2000f8ec0ff */
[----:B------:R-:W-:Y:S01]  /*1960*/  IMAD R17, R17, R0, UR39 ;  /* 0x0000002711117e24 */ /* 0x000fe2000f8e0200 */
[----:B------:R-:W-:Y:S01]  /*1970*/  ISETP.GT.U32.OR P0, PT, R31, 0x17, P1 ;  /* 0x000000171f00780c */ /* 0x000fe20000f04470 */
[----:B------:R-:W-:-:S03]  /*1980*/  @!UP0 UIADD3 UR6, UPT, UPT, UR8, 0x110, URZ ;  /* 0x0000011008068890 */ /* 0x000fc6000fffe0ff */
[----:B------:R-:W-:Y:S01]  /*1990*/  LEA R17, R17, R22, 0x2 ;  /* 0x0000001611117211 */ /* 0x000fe200078e10ff */
[----:B------:R-:W-:Y:S01]  /*19a0*/  @!UP0 ULEA UR6, UR9, UR6, 0x18 ;  /* 0x0000000609068291 */ /* 0x000fe2000f8ec0ff */
[----:B------:R-:W-:Y:S01]  /*19b0*/  LEA R0, R31, UR5, 0x3 ;  /* 0x000000051f007c11 */ /* 0x000fe2000f8e18ff */
[----:B------:R-:W-:-:S04]  /*19c0*/  UMOV UR5, 0xffffffff ;  /* 0xffffffff00057882 */ /* 0x000fc80000000000 */
[----:B------:R-:W-:Y:S01]  /*19d0*/  @!P1 LEA R3, R31, UR6, 0x3 ;  /* 0x000000061f039c11 */ /* 0x000fe2000f8e18ff */
[----:B------:R0:W-:Y:S01]  /*19e0*/  STS.64 [R0], R26 ;  /* 0x0000001a00007388 */ /* 0x0001e20000000a00 */
[----:B-1----:R-:W1:Y:S03]  /*19f0*/  @!P0 LDC.64 R4, c[0x0][0x3b8] ;  /* 0x0000ee00ff048b82 */ /* 0x002e660000000a00 */
[----:B------:R0:W-:Y:S01]  /*1a00*/  @!P1 STS.64 [R3], R18 ;  /* 0x0000001203009388 */ /* 0x0001e20000000a00 */
[----:B-1----:R-:W-:-:S05]  /*1a10*/  @!P0 IMAD.WIDE R4, R17, 0x4, R4 ;  /* 0x0000000411048825 */ /* 0x002fca00078e0204 */
        /* <DEDUP_REMOVED lines=11> */
.L_x_1340:
        /* <DEDUP_REMOVED lines=18> */
.L_x_1199:
[----:B------:R1:W-:Y:S02]  /*1bf0*/  STS [UR4+-0x4], R52 ;  /* 0xfffffc34ff007988 */ /* 0x0003e40008000804 */
.L_x_1197:
[----:B------:R-:W-:Y:S05]  /*1c00*/  WARPSYNC.ALL ;  /* 0x0000000000007948 */ /* 0x000fea0003800000 */
[----:B------:R-:W-:Y:S01]  /*1c10*/  BAR.SYNC.DEFER_BLOCKING 0x0 ;  /* 0x0000000000007b1d */ /* 0x000fe20000010000 */
[----:B------:R-:W-:Y:S01]  /*1c20*/  UIADD3 UR5, UPT, UPT, UR8, 0x10, URZ ;  /* 0x0000001008057890 */ /* 0x000fe2000fffe0ff */
[C---:B---3--:R-:W-:Y:S01]  /*1c30*/  IMAD.SHL.U32 R0, R31.reuse, 0x4, RZ ;  /* 0x000000041f007824 */ /* 0x048fe200078e00ff */
[----:B-1----:R-:W-:Y:S02]  /*1c40*/  LOP3.LUT R11, R31, 0x3, RZ, 0xc0, !PT ;  /* 0x000000031f0b7812 */ /* 0x002fe400078ec0ff */
[----:B------:R-:W-:-:S02]  /*1c50*/  ULEA UR5, UR9, UR5, 0x18 ;  /* 0x0000000509057291 */ /* 0x000fc4000f8ec0ff */
[----:B------:R-:W-:Y:S01]  /*1c60*/  LOP3.LUT R9, R0, 0xc, RZ, 0xc0, !PT ;  /* 0x0000000c00097812 */ /* 0x000fe200078ec0ff */
[----:B------:R-:W1:Y:S06]  /*1c70*/  LDCU UR6, c[0x0][0x40c] ;  /* 0x00008180ff0677ac */ /* 0x000e6c0008000800 */
[----:B------:R3:W0:Y:S01]  /*1c80*/  LDS R51, [R9+UR5] ;  /* 0x0000000509337984 */ /* 0x0006220008000800 */
[----:B-1----:R-:W-:-:S03]  /*1c90*/  UISETP.NE.AND UP0, UPT, UR6, URZ, UPT ;  /* 0x000000ff0600728c */ /* 0x002fc6000bf05270 */
[----:B------:R3:W1:Y:S04]  /*1ca0*/  LDS R50, [R9+UR5+0x10] ;  /* 0x0000100509327984 */ /* 0x0006680008000800 */
[----:B------:R3:W0:Y:S04]  /*1cb0*/  LDS R49, [R9+UR5+0x20] ;  /* 0x0000200509317984 */ /* 0x0006280008000800 */
[----:B------:R3:W1:Y:S04]  /*1cc0*/  LDS R48, [R9+UR5+0x30] ;  /* 0x0000300509307984 */ /* 0x0006680008000800 */
        /* <DEDUP_REMOVED lines=8> */
[----:B0-----:R3:W0:Y:S04]  /*1d50*/  LDS R5, [R9+UR5+0xc0] ;  /* 0x0000c00509057984 */ /* 0x0016280008000800 */
[----:B------:R3:W0:Y:S04]  /*1d60*/  LDS R6, [R9+UR5+0xd0] ;  /* 0x0000d00509067984 */ /* 0x0006280008000800 */
[----:B------:R3:W0:Y:S04]  /*1d70*/  LDS R7, [R9+UR5+0xe0] ;  /* 0x0000e00509077984 */ /* 0x0006280008000800 */
[----:B------:R3:W0:Y:S01]  /*1d80*/  LDS R8, [R9+UR5+0xf0] ;  /* 0x0000f00509087984 */ /* 0x0006220008000800 */
[----:B------:R-:W-:Y:S05]  /*1d90*/  BRA.U UP0, `(.L_x_1200) ;  /* 0x00000001004c7547 */ /* 0x000fea000b800000 */
[----:B------:R-:W-:-:S04]  /*1da0*/  UIADD3 UR8, UPT, UPT, UR8, 0x110, URZ ;  /* 0x0000011008087890 */ /* 0x000fc8000fffe0ff */
[----:B------:R-:W-:-:S06]  /*1db0*/  ULEA UR8, UR9, UR8, 0x18 ;  /* 0x0000000809087291 */ /* 0x000fcc000f8ec0ff */
[----:B------:R-:W-:-:S05]  /*1dc0*/  LEA R12, R11, UR8, 0x2 ;  /* 0x000000080b0c7c11 */ /* 0x000fca000f8e10ff */
[----:B---3--:R3:W0:Y:S04]  /*1dd0*/  LDS R9, [R12] ;  /* 0x000000000c097984 */ /* 0x0086280000000800 */
[----:B------:R3:W0:Y:S04]  /*1de0*/  LDS R10, [R12+0x10] ;  /* 0x000010000c0a7984 */ /* 0x0006280000000800 */
[----:B------:R3:W0:Y:S04]  /*1df0*/  LDS R17, [R12+0x20] ;  /* 0x000020000c117984 */ /* 0x0006280000000800 */
[----:B------:R3:W0:Y:S04]  /*1e00*/  LDS R18, [R12+0x30] ;  /* 0x000030000c127984 */ /* 0x0006280000000800 */
[----:B------:R3:W0:Y:S04]  /*1e10*/  LDS R19, [R12+0x40] ;  /* 0x000040000c137984 */ /* 0x0006280000000800 */
[----:B------:R3:W0:Y:S04]  /*1e20*/  LDS R20, [R12+0x50] ;  /* 0x000050000c147984 */ /* 0x0006280000000800 */
[----:B------:R3:W0:Y:S04]  /*1e30*/  LDS R21, [R12+0x60] ;  /* 0x000060000c157984 */ /* 0x0006280000000800 */
[----:B------:R3:W0:Y:S04]  /*1e40*/  LDS R22, [R12+0x70] ;  /* 0x000070000c167984 */ /* 0x0006280000000800 */
[----:B------:R3:W0:Y:S04]  /*1e50*/  LDS R23, [R12+0x80] ;  /* 0x000080000c177984 */ /* 0x0006280000000800 */
[----:B--2---:R3:W2:Y:S04]  /*1e60*/  LDS R24, [R12+0x90] ;  /* 0x000090000c187984 */ /* 0x0046a80000000800 */
[----:B------:R3:W0:Y:S04]  /*1e70*/  LDS R25, [R12+0xa0] ;  /* 0x0000a0000c197984 */ /* 0x0006280000000800 */
[----:B----4-:R3:W4:Y:S04]  /*1e80*/  LDS R26, [R12+0xb0] ;  /* 0x0000b0000c1a7984 */ /* 0x0107280000000800 */
[----:B------:R3:W0:Y:S04]  /*1e90*/  LDS R27, [R12+0xc0] ;  /* 0x0000c0000c1b7984 */ /* 0x0006280000000800 */
[----:B------:R3:W0:Y:S04]  /*1ea0*/  LDS R28, [R12+0xd0] ;  /* 0x0000d0000c1c7984 */ /* 0x0006280000000800 */
[----:B------:R3:W0:Y:S04]  /*1eb0*/  LDS R29, [R12+0xe0] ;  /* 0x0000e0000c1d7984 */ /* 0x0006280000000800 */
[----:B------:R3:W0:Y:S02]  /*1ec0*/  LDS R30, [R12+0xf0] ;  /* 0x0000f0000c1e7984 */ /* 0x0006240000000800 */
.L_x_1200:
[----:B---3--:R-:W-:Y:S01]  /*1ed0*/  IMAD.U32 R12, RZ, RZ, UR43 ;  /* 0x0000002bff0c7e24 */ /* 0x008fe2000f8e00ff */
[----:B------:R-:W3:Y:S01]  /*1ee0*/  LDCU UR5, c[0x0][0x3f0] ;  /* 0x00007e00ff0577ac */ /* 0x000ee20008000800 */
[----:B------:R-:W-:Y:S01]  /*1ef0*/  IMAD.U32 R13, RZ, RZ, UR45 ;  /* 0x0000002dff0d7e24 */ /* 0x000fe2000f8e00ff */
[----:B------:R-:W-:Y:S01]  /*1f00*/  SHF.R.U32.HI R31, RZ, 0x2, R31 ;  /* 0x00000002ff1f7819 */ /* 0x000fe2000001161f */
[----:B------:R-:W-:Y:S01]  /*1f10*/  BSSY B1, `(.L_x_1201) ;  /* 0x00005f5000017945 */ /* 0x000fe20003800000 */
[----:B------:R-:W0:Y:S02]  /*1f20*/  LDCU UR21, c[0x0][0x40c] ;  /* 0x00008180ff1577ac */ /* 0x000e240008000800 */
[----:B------:R-:W-:Y:S01]  /*1f30*/  IADD3 R12, PT, PT, R12, 0x7, -R13 ;  /* 0x000000070c0c7810 */ /* 0x000fe20007ffe80d */
[----:B------:R-:W0:Y:S03]  /*1f40*/  LDCU UR22, c[0x0][0x410] ;  /* 0x00008200ff1677ac */ /* 0x000e260008000800 */
[----:B------:R-:W-:Y:S01]  /*1f50*/  SHF.R.S32.HI R13, RZ, 0x1f, R12 ;  /* 0x0000001fff0d7819 */ /* 0x000fe2000001140c */
[----:B------:R-:W0:Y:S03]  /*1f60*/  LDCU.64 UR6, c[0x0][0x3b8] ;  /* 0x00007700ff0677ac */ /* 0x000e260008000a00 */
[----:B------:R-:W-:Y:S01]  /*1f70*/  LEA.HI R13, R13, R12, RZ, 0x3 ;  /* 0x0000000c0d0d7211 */ /* 0x000fe200078f18ff */
[----:B------:R-:W0:Y:S03]  /*1f80*/  LDCU.64 UR8, c[0x0][0x3c8] ;  /* 0x00007900ff0877ac */ /* 0x000e260008000a00 */
[----:B------:R-:W-:Y:S01]  /*1f90*/  LOP3.LUT R34, R13, 0xfffffff8, RZ, 0xc0, !PT ;  /* 0xfffffff80d227812 */ /* 0x000fe200078ec0ff */
[----:B---3--:R-:W-:-:S03]  /*1fa0*/  UIMAD UR5, UR40, UR5, UR44 ;  /* 0x00000005280572a4 */ /* 0x008fc6000f8e022c */
[----:B------:R-:W-:Y:S01]  /*1fb0*/  ISETP.GE.AND P0, PT, R31, R34, PT ;  /* 0x000000221f00720c */ /* 0x000fe20003f06270 */
[----:B------:R-:W3:Y:S01]  /*1fc0*/  LDCU.64 UR12, c[0x0][0x438] ;  /* 0x00008700ff0c77ac */ /* 0x000ee20008000a00 */
[----:B------:R-:W0:Y:S01]  /*1fd0*/  LDCU.64 UR14, c[0x0][0x448] ;  /* 0x00008900ff0e77ac */ /* 0x000e220008000a00 */
[----:B------:R-:W-:-:S10]  /*1fe0*/  UIMAD UR5, UR5, 0x30, URZ ;  /* 0x00000030050578a4 */ /* 0x000fd4000f8e02ff */
[----:B------:R-:W-:Y:S05]  /*1ff0*/  @P0 BRA `(.L_x_1202) ;  /* 0x0000005c00980947 */ /* 0x000fea0003800000 */
[----:B------:R-:W5:Y:S01]  /*2000*/  LDC R36, c[0x0][0x3f4] ;  /* 0x0000fd00ff247b82 */ /* 0x000f620000000800 */
[----:B------:R-:W1:Y:S01]  /*2010*/  S2R R39, SR_CTAID.X ;  /* 0x0000000000277919 */ /* 0x000e620000002500 */
[----:B------:R-:W1:Y:S01]  /*2020*/  LDCU UR18, c[0x0][0x3f8] ;  /* 0x00007f00ff1277ac */ /* 0x000e620008000800 */
[----:B------:R-:W-:Y:S01]  /*2030*/  VIADD R34, R34, UR45 ;  /* 0x0000002d22227c36 */ /* 0x000fe20008000000 */
[----:B------:R-:W2:Y:S01]  /*2040*/  S2R R38, SR_TID.X ;  /* 0x0000000000267919 */ /* 0x000ea20000002100 */
[----:B------:R-:W4:Y:S03]  /*2050*/  LDCU UR19, c[0x0][0x440] ;  /* 0x00008800ff1377ac */ /* 0x000f260008000800 */
[----:B------:R-:W3:Y:S01]  /*2060*/  S2UR UR20, SR_CTAID.Y ;  /* 0x00000000001479c3 */ /* 0x000ee20000002600 */
[----:B------:R-:W0:Y:S01]  /*2070*/  LDCU.64 UR16, c[0x0][0x420] ;  /* 0x00008400ff1077ac */ /* 0x000e220008000a00 */
[----:B------:R-:W4:Y:S06]  /*2080*/  LDCU UR11, c[0x0][0x408] ;  /* 0x00008100ff0b77ac */ /* 0x000f2c0008000800 */
[----:B------:R-:W4:Y:S01]  /*2090*/  LDC.64 R70, c[0x0][0x450] ;  /* 0x00011400ff467b82 */ /* 0x000f220000000a00 */
[----:B-----5:R-:W-:-:S07]  /*20a0*/  IABS R31, R36 ;  /* 0x00000024001f7213 */ /* 0x020fce0000000000 */
[----:B------:R-:W5:Y:S01]  /*20b0*/  LDC R37, c[0x0][0x430] ;  /* 0x00010c00ff257b82 */ /* 0x000f620000000800 */
[----:B------:R-:W3:Y:S01]  /*20c0*/  I2F.RP R14, R31 ;  /* 0x0000001f000e7306 */ /* 0x000ee20000209400 */
[----:B0-----:R-:W-:Y:S01]  /*20d0*/  ISETP.NE.U32.AND P0, PT, RZ, UR16, PT ;  /* 0x00000010ff007c0c */ /* 0x001fe2000bf05070 */
[----:B-1----:R-:W-:-:S03]  /*20e0*/  IMAD R12, R2, UR18, R39 ;  /* 0x00000012020c7c24 */ /* 0x002fc6000f8e0227 */
[----:B------:R-:W-:Y:S01]  /*20f0*/  ISETP.NE.AND.EX P0, PT, RZ, UR17, PT, P0 ;  /* 0x00000011ff007c0c */ /* 0x000fe2000bf05300 */
[----:B------:R-:W-:Y:S01]  /*2100*/  IMAD R11, R12, 0x30, R11 ;  /* 0x000000300c0b7824 */ /* 0x000fe200078e020b */
[C---:B--2---:R-:W-:Y:S02]  /*2110*/  LEA.HI R40, R38.reuse, UR45, RZ, 0x1e ;  /* 0x0000002d26287c11 */ /* 0x044fe4000f8ff0ff */
[----:B------:R-:W-:Y:S01]  /*2120*/  LOP3.LUT R38, R38, 0x3fc, RZ, 0xc0, !PT ;  /* 0x000003fc26267812 */ /* 0x000fe200078ec0ff */
[----:B----4-:R-:W-:Y:S01]  /*2130*/  IMAD.WIDE R70, R11, 0x4, R70 ;  /* 0x000000040b467825 */ /* 0x010fe200078e0246 */
[----:B---3--:R-:W0:Y:S03]  /*2140*/  MUFU.RCP R14, R14 ;  /* 0x0000000e000e7308 */ /* 0x008e260000001000 */
[----:B------:R-:W-:Y:S02]  /*2150*/  VIADD R38, R38, UR10 ;  /* 0x0000000a26267c36 */ /* 0x000fe40008000000 */
[----:B-----5:R-:W-:-:S02]  /*2160*/  VIADD R37, R37, UR11 ;  /* 0x0000000b25257c36 */ /* 0x020fc40008000000 */
[----:B0-----:R-:W-:Y:S01]  /*2170*/  VIADD R13, R14, 0xffffffe ;  /* 0x0ffffffe0e0d7836 */ /* 0x001fe20000000000 */
[----:B------:R-:W-:-:S05]  /*2180*/  MOV R14, UR19 ;  /* 0x00000013000e7c02 */ /* 0x000fca0008000f00 */
[----:B------:R-:W0:Y:S01]  /*2190*/  F2I.FTZ.U32.TRUNC.NTZ R13, R13 ;  /* 0x0000000d000d7305 */ /* 0x000e22000021f000 */
[----:B------:R-:W-:-:S04]  /*21a0*/  IMAD R39, R39, R14, UR43 ;  /* 0x0000002b27277e24 */ /* 0x000fc8000f8e020e */
[----:B------:R-:W-:Y:S02]  /*21b0*/  IMAD R39, R39, UR19, R40 ;  /* 0x0000001327277c24 */ /* 0x000fe4000f8e0228 */
[----:B0-----:R-:W-:-:S04]  /*21c0*/  IMAD.MOV R15, RZ, RZ, -R13 ;  /* 0x000000ffff0f7224 */ /* 0x001fc800078e0a0d */
[----:B------:R-:W-:Y:S02]  /*21d0*/  IMAD.MOV.U32 R12, RZ, RZ, R15 ;  /* 0x000000ffff0c7224 */ /* 0x000fe400078e000f */
[----:B------:R-:W-:Y:S02]  /*21e0*/  IMAD R15, R36, UR20, RZ ;  /* 0x00000014240f7c24 */ /* 0x000fe4000f8e02ff */
[----:B------:R-:W-:Y:S02]  /*21f0*/  IMAD R33, R12, R31, RZ ;  /* 0x0000001f0c217224 */ /* 0x000fe400078e02ff */
[----:B------:R-:W-:Y:S01]  /*2200*/  IMAD.MOV.U32 R12, RZ, RZ, RZ ;  /* 0x000000ffff0c7224 */ /* 0x000fe200078e00ff */
[----:B------:R-:W-:Y:S01]  /*2210*/  SHF.R.S32.HI R35, RZ, 0x1f, R15 ;  /* 0x0000001fff237819 */ /* 0x000fe2000001140f */
[----:B------:R-:W-:Y:S01]  /*2220*/  IMAD R36, R36, 0x30, RZ ;  /* 0x0000003024247824 */ /* 0x000fe200078e02ff */
[----:B------:R-:W-:Y:S01]  /*2230*/  IADD3 R32, P1, P2, R15, UR16, R40 ;  /* 0x000000100f207c10 */ /* 0x000fe2000fa3e028 */
[----:B------:R-:W-:-:S03]  /*2240*/  IMAD.HI.U32 R33, R13, R33, R12 ;  /* 0x000000210d217227 */ /* 0x000fc600078e000c */
[----:B------:R-:W-:Y:S01]  /*2250*/  IADD3.X R35, PT, PT, R35, UR17, RZ, P1, P2 ;  /* 0x0000001123237c10 */ /* 0x000fe20008fe44ff */
[----:B------:R-:W-:Y:S02]  /*2260*/  VIADD R40, R40, 0x1 ;  /* 0x0000000128287836 */ /* 0x000fe40000000000 */
[----:B------:R-:W-:-:S07]  /*2270*/  IMAD R41, R36, UR18, RZ ;  /* 0x0000001224297c24 */ /* 0x000fce000f8e02ff */
.L_x_1268:
[----:B0-----:R-:W-:Y:S01]  /*2280*/  @P0 IMAD.MOV.U32 R13, RZ, RZ, R35 ;  /* 0x000000ffff0d0224 */ /* 0x001fe200078e0023 */
[----:B------:R-:W-:Y:S01]  /*2290*/  @P0 MOV R12, R32 ;  /* 0x00000020000c0202 */ /* 0x000fe20000000f00 */
[----:B------:R-:W0:Y:S04]  /*22a0*/  LDC R11, c[0x0][0x3f4] ;  /* 0x0000fd00ff0b7b82 */ /* 0x000e280000000800 */
[----:B------:R1:W2:Y:S01]  /*22b0*/  @P0 LDG.E.U8 R13, desc[UR36][R12.64] ;  /* 0x000000240c0d0981 */ /* 0x0002a2000c1e1100 */
[----:B------:R-:W-:Y:S01]  /*22c0*/  VIADD R42, R40, 0xffffffff ;  /* 0xffffffff282a7836 */ /* 0x000fe20000000000 */
[----:B------:R-:W-:Y:S01]  /*22d0*/  UISETP.NE.AND UP0, UPT, UR21, URZ, UPT ;  /* 0x000000ff1500728c */ /* 0x000fe2000bf05270 */
[----:B------:R-:W-:Y:S03]  /*22e0*/  BSSY.RECONVERGENT B0, `(.L_x_1203) ;  /* 0x000057f000007945 */ /* 0x000fe60003800200 */
[----:B------:R-:W-:-:S02]  /*22f0*/  IABS R76, R42 ;  /* 0x0000002a004c7213 */ /* 0x000fc40000000000 */
[----:B------:R-:W-:Y:S01]  /*2300*/  ISETP.GE.AND P2, PT, R42, RZ, PT ;  /* 0x000000ff2a00720c */ /* 0x000fe20003f46270 */
[----:B-1----:R-:W1:Y:S02]  /*2310*/  S2R R12, SR_CTAID.Y ;  /* 0x00000000000c7919 */ /* 0x002e640000002600 */
[----:B------:R-:W-:-:S04]  /*2320*/  IMAD.HI.U32 R14, R33, R76, RZ ;  /* 0x0000004c210e7227 */ /* 0x000fc800078e00ff */
[----:B------:R-:W-:Y:S01]  /*2330*/  IMAD.MOV R15, RZ, RZ, -R14 ;  /* 0x000000ffff0f7224 */ /* 0x000fe200078e0a0e */
[----:B0-----:R-:W-:-:S05]  /*2340*/  IABS R69, R11 ;  /* 0x0000000b00457213 */ /* 0x001fca0000000000 */
[----:B------:R-:W-:-:S05]  /*2350*/  IMAD R76, R69, R15, R76 ;  /* 0x0000000f454c7224 */ /* 0x000fca00078e024c */
[----:B------:R-:W-:Y:S01]  /*2360*/  ISETP.GT.U32.AND P1, PT, R31, R76, PT ;  /* 0x0000004c1f00720c */ /* 0x000fe20003f24070 */
[----:B-1----:R-:W-:-:S12]  /*2370*/  IMAD R15, R12, R11, RZ ;  /* 0x0000000b0c0f7224 */ /* 0x002fd800078e02ff */
[----:B------:R-:W-:-:S05]  /*2380*/  @!P1 IMAD.IADD R76, R76, 0x1, -R69 ;  /* 0x000000014c4c9824 */ /* 0x000fca00078e0a45 */
[----:B------:R-:W-:-:S13]  /*2390*/  ISETP.GT.U32.AND P1, PT, R31, R76, PT ;  /* 0x0000004c1f00720c */ /* 0x000fda0003f24070 */
[----:B------:R-:W-:Y:S01]  /*23a0*/  @!P1 IMAD.IADD R76, R76, 0x1, -R69 ;  /* 0x000000014c4c9824 */ /* 0x000fe200078e0a45 */
[----:B------:R-:W-:-:S03]  /*23b0*/  ISETP.NE.AND P1, PT, R11, RZ, PT ;  /* 0x000000ff0b00720c */ /* 0x000fc60003f25270 */
[----:B------:R-:W-:-:S10]  /*23c0*/  @!P2 IMAD.MOV R76, RZ, RZ, -R76 ;  /* 0x000000ffff4ca224 */ /* 0x000fd400078e0a4c */
[----:B------:R-:W-:Y:S02]  /*23d0*/  @!P1 LOP3.LUT R76, RZ, R11, RZ, 0x33, !PT ;  /* 0x0000000bff4c9212 */ /* 0x000fe400078e33ff */
[----:B--2---:R-:W-:Y:S02]  /*23e0*/  ISETP.NE.AND P3, PT, R13, RZ, P0 ;  /* 0x000000ff0d00720c */ /* 0x004fe40000765270 */
[----:B------:R-:W-:-:S04]  /*23f0*/  IADD3 R13, P1, PT, R15, R76, RZ ;  /* 0x0000004c0f0d7210 */ /* 0x000fc80007f3e0ff */
[----:B------:R-:W-:Y:S02]  /*2400*/  LEA.HI.X.SX32 R14, R15, RZ, 0x1, P1 ;  /* 0x000000ff0f0e7211 */ /* 0x000fe400008f0eff */
[----:B------:R-:W-:-:S04]  /*2410*/  LEA R72, P1, R13, UR8, 0x2 ;  /* 0x000000080d487c11 */ /* 0x000fc8000f8210ff */
[----:B------:R-:W-:Y:S01]  /*2420*/  LEA.HI.X R73, R13, UR9, R14, 0x2, P1 ;  /* 0x000000090d497c11 */ /* 0x000fe200088f140e */
[----:B------:R-:W-:Y:S08]  /*2430*/  BRA.U UP0, `(.L_x_1204) ;  /* 0x00000045006c7547 */ /* 0x000ff0000b800000 */
[----:B------:R-:W-:-:S13]  /*2440*/  ISETP.NE.AND P4, PT, R16, RZ, PT ;  /* 0x000000ff1000720c */ /* 0x000fda0003f85270 */
[----:B------:R-:W-:Y:S02]  /*2450*/  VOTEU.ANY UP0, P4 ;  /* 0x0000000000ff7886 */ /* 0x000fe40002000100 */
[----:B------:R-:W-:Y:S05]  /*2460*/  BRA.U !UP0, `(.L_x_1205) ;  /* 0x0000002108f47547 */ /* 0x000fea000b800000 */
[----:B------:R-:W-:Y:S01]  /*2470*/  ISETP.GE.AND P1, PT, R42, UR43, PT ;  /* 0x0000002b2a007c0c */ /* 0x000fe2000bf26270 */
[----:B------:R-:W-:Y:S01]  /*2480*/  BSSY.RECONVERGENT B2, `(.L_x_1206) ;  /* 0x0000021000027945 */ /* 0x000fe20003800200 */
[----:B------:R-:W-:-:S11]  /*2490*/  SHF.L.U32 R74, R76, 0x2, RZ ;  /* 0x000000024c4a7819 */ /* 0x000fd600000006ff */
[----:B------:R-:W-:Y:S05]  /*24a0*/  @P1 BRA `(.L_x_1207) ;  /* 0x0000000000781947 */ /* 0x000fea0003800000 */
[----:B------:R-:W-:-:S13]  /*24b0*/  ISETP.GE.AND P4, PT, R74, R36, PT ;  /* 0x000000244a00720c */ /* 0x000fda0003f86270 */
[----:B------:R-:W2:Y:S01]  /*24c0*/  @!P4 LDG.E R13, desc[UR36][R72.64] ;  /* 0x00000024480dc981 */ /* 0x000ea2000c1e1900 */
[----:B------:R-:W0:Y:S02]  /*24d0*/  @!P4 S2R R14, SR_TID.X ;  /* 0x00000000000ec919 */ /* 0x000e240000002100 */
[----:B0-----:R-:W-:-:S05]  /*24e0*/  @!P4 LOP3.LUT R14, R14, 0x3, RZ, 0xc0, !PT ;  /* 0x000000030e0ec812 */ /* 0x001fca00078ec0ff */
[----:B------:R-:W-:-:S05]  /*24f0*/  @!P4 IMAD R15, R11, UR5, R14 ;  /* 0x000000050b0fcc24 */ /* 0x000fca000f8e020e */
[----:B------:R-:W-:Y:S01]  /*2500*/  @!P4 SHF.R.S32.HI R69, RZ, 0x1f, R15 ;  /* 0x0000001fff45c819 */ /* 0x000fe2000001140f */
[----:B--2---:R-:W-:-:S05]  /*2510*/  @!P4 IMAD R14, R41, R13, R74 ;  /* 0x0000000d290ec224 */ /* 0x004fca00078e024a */
[----:B------:R-:W-:-:S04]  /*2520*/  @!P4 IADD3 R13, P2, PT, R14, R15, RZ ;  /* 0x0000000f0e0dc210 */ /* 0x000fc80007f5e0ff */
[----:B------:R-:W-:Y:S02]  /*2530*/  @!P4 LEA.HI.X.SX32 R66, R14, R69, 0x1, P2 ;  /* 0x000000450e42c211 */ /* 0x000fe400010f0eff */
[----:B------:R-:W0:Y:S02]  /*2540*/  @!P4 LDC.64 R14, c[0x0][0x3b8] ;  /* 0x0000ee00ff0ecb82 */ /* 0x000e240000000a00 */
[----:B0-----:R-:W-:-:S04]  /*2550*/  @!P4 LEA R14, P2, R13, R14, 0x2 ;  /* 0x0000000e0d0ec211 */ /* 0x001fc800078410ff */
[----:B------:R-:W-:Y:S01]  /*2560*/  @!P4 LEA.HI.X R15, R13, R15, R66, 0x2, P2 ;  /* 0x0000000f0d0fc211 */ /* 0x000fe200010f1442 */
[----:B------:R-:W-:Y:S01]  /*2570*/  IMAD.MOV.U32 R66, RZ, RZ, RZ ;  /* 0x000000ffff427224 */ /* 0x000fe200078e00ff */
[----:B------:R-:W2:Y:S05]  /*2580*/  LDG.E R13, desc[UR36][R70.64] ;  /* 0x00000024460d7981 */ /* 0x000eaa000c1e1900 */
[----:B------:R-:W3:Y:S02]  /*2590*/  @!P4 LDG.E R66, desc[UR36][R14.64] ;  /* 0x000000240e42c981 */ /* 0x000ee4000c1e1900 */
[----:B---3--:R-:W-:-:S04]  /*25a0*/  FADD.FTZ R66, R9, R66 ;  /* 0x0000004209427221 */ /* 0x008fc80000010000 */
[----:B--2---:R-:W-:Y:S01]  /*25b0*/  FMUL.FTZ R66, R66, R13 ;  /* 0x0000000d42427220 */ /* 0x004fe20000410000 */
[----:B------:R-:W-:Y:S06]  /*25c0*/  @P4 BRA `(.L_x_1207) ;  /* 0x0000000000304947 */ /* 0x000fec0003800000 */
[----:B------:R-:W0:Y:S01]  /*25d0*/  S2R R15, SR_TID.X ;  /* 0x00000000000f7919 */ /* 0x000e220000002100 */
[----:B------:R-:W1:Y:S08]  /*25e0*/  S2UR UR11, SR_CTAID.X ;  /* 0x00000000000b79c3 */ /* 0x000e700000002500 */
[----:B------:R-:W1:Y:S01]  /*25f0*/  LDC R13, c[0x0][0x3f8] ;  /* 0x0000fe00ff0d7b82 */ /* 0x000e620000000800 */
[----:B0-----:R-:W-:Y:S01]  /*2600*/  LOP3.LUT R15, R15, 0x3, RZ, 0xc0, !PT ;  /* 0x000000030f0f7812 */ /* 0x001fe200078ec0ff */
[----:B-1----:R-:W-:-:S04]  /*2610*/  IMAD R14, R12, R13, UR11 ;  /* 0x0000000b0c0e7e24 */ /* 0x002fc8000f8e020d */
[----:B------:R-:W-:-:S04]  /*2620*/  IMAD R13, R14, R11, RZ ;  /* 0x0000000b0e0d7224 */ /* 0x000fc800078e02ff */
[----:B------:R-:W-:-:S05]  /*2630*/  IMAD R13, R13, 0x30, R15 ;  /* 0x000000300d0d7824 */ /* 0x000fca00078e020f */
[----:B------:R-:W-:-:S04]  /*2640*/  IADD3 R15, P2, PT, R74, R13, RZ ;  /* 0x0000000d4a0f7210 */ /* 0x000fc80007f5e0ff */
[----:B------:R-:W-:Y:S02]  /*2650*/  LEA.HI.X.SX32 R13, R13, RZ, 0x1, P2 ;  /* 0x000000ff0d0d7211 */ /* 0x000fe400010f0eff */
[----:B------:R-:W-:-:S04]  /*2660*/  LEA R14, P2, R15, UR6, 0x2 ;  /* 0x000000060f0e7c11 */ /* 0x000fc8000f8410ff */
[----:B------:R-:W-:-:S05]  /*2670*/  LEA.HI.X R15, R15, UR7, R13, 0x2, P2 ;  /* 0x000000070f0f7c11 */ /* 0x000fca00090f140d */
[----:B------:R0:W-:Y:S04]  /*2680*/  STG.E desc[UR36][R14.64], R66 ;  /* 0x000000420e007986 */ /* 0x0001e8000c101924 */
.L_x_1207:
[----:B------:R-:W-:Y:S05]  /*2690*/  BSYNC.RECONVERGENT B2 ;  /* 0x0000000000027941 */ /* 0x000fea0003800200 */
.L_x_1206:
[----:B------:R-:W-:Y:S01]  /*26a0*/  BSSY.RECONVERGENT B2, `(.L_x_1208) ;  /* 0x0000046000027945 */ /* 0x000fe20003800200 */
[----:B------:R-:W-:-:S03]  /*26b0*/  IMAD.IADD R76, R76, 0x1, R11 ;  /* 0x000000014c4c7824 */ /* 0x000fc600078e020b */
[----:B------:R-:W-:Y:S05]  /*26c0*/  @P1 BRA `(.L_x_1209) ;  /* 0x00000004000c1947 */ /* 0x000fea0003800000 */
[----:B------:R-:W-:-:S05]  /*26d0*/  IMAD.SHL.U32 R13, R76, 0x4, RZ ;  /* 0x000000044c0d7824 */ /* 0x000fca00078e00ff */
[----:B------:R-:W-:-:S13]  /*26e0*/  ISETP.GE.AND P2, PT, R13, R36, PT ;  /* 0x000000240d00720c */ /* 0x000fda0003f46270 */
[----:B0-----:R-:W2:Y:S01]  /*26f0*/  @!P2 LDG.E R14, desc[UR36][R72.64] ;  /* 0x00000024480ea981 */ /* 0x001ea2000c1e1900 */
[----:B------:R-:W0:Y:S02]  /*2700*/  @!P2 S2R R15, SR_TID.X ;  /* 0x00000000000fa919 */ /* 0x000e240000002100 */
[----:B0-----:R-:W-:-:S05]  /*2710*/  @!P2 LOP3.LUT R68, R15, 0x3, RZ, 0xc0, !PT ;  /* 0x000000030f44a812 */ /* 0x001fca00078ec0ff */
[----:B------:R-:W-:Y:S02]  /*2720*/  @!P2 IMAD R68, R11, UR5, R68 ;  /* 0x000000050b44ac24 */ /* 0x000fe4000f8e0244 */
[----:B--2---:R-:W-:-:S05]  /*2730*/  @!P2 IMAD R14, R41, R14, R13 ;  /* 0x0000000e290ea224 */ /* 0x004fca00078e020d */
[----:B------:R-:W-:Y:S02]  /*2740*/  @!P2 SHF.R.S32.HI R15, RZ, 0x1f, R14 ;  /* 0x0000001fff0fa819 */ /* 0x000fe4000001140e */
[----:B------:R-:W-:-:S04]  /*2750*/  @!P2 IADD3 R67, P4, PT, R68, R14, RZ ;  /* 0x0000000e4443a210 */ /* 0x000fc80007f9e0ff */
[----:B------:R-:W-:Y:S02]  /*2760*/  @!P2 LEA.HI.X.SX32 R68, R68, R15, 0x1, P4 ;  /* 0x0000000f4444a211 */ /* 0x000fe400020f0eff */
[----:B------:R-:W0:Y:S02]  /*2770*/  @!P2 LDC.64 R14, c[0x0][0x3b8] ;  /* 0x0000ee00ff0eab82 */ /* 0x000e240000000a00 */
[----:B0-----:R-:W-:-:S04]  /*2780*/  @!P2 LEA R14, P4, R67, R14, 0x2 ;  /* 0x0000000e430ea211 */ /* 0x001fc800078810ff */
[----:B------:R-:W-:Y:S01]  /*2790*/  @!P2 LEA.HI.X R15, R67, R15, R68, 0x2, P4 ;  /* 0x0000000f430fa211 */ /* 0x000fe200020f1444 */
[----:B------:R-:W-:Y:S01]  /*27a0*/  IMAD.MOV.U32 R67, RZ, RZ, RZ ;  /* 0x000000ffff437224 */ /* 0x000fe200078e00ff */
[----:B------:R-:W2:Y:S05]  /*27b0*/  LDG.E R68, desc[UR36][R70.64+0x10] ;  /* 0x0000102446447981 */ /* 0x000eaa000c1e1900 */
[----:B------:R-:W3:Y:S01]  /*27c0*/  @!P2 LDG.E R67, desc[UR36][R14.64] ;  /* 0x000000240e43a981 */ /* 0x000ee2000c1e1900 */
[----:B------:R-:W-:Y:S01]  /*27d0*/  BSSY.RECONVERGENT B3, `(.L_x_1210) ;  /* 0x0000011000037945 */ /* 0x000fe20003800200 */
[----:B---3--:R-:W-:-:S04]  /*27e0*/  FADD.FTZ R67, R10, R67 ;  /* 0x000000430a437221 */ /* 0x008fc80000010000 */
[----:B--2---:R-:W-:Y:S01]  /*27f0*/  FMUL.FTZ R67, R67, R68 ;  /* 0x0000004443437220 */ /* 0x004fe20000410000 */
[----:B------:R-:W-:Y:S06]  /*2800*/  @P2 BRA `(.L_x_1211) ;  /* 0x0000000000342947 */ /* 0x000fec0003800000 */
[----:B------:R-:W0:Y:S01]  /*2810*/  S2R R68, SR_TID.X ;  /* 0x0000000000447919 */ /* 0x000e220000002100 */
[----:B------:R-:W1:Y:S08]  /*2820*/  S2UR UR11, SR_CTAID.X ;  /* 0x00000000000b79c3 */ /* 0x000e700000002500 */
[----:B------:R-:W1:Y:S02]  /*2830*/  LDC R15, c[0x0][0x3f8] ;  /* 0x0000fe00ff0f7b82 */ /* 0x000e640000000800 */
[----:B-1----:R-:W-:Y:S01]  /*2840*/  IMAD R14, R12, R15, UR11 ;  /* 0x0000000b0c0e7e24 */ /* 0x002fe2000f8e020f */
[----:B0-----:R-:W-:-:S03]  /*2850*/  LOP3.LUT R15, R68, 0x3, RZ, 0xc0, !PT ;  /* 0x00000003440f7812 */ /* 0x001fc600078ec0ff */
[----:B------:R-:W-:-:S04]  /*2860*/  IMAD R14, R14, R11, RZ ;  /* 0x0000000b0e0e7224 */ /* 0x000fc800078e02ff */
[----:B------:R-:W-:Y:S01]  /*2870*/  IMAD R15, R14, 0x30, R15 ;  /* 0x000000300e0f7824 */ /* 0x000fe200078e020f */
[----:B------:R-:W-:-:S04]  /*2880*/  SHF.R.S32.HI R14, RZ, 0x1f, R13 ;  /* 0x0000001fff0e7819 */ /* 0x000fc8000001140d */
[----:B------:R-:W-:-:S04]  /*2890*/  IADD3 R13, P2, PT, R15, R13, RZ ;  /* 0x0000000d0f0d7210 */ /* 0x000fc80007f5e0ff */
[----:B------:R-:W-:Y:S02]  /*28a0*/  LEA.HI.X.SX32 R68, R15, R14, 0x1, P2 ;  /* 0x0000000e0f447211 */ /* 0x000fe400010f0eff */
[----:B------:R-:W-:-:S04]  /*28b0*/  LEA R14, P2, R13, UR6, 0x2 ;  /* 0x000000060d0e7c11 */ /* 0x000fc8000f8410ff */
[----:B------:R-:W-:-:S05]  /*28c0*/  LEA.HI.X R15, R13, UR7, R68, 0x2, P2 ;  /* 0x000000070d0f7c11 */ /* 0x000fca00090f1444 */
[----:B------:R0:W-:Y:S04]  /*28d0*/  STG.E desc[UR36][R14.64], R67 ;  /* 0x000000430e007986 */ /* 0x0001e8000c101924 */
.L_x_1211:
[----:B------:R-:W-:Y:S05]  /*28e0*/  BSYNC.RECONVERGENT B3 ;  /* 0x0000000000037941 */ /* 0x000fea0003800200 */
.L_x_1210:
[----:B------:R-:W-:-:S05]  /*28f0*/  IMAD R13, R11, 0x8, R74 ;  /* 0x000000080b0d7824 */ /* 0x000fca00078e024a */
        /* <DEDUP_REMOVED lines=15> */
[----:B------:R-:W-:Y:S01]  /*29f0*/  ISETP.GE.AND P2, PT, R13, R36, PT ;  /* 0x000000240d00720c */ /* 0x000fe20003f46270 */
[----:B---3--:R-:W-:-:S04]  /*2a00*/  FADD.FTZ R68, R17, R68 ;  /* 0x0000004411447221 */ /* 0x008fc80000010000 */
[----:B--2---:R-:W-:-:S08]  /*2a10*/  FMUL.FTZ R68, R68, R69 ;  /* 0x0000004544447220 */ /* 0x004fd00000410000 */
[----:B------:R-:W-:Y:S05]  /*2a20*/  @P2 BRA `(.L_x_1209) ;  /* 0x0000000000342947 */ /* 0x000fea0003800000 */
[----:B------:R-:W0:Y:S01]  /*2a30*/  S2R R69, SR_TID.X ;  /* 0x0000000000457919 */ /* 0x000e220000002100 */
[----:B------:R-:W1:Y:S08]  /*2a40*/  S2UR UR11, SR_CTAID.X ;  /* 0x00000000000b79c3 */ /* 0x000e700000002500 */
[----:B------:R-:W1:Y:S01]  /*2a50*/  LDC R15, c[0x0][0x3f8] ;  /* 0x0000fe00ff0f7b82 */ /* 0x000e620000000800 */
[----:B0-----:R-:W-:Y:S01]  /*2a60*/  LOP3.LUT R69, R69, 0x3, RZ, 0xc0, !PT ;  /* 0x0000000345457812 */ /* 0x001fe200078ec0ff */
[----:B-1----:R-:W-:-:S04]  /*2a70*/  IMAD R14, R12, R15, UR11 ;  /* 0x0000000b0c0e7e24 */ /* 0x002fc8000f8e020f */
        /* <DEDUP_REMOVED lines=8> */
.L_x_1209:
[----:B------:R-:W-:Y:S05]  /*2b00*/  BSYNC.RECONVERGENT B2 ;  /* 0x0000000000027941 */ /* 0x000fea0003800200 */
.L_x_1208:
[----:B------:R-:W-:Y:S04]  /*2b10*/  BSSY.RECONVERGENT B2, `(.L_x_1212) ;  /* 0x0000048000027945 */ /* 0x000fe80003800200 */
[----:B------:R-:W-:Y:S05]  /*2b20*/  @P1 BRA `(.L_x_1213) ;  /* 0x0000000400181947 */ /* 0x000fea0003800000 */
[----:B------:R-:W-:-:S05]  /*2b30*/  LEA R13, R11, R76, 0x1 ;  /* 0x0000004c0b0d7211 */ /* 0x000fca00078e08ff */
[----:B------:R-:W-:-:S05]  /*2b40*/  IMAD.SHL.U32 R13, R13, 0x4, RZ ;  /* 0x000000040d0d7824 */ /* 0x000fca00078e00ff */
[----:B------:R-:W-:-:S13]  /*2b50*/  ISETP.GE.AND P2, PT, R13, R36, PT ;  /* 0x000000240d00720c */ /* 0x000fda0003f46270 */
[----:B01----:R-:W2:Y:S01]  /*2b60*/  @!P2 LDG.E R14, desc[UR36][R72.64] ;  /* 0x00000024480ea981 */ /* 0x003ea2000c1e1900 */
        /* <DEDUP_REMOVED lines=14> */
[----:B------:R-:W-:Y:S01]  /*2c50*/  BSSY.RECONVERGENT B3, `(.L_x_1214) ;  /* 0x0000011000037945 */ /* 0x000fe20003800200 */
[----:B---3--:R-:W-:-:S04]  /*2c60*/  FADD.FTZ R65, R18, R65 ;  /* 0x0000004112417221 */ /* 0x008fc80000010000 */
[----:B--2---:R-:W-:-:S07]  /*2c70*/  FMUL.FTZ R65, R65, R69 ;  /* 0x0000004541417220 */ /* 0x004fce0000410000 */
        /* <DEDUP_REMOVED lines=14> */
.L_x_1215:
[----:B------:R-:W-:Y:S05]  /*2d60*/  BSYNC.RECONVERGENT B3 ;  /* 0x0000000000037941 */ /* 0x000fea0003800200 */
.L_x_1214:
[----:B------:R-:W-:Y:S05]  /*2d70*/  @P1 BRA `(.L_x_1213) ;  /* 0x0000000000841947 */ /* 0x000fea0003800000 */
        /* <DEDUP_REMOVED lines=33> */
.L_x_1213:
[----:B------:R-:W-:Y:S05]  /*2f90*/  BSYNC.RECONVERGENT B2 ;  /* 0x0000000000027941 */ /* 0x000fea0003800200 */
.L_x_1212:
[----:B------:R-:W-:Y:S01]  /*2fa0*/  BSSY.RECONVERGENT B2, `(.L_x_1216) ;  /* 0x0000024000027945 */ /* 0x000fe20003800200 */
[C---:B------:R-:W-:Y:S02]  /*2fb0*/  IMAD R74, R11.reuse, 0x20, R74 ;  /* 0x000000200b4a7824 */ /* 0x040fe400078e024a */
[----:B------:R-:W-:Y:S01]  /*2fc0*/  IMAD R76, R11, 0x4, R76 ;  /* 0x000000040b4c7824 */ /* 0x000fe200078e024c */
[----:B------:R-:W-:Y:S06]  /*2fd0*/  @P1 BRA `(.L_x_1217) ;  /* 0x0000000000801947 */ /* 0x000fec0003800000 */
[----:B------:R-:W-:-:S04]  /*2fe0*/  SHF.L.U32 R13, R76, 0x2, RZ ;  /* 0x000000024c0d7819 */ /* 0x000fc800000006ff */
[----:B------:R-:W-:-:S13]  /*2ff0*/  ISETP.GE.AND P2, PT, R13, R36, PT ;  /* 0x000000240d00720c */ /* 0x000fda0003f46270 */
[----:B012---:R-:W2:Y:S01]  /*3000*/  @!P2 LDG.E R14, desc[UR36][R72.64] ;  /* 0x00000024480ea981 */ /* 0x007ea2000c1e1900 */
        /* <DEDUP_REMOVED lines=29> */
.L_x_1217:
[----:B------:R-:W-:Y:S05]  /*31e0*/  BSYNC.RECONVERGENT B2 ;  /* 0x0000000000027941 */ /* 0x000fea0003800200 */
.L_x_1216:
[----:B------:R-:W-:Y:S01]  /*31f0*/  BSSY.RECONVERGENT B2, `(.L_x_1218) ;  /* 0x0000023000027945 */ /* 0x000fe20003800200 */
[----:B------:R-:W-:-:S03]  /*3200*/  IMAD.IADD R76, R76, 0x1, R11 ;  /* 0x000000014c4c7824 */ /* 0x000fc600078e020b */
[----:B------:R-:W-:Y:S05]  /*3210*/  @P1 BRA `(.L_x_1219) ;  /* 0x0000000000801947 */ /* 0x000fea0003800000 */
[----:B------:R-:W-:-:S05]  /*3220*/  IMAD.SHL.U32 R13, R76, 0x4, RZ ;  /* 0x000000044c0d7824 */ /* 0x000fca00078e00ff */
[----:B------:R-:W-:-:S13]  /*3230*/  ISETP.GE.AND P2, PT, R13, R36, PT ;  /* 0x000000240d00720c */ /* 0x000fda0003f46270 */
[----:B0123--:R-:W2:Y:S01]  /*3240*/  @!P2 LDG.E R14, desc[UR36][R72.64] ;  /* 0x00000024480ea981 */ /* 0x00fea2000c1e1900 */
        /* <DEDUP_REMOVED lines=29> */
.L_x_1219:
[----:B------:R-:W-:Y:S05]  /*3420*/  BSYNC.RECONVERGENT B2 ;  /* 0x0000000000027941 */ /* 0x000fea0003800200 */
.L_x_1218:
[----:B------:R-:W-:Y:S01]  /*3430*/  BSSY.RECONVERGENT B2, `(.L_x_1220) ;  /* 0x0000023000027945 */ /* 0x000fe20003800200 */
[----:B------:R-:W-:-:S03]  /*3440*/  IMAD.IADD R76, R76, 0x1, R11 ;  /* 0x000000014c4c7824 */ /* 0x000fc600078e020b */
[----:B------:R-:W-:Y:S05]  /*3450*/  @P1 BRA `(.L_x_1221) ;  /* 0x0000000000801947 */ /* 0x000fea0003800000 */
[----:B------:R-:W-:-:S05]  /*3460*/  IMAD.SHL.U32 R13, R76, 0x4, RZ ;  /* 0x000000044c0d7824 */ /* 0x000fca00078e00ff */
[----:B------:R-:W-:-:S13]  /*3470*/  ISETP.GE.AND P2, PT, R13, R36, PT ;  /* 0x000000240d00720c */ /* 0x000fda0003f46270 */
[----:B01234-:R-:W2:Y:S01]  /*3480*/  @!P2 LDG.E R14, desc[UR36][R72.64] ;  /* 0x00000024480ea981 */ /* 0x01fea2000c1e1900 */
        /* <DEDUP_REMOVED lines=10> */
[----:B------:R-:W-:Y:S01]  /*3530*/  HFMA2 R61, -RZ, RZ, 0, 0 ;  /* 0x00000000ff3d7431 */ /* 0x000fe200000001ff */
        /* <DEDUP_REMOVED lines=18> */
.L_x_1221:
[----:B------:R-:W-:Y:S05]  /*3660*/  BSYNC.RECONVERGENT B2 ;  /* 0x0000000000027941 */ /* 0x000fea0003800200 */
.L_x_1220:
[----:B------:R-:W-:Y:S04]  /*3670*/  BSSY.RECONVERGENT B2, `(.L_x_1222) ;  /* 0x0000021000027945 */ /* 0x000fe80003800200 */
[----:B------:R-:W-:Y:S05]  /*3680*/  @P1 BRA `(.L_x_1223) ;  /* 0x00000000007c1947 */ /* 0x000fea0003800000 */
[----:B------:R-:W-:-:S13]  /*3690*/  ISETP.GE.AND P4, PT, R74, R36, PT ;  /* 0x000000244a00720c */ /* 0x000fda0003f86270 */
[----:B------:R-:W5:Y:S01]  /*36a0*/  @!P4 LDG.E R13, desc[UR36][R72.64] ;  /* 0x00000024480dc981 */ /* 0x000f62000c1e1900 */
[----:B01234-:R-:W0:Y:S02]  /*36b0*/  @!P4 S2R R14, SR_TID.X ;  /* 0x00000000000ec919 */ /* 0x01fe240000002100 */
[----:B0-----:R-:W-:-:S05]  /*36c0*/  @!P4 LOP3.LUT R14, R14, 0x3, RZ, 0xc0, !PT ;  /* 0x000000030e0ec812 */ /* 0x001fca00078ec0ff */
[----:B------:R-:W-:Y:S02]  /*36d0*/  @!P4 IMAD R60, R11, UR5, R14 ;  /* 0x000000050b3ccc24 */ /* 0x000fe4000f8e020e */
[----:B-----5:R-:W-:-:S05]  /*36e0*/  @!P4 IMAD R13, R41, R13, R74 ;  /* 0x0000000d290dc224 */ /* 0x020fca00078e024a */
        /* <DEDUP_REMOVED lines=16> */
[----:B-1----:R-:W-:Y:S01]  /*37f0*/  IMAD R14, R12, R13, UR11 ;  /* 0x0000000b0c0e7e24 */ /* 0x002fe2000f8e020d */
[----:B------:R-:W-:-:S03]  /*3800*/  SHF.R.S32.HI R13, RZ, 0x1f, R74 ;  /* 0x0000001fff0d7819 */ /* 0x000fc6000001144a */
[----:B------:R-:W-:-:S04]  /*3810*/  IMAD R14, R14, R11, RZ ;  /* 0x0000000b0e0e7224 */ /* 0x000fc800078e02ff */
[----:B------:R-:W-:-:S05]  /*3820*/  IMAD R14, R14, 0x30, R15 ;  /* 0x000000300e0e7824 */ /* 0x000fca00078e020f */
[----:B------:R-:W-:-:S04]  /*3830*/  IADD3 R74, P2, PT, R14, R74, RZ ;  /* 0x0000004a0e4a7210 */ /* 0x000fc80007f5e0ff */
[----:B------:R-:W-:Y:S02]  /*3840*/  LEA.HI.X.SX32 R13, R14, R13, 0x1, P2 ;  /* 0x0000000d0e0d7211 */ /* 0x000fe400010f0eff */
[----:B------:R-:W-:-:S04]  /*3850*/  LEA R14, P2, R74, UR6, 0x2 ;  /* 0x000000064a0e7c11 */ /* 0x000fc8000f8410ff */
[----:B------:R-:W-:-:S05]  /*3860*/  LEA.HI.X R15, R74, UR7, R13, 0x2, P2 ;  /* 0x000000074a0f7c11 */ /* 0x000fca00090f140d */
[----:B------:R0:W-:Y:S04]  /*3870*/  STG.E desc[UR36][R14.64], R60 ;  /* 0x0000003c0e007986 */ /* 0x0001e8000c101924 */
.L_x_1223:
[----:B------:R-:W-:Y:S05]  /*3880*/  BSYNC.RECONVERGENT B2 ;  /* 0x0000000000027941 */ /* 0x000fea0003800200 */
.L_x_1222:
[----:B------:R-:W-:Y:S01]  /*3890*/  BSSY.RECONVERGENT B2, `(.L_x_1224) ;  /* 0x0000023000027945 */ /* 0x000fe20003800200 */
[----:B------:R-:W-:-:S03]  /*38a0*/  IMAD R76, R11, 0x2, R76 ;  /* 0x000000020b4c7824 */ /* 0x000fc600078e024c */
        /* <DEDUP_REMOVED lines=33> */
.L_x_1225:
[----:B------:R-:W-:Y:S05]  /*3ac0*/  BSYNC.RECONVERGENT B2 ;  /* 0x0000000000027941 */ /* 0x000fea0003800200 */
.L_x_1224:
        /* <DEDUP_REMOVED lines=15> */
[----:B------:R-:W-:Y:S02]  /*3bc0*/  @!P2 LEA.HI.X R15, R58, R15, R69, 0x2, P4 ;  /* 0x0000000f3a0fa211 */ /* 0x000fe400020f1445 */
[----:B------:R-:W-:Y:S01]  /*3bd0*/  MOV R58, RZ ;  /* 0x000000ff003a7202 */ /* 0x000fe20000000f00 */
        /* <DEDUP_REMOVED lines=18> */
.L_x_1227:
[----:B------:R-:W-:Y:S05]  /*3d00*/  BSYNC.RECONVERGENT B2 ;  /* 0x0000000000027941 */ /* 0x000fea0003800200 */
.L_x_1226:
        /* <DEDUP_REMOVED lines=35> */
.L_x_1229:
[----:B------:R-:W-:Y:S05]  /*3f40*/  BSYNC.RECONVERGENT B2 ;  /* 0x0000000000027941 */ /* 0x000fea0003800200 */
.L_x_1228:
        /* <DEDUP_REMOVED lines=35> */
.L_x_1231:
[----:B------:R-:W-:Y:S05]  /*4180*/  BSYNC.RECONVERGENT B2 ;  /* 0x0000000000027941 */ /* 0x000fea0003800200 */
.L_x_1230:
[----:B------:R-:W-:Y:S01]  /*4190*/  BSSY.RECONVERGENT B2, `(.L_x_1232) ;  /* 0x0000023000027945 */ /* 0x000fe20003800200 */
[----:B------:R-:W-:-:S03]  /*41a0*/  IADD3 R76, PT, PT, R76, R11, RZ ;  /* 0x0000000b4c4c7210 */ /* 0x000fc60007ffe0ff */
        /* <DEDUP_REMOVED lines=33> */
.L_x_1233:
[----:B------:R-:W-:Y:S05]  /*43c0*/  BSYNC.RECONVERGENT B2 ;  /* 0x0000000000027941 */ /* 0x000fea0003800200 */
.L_x_1232:
        /* <DEDUP_REMOVED lines=35> */
.L_x_1235:
[----:B------:R-:W-:Y:S05]  /*4600*/  BSYNC.RECONVERGENT B2 ;  /* 0x0000000000027941 */ /* 0x000fea0003800200 */
.L_x_1234:
[----:B------:R-:W-:Y:S05]  /*4610*/  @P1 BRA `(.L_x_1236) ;  /* 0x00000034002c1947 */ /* 0x000fea0003800000 */
[----:B------:R-:W-:-:S05]  /*4620*/  IMAD.IADD R13, R76, 0x1, R11 ;  /* 0x000000014c0d7824 */ /* 0x000fca00078e020b */
[----:B------:R-:W-:-:S04]  /*4630*/  SHF.L.U32 R13, R13, 0x2, RZ ;  /* 0x000000020d0d7819 */ /* 0x000fc800000006ff */
[----:B------:R-:W-:-:S13]  /*4640*/  ISETP.GE.AND P2, PT, R13, R36, PT ;  /* 0x000000240d00720c */ /* 0x000fda0003f46270 */
[----:B------:R-:W5:Y:S01]  /*4650*/  @!P2 LDG.E R72, desc[UR36][R72.64] ;  /* 0x000000244848a981 */ /* 0x000f62000c1e1900 */
[----:B01234-:R-:W0:Y:S01]  /*4660*/  @!P2 LDC.64 R14, c[0x0][0x3b8] ;  /* 0x0000ee00ff0eab82 */ /* 0x01fe220000000a00 */
[----:B------:R-:W1:Y:S02]  /*4670*/  @!P2 S2R R53, SR_TID.X ;  /* 0x000000000035a919 */ /* 0x000e640000002100 */
[----:B-1----:R-:W-:-:S05]  /*4680*/  @!P2 LOP3.LUT R74, R53, 0x3, RZ, 0xc0, !PT ;  /* 0x00000003354aa812 */ /* 0x002fca00078ec0ff */
[----:B------:R-:W-:Y:S02]  /*4690*/  @!P2 IMAD R74, R11, UR5, R74 ;  /* 0x000000050b4aac24 */ /* 0x000fe4000f8e024a */
[----:B-----5:R-:W-:Y:S02]  /*46a0*/  @!P2 IMAD R53, R41, R72, R13 ;  /* 0x000000482935a224 */ /* 0x020fe400078e020d */
[----:B------:R-:W2:Y:S03]  /*46b0*/  LDG.E R72, desc[UR36][R70.64+0xf0] ;  /* 0x0000f02446487981 */ /* 0x000ea6000c1e1900 */
[----:B------:R-:W-:Y:S02]  /*46c0*/  @!P2 SHF.R.S32.HI R69, RZ, 0x1f, R53 ;  /* 0x0000001fff45a819 */ /* 0x000fe40000011435 */
[----:B------:R-:W-:-:S04]  /*46d0*/  @!P2 IADD3 R53, P1, PT, R74, R53, RZ ;  /* 0x000000354a35a210 */ /* 0x000fc80007f3e0ff */
[----:B------:R-:W-:Y:S02]  /*46e0*/  @!P2 LEA.HI.X.SX32 R74, R74, R69, 0x1, P1 ;  /* 0x000000454a4aa211 */ /* 0x000fe400008f0eff */
[----:B0-----:R-:W-:-:S04]  /*46f0*/  @!P2 LEA R14, P1, R53, R14, 0x2 ;  /* 0x0000000e350ea211 */ /* 0x001fc800078210ff */
[----:B------:R-:W-:Y:S01]  /*4700*/  @!P2 LEA.HI.X R15, R53, R15, R74, 0x2, P1 ;  /* 0x0000000f350fa211 */ /* 0x000fe200008f144a */
[----:B------:R-:W-:-:S06]  /*4710*/  IMAD.MOV.U32 R53, RZ, RZ, RZ ;  /* 0x000000ffff357224 */ /* 0x000fcc00078e00ff */
[----:B------:R-:W3:Y:S02]  /*4720*/  @!P2 LDG.E R53, desc[UR36][R14.64] ;  /* 0x000000240e35a981 */ /* 0x000ee4000c1e1900 */
        /* <DEDUP_REMOVED lines=8> */
[----:B------:R-:W-:Y:S01]  /*47b0*/  IMAD R12, R12, R11, RZ ;  /* 0x0000000b0c0c7224 */ /* 0x000fe200078e02ff */
[----:B------:R-:W-:-:S03]  /*47c0*/  SHF.R.S32.HI R11, RZ, 0x1f, R13 ;  /* 0x0000001fff0b7819 */ /* 0x000fc6000001140d */
[----:B------:R-:W-:-:S05]  /*47d0*/  IMAD R12, R12, 0x30, R15 ;  /* 0x000000300c0c7824 */ /* 0x000fca00078e020f */
[----:B------:R-:W-:-:S04]  /*47e0*/  IADD3 R13, P1, PT, R12, R13, RZ ;  /* 0x0000000d0c0d7210 */ /* 0x000fc80007f3e0ff */
[----:B------:R-:W-:Y:S02]  /*47f0*/  LEA.HI.X.SX32 R14, R12, R11, 0x1, P1 ;  /* 0x0000000b0c0e7211 */ /* 0x000fe400008f0eff */
[----:B------:R-:W-:-:S04]  /*4800*/  LEA R12, P1, R13, UR6, 0x2 ;  /* 0x000000060d0c7c11 */ /* 0x000fc8000f8210ff */
[----:B------:R-:W-:-:S05]  /*4810*/  LEA.HI.X R13, R13, UR7, R14, 0x2, P1 ;  /* 0x000000070d0d7c11 */ /* 0x000fca00088f140e */
[----:B------:R0:W-:Y:S01]  /*4820*/  STG.E desc[UR36][R12.64], R53 ;  /* 0x000000350c007986 */ /* 0x0001e2000c101924 */
[----:B------:R-:W-:Y:S05]  /*4830*/  BRA `(.L_x_1236) ;  /* 0x0000003000a47947 */ /* 0x000fea0003800000 */
.L_x_1205:
[----:B------:R-:W-:Y:S01]  /*4840*/  ISETP.GE.AND P1, PT, R42, UR43, PT ;  /* 0x0000002b2a007c0c */ /* 0x000fe2000bf26270 */
[----:B------:R-:W-:Y:S01]  /*4850*/  BSSY.RECONVERGENT B2, `(.L_x_1237) ;  /* 0x0000020000027945 */ /* 0x000fe20003800200 */
[C---:B------:R-:W-:Y:S02]  /*4860*/  IMAD.IADD R74, R76.reuse, 0x1, R11 ;  /* 0x000000014c4a7824 */ /* 0x040fe400078e020b */
[----:B------:R-:W-:-:S09]  /*4870*/  IMAD.SHL.U32 R76, R76, 0x4, RZ ;  /* 0x000000044c4c7824 */ /* 0x000fd200078e00ff */
[----:B------:R-:W-:Y:S05]  /*4880*/  @P1 BRA `(.L_x_1238) ;  /* 0x0000000000701947 */ /* 0x000fea0003800000 */
[----:B------:R-:W-:-:S13]  /*4890*/  ISETP.GE.AND P2, PT, R76, R36, PT ;  /* 0x000000244c00720c */ /* 0x000fda0003f46270 */
[----:B------:R-:W2:Y:S01]  /*48a0*/  @!P2 LDG.E R13, desc[UR36][R72.64] ;  /* 0x00000024480da981 */ /* 0x000ea2000c1e1900 */
[----:B------:R-:W0:Y:S01]  /*48b0*/  @!P2 LDC R69, c[0x0][0x3f8] ;  /* 0x0000fe00ff45ab82 */ /* 0x000e220000000800 */
[----:B------:R-:W1:Y:S02]  /*48c0*/  @!P2 S2R R14, SR_TID.X ;  /* 0x00000000000ea919 */ /* 0x000e640000002100 */
[----:B-1----:R-:W-:-:S05]  /*48d0*/  @!P2 LOP3.LUT R14, R14, 0x3, RZ, 0xc0, !PT ;  /* 0x000000030e0ea812 */ /* 0x002fca00078ec0ff */
[----:B------:R-:W-:Y:S02]  /*48e0*/  @!P2 IMAD R66, R11, UR5, R14 ;  /* 0x000000050b42ac24 */ /* 0x000fe4000f8e020e */
[----:B--2---:R-:W-:-:S05]  /*48f0*/  @!P2 IMAD R13, R41, R13, R76 ;  /* 0x0000000d290da224 */ /* 0x004fca00078e024c */
[----:B------:R-:W-:Y:S02]  /*4900*/  @!P2 SHF.R.S32.HI R14, RZ, 0x1f, R13 ;  /* 0x0000001fff0ea819 */ /* 0x000fe4000001140d */
[----:B------:R-:W-:-:S04]  /*4910*/  @!P2 IADD3 R13, P4, PT, R66, R13, RZ ;  /* 0x0000000d420da210 */ /* 0x000fc80007f9e0ff */
[----:B------:R-:W-:Y:S02]  /*4920*/  @!P2 LEA.HI.X.SX32 R66, R66, R14, 0x1, P4 ;  /* 0x0000000e4242a211 */ /* 0x000fe400020f0eff */
[----:B------:R-:W1:Y:S02]  /*4930*/  @!P2 LDC.64 R14, c[0x0][0x3b8] ;  /* 0x0000ee00ff0eab82 */ /* 0x000e640000000a00 */
[----:B-1----:R-:W-:-:S04]  /*4940*/  @!P2 LEA R14, P4, R13, R14, 0x2 ;  /* 0x0000000e0d0ea211 */ /* 0x002fc800078810ff */
[----:B------:R-:W-:Y:S01]  /*4950*/  @!P2 LEA.HI.X R15, R13, R15, R66, 0x2, P4 ;  /* 0x0000000f0d0fa211 */ /* 0x000fe200020f1442 */
[----:B------:R-:W-:-:S06]  /*4960*/  IMAD.MOV.U32 R66, RZ, RZ, RZ ;  /* 0x000000ffff427224 */ /* 0x000fcc00078e00ff */
[----:B------:R1:W2:Y:S01]  /*4970*/  @!P2 LDG.E R66, desc[UR36][R14.64] ;  /* 0x000000240e42a981 */ /* 0x0002a2000c1e1900 */
[----:B------:R-:W0:Y:S01]  /*4980*/  @!P2 S2R R13, SR_CTAID.X ;  /* 0x00000000000da919 */ /* 0x000e220000002500 */
[----:B------:R-:W3:Y:S01]  /*4990*/  @!P2 S2R R75, SR_TID.X ;  /* 0x00000000004ba919 */ /* 0x000ee20000002100 */
[----:B-1----:R-:W1:Y:S01]  /*49a0*/  @!P2 LDC.64 R14, c[0x0][0x3b8] ;  /* 0x0000ee00ff0eab82 */ /* 0x002e620000000a00 */
[----:B0-----:R-:W-:Y:S01]  /*49b0*/  @!P2 IMAD R13, R12, R69, R13 ;  /* 0x000000450c0da224 */ /* 0x001fe200078e020d */
[----:B---3--:R-:W-:-:S03]  /*49c0*/  @!P2 LOP3.LUT R75, R75, 0x3, RZ, 0xc0, !PT ;  /* 0x000000034b4ba812 */ /* 0x008fc600078ec0ff */
[----:B------:R-:W-:-:S04]  /*49d0*/  @!P2 IMAD R13, R13, R11, RZ ;  /* 0x0000000b0d0da224 */ /* 0x000fc800078e02ff */
[----:B------:R-:W-:-:S05]  /*49e0*/  @!P2 IMAD R75, R13, 0x30, R75 ;  /* 0x000000300d4ba824 */ /* 0x000fca00078e024b */
[----:B------:R-:W-:-:S04]  /*49f0*/  @!P2 IADD3 R13, P4, PT, R75, R76, RZ ;  /* 0x0000004c4b0da210 */ /* 0x000fc80007f9e0ff */
[----:B------:R-:W-:Y:S02]  /*4a00*/  @!P2 LEA.HI.X.SX32 R69, R75, RZ, 0x1, P4 ;  /* 0x000000ff4b45a211 */ /* 0x000fe400020f0eff */
[----:B-1----:R-:W-:-:S04]  /*4a10*/  @!P2 LEA R14, P4, R13, R14, 0x2 ;  /* 0x0000000e0d0ea211 */ /* 0x002fc800078810ff */
[----:B------:R-:W-:Y:S01]  /*4a20*/  @!P2 LEA.HI.X R15, R13, R15, R69, 0x2, P4 ;  /* 0x0000000f0d0fa211 */ /* 0x000fe200020f1445 */
[----:B--2---:R-:W-:-:S05]  /*4a30*/  FADD.FTZ R66, R9, R66 ;  /* 0x0000004209427221 */ /* 0x004fca0000010000 */
[----:B------:R0:W-:Y:S03]  /*4a40*/  @!P2 STG.E desc[UR36][R14.64], R66 ;  /* 0x000000420e00a986 */ /* 0x0001e6000c101924 */
.L_x_1238:
[----:B------:R-:W-:Y:S05]  /*4a50*/  BSYNC.RECONVERGENT B2 ;  /* 0x0000000000027941 */ /* 0x000fea0003800200 */
.L_x_1237:
[----:B------:R-:W-:Y:S04]  /*4a60*/  BSSY.RECONVERGENT B2, `(.L_x_1239) ;  /* 0x000003f000027945 */ /* 0x000fe80003800200 */
        /* <DEDUP_REMOVED lines=15> */
[----:B------:R-:W0:Y:S01]  /*4b60*/  @!P2 S2R R69, SR_CTAID.X ;  /* 0x000000000045a919 */ /* 0x000e220000002500 */
[----:B------:R-:W0:Y:S04]  /*4b70*/  @!P2 LDC R68, c[0x0][0x3f8] ;  /* 0x0000fe00ff44ab82 */ /* 0x000e280000000800 */
[----:B------:R1:W2:Y:S01]  /*4b80*/  @!P2 LDG.E R67, desc[UR36][R14.64] ;  /* 0x000000240e43a981 */ /* 0x0002a2000c1e1900 */
[----:B------:R-:W3:Y:S03]  /*4b90*/  @!P2 S2R R75, SR_TID.X ;  /* 0x00000000004ba919 */ /* 0x000ee60000002100 */
[----:B-1----:R-:W1:Y:S01]  /*4ba0*/  @!P2 LDC.64 R14, c[0x0][0x3b8] ;  /* 0x0000ee00ff0eab82 */ /* 0x002e620000000a00 */
[----:B0-----:R-:W-:-:S04]  /*4bb0*/  @!P2 IMAD R68, R12, R68, R69 ;  /* 0x000000440c44a224 */ /* 0x001fc800078e0245 */
[----:B------:R-:W-:Y:S01]  /*4bc0*/  @!P2 IMAD R68, R68, R11, RZ ;  /* 0x0000000b4444a224 */ /* 0x000fe200078e02ff */
[----:B---3--:R-:W-:-:S05]  /*4bd0*/  @!P2 LOP3.LUT R75, R75, 0x3, RZ, 0xc0, !PT ;  /* 0x000000034b4ba812 */ /* 0x008fca00078ec0ff */
[----:B------:R-:W-:Y:S01]  /*4be0*/  @!P2 IMAD R75, R68, 0x30, R75 ;  /* 0x00000030444ba824 */ /* 0x000fe200078e024b */
[----:B------:R-:W-:-:S04]  /*4bf0*/  @!P2 SHF.R.S32.HI R68, RZ, 0x1f, R13 ;  /* 0x0000001fff44a819 */ /* 0x000fc8000001140d */
[----:B------:R-:W-:-:S04]  /*4c00*/  @!P2 IADD3 R13, P4, PT, R75, R13, RZ ;  /* 0x0000000d4b0da210 */ /* 0x000fc80007f9e0ff */
[----:B------:R-:W-:Y:S02]  /*4c10*/  @!P2 LEA.HI.X.SX32 R69, R75, R68, 0x1, P4 ;  /* 0x000000444b45a211 */ /* 0x000fe400020f0eff */
[----:B-1----:R-:W-:-:S04]  /*4c20*/  @!P2 LEA R68, P4, R13, R14, 0x2 ;  /* 0x0000000e0d44a211 */ /* 0x002fc800078810ff */
[----:B------:R-:W-:Y:S02]  /*4c30*/  @!P2 LEA.HI.X R69, R13, R15, R69, 0x2, P4 ;  /* 0x0000000f0d45a211 */ /* 0x000fe400020f1445 */
[----:B------:R-:W-:-:S04]  /*4c40*/  LEA R13, R11, R76, 0x3 ;  /* 0x0000004c0b0d7211 */ /* 0x000fc800078e18ff */
[----:B------:R-:W-:Y:S01]  /*4c50*/  ISETP.GE.AND P4, PT, R13, R36, PT ;  /* 0x000000240d00720c */ /* 0x000fe20003f86270 */
[----:B--2---:R-:W-:-:S05]  /*4c60*/  FADD.FTZ R67, R10, R67 ;  /* 0x000000430a437221 */ /* 0x004fca0000010000 */
[----:B------:R0:W-:Y:S07]  /*4c70*/  @!P2 STG.E desc[UR36][R68.64], R67 ;  /* 0x000000434400a986 */ /* 0x0001ee000c101924 */
[----:B------:R-:W2:Y:S01]  /*4c80*/  @!P4 LDG.E R14, desc[UR36][R72.64] ;  /* 0x00000024480ec981 */ /* 0x000ea2000c1e1900 */
[----:B------:R-:W1:Y:S01]  /*4c90*/  @!P4 S2R R15, SR_TID.X ;  /* 0x00000000000fc919 */ /* 0x000e620000002100 */
[----:B0-----:R-:W-:Y:S01]  /*4ca0*/  IMAD.MOV.U32 R68, RZ, RZ, RZ ;  /* 0x000000ffff447224 */ /* 0x001fe200078e00ff */
[----:B-1----:R-:W-:-:S05]  /*4cb0*/  @!P4 LOP3.LUT R15, R15, 0x3, RZ, 0xc0, !PT ;  /* 0x000000030f0fc812 */ /* 0x002fca00078ec0ff */
[----:B------:R-:W-:Y:S02]  /*4cc0*/  @!P4 IMAD R77, R11, UR5, R15 ;  /* 0x000000050b4dcc24 */ /* 0x000fe4000f8e020f */
[----:B--2---:R-:W-:-:S05]  /*4cd0*/  @!P4 IMAD R14, R41, R14, R13 ;  /* 0x0000000e290ec224 */ /* 0x004fca00078e020d */
[----:B------:R-:W-:Y:S02]  /*4ce0*/  @!P4 SHF.R.S32.HI R15, RZ, 0x1f, R14 ;  /* 0x0000001fff0fc819 */ /* 0x000fe4000001140e */
[----:B------:R-:W-:-:S04]  /*4cf0*/  @!P4 IADD3 R75, P2, PT, R77, R14, RZ ;  /* 0x0000000e4d4bc210 */ /* 0x000fc80007f5e0ff */
[----:B------:R-:W-:Y:S02]  /*4d00*/  @!P4 LEA.HI.X.SX32 R77, R77, R15, 0x1, P2 ;  /* 0x0000000f4d4dc211 */ /* 0x000fe400010f0eff */
[----:B------:R-:W0:Y:S02]  /*4d10*/  @!P4 LDC.64 R14, c[0x0][0x3b8] ;  /* 0x0000ee00ff0ecb82 */ /* 0x000e240000000a00 */
[----:B0-----:R-:W-:-:S04]  /*4d20*/  @!P4 LEA R14, P2, R75, R14, 0x2 ;  /* 0x0000000e4b0ec211 */ /* 0x001fc800078410ff */
[----:B------:R-:W-:-:S05]  /*4d30*/  @!P4 LEA.HI.X R15, R75, R15, R77, 0x2, P2 ;  /* 0x0000000f4b0fc211 */ /* 0x000fca00010f144d */
[----:B------:R0:W2:Y:S01]  /*4d40*/  @!P4 LDG.E R68, desc[UR36][R14.64] ;  /* 0x000000240e44c981 */ /* 0x0000a2000c1e1900 */
[----:B------:R-:W-:-:S13]  /*4d50*/  ISETP.GE.AND P2, PT, R13, R36, PT ;  /* 0x000000240d00720c */ /* 0x000fda0003f46270 */
[----:B------:R-:W1:Y:S01]  /*4d60*/  @!P2 S2R R69, SR_CTAID.X ;  /* 0x000000000045a919 */ /* 0x000e620000002500 */
[----:B------:R-:W1:Y:S08]  /*4d70*/  @!P2 LDC R75, c[0x0][0x3f8] ;  /* 0x0000fe00ff4bab82 */ /* 0x000e700000000800 */
[----:B0-----:R-:W0:Y:S01]  /*4d80*/  @!P2 LDC.64 R14, c[0x0][0x3b8] ;  /* 0x0000ee00ff0eab82 */ /* 0x001e220000000a00 */
[----:B-1----:R-:W-:-:S02]  /*4d90*/  @!P2 IMAD R69, R12, R75, R69 ;  /* 0x0000004b0c45a224 */ /* 0x002fc400078e0245 */
[----:B------:R-:W1:Y:S02]  /*4da0*/  @!P2 S2R R75, SR_TID.X ;  /* 0x00000000004ba919 */ /* 0x000e640000002100 */
[----:B------:R-:W-:Y:S01]  /*4db0*/  @!P2 IMAD R69, R69, R11, RZ ;  /* 0x0000000b4545a224 */ /* 0x000fe200078e02ff */
[----:B-1----:R-:W-:-:S05]  /*4dc0*/  @!P2 LOP3.LUT R75, R75, 0x3, RZ, 0xc0, !PT ;  /* 0x000000034b4ba812 */ /* 0x002fca00078ec0ff */
[----:B------:R-:W-:Y:S01]  /*4dd0*/  @!P2 IMAD R75, R69, 0x30, R75 ;  /* 0x00000030454ba824 */ /* 0x000fe200078e024b */
[----:B------:R-:W-:-:S04]  /*4de0*/  @!P2 SHF.R.S32.HI R69, RZ, 0x1f, R13 ;  /* 0x0000001fff45a819 */ /* 0x000fc8000001140d */
[----:B------:R-:W-:-:S04]  /*4df0*/  @!P2 IADD3 R13, P4, PT, R75, R13, RZ ;  /* 0x0000000d4b0da210 */ /* 0x000fc80007f9e0ff */
[----:B------:R-:W-:Y:S02]  /*4e00*/  @!P2 LEA.HI.X.SX32 R69, R75, R69, 0x1, P4 ;  /* 0x000000454b45a211 */ /* 0x000fe400020f0eff */
[----:B0-----:R-:W-:-:S04]  /*4e10*/  @!P2 LEA R14, P4, R13, R14, 0x2 ;  /* 0x0000000e0d0ea211 */ /* 0x001fc800078810ff */
[----:B------:R-:W-:Y:S01]  /*4e20*/  @!P2 LEA.HI.X R15, R13, R15, R69, 0x2, P4 ;  /* 0x0000000f0d0fa211 */ /* 0x000fe200020f1445 */
[----:B--2---:R-:W-:-:S05]  /*4e30*/  FADD.FTZ R68, R17, R68 ;  /* 0x0000004411447221 */ /* 0x004fca0000010000 */
[----:B------:R1:W-:Y:S03]  /*4e40*/  @!P2 STG.E desc[UR36][R14.64], R68 ;  /* 0x000000440e00a986 */ /* 0x0003e6000c101924 */
.L_x_1240:
[----:B------:R-:W-:Y:S05]  /*4e50*/  BSYNC.RECONVERGENT B2 ;  /* 0x0000000000027941 */ /* 0x000fea0003800200 */
.L_x_1239:
[----:B------:R-:W-:Y:S04]  /*4e60*/  BSSY.RECONVERGENT B2, `(.L_x_1241) ;  /* 0x0000042000027945 */ /* 0x000fe80003800200 */
[----:B------:R-:W-:Y:S05]  /*4e70*/  @P1 BRA `(.L_x_1242) ;  /* 0x0000000400001947 */ /* 0x000fea0003800000 */
[----:B------:R-:W-:-:S04]  /*4e80*/  IMAD R13, R11, 0x2, R74 ;  /* 0x000000020b0d7824 */ /* 0x000fc800078e024a */
        /* <DEDUP_REMOVED lines=13> */
[----:B------:R-:W-:-:S06]  /*4f60*/  IMAD.MOV.U32 R65, RZ, RZ, RZ ;  /* 0x000000ffff417224 */ /* 0x000fcc00078e00ff */
        /* <DEDUP_REMOVED lines=16> */
[----:B------:R2:W-:Y:S01]  /*5070*/  @!P2 STG.E desc[UR36][R14.64], R65 ;  /* 0x000000410e00a986 */ /* 0x0005e2000c101924 */
[----:B------:R-:W-:Y:S05]  /*5080*/  @P1 BRA `(.L_x_1242) ;  /* 0x00000000007c1947 */ /* 0x000fea0003800000 */
[----:B------:R-:W-:-:S05]  /*5090*/  IMAD R13, R11, 0x10, R76 ;  /* 0x000000100b0d7824 */ /* 0x000fca00078e024c */
[----:B------:R-:W-:-:S13]  /*50a0*/  ISETP.GE.AND P2, PT, R13, R36, PT ;  /* 0x000000240d00720c */ /* 0x000fda0003f46270 */
[----:B--2---:R-:W2:Y:S01]  /*50b0*/  @!P2 LDG.E R14, desc[UR36][R72.64] ;  /* 0x00000024480ea981 */ /* 0x004ea2000c1e1900 */
        /* <DEDUP_REMOVED lines=10> */
[----:B------:R-:W-:-:S06]  /*5160*/  HFMA2 R64, -RZ, RZ, 0, 0 ;  /* 0x00000000ff407431 */ /* 0x000fcc00000001ff */
        /* <DEDUP_REMOVED lines=17> */
.L_x_1242:
[----:B------:R-:W-:Y:S05]  /*5280*/  BSYNC.RECONVERGENT B2 ;  /* 0x0000000000027941 */ /* 0x000fea0003800200 */
.L_x_1241:
[----:B------:R-:W-:Y:S01]  /*5290*/  BSSY.RECONVERGENT B2, `(.L_x_1243) ;  /* 0x0000022000027945 */ /* 0x000fe20003800200 */
[C---:B------:R-:W-:Y:S02]  /*52a0*/  IMAD R76, R11.reuse, 0x20, R76 ;  /* 0x000000200b4c7824 */ /* 0x040fe400078e024c */
[----:B------:R-:W-:Y:S01]  /*52b0*/  IMAD R74, R11, 0x4, R74 ;  /* 0x000000040b4a7824 */ /* 0x000fe200078e024a */
[----:B------:R-:W-:Y:S06]  /*52c0*/  @P1 BRA `(.L_x_1244) ;  /* 0x0000000000781947 */ /* 0x000fec0003800000 */
[----:B------:R-:W-:-:S05]  /*52d0*/  IMAD.SHL.U32 R13, R74, 0x4, RZ ;  /* 0x000000044a0d7824 */ /* 0x000fca00078e00ff */
[----:B------:R-:W-:-:S13]  /*52e0*/  ISETP.GE.AND P2, PT, R13, R36, PT ;  /* 0x000000240d00720c */ /* 0x000fda0003f46270 */
[----:B0123--:R-:W2:Y:S01]  /*52f0*/  @!P2 LDG.E R14, desc[UR36][R72.64] ;  /* 0x00000024480ea981 */ /* 0x00fea2000c1e1900 */
        /* <DEDUP_REMOVED lines=14> */
[----:B-1----:R-:W1:Y:S01]  /*53e0*/  @!P2 LDC.64 R14, c[0x0][0x3b8] ;  /* 0x0000ee00ff0eab82 */ /* 0x002e620000000a00 */
[----:B0-----:R-:W-:Y:S02]  /*53f0*/  @!P2 IMAD R69, R12, R75, R69 ;  /* 0x0000004b0c45a224 */ /* 0x001fe400078e0245 */
[----:B------:R-:W0:Y:S02]  /*5400*/  @!P2 S2R R75, SR_TID.X ;  /* 0x00000000004ba919 */ /* 0x000e240000002100 */
[----:B------:R-:W-:Y:S01]  /*5410*/  @!P2 IMAD R69, R69, R11, RZ ;  /* 0x0000000b4545a224 */ /* 0x000fe200078e02ff */
[----:B0-----:R-:W-:-:S05]  /*5420*/  @!P2 LOP3.LUT R75, R75, 0x3, RZ, 0xc0, !PT ;  /* 0x000000034b4ba812 */ /* 0x001fca00078ec0ff */
[----:B------:R-:W-:Y:S01]  /*5430*/  @!P2 IMAD R75, R69, 0x30, R75 ;  /* 0x00000030454ba824 */ /* 0x000fe200078e024b */
[----:B------:R-:W-:-:S04]  /*5440*/  @!P2 SHF.R.S32.HI R69, RZ, 0x1f, R13 ;  /* 0x0000001fff45a819 */ /* 0x000fc8000001140d */
[----:B------:R-:W-:-:S04]  /*5450*/  @!P2 IADD3 R13, P4, PT, R75, R13, RZ ;  /* 0x0000000d4b0da210 */ /* 0x000fc80007f9e0ff */
[----:B------:R-:W-:Y:S02]  /*5460*/  @!P2 LEA.HI.X.SX32 R69, R75, R69, 0x1, P4 ;  /* 0x000000454b45a211 */ /* 0x000fe400020f0eff */
[----:B-1----:R-:W-:-:S04]  /*5470*/  @!P2 LEA R14, P4, R13, R14, 0x2 ;  /* 0x0000000e0d0ea211 */ /* 0x002fc800078810ff */
[----:B------:R-:W-:Y:S01]  /*5480*/  @!P2 LEA.HI.X R15, R13, R15, R69, 0x2, P4 ;  /* 0x0000000f0d0fa211 */ /* 0x000fe200020f1445 */
[----:B--2---:R-:W-:-:S05]  /*5490*/  FADD.FTZ R63, R20, R63 ;  /* 0x0000003f143f7221 */ /* 0x004fca0000010000 */
[----:B------:R4:W-:Y:S03]  /*54a0*/  @!P2 STG.E desc[UR36][R14.64], R63 ;  /* 0x0000003f0e00a986 */ /* 0x0009e6000c101924 */
.L_x_1244:
[----:B------:R-:W-:Y:S05]  /*54b0*/  BSYNC.RECONVERGENT B2 ;  /* 0x0000000000027941 */ /* 0x000fea0003800200 */
.L_x_1243:
[----:B------:R-:W-:Y:S01]  /*54c0*/  BSSY.RECONVERGENT B2, `(.L_x_1245) ;  /* 0x0000021000027945 */ /* 0x000fe20003800200 */
[----:B------:R-:W-:-:S03]  /*54d0*/  IMAD.IADD R74, R74, 0x1, R11 ;  /* 0x000000014a4a7824 */ /* 0x000fc600078e020b */
[----:B------:R-:W-:Y:S05]  /*54e0*/  @P1 BRA `(.L_x_1246) ;  /* 0x0000000000781947 */ /* 0x000fea0003800000 */
[----:B------:R-:W-:-:S04]  /*54f0*/  SHF.L.U32 R13, R74, 0x2, RZ ;  /* 0x000000024a0d7819 */ /* 0x000fc800000006ff */
[----:B------:R-:W-:-:S13]  /*5500*/  ISETP.GE.AND P2, PT, R13, R36, PT ;  /* 0x000000240d00720c */ /* 0x000fda0003f46270 */
[----:B01234-:R-:W2:Y:S01]  /*5510*/  @!P2 LDG.E R14, desc[UR36][R72.64] ;  /* 0x00000024480ea981 */ /* 0x01fea2000c1e1900 */
        /* <DEDUP_REMOVED lines=27> */
.L_x_1246:
[----:B------:R-:W-:Y:S05]  /*56d0*/  BSYNC.RECONVERGENT B2 ;  /* 0x0000000000027941 */ /* 0x000fea0003800200 */
.L_x_1245:
[----:B------:R-:W-:Y:S01]  /*56e0*/  BSSY.RECONVERGENT B2, `(.L_x_1247) ;  /* 0x0000021000027945 */ /* 0x000fe20003800200 */
[----:B------:R-:W-:-:S03]  /*56f0*/  IMAD.IADD R74, R74, 0x1, R11 ;  /* 0x000000014a4a7824 */ /* 0x000fc600078e020b */
[----:B------:R-:W-:Y:S05]  /*5700*/  @P1 BRA `(.L_x_1248) ;  /* 0x0000000000781947 */ /* 0x000fea0003800000 */
[----:B------:R-:W-:-:S05]  /*5710*/  IMAD.SHL.U32 R13, R74, 0x4, RZ ;  /* 0x000000044a0d7824 */ /* 0x000fca00078e00ff */
        /* <DEDUP_REMOVED lines=29> */
.L_x_1248:
[----:B------:R-:W-:Y:S05]  /*58f0*/  BSYNC.RECONVERGENT B2 ;  /* 0x0000000000027941 */ /* 0x000fea0003800200 */
.L_x_1247:
[----:B------:R-:W-:Y:S04]  /*5900*/  BSSY.RECONVERGENT B2, `(.L_x_1249) ;  /* 0x000001f000027945 */ /* 0x000fe80003800200 */
[----:B------:R-:W-:Y:S05]  /*5910*/  @P1 BRA `(.L_x_1250) ;  /* 0x0000000000741947 */ /* 0x000fea0003800000 */
[----:B------:R-:W-:-:S13]  /*5920*/  ISETP.GE.AND P2, PT, R76, R36, PT ;  /* 0x000000244c00720c */ /* 0x000fda0003f46270 */
[----:B------:R-:W5:Y:S01]  /*5930*/  @!P2 LDG.E R13, desc[UR36][R72.64] ;  /* 0x00000024480da981 */ /* 0x000f62000c1e1900 */
[----:B------:R-:W5:Y:S01]  /*5940*/  @!P2 LDC R69, c[0x0][0x3f8] ;  /* 0x0000fe00ff45ab82 */ /* 0x000f620000000800 */
        /* <DEDUP_REMOVED lines=12> */
[----:B------:R-:W1:Y:S01]  /*5a10*/  @!P2 S2R R13, SR_CTAID.X ;  /* 0x00000000000da919 */ /* 0x000e620000002500 */
[----:B------:R-:W3:Y:S01]  /*5a20*/  @!P2 S2R R75, SR_TID.X ;  /* 0x00000000004ba919 */ /* 0x000ee20000002100 */
[----:B0-----:R-:W0:Y:S01]  /*5a30*/  @!P2 LDC.64 R14, c[0x0][0x3b8] ;  /* 0x0000ee00ff0eab82 */ /* 0x001e220000000a00 */
[----:B-1----:R-:W-:Y:S01]  /*5a40*/  @!P2 IMAD R13, R12, R69, R13 ;  /* 0x000000450c0da224 */ /* 0x002fe200078e020d */
[----:B---3--:R-:W-:-:S03]  /*5a50*/  @!P2 LOP3.LUT R75, R75, 0x3, RZ, 0xc0, !PT ;  /* 0x000000034b4ba812 */ /* 0x008fc600078ec0ff */
[----:B------:R-:W-:-:S04]  /*5a60*/  @!P2 IMAD R13, R13, R11, RZ ;  /* 0x0000000b0d0da224 */ /* 0x000fc800078e02ff */
        /* <DEDUP_REMOVED lines=8> */
.L_x_1250:
[----:B------:R-:W-:Y:S05]  /*5af0*/  BSYNC.RECONVERGENT B2 ;  /* 0x0000000000027941 */ /* 0x000fea0003800200 */
.L_x_1249:
[----:B------:R-:W-:Y:S01]  /*5b00*/  BSSY.RECONVERGENT B2, `(.L_x_1251) ;  /* 0x0000021000027945 */ /* 0x000fe20003800200 */
[----:B------:R-:W-:-:S03]  /*5b10*/  LEA R74, R11, R74, 0x1 ;  /* 0x0000004a0b4a7211 */ /* 0x000fc600078e08ff */
        /* <DEDUP_REMOVED lines=21> */
[----:B------:R-:W-:Y:S02]  /*5c70*/  @!P2 SHF.R.S32.HI R69, RZ, 0x1f, R13 ;  /* 0x0000001fff45a819 */ /* 0x000fe4000001140d */
[----:B---3--:R-:W-:Y:S01]  /*5c80*/  @!P2 LOP3.LUT R77, R77, 0x3, RZ, 0xc0, !PT ;  /* 0x000000034d4da812 */ /* 0x008fe200078ec0ff */
[----:B------:R-:W-:-:S04]  /*5c90*/  @!P2 IMAD R76, R76, R11, RZ ;  /* 0x0000000b4c4ca224 */ /* 0x000fc800078e02ff */
[----:B------:R-:W-:-:S05]  /*5ca0*/  @!P2 IMAD R76, R76, 0x30, R77 ;  /* 0x000000304c4ca824 */ /* 0x000fca00078e024d */
[----:B------:R-:W-:-:S04]  /*5cb0*/  @!P2 IADD3 R13, P4, PT, R76, R13, RZ ;  /* 0x0000000d4c0da210 */ /* 0x000fc80007f9e0ff */
[----:B------:R-:W-:Y:S02]  /*5cc0*/  @!P2 LEA.HI.X.SX32 R76, R76, R69, 0x1, P4 ;  /* 0x000000454c4ca211 */ /* 0x000fe400020f0eff */
[----:B-1----:R-:W-:-:S04]  /*5cd0*/  @!P2 LEA R14, P4, R13, R14, 0x2 ;  /* 0x0000000e0d0ea211 */ /* 0x002fc800078810ff */
[----:B------:R-:W-:Y:S01]  /*5ce0*/  @!P2 LEA.HI.X R15, R13, R15, R76, 0x2, P4 ;  /* 0x0000000f0d0fa211 */ /* 0x000fe200020f144c */
[----:B--2---:R-:W-:-:S05]  /*5cf0*/  FADD.FTZ R59, R24, R59 ;  /* 0x0000003b183b7221 */ /* 0x004fca0000010000 */
[----:B------:R0:W-:Y:S03]  /*5d00*/  @!P2 STG.E desc[UR36][R14.64], R59 ;  /* 0x0000003b0e00a986 */ /* 0x0001e6000c101924 */
.L_x_1252:
[----:B------:R-:W-:Y:S05]  /*5d10*/  BSYNC.RECONVERGENT B2 ;  /* 0x0000000000027941 */ /* 0x000fea0003800200 */
.L_x_1251:
        /* <DEDUP_REMOVED lines=33> */
.L_x_1254:
[----:B------:R-:W-:Y:S05]  /*5f30*/  BSYNC.RECONVERGENT B2 ;  /* 0x0000000000027941 */ /* 0x000fea0003800200 */
.L_x_1253:
[----:B------:R-:W-:Y:S01]  /*5f40*/  BSSY.RECONVERGENT B2, `(.L_x_1255) ;  /* 0x0000021000027945 */ /* 0x000fe20003800200 */
[----:B------:R-:W-:-:S03]  /*5f50*/  IADD3 R74, PT, PT, R74, R11, RZ ;  /* 0x0000000b4a4a7210 */ /* 0x000fc60007ffe0ff */
        /* <DEDUP_REMOVED lines=31> */
.L_x_1256:
[----:B------:R-:W-:Y:S05]  /*6150*/  BSYNC.RECONVERGENT B2 ;  /* 0x0000000000027941 */ /* 0x000fea0003800200 */
.L_x_1255:
        /* <DEDUP_REMOVED lines=33> */
.L_x_1258:
[----:B------:R-:W-:Y:S05]  /*6370*/  BSYNC.RECONVERGENT B2 ;  /* 0x0000000000027941 */ /* 0x000fea0003800200 */
.L_x_1257:
        /* <DEDUP_REMOVED lines=33> */
.L_x_1260:
[----:B------:R-:W-:Y:S05]  /*6590*/  BSYNC.RECONVERGENT B2 ;  /* 0x0000000000027941 */ /* 0x000fea0003800200 */
.L_x_1259:
        /* <DEDUP_REMOVED lines=33> */
.L_x_1262:
[----:B------:R-:W-:Y:S05]  /*67b0*/  BSYNC.RECONVERGENT B2 ;  /* 0x0000000000027941 */ /* 0x000fea0003800200 */
.L_x_1261:
[----:B------:R-:W-:Y:S05]  /*67c0*/  @P1 BRA `(.L_x_1236) ;  /* 0x0000001000c01947 */ /* 0x000fea0003800000 */
[----:B------:R-:W-:Y:S01]  /*67d0*/  IADD3 R13, PT, PT, R74, R11, RZ ;  /* 0x0000000b4a0d7210 */ /* 0x000fe20007ffe0ff */
[----:B------:R-:W-:Y:S01]  /*67e0*/  BSSY.RECONVERGENT B2, `(.L_x_1263) ;  /* 0x0000010000027945 */ /* 0x000fe20003800200 */
[----:B01234-:R-:W-:-:S03]  /*67f0*/  IMAD.MOV.U32 R15, RZ, RZ, RZ ;  /* 0x000000ffff0f7224 */ /* 0x01ffc600078e00ff */
[----:B------:R-:W-:-:S05]  /*6800*/  IMAD.SHL.U32 R13, R13, 0x4, RZ ;  /* 0x000000040d0d7824 */ /* 0x000fca00078e00ff */
[----:B------:R-:W-:-:S13]  /*6810*/  ISETP.GE.AND P2, PT, R13, R36, PT ;  /* 0x000000240d00720c */ /* 0x000fda0003f46270 */
[----:B------:R-:W-:Y:S05]  /*6820*/  @P2 BRA `(.L_x_1264) ;  /* 0x00000000002c2947 */ /* 0x000fea0003800000 */
[----:B------:R-:W2:Y:S01]  /*6830*/  LDG.E R72, desc[UR36][R72.64] ;  /* 0x0000002448487981 */ /* 0x000ea2000c1e1900 */
[----:B------:R-:W0:Y:S02]  /*6840*/  S2R R14, SR_TID.X ;  /* 0x00000000000e7919 */ /* 0x000e240000002100 */
[----:B0-----:R-:W-:-:S05]  /*6850*/  LOP3.LUT R74, R14, 0x3, RZ, 0xc0, !PT ;  /* 0x000000030e4a7812 */ /* 0x001fca00078ec0ff */
[----:B------:R-:W-:Y:S02]  /*6860*/  IMAD R74, R11, UR5, R74 ;  /* 0x000000050b4a7c24 */ /* 0x000fe4000f8e024a */
[----:B--2---:R-:W-:-:S05]  /*6870*/  IMAD R14, R41, R72, R13 ;  /* 0x00000048290e7224 */ /* 0x004fca00078e020d */
[----:B------:R-:W-:Y:S02]  /*6880*/  SHF.R.S32.HI R15, RZ, 0x1f, R14 ;  /* 0x0000001fff0f7819 */ /* 0x000fe4000001140e */
[----:B------:R-:W-:-:S04]  /*6890*/  IADD3 R53, P1, PT, R74, R14, RZ ;  /* 0x0000000e4a357210 */ /* 0x000fc80007f3e0ff */
[----:B------:R-:W-:Y:S02]  /*68a0*/  LEA.HI.X.SX32 R74, R74, R15, 0x1, P1 ;  /* 0x0000000f4a4a7211 */ /* 0x000fe400008f0eff */
[----:B------:R-:W-:-:S04]  /*68b0*/  LEA R14, P1, R53, UR6, 0x2 ;  /* 0x00000006350e7c11 */ /* 0x000fc8000f8210ff */
[----:B------:R-:W-:-:S06]  /*68c0*/  LEA.HI.X R15, R53, UR7, R74, 0x2, P1 ;  /* 0x00000007350f7c11 */ /* 0x000fcc00088f144a */
[----:B------:R0:W5:Y:S03]  /*68d0*/  LDG.E R15, desc[UR36][R14.64] ;  /* 0x000000240e0f7981 */ /* 0x000166000c1e1900 */
.L_x_1264:
[----:B------:R-:W-:Y:S05]  /*68e0*/  BSYNC.RECONVERGENT B2 ;  /* 0x0000000000027941 */ /* 0x000fea0003800200 */
.L_x_1263:
[----:B-----5:R-:W-:Y:S01]  /*68f0*/  FADD.FTZ R53, R30, R15 ;  /* 0x0000000f1e357221 */ /* 0x020fe20000010000 */
[----:B------:R-:W-:Y:S06]  /*6900*/  @P2 BRA `(.L_x_1236) ;  /* 0x0000001000702947 */ /* 0x000fec0003800000 */
[----:B0-----:R-:W0:Y:S01]  /*6910*/  S2R R14, SR_TID.X ;  /* 0x00000000000e7919 */ /* 0x001e220000002100 */
        /* <DEDUP_REMOVED lines=13> */
.L_x_1204:
[----:B------:R-:W-:-:S04]  /*69f0*/  IMAD.SHL.U32 R74, R76, 0x4, RZ ;  /* 0x000000044c4a7824 */ /* 0x000fc800078e00ff */
[----:B------:R-:W-:-:S05]  /*6a00*/  IMAD R13, R11, 0x8, R74 ;  /* 0x000000080b0d7824 */ /* 0x000fca00078e024a */
[----:B------:R-:W-:-:S04]  /*6a10*/  ISETP.GE.AND P1, PT, R13, R36, PT ;  /* 0x000000240d00720c */ /* 0x000fc80003f26270 */
[----:B------:R-:W-:-:S13]  /*6a20*/  ISETP.GE.OR P1, PT, R42, UR43, P1 ;  /* 0x0000002b2a007c0c */ /* 0x000fda0008f26670 */
[----:B------:R-:W2:Y:S01]  /*6a30*/  @!P1 LDG.E R12, desc[UR36][R72.64] ;  /* 0x00000024480c9981 */ /* 0x000ea2000c1e1900 */
        /* <DEDUP_REMOVED lines=10> */
[----:B------:R-:W-:-:S05]  /*6ae0*/  IMAD R69, R11, 0x10, R74 ;  /* 0x000000100b457824 */ /* 0x000fca00078e024a */
[----:B------:R-:W-:-:S04]  /*6af0*/  ISETP.GE.AND P2, PT, R69, R36, PT ;  /* 0x000000244500720c */ /* 0x000fc80003f46270 */
[----:B------:R-:W-:-:S13]  /*6b00*/  ISETP.GE.OR P2, PT, R42, UR43, P2 ;  /* 0x0000002b2a007c0c */ /* 0x000fda0009746670 */
[----:B------:R-:W2:Y:S01]  /*6b10*/  @!P2 LDG.E R14, desc[UR36][R72.64] ;  /* 0x00000024480ea981 */ /* 0x000ea2000c1e1900 */
[----:B------:R-:W-:Y:S01]  /*6b20*/  ISETP.GE.AND P4, PT, R42, UR43, PT ;  /* 0x0000002b2a007c0c */ /* 0x000fe2000bf86270 */
[----:B------:R-:W0:Y:S03]  /*6b30*/  @!P2 S2R R15, SR_TID.X ;  /* 0x00000000000fa919 */ /* 0x000e260000002100 */
[----:B------:R-:W-:-:S06]  /*6b40*/  FSEL R68, R68, RZ, P4 ;  /* 0x000000ff44447208 */ /* 0x000fcc0002000000 */
[----:B------:R1:W5:Y:S01]  /*6b50*/  @!P1 LDG.E R68, desc[UR36][R12.64] ;  /* 0x000000240c449981 */ /* 0x000362000c1e1900 */
[----:B------:R-:W-:-:S04]  /*6b60*/  ISETP.GE.AND P5, PT, R74, R36, PT ;  /* 0x000000244a00720c */ /* 0x000fc80003fa6270 */
[----:B------:R-:W-:Y:S02]  /*6b70*/  ISETP.GE.OR P5, PT, R42, UR43, P5 ;  /* 0x0000002b2a007c0c */ /* 0x000fe4000afa6670 */
[----:B0-----:R-:W-:-:S05]  /*6b80*/  @!P2 LOP3.LUT R15, R15, 0x3, RZ, 0xc0, !PT ;  /* 0x000000030f0fa812 */ /* 0x001fca00078ec0ff */
[----:B------:R-:W-:Y:S02]  /*6b90*/  @!P2 IMAD R15, R11, UR5, R15 ;  /* 0x000000050b0fac24 */ /* 0x000fe4000f8e020f */
[----:B--2---:R-:W-:-:S05]  /*6ba0*/  @!P2 IMAD R69, R41, R14, R69 ;  /* 0x0000000e2945a224 */ /* 0x004fca00078e0245 */
[----:B------:R-:W-:Y:S02]  /*6bb0*/  @!P2 SHF.R.S32.HI R14, RZ, 0x1f, R69 ;  /* 0x0000001fff0ea819 */ /* 0x000fe40000011445 */
[----:B------:R-:W-:-:S04]  /*6bc0*/  @!P2 IADD3 R69, P1, PT, R15, R69, RZ ;  /* 0x000000450f45a210 */ /* 0x000fc80007f3e0ff */
[----:B------:R-:W-:Y:S02]  /*6bd0*/  @!P2 LEA.HI.X.SX32 R75, R15, R14, 0x1, P1 ;  /* 0x0000000e0f4ba211 */ /* 0x000fe400008f0eff */
[----:B------:R-:W1:Y:S02]  /*6be0*/  @!P2 LDC.64 R14, c[0x0][0x3b8] ;  /* 0x0000ee00ff0eab82 */ /* 0x000e640000000a00 */
[C---:B-1----:R-:W-:Y:S02]  /*6bf0*/  @!P2 LEA R12, P1, R69.reuse, R14, 0x2 ;  /* 0x0000000e450ca211 */ /* 0x042fe400078210ff */
[----:B------:R-:W2:Y:S02]  /*6c00*/  @!P5 LDG.E R14, desc[UR36][R72.64] ;  /* 0x00000024480ed981 */ /* 0x000ea4000c1e1900 */
[----:B------:R-:W-:Y:S02]  /*6c10*/  @!P2 LEA.HI.X R13, R69, R15, R75, 0x2, P1 ;  /* 0x0000000f450da211 */ /* 0x000fe400008f144b */
[----:B------:R-:W-:-:S04]  /*6c20*/  LEA R69, R11, R74, 0x5 ;  /* 0x0000004a0b457211 */ /* 0x000fc800078e28ff */
[----:B------:R-:W-:-:S04]  /*6c30*/  ISETP.GE.AND P1, PT, R69, R36, PT ;  /* 0x000000244500720c */ /* 0x000fc80003f26270 */
[----:B------:R-:W-:-:S13]  /*6c40*/  ISETP.GE.OR P1, PT, R42, UR43, P1 ;  /* 0x0000002b2a007c0c */ /* 0x000fda0008f26670 */
[----:B------:R-:W3:Y:S01]  /*6c50*/  @!P1 LDG.E R77, desc[UR36][R72.64] ;  /* 0x00000024484d9981 */ /* 0x000ee2000c1e1900 */
[----:B------:R-:W0:Y:S01]  /*6c60*/  @!P5 S2R R15, SR_TID.X ;  /* 0x00000000000fd919 */ /* 0x000e220000002100 */
[----:B------:R-:W-:-:S06]  /*6c70*/  FSEL R64, R64, RZ, P4 ;  /* 0x000000ff40407208 */ /* 0x000fcc0002000000 */
[----:B------:R1:W5:Y:S01]  /*6c80*/  @!P2 LDG.E R64, desc[UR36][R12.64] ;  /* 0x000000240c40a981 */ /* 0x000362000c1e1900 */
[----:B0-----:R-:W-:Y:S01]  /*6c90*/  @!P5 LOP3.LUT R15, R15, 0x3, RZ, 0xc0, !PT ;  /* 0x000000030f0fd812 */ /* 0x001fe200078ec0ff */
[----:B------:R-:W-:Y:S01]  /*6ca0*/  IMAD.IADD R76, R76, 0x1, R11 ;  /* 0x000000014c4c7824 */ /* 0x000fe200078e020b */
[----:B------:R-:W-:Y:S01]  /*6cb0*/  FSEL R66, R66, RZ, P4 ;  /* 0x000000ff42427208 */ /* 0x000fe20002000000 */
[----:B--2---:R-:W-:Y:S02]  /*6cc0*/  @!P5 IMAD R14, R41, R14, R74 ;  /* 0x0000000e290ed224 */ /* 0x004fe400078e024a */
[----:B------:R-:W-:-:S03]  /*6cd0*/  @!P5 IMAD R74, R11, UR5, R15 ;  /* 0x000000050b4adc24 */ /* 0x000fc6000f8e020f */
[----:B------:R-:W-:Y:S02]  /*6ce0*/  @!P5 SHF.R.S32.HI R15, RZ, 0x1f, R14 ;  /* 0x0000001fff0fd819 */ /* 0x000fe4000001140e */
[----:B------:R-:W-:-:S04]  /*6cf0*/  @!P5 IADD3 R75, P2, PT, R74, R14, RZ ;  /* 0x0000000e4a4bd210 */ /* 0x000fc80007f5e0ff */
[----:B-1----:R-:W-:Y:S02]  /*6d00*/  @!P5 LEA.HI.X.SX32 R12, R74, R15, 0x1, P2 ;  /* 0x0000000f4a0cd211 */ /* 0x002fe400010f0eff */
[----:B------:R-:W0:Y:S02]  /*6d10*/  @!P5 LDC.64 R14, c[0x0][0x3b8] ;  /* 0x0000ee00ff0edb82 */ /* 0x000e240000000a00 */
[----:B0-----:R-:W-:-:S04]  /*6d20*/  @!P5 LEA R74, P2, R75, R14, 0x2 ;  /* 0x0000000e4b4ad211 */ /* 0x001fc800078410ff */
[----:B------:R-:W-:Y:S02]  /*6d30*/  @!P5 LEA.HI.X R75, R75, R15, R12, 0x2, P2 ;  /* 0x0000000f4b4bd211 */ /* 0x000fe400010f140c */
[----:B------:R-:W0:Y:S01]  /*6d40*/  @!P1 S2R R12, SR_TID.X ;  /* 0x00000000000c9919 */ /* 0x000e220000002100 */
[----:B---3--:R-:W-:Y:S01]  /*6d50*/  @!P1 IMAD R77, R41, R77, R69 ;  /* 0x0000004d294d9224 */ /* 0x008fe200078e0245 */
[----:B------:R-:W1:Y:S01]  /*6d60*/  @!P1 LDC.64 R14, c[0x0][0x3b8] ;  /* 0x0000ee00ff0e9b82 */ /* 0x000e620000000a00 */
[----:B------:R2:W5:Y:S01]  /*6d70*/  @!P5 LDG.E R66, desc[UR36][R74.64] ;  /* 0x000000244a42d981 */ /* 0x000562000c1e1900 */
[----:B0-----:R-:W-:-:S05]  /*6d80*/  @!P1 LOP3.LUT R12, R12, 0x3, RZ, 0xc0, !PT ;  /* 0x000000030c0c9812 */ /* 0x001fca00078ec0ff */
[----:B------:R-:W-:Y:S01]  /*6d90*/  @!P1 IMAD R69, R11, UR5, R12 ;  /* 0x000000050b459c24 */ /* 0x000fe2000f8e020c */
[----:B------:R-:W-:-:S04]  /*6da0*/  @!P1 SHF.R.S32.HI R12, RZ, 0x1f, R77 ;  /* 0x0000001fff0c9819 */ /* 0x000fc8000001144d */
[----:B------:R-:W-:-:S04]  /*6db0*/  @!P1 IADD3 R13, P2, PT, R69, R77, RZ ;  /* 0x0000004d450d9210 */ /* 0x000fc80007f5e0ff */
[----:B------:R-:W-:Y:S01]  /*6dc0*/  @!P1 LEA.HI.X.SX32 R77, R69, R12, 0x1, P2 ;  /* 0x0000000c454d9211 */ /* 0x000fe200010f0eff */
[----:B------:R-:W-:-:S05]  /*6dd0*/  IMAD.SHL.U32 R69, R76, 0x4, RZ ;  /* 0x000000044c457824 */ /* 0x000fca00078e00ff */
[----:B------:R-:W-:-:S04]  /*6de0*/  ISETP.GE.AND P2, PT, R69, R36, PT ;  /* 0x000000244500720c */ /* 0x000fc80003f46270 */
[----:B------:R-:W-:Y:S02]  /*6df0*/  ISETP.GE.OR P2, PT, R42, UR43, P2 ;  /* 0x0000002b2a007c0c */ /* 0x000fe40009746670 */
[----:B-1----:R-:W-:-:S11]  /*6e00*/  @!P1 LEA R12, P5, R13, R14, 0x2 ;  /* 0x0000000e0d0c9211 */ /* 0x002fd600078a10ff */
[----:B------:R-:W3:Y:S01]  /*6e10*/  @!P2 LDG.E R14, desc[UR36][R72.64] ;  /* 0x00000024480ea981 */ /* 0x000ee2000c1e1900 */
[----:B------:R-:W-:Y:S02]  /*6e20*/  @!P1 LEA.HI.X R13, R13, R15, R77, 0x2, P5 ;  /* 0x0000000f0d0d9211 */ /* 0x000fe400028f144d */
[----:B------:R-:W2:Y:S01]  /*6e30*/  @!P2 S2R R15, SR_TID.X ;  /* 0x00000000000fa919 */ /* 0x000ea20000002100 */
[----:B------:R-:W-:-:S06]  /*6e40*/  FSEL R60, R60, RZ, P4 ;  /* 0x000000ff3c3c7208 */ /* 0x000fcc0002000000 */
[----:B------:R0:W5:Y:S01]  /*6e50*/  @!P1 LDG.E R60, desc[UR36][R12.64] ;  /* 0x000000240c3c9981 */ /* 0x000162000c1e1900 */
[----:B--2---:R-:W-:-:S05]  /*6e60*/  @!P2 LOP3.LUT R74, R15, 0x3, RZ, 0xc0, !PT ;  /* 0x000000030f4aa812 */ /* 0x004fca00078ec0ff */
[----:B------:R-:W-:Y:S02]  /*6e70*/  @!P2 IMAD R74, R11, UR5, R74 ;  /* 0x000000050b4aac24 */ /* 0x000fe4000f8e024a */
[----:B---3--:R-:W-:-:S05]  /*6e80*/  @!P2 IMAD R69, R41, R14, R69 ;  /* 0x0000000e2945a224 */ /* 0x008fca00078e0245 */
[----:B------:R-:W-:Y:S02]  /*6e90*/  @!P2 SHF.R.S32.HI R14, RZ, 0x1f, R69 ;  /* 0x0000001fff0ea819 */ /* 0x000fe40000011445 */
[----:B------:R-:W-:-:S04]  /*6ea0*/  @!P2 IADD3 R69, P1, PT, R74, R69, RZ ;  /* 0x000000454a45a210 */ /* 0x000fc80007f3e0ff */
[----:B------:R-:W-:Y:S02]  /*6eb0*/  @!P2 LEA.HI.X.SX32 R75, R74, R14, 0x1, P1 ;  /* 0x0000000e4a4ba211 */ /* 0x000fe400008f0eff */
[----:B------:R-:W0:Y:S01]  /*6ec0*/  @!P2 LDC.64 R14, c[0x0][0x3b8] ;  /* 0x0000ee00ff0eab82 */ /* 0x000e220000000a00 */
[----:B------:R-:W-:-:S04]  /*6ed0*/  IMAD R74, R11, 0x2, R76 ;  /* 0x000000020b4a7824 */ /* 0x000fc800078e024c */
[----:B------:R-:W-:-:S05]  /*6ee0*/  IMAD.SHL.U32 R74, R74, 0x4, RZ ;  /* 0x000000044a4a7824 */ /* 0x000fca00078e00ff */
[----:B------:R-:W-:-:S04]  /*6ef0*/  ISETP.GE.AND P1, PT, R74, R36, PT ;  /* 0x000000244a00720c */ /* 0x000fc80003f26270 */
[----:B------:R-:W-:Y:S02]  /*6f00*/  ISETP.GE.OR P1, PT, R42, UR43, P1 ;  /* 0x0000002b2a007c0c */ /* 0x000fe40008f26670 */
[----:B0-----:R-:W-:-:S04]  /*6f10*/  @!P2 LEA R12, P5, R69, R14, 0x2 ;  /* 0x0000000e450ca211 */ /* 0x001fc800078a10ff */
[----:B------:R-:W-:-:S07]  /*6f20*/  @!P2 LEA.HI.X R13, R69, R15, R75, 0x2, P5 ;  /* 0x0000000f450da211 */ /* 0x000fce00028f144b */
[----:B------:R-:W2:Y:S01]  /*6f30*/  @!P1 LDG.E R69, desc[UR36][R72.64] ;  /* 0x0000002448459981 */ /* 0x000ea2000c1e1900 */
[----:B------:R-:W0:Y:S01]  /*6f40*/  @!P1 S2R R14, SR_TID.X ;  /* 0x00000000000e9919 */ /* 0x000e220000002100 */
[----:B------:R-:W-:Y:S01]  /*6f50*/  FSEL R67, R67, RZ, P4 ;  /* 0x000000ff43437208 */ /* 0x000fe20002000000 */
[----:B------:R-:W-:-:S05]  /*6f60*/  IMAD R76, R11, 0x4, R76 ;  /* 0x000000040b4c7824 */ /* 0x000fca00078e024c */
[----:B------:R1:W5:Y:S01]  /*6f70*/  @!P2 LDG.E R67, desc[UR36][R12.64] ;  /* 0x000000240c43a981 */ /* 0x000362000c1e1900 */
[----:B0-----:R-:W-:-:S05]  /*6f80*/  @!P1 LOP3.LUT R14, R14, 0x3, RZ, 0xc0, !PT ;  /* 0x000000030e0e9812 */ /* 0x001fca00078ec0ff */
[----:B------:R-:W-:Y:S02]  /*6f90*/  @!P1 IMAD R75, R11, UR5, R14 ;  /* 0x000000050b4b9c24 */ /* 0x000fe4000f8e020e */
[----:B------:R-:W1:Y:S01]  /*6fa0*/  @!P1 LDC.64 R14, c[0x0][0x3b8] ;  /* 0x0000ee00ff0e9b82 */ /* 0x000e620000000a00 */
[----:B--2---:R-:W-:-:S05]  /*6fb0*/  @!P1 IMAD R69, R41, R69, R74 ;  /* 0x0000004529459224 */ /* 0x004fca00078e024a */
[----:B------:R-:W-:Y:S02]  /*6fc0*/  @!P1 SHF.R.S32.HI R74, RZ, 0x1f, R69 ;  /* 0x0000001fff4a9819 */ /* 0x000fe40000011445 */
[----:B------:R-:W-:-:S04]  /*6fd0*/  @!P1 IADD3 R69, P2, PT, R75, R69, RZ ;  /* 0x000000454b459210 */ /* 0x000fc80007f5e0ff */
[----:B------:R-:W-:Y:S02]  /*6fe0*/  @!P1 LEA.HI.X.SX32 R75, R75, R74, 0x1, P2 ;  /* 0x0000004a4b4b9211 */ /* 0x000fe400010f0eff */
[----:B------:R-:W-:-:S04]  /*6ff0*/  SHF.L.U32 R74, R76, 0x2, RZ ;  /* 0x000000024c4a7819 */ /* 0x000fc800000006ff */
[----:B------:R-:W-:-:S04]  /*7000*/  ISETP.GE.AND P2, PT, R74, R36, PT ;  /* 0x000000244a00720c */ /* 0x000fc80003f46270 */
[----:B------:R-:W-:Y:S02]  /*7010*/  ISETP.GE.OR P2, PT, R42, UR43, P2 ;  /* 0x0000002b2a007c0c */ /* 0x000fe40009746670 */
[----:B-1----:R-:W-:-:S04]  /*7020*/  @!P1 LEA R12, P5, R69, R14, 0x2 ;  /* 0x0000000e450c9211 */ /* 0x002fc800078a10ff */
[----:B------:R-:W-:-:S07]  /*7030*/  @!P1 LEA.HI.X R13, R69, R15, R75, 0x2, P5 ;  /* 0x0000000f450d9211 */ /* 0x000fce00028f144b */
[----:B------:R-:W2:Y:S01]  /*7040*/  @!P2 LDG.E R69, desc[UR36][R72.64] ;  /* 0x000000244845a981 */ /* 0x000ea2000c1e1900 */
[----:B------:R-:W0:Y:S01]  /*7050*/  @!P2 S2R R14, SR_TID.X ;  /* 0x00000000000ea919 */ /* 0x000e220000002100 */
[----:B------:R-:W-:Y:S01]  /*7060*/  FSEL R65, R65, RZ, P4 ;  /* 0x000000ff41417208 */ /* 0x000fe20002000000 */
[----:B------:R-:W-:-:S05]  /*7070*/  IMAD.IADD R76, R76, 0x1, R11 ;  /* 0x000000014c4c7824 */ /* 0x000fca00078e020b */
[----:B------:R1:W5:Y:S01]  /*7080*/  @!P1 LDG.E R65, desc[UR36][R12.64] ;  /* 0x000000240c419981 */ /* 0x000362000c1e1900 */
[----:B0-----:R-:W-:-:S05]  /*7090*/  @!P2 LOP3.LUT R14, R14, 0x3, RZ, 0xc0, !PT ;  /* 0x000000030e0ea812 */ /* 0x001fca00078ec0ff */
[----:B------:R-:W-:Y:S02]  /*70a0*/  @!P2 IMAD R75, R11, UR5, R14 ;  /* 0x000000050b4bac24 */ /* 0x000fe4000f8e020e */
[----:B------:R-:W1:Y:S01]  /*70b0*/  @!P2 LDC.64 R14, c[0x0][0x3b8] ;  /* 0x0000ee00ff0eab82 */ /* 0x000e620000000a00 */
[----:B--2---:R-:W-:-:S05]  /*70c0*/  @!P2 IMAD R69, R41, R69, R74 ;  /* 0x000000452945a224 */ /* 0x004fca00078e024a */
[----:B------:R-:W-:Y:S02]  /*70d0*/  @!P2 SHF.R.S32.HI R74, RZ, 0x1f, R69 ;  /* 0x0000001fff4aa819 */ /* 0x000fe40000011445 */
[----:B------:R-:W-:-:S04]  /*70e0*/  @!P2 IADD3 R69, P1, PT, R75, R69, RZ ;  /* 0x000000454b45a210 */ /* 0x000fc80007f3e0ff */
[----:B------:R-:W-:Y:S01]  /*70f0*/  @!P2 LEA.HI.X.SX32 R75, R75, R74, 0x1, P1 ;  /* 0x0000004a4b4ba211 */ /* 0x000fe200008f0eff */
[----:B------:R-:W-:-:S05]  /*7100*/  IMAD.SHL.U32 R74, R76, 0x4, RZ ;  /* 0x000000044c4a7824 */ /* 0x000fca00078e00ff */
        /* <DEDUP_REMOVED lines=91> */
[----:B------:R-:W-:-:S06]  /*76c0*/  FSEL R57, R57, RZ, P4 ;  /* 0x000000ff39397208 */ /* 0x000fcc0002000000 */
[----:B------:R1:W5:Y:S01]  /*76d0*/  @!P1 LDG.E R57, desc[UR36][R12.64] ;  /* 0x000000240c399981 */ /* 0x000362000c1e1900 */
[----:B0-----:R-:W-:-:S05]  /*76e0*/  @!P2 LOP3.LUT R14, R14, 0x3, RZ, 0xc0, !PT ;  /* 0x000000030e0ea812 */ /* 0x001fca00078ec0ff */
[----:B------:R-:W-:Y:S02]  /*76f0*/  @!P2 IMAD R77, R11, UR5, R14 ;  /* 0x000000050b4dac24 */ /* 0x000fe4000f8e020e */
[----:B------:R-:W1:Y:S01]  /*7700*/  @!P2 LDC.64 R14, c[0x0][0x3b8] ;  /* 0x0000ee00ff0eab82 */ /* 0x000e620000000a00 */
[----:B--2---:R-:W-:Y:S02]  /*7710*/  @!P2 IMAD R69, R41, R69, R74 ;  /* 0x000000452945a224 */ /* 0x004fe400078e024a */
[----:B------:R-:W-:-:S03]  /*7720*/  IMAD.IADD R74, R76, 0x1, R11 ;  /* 0x000000014c4a7824 */ /* 0x000fc600078e020b */
[----:B------:R-:W-:Y:S02]  /*7730*/  @!P2 SHF.R.S32.HI R75, RZ, 0x1f, R69 ;  /* 0x0000001fff4ba819 */ /* 0x000fe40000011445 */
[----:B------:R-:W-:-:S04]  /*7740*/  @!P2 IADD3 R69, P1, PT, R77, R69, RZ ;  /* 0x000000454d45a210 */ /* 0x000fc80007f3e0ff */
[----:B------:R-:W-:Y:S01]  /*7750*/  @!P2 LEA.HI.X.SX32 R76, R77, R75, 0x1, P1 ;  /* 0x0000004b4d4ca211 */ /* 0x000fe200008f0eff */
[----:B------:R-:W-:-:S05]  /*7760*/  IMAD.SHL.U32 R75, R74, 0x4, RZ ;  /* 0x000000044a4b7824 */ /* 0x000fca00078e00ff */
[----:B------:R-:W-:-:S04]  /*7770*/  ISETP.GE.AND P1, PT, R75, R36, PT ;  /* 0x000000244b00720c */ /* 0x000fc80003f26270 */
[----:B------:R-:W-:Y:S02]  /*7780*/  ISETP.GE.OR P1, PT, R42, UR43, P1 ;  /* 0x0000002b2a007c0c */ /* 0x000fe40008f26670 */
[----:B-1----:R-:W-:-:S11]  /*7790*/  @!P2 LEA R12, P5, R69, R14, 0x2 ;  /* 0x0000000e450ca211 */ /* 0x002fd600078a10ff */
[----:B------:R-:W2:Y:S01]  /*77a0*/  @!P1 LDG.E R14, desc[UR36][R72.64] ;  /* 0x00000024480e9981 */ /* 0x000ea2000c1e1900 */
[----:B------:R-:W-:Y:S02]  /*77b0*/  @!P2 LEA.HI.X R13, R69, R15, R76, 0x2, P5 ;  /* 0x0000000f450da211 */ /* 0x000fe400028f144c */
[----:B------:R-:W0:Y:S01]  /*77c0*/  @!P1 S2R R15, SR_TID.X ;  /* 0x00000000000f9919 */ /* 0x000e220000002100 */
[----:B------:R-:W-:Y:S01]  /*77d0*/  FSEL R56, R56, RZ, P4 ;  /* 0x000000ff38387208 */ /* 0x000fe20002000000 */
[----:B------:R-:W-:-:S05]  /*77e0*/  IMAD.IADD R74, R74, 0x1, R11 ;  /* 0x000000014a4a7824 */ /* 0x000fca00078e020b */
[----:B------:R1:W5:Y:S01]  /*77f0*/  @!P2 LDG.E R56, desc[UR36][R12.64] ;  /* 0x000000240c38a981 */ /* 0x000362000c1e1900 */
[----:B0-----:R-:W-:-:S05]  /*7800*/  @!P1 LOP3.LUT R76, R15, 0x3, RZ, 0xc0, !PT ;  /* 0x000000030f4c9812 */ /* 0x001fca00078ec0ff */
[----:B------:R-:W-:Y:S02]  /*7810*/  @!P1 IMAD R76, R11, UR5, R76 ;  /* 0x000000050b4c9c24 */ /* 0x000fe4000f8e024c */
[----:B--2---:R-:W-:Y:S02]  /*7820*/  @!P1 IMAD R69, R41, R14, R75 ;  /* 0x0000000e29459224 */ /* 0x004fe400078e024b */
[----:B------:R-:W1:Y:S03]  /*7830*/  @!P1 LDC.64 R14, c[0x0][0x3b8] ;  /* 0x0000ee00ff0e9b82 */ /* 0x000e660000000a00 */
        /* <DEDUP_REMOVED lines=9> */
[----:B------:R-:W0:Y:S01]  /*78d0*/  @!P2 LDC.64 R14, c[0x0][0x3b8] ;  /* 0x0000ee00ff0eab82 */ /* 0x000e220000000a00 */
[----:B------:R-:W1:Y:S01]  /*78e0*/  @!P2 S2R R69, SR_TID.X ;  /* 0x000000000045a919 */ /* 0x000e620000002100 */
[----:B------:R-:W-:-:S06]  /*78f0*/  FSEL R55, R55, RZ, P4 ;  /* 0x000000ff37377208 */ /* 0x000fcc0002000000 */
[----:B------:R3:W5:Y:S01]  /*7900*/  @!P1 LDG.E R55, desc[UR36][R12.64] ;  /* 0x000000240c379981 */ /* 0x000762000c1e1900 */
[----:B------:R-:W-:Y:S02]  /*7910*/  FSEL R54, R54, RZ, P4 ;  /* 0x000000ff36367208 */ /* 0x000fe40002000000 */
[----:B-1----:R-:W-:Y:S01]  /*7920*/  @!P2 LOP3.LUT R69, R69, 0x3, RZ, 0xc0, !PT ;  /* 0x000000034545a812 */ /* 0x002fe200078ec0ff */
[----:B--2---:R-:W-:-:S04]  /*7930*/  @!P2 IMAD R75, R41, R76, R75 ;  /* 0x0000004c294ba224 */ /* 0x004fc800078e024b */
[----:B------:R-:W-:Y:S01]  /*7940*/  @!P2 IMAD R76, R11, UR5, R69 ;  /* 0x000000050b4cac24 */ /* 0x000fe2000f8e0245 */
[----:B------:R-:W-:-:S04]  /*7950*/  @!P2 SHF.R.S32.HI R69, RZ, 0x1f, R75 ;  /* 0x0000001fff45a819 */ /* 0x000fc8000001144b */
[----:B------:R-:W-:-:S04]  /*7960*/  @!P2 IADD3 R75, P1, PT, R76, R75, RZ ;  /* 0x0000004b4c4ba210 */ /* 0x000fc80007f3e0ff */
[----:B------:R-:W-:Y:S02]  /*7970*/  @!P2 LEA.HI.X.SX32 R76, R76, R69, 0x1, P1 ;  /* 0x000000454c4ca211 */ /* 0x000fe400008f0eff */
[----:B0-----:R-:W-:-:S04]  /*7980*/  @!P2 LEA R14, P1, R75, R14, 0x2 ;  /* 0x0000000e4b0ea211 */ /* 0x001fc800078210ff */
[----:B------:R-:W-:-:S05]  /*7990*/  @!P2 LEA.HI.X R15, R75, R15, R76, 0x2, P1 ;  /* 0x0000000f4b0fa211 */ /* 0x000fca00008f144c */
[----:B------:R3:W5:Y:S01]  /*79a0*/  @!P2 LDG.E R54, desc[UR36][R14.64] ;  /* 0x000000240e36a981 */ /* 0x000762000c1e1900 */
[----:B------:R-:W-:-:S13]  /*79b0*/  ISETP.GE.AND P1, PT, R42, UR43, PT ;  /* 0x0000002b2a007c0c */ /* 0x000fda000bf26270 */
[----:B---3--:R-:W-:Y:S05]  /*79c0*/  @P1 BRA `(.L_x_1236) ;  /* 0x0000000000401947 */ /* 0x008fea0003800000 */
[----:B------:R-:W-:Y:S02]  /*79d0*/  IMAD.IADD R74, R74, 0x1, R11 ;  /* 0x000000014a4a7824 */ /* 0x000fe400078e020b */
[----:B------:R-:W-:-:S03]  /*79e0*/  IMAD.MOV.U32 R53, RZ, RZ, RZ ;  /* 0x000000ffff357224 */ /* 0x000fc600078e00ff */
[----:B------:R-:W-:-:S04]  /*79f0*/  SHF.L.U32 R74, R74, 0x2, RZ ;  /* 0x000000024a4a7819 */ /* 0x000fc800000006ff */
        /* <DEDUP_REMOVED lines=11> */
[----:B------:R-:W-:-:S05]  /*7ab0*/  LEA.HI.X R13, R13, UR7, R14, 0x2, P1 ;  /* 0x000000070d0d7c11 */ /* 0x000fca00088f140e */
[----:B------:R0:W5:Y:S04]  /*7ac0*/  LDG.E R53, desc[UR36][R12.64] ;  /* 0x000000240c357981 */ /* 0x000168000c1e1900 */
.L_x_1236:
[----:B------:R-:W-:Y:S05]  /*7ad0*/  BSYNC.RECONVERGENT B0 ;  /* 0x0000000000007941 */ /* 0x000fea0003800200 */
.L_x_1203:
[----:B0----5:R-:W-:Y:S01]  /*7ae0*/  FMUL.FTZ R12, R50, R67 ;  /* 0x00000043320c7220 */ /* 0x021fe20000410000 */
[----:B------:R-:W0:Y:S01]  /*7af0*/  S2R R13, SR_TID.X ;  /* 0x00000000000d7919 */ /* 0x000e220000002100 */
[----:B------:R-:W-:Y:S02]  /*7b00*/  UMOV UR11, 0xffffffff ;  /* 0xffffffff000b7882 */ /* 0x000fe40000000000 */
[----:B------:R-:W-:-:S04]  /*7b10*/  FFMA.FTZ R12, R51, R66, R12 ;  /* 0x00000042330c7223 */ /* 0x000fc8000001000c */
[----:B------:R-:W-:-:S04]  /*7b20*/  FFMA.FTZ R11, R49, R68, R12 ;  /* 0x00000044310b7223 */ /* 0x000fc8000001000c */
[----:B------:R-:W-:-:S04]  /*7b30*/  FFMA.FTZ R12, R48, R65, R11 ;  /* 0x00000041300c7223 */ /* 0x000fc8000001000b */
[----:B------:R-:W-:-:S04]  /*7b40*/  FFMA.FTZ R11, R47, R64, R12 ;  /* 0x000000402f0b7223 */ /* 0x000fc8000001000c */
[----:B------:R-:W-:-:S04]  /*7b50*/  FFMA.FTZ R12, R46, R63, R11 ;  /* 0x0000003f2e0c7223 */ /* 0x000fc8000001000b */
[----:B------:R-:W-:-:S04]  /*7b60*/  FFMA.FTZ R11, R45, R62, R12 ;  /* 0x0000003e2d0b7223 */ /* 0x000fc8000001000c */
[----:B------:R-:W-:-:S04]  /*7b70*/  FFMA.FTZ R12, R44, R61, R11 ;  /* 0x0000003d2c0c7223 */ /* 0x000fc8000001000b */
[----:B------:R-:W-:Y:S01]  /*7b80*/  FFMA.FTZ R11, R43, R60, R12 ;  /* 0x0000003c2b0b7223 */ /* 0x000fe2000001000c */
[----:B0-----:R-:W-:-:S03]  /*7b90*/  LOP3.LUT P1, RZ, R13, 0x3, RZ, 0xc0, !PT ;  /* 0x000000030dff7812 */ /* 0x001fc6000782c0ff */
[----:B------:R-:W-:-:S04]  /*7ba0*/  FFMA.FTZ R12, R0, R59, R11 ;  /* 0x0000003b000c7223 */ /* 0x000fc8000001000b */
[----:B------:R-:W-:-:S04]  /*7bb0*/  FFMA.FTZ R11, R3, R58, R12 ;  /* 0x0000003a030b7223 */ /* 0x000fc8000001000c */
[----:B------:R-:W-:-:S04]  /*7bc0*/  FFMA.FTZ R12, R4, R57, R11 ;  /* 0x00000039040c7223 */ /* 0x000fc8000001000b */
[----:B------:R-:W-:-:S04]  /*7bd0*/  FFMA.FTZ R11, R5, R56, R12 ;  /* 0x00000038050b7223 */ /* 0x000fc8000001000c */
[----:B------:R-:W-:-:S04]  /*7be0*/  FFMA.FTZ R12, R6, R55, R11 ;  /* 0x00000037060c7223 */ /* 0x000fc8000001000b */
[----:B------:R-:W-:-:S04]  /*7bf0*/  FFMA.FTZ R13, R7, R54, R12 ;  /* 0x00000036070d7223 */ /* 0x000fc8000001000c */
[----:B------:R-:W-:Y:S01]  /*7c00*/  FFMA.FTZ R13, R8, R53, R13 ;  /* 0x00000035080d7223 */ /* 0x000fe2000001000d */
[----:B------:R-:W-:Y:S06]  /*7c10*/  BRA.DIV UR11, `(.L_x_1265) ;  /* 0x000000560b107947 */ /* 0x000fec000b800000 */
[----:B-1234-:R-:W0:Y:S02]  /*7c20*/  SHFL.BFLY PT, R14, R13, 0x2, 0x1f ;  /* 0x0c401f000d0e7f89 */ /* 0x01ee2400000e0000 */
[----:B0-----:R-:W-:-:S05]  /*7c30*/  FADD.FTZ R13, R13, R14 ;  /* 0x0000000e0d0d7221 */ /* 0x001fca0000010000 */
[----:B------:R0:W1:Y:S02]  /*7c40*/  SHFL.BFLY PT, R14, R13, 0x1, 0x1f ;  /* 0x0c201f000d0e7f89 */ /* 0x00006400000e0000 */
.L_x_1344:
[----:B------:R-:W-:Y:S01]  /*7c50*/  ISETP.GE.OR P1, PT, R42, UR43, P1 ;  /* 0x0000002b2a007c0c */ /* 0x000fe20008f26670 */
        /* <DEDUP_REMOVED lines=9> */
[----:B------:R-:W1:Y:S08]  /*7cf0*/  @P1 LDC.64 R14, c[0x0][0x448] ;  /* 0x00011200ff0e1b82 */ /* 0x000e700000000a00 */
[----:B0-----:R-:W0:Y:S01]  /*7d00*/  @P2 LDC.64 R12, c[0x0][0x438] ;  /* 0x00010e00ff0c2b82 */ /* 0x001e220000000a00 */
[----:B-1----:R-:W-:-:S04]  /*7d10*/  @P1 IMAD.WIDE.U32 R14, R69, 0x4, R14 ;  /* 0x00000004450e1825 */ /* 0x002fc800078e000e */
[----:B0-----:R-:W-:Y:S02]  /*7d20*/  @P2 IMAD.WIDE R12, R39, 0x4, R12 ;  /* 0x00000004270c2825 */ /* 0x001fe400078e020c */
[----:B------:R-:W2:Y:S04]  /*7d30*/  @P1 LDG.E R14, desc[UR36][R14.64] ;  /* 0x000000240e0e1981 */ /* 0x000ea8000c1e1900 */
[----:B------:R-:W3:Y:S01]  /*7d40*/  @P2 LDG.E R12, desc[UR36][R12.64] ;  /* 0x000000240c0c2981 */ /* 0x000ee2000c1e1900 */
[----:B------:R-:W-:-:S04]  /*7d50*/  @P1 ISETP.GE.AND P4, PT, R42, R37, PT ;  /* 0x000000252a00120c */ /* 0x000fc80003f86270 */
[----:B------:R-:W-:-:S04]  /*7d60*/  @P1 SEL R69, RZ, UR38, P4 ;  /* 0x00000026ff451c07 */ /* 0x000fc8000a000000 */
[----:B------:R-:W-:-:S04]  /*7d70*/  @P1 IADD3 R69, PT, PT, R40, -UR42, R69 ;  /* 0x8000002a28451c10 */ /* 0x000fc8000fffe045 */
[----:B------:R-:W-:Y:S01]  /*7d80*/  @P1 I2FP.F32.S32 R42, R69 ;  /* 0x00000045002a1245 */ /* 0x000fe20000201400 */
[----:B---3--:R-:W-:-:S04]  /*7d90*/  @P2 FADD.FTZ R11, R11, R12 ;  /* 0x0000000c0b0b2221 */ /* 0x008fc80000010000 */
[----:B--2---:R-:W-:-:S05]  /*7da0*/  @P1 FFMA.FTZ R11, R42, R14, R11 ;  /* 0x0000000e2a0b1223 */ /* 0x004fca000001000b */
[----:B------:R1:W-:Y:S01]  /*7db0*/  STS [R38], R11 ;  /* 0x0000000b26007388 */ /* 0x0003e20000000800 */
[----:B------:R-:W-:-:S07]  /*7dc0*/  @!P3 FMNMX.FTZ R52, R52, R11, !PT ;  /* 0x0000000b3434b209 */ /* 0x000fce0007810000 */
.L_x_1267:
[----:B------:R-:W-:Y:S05]  /*7dd0*/  BSYNC.RECONVERGENT B0 ;  /* 0x0000000000007941 */ /* 0x000fea0003800200 */
.L_x_1266:
[----:B-1----:R-:W-:Y:S01]  /*7de0*/  VIADD R11, R40, 0xf ;  /* 0x0000000f280b7836 */ /* 0x002fe20000000000 */
[----:B------:R-:W-:Y:S01]  /*7df0*/  IADD3 R32, P2, PT, R32, 0x10, RZ ;  /* 0x0000001020207810 */ /* 0x000fe20007f5e0ff */
[----:B------:R-:W-:Y:S02]  /*7e00*/  VIADD R40, R40, 0x10 ;  /* 0x0000001028287836 */ /* 0x000fe40000000000 */
[----:B------:R-:W-:Y:S01]  /*7e10*/  VIADD R38, R38, 0x40 ;  /* 0x0000004026267836 */ /* 0x000fe20000000000 */
[----:B------:R-:W-:Y:S01]  /*7e20*/  ISETP.GE.AND P1, PT, R11, R34, PT ;  /* 0x000000220b00720c */ /* 0x000fe20003f26270 */
[----:B------:R-:W-:Y:S01]  /*7e30*/  VIADD R39, R39, 0x10 ;  /* 0x0000001027277836 */ /* 0x000fe20000000000 */
[----:B------:R-:W-:-:S11]  /*7e40*/  IADD3.X R35, PT, PT, RZ, R35, RZ, P2, !PT ;  /* 0x00000023ff237210 */ /* 0x000fd600017fe4ff */
[----:B------:R-:W-:Y:S05]  /*7e50*/  @!P1 BRA `(.L_x_1268) ;  /* 0xffffffa400089947 */ /* 0x000fea000383ffff */
.L_x_1202:
[----:B0--3--:R-:W-:Y:S05]  /*7e60*/  BSYNC B1 ;  /* 0x0000000000017941 */ /* 0x009fea0003800000 */
.L_x_1201:
[----:B------:R-:W-:-:S03]  /*7e70*/  UMOV UR11, 0xffffffff ;  /* 0xffffffff000b7882 */ /* 0x000fc60000000000 */
[----:B------:R-:W-:Y:S05]  /*7e80*/  BRA.DIV UR11, `(.L_x_1269) ;  /* 0x000000520bb47947 */ /* 0x000fea000b800000 */
[----:B------:R-:W0:Y:S02]  /*7e90*/  SHFL.BFLY PT, R14, R52, 0x10, 0x1f ;  /* 0x0e001f00340e7f89 */ /* 0x000e2400000e0000 */
[----:B0-----:R-:W-:-:S05]  /*7ea0*/  FMNMX.FTZ R13, R14, R52, !PT ;  /* 0x000000340e0d7209 */ /* 0x001fca0007810000 */
[----:B------:R-:W1:Y:S02]  /*7eb0*/  SHFL.BFLY PT, R14, R13, 0x8, 0x1f ;  /* 0x0d001f000d0e7f89 */ /* 0x000e6400000e0000 */
[----:B-1----:R-:W-:-:S05]  /*7ec0*/  FMNMX.FTZ R0, R13, R14, !PT ;  /* 0x0000000e0d007209 */ /* 0x002fca0007810000 */
[----:B------:R0:W1:Y:S02]  /*7ed0*/  SHFL.BFLY PT, R14, R0, 0x4, 0x1f ;  /* 0x0c801f00000e7f89 */ /* 0x00006400000e0000 */
.L_x_1349:
[----:B------:R-:W3:Y:S01]  /*7ee0*/  S2R R3, SR_TID.X ;  /* 0x0000000000037919 */ /* 0x000ee20000002100 */
[----:B------:R-:W-:Y:S01]  /*7ef0*/  MOV R15, 0x400 ;  /* 0x00000400000f7802 */ /* 0x000fe20000000f00 */
[----:B------:R-:W-:Y:S05]  /*7f00*/  WARPSYNC.ALL ;  /* 0x0000000000007948 */ /* 0x000fea0003800000 */
[----:B------:R-:W5:Y:S01]  /*7f10*/  S2R R18, SR_CgaCtaId ;  /* 0x0000000000127919 */ /* 0x000f620000008800 */
[----:B-1----:R-:W-:Y:S02]  /*7f20*/  FMNMX.FTZ R5, R0, R14, !PT ;  /* 0x0000000e00057209 */ /* 0x002fe40007810000 */
[----:B---3--:R-:W-:-:S02]  /*7f30*/  LOP3.LUT P0, R4, R3, 0x1f, RZ, 0xc0, !PT ;  /* 0x0000001f03047812 */ /* 0x008fc4000780c0ff */
[----:B-----5:R-:W-:-:S04]  /*7f40*/  LEA R6, R18, R15, 0x18 ;  /* 0x0000000f12067211 */ /* 0x020fc800078ec0ff */
[----:B0-----:R-:W-:-:S07]  /*7f50*/  LEA.HI R0, R3, R6, RZ, 0x1d ;  /* 0x0000000603007211 */ /* 0x001fce00078fe8ff */
[----:B------:R0:W-:Y:S01]  /*7f60*/  @!P0 STS [R0], R5 ;  /* 0x0000000500008388 */ /* 0x0001e20000000800 */
[----:B------:R-:W-:Y:S01]  /*7f70*/  BAR.SYNC.DEFER_BLOCKING 0x0 ;  /* 0x0000000000007b1d */ /* 0x000fe20000010000 */
[C---:B------:R-:W-:Y:S01]  /*7f80*/  ISETP.GT.U32.AND P0, PT, R4.reuse, 0x1, PT ;  /* 0x000000010400780c */ /* 0x040fe20003f04070 */
[----:B------:R-:W-:Y:S02]  /*7f90*/  IMAD.MOV.U32 R9, RZ, RZ, -0x800001 ;  /* 0xff7fffffff097424 */ /* 0x000fe400078e00ff */
[----:B------:R-:W-:-:S04]  /*7fa0*/  IMAD R6, R4, 0x4, R6 ;  /* 0x0000000404067824 */ /* 0x000fc800078e0206 */
[----:B------:R-:W1:Y:S01]  /*7fb0*/  S2UR UR12, SR_CTAID.Y ;  /* 0x00000000000c79c3 */ /* 0x000e620000002600 */
[----:B------:R-:W1:Y:S01]  /*7fc0*/  LDCU UR6, c[0x0][0x3f4] ;  /* 0x00007e80ff0677ac */ /* 0x000e620008000800 */
[----:B0-----:R-:W-:Y:S01]  /*7fd0*/  VIADD R5, R3, UR45 ;  /* 0x0000002d03057c36 */ /* 0x001fe20008000000 */
[----:B------:R-:W-:Y:S01]  /*7fe0*/  BSSY.RECONVERGENT B0, `(.L_x_1270) ;  /* 0x0000154000007945 */ /* 0x000fe20003800200 */
[----:B------:R-:W-:Y:S02]  /*7ff0*/  IMAD.MOV.U32 R7, RZ, RZ, RZ ;  /* 0x000000ffff077224 */ /* 0x000fe400078e00ff */
[----:B------:R-:W0:Y:S01]  /*8000*/  @!P0 LDS R9, [R6] ;  /* 0x0000000006098984 */ /* 0x000e220000000800 */
[----:B------:R-:W-:Y:S01]  /*8010*/  ISETP.GE.AND P0, PT, R5, UR42, PT ;  /* 0x0000002a05007c0c */ /* 0x000fe2000bf06270 */
[----:B-1----:R-:W-:-:S04]  /*8020*/  UIMAD UR7, UR12, UR6, URZ ;  /* 0x000000060c0772a4 */ /* 0x002fc8000f8e02ff */
[----:B------:R-:W-:Y:S01]  /*8030*/  USHF.R.S32.HI UR13, URZ, 0x1f, UR7 ;  /* 0x0000001fff0d7899 */ /* 0x000fe20008011407 */
[----:B0-----:R-:W0:Y:S02]  /*8040*/  SHFL.BFLY PT, R8, R9, 0x1, 0x1f ;  /* 0x0c201f0009087f89 */ /* 0x001e2400000e0000 */
        /* <DEDUP_REMOVED lines=18> */
[----:B------:R-:W-:Y:S01]  /*8170*/  VIADD R11, R15, 0x210 ;  /* 0x000002100f0b7836 */ /* 0x000fe20000000000 */
[----:B------:R-:W-:Y:S01]  /*8180*/  LEA.HI R7, R9, 0x1, RZ, 0x1a ;  /* 0x0000000109077811 */ /* 0x000fe200078fd0ff */
[----:B------:R-:W-:-:S03]  /*8190*/  IMAD.MOV.U32 R10, RZ, RZ, R5 ;  /* 0x000000ffff0a7224 */ /* 0x000fc600078e0005 */
[----:B------:R-:W-:Y:S02]  /*81a0*/  LEA R12, R18, R11, 0x18 ;  /* 0x0000000b120c7211 */ /* 0x000fe400078ec0ff */
[----:B------:R-:W-:Y:S01]  /*81b0*/  LOP3.LUT R9, R7, 0x3, RZ, 0xc0, !PT ;  /* 0x0000000307097812 */ /* 0x000fe200078ec0ff */
[----:B------:R-:W-:Y:S02]  /*81c0*/  IMAD.MOV.U32 R7, RZ, RZ, RZ ;  /* 0x000000ffff077224 */ /* 0x000fe400078e00ff */
[----:B------:R-:W-:Y:S01]  /*81d0*/  IMAD R11, R3, 0x4, R12 ;  /* 0x00000004030b7824 */ /* 0x000fe200078e020c */
[----:B------:R-:W-:-:S07]  /*81e0*/  IADD3 R9, PT, PT, -R9, RZ, RZ ;  /* 0x000000ff09097210 */ /* 0x000fce0007ffe1ff */
.L_x_1275:
[----:B------:R-:W0:Y:S01]  /*81f0*/  LDS R13, [R11] ;  /* 0x000000000b0d7984 */ /* 0x000e220000000800 */
[----:B------:R-:W-:Y:S02]  /*8200*/  VIADD R9, R9, 0x1 ;  /* 0x0000000109097836 */ /* 0x000fe40000000000 */
[----:B------:R-:W-:-:S03]  /*8210*/  VIADD R10, R10, 0x40 ;  /* 0x000000400a0a7836 */ /* 0x000fc60000000000 */
        /* <DEDUP_REMOVED lines=8> */
.L_x_1274:
[----:B------:R-:W-:Y:S05]  /*82a0*/  BSYNC.RECONVERGENT B1 ;  /* 0x0000000000017941 */ /* 0x000fea0003800200 */
.L_x_1273:
[----:B------:R-:W-:Y:S05]  /*82b0*/  @!P1 BRA `(.L_x_1271) ;  /* 0x0000001000989947 */ /* 0x000fea0003800000 */
[----:B------:R-:W-:Y:S01]  /*82c0*/  IADD3 R11, PT, PT, -R10, UR42, RZ ;  /* 0x0000002a0a0b7c10 */ /* 0x000fe2000fffe1ff */
[----:B------:R-:W-:Y:S01]  /*82d0*/  IMAD.U32 R9, RZ, RZ, UR45 ;  /* 0x0000002dff097e24 */ /* 0x000fe2000f8e00ff */
[----:B------:R-:W-:Y:S01]  /*82e0*/  BSSY.RECONVERGENT B1, `(.L_x_1276) ;  /* 0x0000070000017945 */ /* 0x000fe20003800200 */
[----:B------:R-:W-:Y:S01]  /*82f0*/  VIADD R15, R15, 0x210 ;  /* 0x000002100f0f7836 */ /* 0x000fe20000000000 */
[----:B------:R-:W-:Y:S02]  /*8300*/  ISETP.GT.AND P1, PT, R11, 0x300, PT ;  /* 0x000003000b00780c */ /* 0x000fe40003f24270 */
[----:B------:R-:W-:Y:S02]  /*8310*/  SHF.L.U32 R9, R9, 0x2, RZ ;  /* 0x0000000209097819 */ /* 0x000fe400000006ff */
[----:B------:R-:W-:Y:S02]  /*8320*/  LEA R18, R18, R15, 0x18 ;  /* 0x0000000f12127211 */ /* 0x000fe400078ec0ff */
[----:B------:R-:W-:Y:S01]  /*8330*/  PLOP3.LUT P0, PT, PT, PT, PT, 0x80, 0x8 ;  /* 0x000000000008781c */ /* 0x000fe20003f0f070 */
[----:B------:R-:W-:-:S05]  /*8340*/  IMAD R9, R10, 0x4, -R9 ;  /* 0x000000040a097824 */ /* 0x000fca00078e0a09 */
[----:B------:R-:W-:Y:S01]  /*8350*/  IADD3 R9, PT, PT, R9, 0x200, R18 ;  /* 0x0000020009097810 */ /* 0x000fe20007ffe012 */
[----:B------:R-:W-:Y:S06]  /*8360*/  @!P1 BRA `(.L_x_1277) ;  /* 0x00000004009c9947 */ /* 0x000fec0003800000 */
[----:B------:R-:W-:Y:S01]  /*8370*/  IMAD.U32 R11, RZ, RZ, UR42 ;  /* 0x0000002aff0b7e24 */ /* 0x000fe2000f8e00ff */
[----:B------:R-:W-:-:S03]  /*8380*/  PLOP3.LUT P0, PT, PT, PT, PT, 0x8, 0x80 ;  /* 0x000000000080781c */ /* 0x000fc60003f0e170 */
[----:B------:R-:W-:-:S10]  /*8390*/  VIADD R11, R11, 0xfffffd00 ;  /* 0xfffffd000b0b7836 */ /* 0x000fd40000000000 */
.L_x_1278:
[----:B------:R-:W0:Y:S01]  /*83a0*/  LDS R13, [R9+-0x200] ;  /* 0xfffe0000090d7984 */ /* 0x000e220000000800 */
[----:B------:R-:W-:-:S03]  /*83b0*/  VIADD R10, R10, 0x400 ;  /* 0x000004000a0a7836 */ /* 0x000fc60000000000 */
[----:B------:R-:W1:Y:S02]  /*83c0*/  LDS R15, [R9+-0x100] ;  /* 0xffff0000090f7984 */ /* 0x000e640000000800 */
[----:B------:R-:W-:Y:S02]  /*83d0*/  ISETP.GE.AND P1, PT, R10, R11, PT ;  /* 0x0000000b0a00720c */ /* 0x000fe40003f26270 */
[----:B------:R-:W3:Y:S04]  /*83e0*/  LDS R17, [R9] ;  /* 0x0000000009117984 */ /* 0x000ee80000000800 */
[----:B------:R-:W5:Y:S04]  /*83f0*/  LDS R19, [R9+0x100] ;  /* 0x0001000009137984 */ /* 0x000f680000000800 */
[----:B------:R-:W5:Y:S04]  /*8400*/  LDS R21, [R9+0x200] ;  /* 0x0002000009157984 */ /* 0x000f680000000800 */
[----:B------:R-:W5:Y:S04]  /*8410*/  LDS R23, [R9+0x300] ;  /* 0x0003000009177984 */ /* 0x000f680000000800 */
[----:B--2---:R-:W2:Y:S04]  /*8420*/  LDS R25, [R9+0x400] ;  /* 0x0004000009197984 */ /* 0x004ea80000000800 */
[----:B----4-:R-:W4:Y:S04]  /*8430*/  LDS R27, [R9+0x500] ;  /* 0x00050000091b7984 */ /* 0x010f280000000800 */
        /* <DEDUP_REMOVED lines=9> */
[----:B------:R-:W-:Y:S01]  /*84d0*/  FMUL.FTZ R15, R15, 1.4426950216293334961 ;  /* 0x3fb8aa3b0f0f7820 */ /* 0x000fe20000410000 */
[----:B------:R-:W3:Y:S01]  /*84e0*/  MUFU.EX2 R12, R13 ;  /* 0x0000000d000c7308 */ /* 0x000ee20000000800 */
[----:B------:R-:W1:Y:S01]  /*84f0*/  LDS R39, [R9+0xb00] ;  /* 0x000b000009277984 */ /* 0x000e620000000800 */
[C---:B-----5:R-:W-:Y:S01]  /*8500*/  FADD.FTZ R19, -R8.reuse, R19 ;  /* 0x0000001308137221 */ /* 0x060fe20000010100 */
[----:B------:R-:W-:Y:S01]  /*8510*/  FMUL.FTZ R17, R17, 1.4426950216293334961 ;  /* 0x3fb8aa3b11117820 */ /* 0x000fe20000410000 */
[----:B------:R-:W5:Y:S01]  /*8520*/  MUFU.EX2 R14, R15 ;  /* 0x0000000f000e7308 */ /* 0x000f620000000800 */
[----:B------:R-:W1:Y:S01]  /*8530*/  LDS R41, [R9+0xc00] ;  /* 0x000c000009297984 */ /* 0x000e620000000800 */
[C---:B------:R-:W-:Y:S01]  /*8540*/  FADD.FTZ R21, -R8.reuse, R21 ;  /* 0x0000001508157221 */ /* 0x040fe20000010100 */
[----:B------:R-:W-:Y:S01]  /*8550*/  FMUL.FTZ R19, R19, 1.4426950216293334961 ;  /* 0x3fb8aa3b13137820 */ /* 0x000fe20000410000 */
[----:B------:R-:W5:Y:S01]  /*8560*/  MUFU.EX2 R18, R17 ;  /* 0x0000001100127308 */ /* 0x000f620000000800 */
[----:B------:R-:W1:Y:S01]  /*8570*/  LDS R43, [R9+0xd00] ;  /* 0x000d0000092b7984 */ /* 0x000e620000000800 */
[C---:B------:R-:W-:Y:S01]  /*8580*/  FADD.FTZ R23, -R8.reuse, R23 ;  /* 0x0000001708177221 */ /* 0x040fe20000010100 */
[----:B------:R-:W-:Y:S01]  /*8590*/  FMUL.FTZ R21, R21, 1.4426950216293334961 ;  /* 0x3fb8aa3b15157820 */ /* 0x000fe20000410000 */
[----:B------:R-:W0:Y:S01]  /*85a0*/  MUFU.EX2 R20, R19 ;  /* 0x0000001300147308 */ /* 0x000e220000000800 */
[----:B--2---:R-:W-:Y:S01]  /*85b0*/  FADD.FTZ R25, -R8, R25 ;  /* 0x0000001908197221 */ /* 0x004fe20000010100 */
[----:B---3--:R-:W-:Y:S01]  /*85c0*/  FADD.FTZ R7, R12, R7 ;  /* 0x000000070c077221 */ /* 0x008fe20000010000 */
[----:B------:R-:W-:Y:S01]  /*85d0*/  FMUL.FTZ R23, R23, 1.4426950216293334961 ;  /* 0x3fb8aa3b17177820 */ /* 0x000fe20000410000 */
[----:B------:R-:W2:Y:S01]  /*85e0*/  MUFU.EX2 R22, R21 ;  /* 0x0000001500167308 */ /* 0x000ea20000000800 */
[C---:B----4-:R-:W-:Y:S01]  /*85f0*/  FADD.FTZ R27, -R8.reuse, R27 ;  /* 0x0000001b081b7221 */ /* 0x050fe20000010100 */
[----:B-----5:R-:W-:Y:S01]  /*8600*/  FADD.FTZ R7, R7, R14 ;  /* 0x0000000e07077221 */ /* 0x020fe20000010000 */
[----:B------:R-:W-:Y:S01]  /*8610*/  FMUL.FTZ R25, R25, 1.4426950216293334961 ;  /* 0x3fb8aa3b19197820 */ /* 0x000fe20000410000 */
[----:B------:R-:W3:Y:S01]  /*8620*/  MUFU.EX2 R24, R23 ;  /* 0x0000001700187308 */ /* 0x000ee20000000800 */
[C---:B------:R-:W-:Y:S01]  /*8630*/  FADD.FTZ R29, -R8.reuse, R29 ;  /* 0x0000001d081d7221 */ /* 0x040fe20000010100 */
[----:B------:R-:W-:Y:S01]  /*8640*/  FADD.FTZ R7, R7, R18 ;  /* 0x0000001207077221 */ /* 0x000fe20000010000 */
[----:B------:R-:W-:Y:S01]  /*8650*/  FMUL.FTZ R27, R27, 1.4426950216293334961 ;  /* 0x3fb8aa3b1b1b7820 */ /* 0x000fe20000410000 */
[----:B------:R-:W4:Y:S01]  /*8660*/  MUFU.EX2 R26, R25 ;  /* 0x00000019001a7308 */ /* 0x000f220000000800 */
        /* <DEDUP_REMOVED lines=9> */
[----:B---3--:R-:W-:Y:S01]  /*8700*/  FADD.FTZ R7, R7, R24 ;  /* 0x0000001807077221 */ /* 0x008fe20000010000 */
[----:B------:R-:W-:Y:S01]  /*8710*/  FMUL.FTZ R33, R33, 1.4426950216293334961 ;  /* 0x3fb8aa3b21217820 */ /* 0x000fe20000410000 */
[----:B------:R-:W3:Y:S01]  /*8720*/  MUFU.EX2 R32, R31 ;  /* 0x0000001f00207308 */ /* 0x000ee20000000800 */
[----:B------:R5:W-:Y:S01]  /*8730*/  STS [R9+-0x200], R12 ;  /* 0xfffe000c09007388 */ /* 0x000be20000000800 */
[----:B----4-:R-:W-:Y:S01]  /*8740*/  FADD.FTZ R7, R7, R26 ;  /* 0x0000001a07077221 */ /* 0x010fe20000010000 */
[C---:B-1----:R-:W-:Y:S01]  /*8750*/  FADD.FTZ R37, -R8.reuse, R37 ;  /* 0x0000002508257221 */ /* 0x042fe20000010100 */
[----:B------:R-:W-:Y:S01]  /*8760*/  FMUL.FTZ R35, R35, 1.4426950216293334961 ;  /* 0x3fb8aa3b23237820 */ /* 0x000fe20000410000 */
[----:B------:R1:W-:Y:S01]  /*8770*/  STS [R9+-0x100], R14 ;  /* 0xffff000e09007388 */ /* 0x0003e20000000800 */
[----:B0-----:R-:W-:Y:S01]  /*8780*/  FADD.FTZ R7, R7, R28 ;  /* 0x0000001c07077221 */ /* 0x001fe20000010000 */
[C---:B------:R-:W-:Y:S01]  /*8790*/  FADD.FTZ R39, -R8.reuse, R39 ;  /* 0x0000002708277221 */ /* 0x040fe20000010100 */
[----:B------:R-:W-:Y:S01]  /*87a0*/  FMUL.FTZ R37, R37, 1.4426950216293334961 ;  /* 0x3fb8aa3b25257820 */ /* 0x000fe20000410000 */
[C---:B------:R-:W-:Y:S01]  /*87b0*/  FADD.FTZ R41, -R8.reuse, R41 ;  /* 0x0000002908297221 */ /* 0x040fe20000010100 */
[----:B--2---:R-:W-:Y:S01]  /*87c0*/  FADD.FTZ R7, R7, R30 ;  /* 0x0000001e07077221 */ /* 0x004fe20000010000 */
[----:B-----5:R-:W0:Y:S01]  /*87d0*/  MUFU.EX2 R12, R33 ;  /* 0x00000021000c7308 */ /* 0x020e220000000800 */
[----:B------:R-:W-:Y:S01]  /*87e0*/  FMUL.FTZ R39, R39, 1.4426950216293334961 ;  /* 0x3fb8aa3b27277820 */ /* 0x000fe20000410000 */
[----:B------:R-:W-:Y:S01]  /*87f0*/  FADD.FTZ R43, -R8, R43 ;  /* 0x0000002b082b7221 */ /* 0x000fe20000010100 */
[----:B---3--:R-:W-:Y:S01]  /*8800*/  FADD.FTZ R7, R7, R32 ;  /* 0x0000002007077221 */ /* 0x008fe20000010000 */
[----:B-1----:R-:W1:Y:S01]  /*8810*/  MUFU.EX2 R14, R35 ;  /* 0x00000023000e7308 */ /* 0x002e620000000800 */
[----:B------:R-:W-:Y:S01]  /*8820*/  FMUL.FTZ R41, R41, 1.4426950216293334961 ;  /* 0x3fb8aa3b29297820 */ /* 0x000fe20000410000 */
[----:B------:R-:W-:Y:S01]  /*8830*/  FMUL.FTZ R43, R43, 1.4426950216293334961 ;  /* 0x3fb8aa3b2b2b7820 */ /* 0x000fe20000410000 */
[----:B------:R-:W-:Y:S01]  /*8840*/  STS [R9], R18 ;  /* 0x0000001209007388 */ /* 0x000fe20000000800 */
[----:B------:R-:W2:Y:S03]  /*8850*/  MUFU.EX2 R34, R37 ;  /* 0x0000002500227308 */ /* 0x000ea60000000800 */
[----:B------:R-:W-:Y:S01]  /*8860*/  STS [R9+0x100], R20 ;  /* 0x0001001409007388 */ /* 0x000fe20000000800 */
[----:B------:R-:W3:Y:S01]  /*8870*/  MUFU.EX2 R36, R39 ;  /* 0x0000002700247308 */ /* 0x000ee20000000800 */
[----:B0-----:R-:W-:-:S02]  /*8880*/  FADD.FTZ R7, R7, R12 ;  /* 0x0000000c07077221 */ /* 0x001fc40000010000 */
[----:B------:R-:W-:Y:S01]  /*8890*/  STS [R9+0x200], R22 ;  /* 0x0002001609007388 */ /* 0x000fe20000000800 */
[----:B------:R-:W0:Y:S01]  /*88a0*/  MUFU.EX2 R38, R41 ;  /* 0x0000002900267308 */ /* 0x000e220000000800 */
[----:B-1----:R-:W-:Y:S02]  /*88b0*/  FADD.FTZ R7, R7, R14 ;  /* 0x0000000e07077221 */ /* 0x002fe40000010000 */
[----:B------:R-:W-:Y:S01]  /*88c0*/  STS [R9+0x300], R24 ;  /* 0x0003001809007388 */ /* 0x000fe20000000800 */
[----:B------:R-:W1:Y:S01]  /*88d0*/  MUFU.EX2 R40, R43 ;  /* 0x0000002b00287308 */ /* 0x000e620000000800 */
[----:B--2---:R-:W-:Y:S02]  /*88e0*/  FADD.FTZ R7, R7, R34 ;  /* 0x0000002207077221 */ /* 0x004fe40000010000 */
[----:B------:R-:W-:Y:S02]  /*88f0*/  STS [R9+0x400], R26 ;  /* 0x0004001a09007388 */ /* 0x000fe40000000800 */
[----:B---3--:R-:W-:-:S02]  /*8900*/  FADD.FTZ R7, R7, R36 ;  /* 0x0000002407077221 */ /* 0x008fc40000010000 */
[----:B------:R-:W-:Y:S02]  /*8910*/  STS [R9+0x500], R28 ;  /* 0x0005001c09007388 */ /* 0x000fe40000000800 */
[----:B0-----:R-:W-:Y:S02]  /*8920*/  FADD.FTZ R7, R7, R38 ;  /* 0x0000002607077221 */ /* 0x001fe40000010000 */
[----:B------:R-:W-:Y:S02]  /*8930*/  STS [R9+0x600], R30 ;  /* 0x0006001e09007388 */ /* 0x000fe40000000800 */
[----:B-1----:R-:W-:Y:S02]  /*8940*/  FADD.FTZ R7, R7, R40 ;  /* 0x0000002807077221 */ /* 0x002fe40000010000 */
        /* <DEDUP_REMOVED lines=9> */
.L_x_1277:
[----:B------:R-:W-:Y:S05]  /*89e0*/  BSYNC.RECONVERGENT B1 ;  /* 0x0000000000017941 */ /* 0x000fea0003800200 */
.L_x_1276:
        /* <DEDUP_REMOVED lines=8> */
[----:B------:R-:W3:Y:S04]  /*8a70*/  LDS R15, [R9] ;  /* 0x00000000090f7984 */ /* 0x000ee80000000800 */
[----:B------:R-:W5:Y:S04]  /*8a80*/  LDS R17, [R9+0x100] ;  /* 0x0001000009117984 */ /* 0x000f680000000800 */
[----:B------:R-:W4:Y:S04]  /*8a90*/  LDS R19, [R9+0x200] ;  /* 0x0002000009137984 */ /* 0x000f280000000800 */
[----:B------:R-:W4:Y:S04]  /*8aa0*/  LDS R21, [R9+0x300] ;  /* 0x0003000009157984 */ /* 0x000f280000000800 */
[----:B------:R-:W4:Y:S04]  /*8ab0*/  LDS R23, [R9+0x400] ;  /* 0x0004000009177984 */ /* 0x000f280000000800 */
[----:B--2---:R-:W2:Y:S01]  /*8ac0*/  LDS R25, [R9+0x500] ;  /* 0x0005000009197984 */ /* 0x004ea20000000800 */
[C---:B0-----:R-:W-:Y:S01]  /*8ad0*/  FADD.FTZ R11, -R8.reuse, R11 ;  /* 0x0000000b080b7221 */ /* 0x041fe20000010100 */
[----:B-1----:R-:W-:-:S03]  /*8ae0*/  FADD.FTZ R13, -R8, R13 ;  /* 0x0000000d080d7221 */ /* 0x002fc60000010100 */
[----:B------:R-:W-:Y:S01]  /*8af0*/  FMUL.FTZ R11, R11, 1.4426950216293334961 ;  /* 0x3fb8aa3b0b0b7820 */ /* 0x000fe20000410000 */
[C---:B---3--:R-:W-:Y:S01]  /*8b00*/  FADD.FTZ R15, -R8.reuse, R15 ;  /* 0x0000000f080f7221 */ /* 0x048fe20000010100 */
[----:B------:R-:W-:Y:S02]  /*8b10*/  FMUL.FTZ R13, R13, 1.4426950216293334961 ;  /* 0x3fb8aa3b0d0d7820 */ /* 0x000fe40000410000 */
[----:B------:R-:W0:Y:S01]  /*8b20*/  MUFU.EX2 R12, R11 ;  /* 0x0000000b000c7308 */ /* 0x000e220000000800 */
[C---:B-----5:R-:W-:Y:S01]  /*8b30*/  FADD.FTZ R17, -R8.reuse, R17 ;  /* 0x0000001108117221 */ /* 0x060fe20000010100 */
[----:B------:R-:W-:Y:S02]  /*8b40*/  FMUL.FTZ R15, R15, 1.4426950216293334961 ;  /* 0x3fb8aa3b0f0f7820 */ /* 0x000fe40000410000 */
[----:B------:R-:W1:Y:S01]  /*8b50*/  MUFU.EX2 R14, R13 ;  /* 0x0000000d000e7308 */ /* 0x000e620000000800 */
[----:B----4-:R-:W-:Y:S01]  /*8b60*/  FADD.FTZ R19, -R8, R19 ;  /* 0x0000001308137221 */ /* 0x010fe20000010100 */
[----:B------:R-:W-:-:S02]  /*8b70*/  FMUL.FTZ R17, R17, 1.4426950216293334961 ;  /* 0x3fb8aa3b11117820 */ /* 0x000fc40000410000 */
[----:B------:R-:W3:Y:S01]  /*8b80*/  MUFU.EX2 R18, R15 ;  /* 0x0000000f00127308 */ /* 0x000ee20000000800 */
[C---:B------:R-:W-:Y:S01]  /*8b90*/  FADD.FTZ R21, -R8.reuse, R21 ;  /* 0x0000001508157221 */ /* 0x040fe20000010100 */
[----:B------:R-:W-:Y:S02]  /*8ba0*/  FMUL.FTZ R19, R19, 1.4426950216293334961 ;  /* 0x3fb8aa3b13137820 */ /* 0x000fe40000410000 */
[----:B------:R-:W4:Y:S01]  /*8bb0*/  MUFU.EX2 R20, R17 ;  /* 0x0000001100147308 */ /* 0x000f220000000800 */
[----:B0-----:R-:W-:Y:S01]  /*8bc0*/  FADD.FTZ R7, R7, R12 ;  /* 0x0000000c07077221 */ /* 0x001fe20000010000 */
[C---:B------:R-:W-:Y:S01]  /*8bd0*/  FADD.FTZ R23, -R8.reuse, R23 ;  /* 0x0000001708177221 */ /* 0x040fe20000010100 */
[----:B------:R-:W-:Y:S01]  /*8be0*/  FMUL.FTZ R21, R21, 1.4426950216293334961 ;  /* 0x3fb8aa3b15157820 */ /* 0x000fe20000410000 */
[----:B------:R-:W0:Y:S01]  /*8bf0*/  MUFU.EX2 R22, R19 ;  /* 0x0000001300167308 */ /* 0x000e220000000800 */
[----:B-1----:R-:W-:Y:S01]  /*8c00*/  FADD.FTZ R7, R7, R14 ;  /* 0x0000000e07077221 */ /* 0x002fe20000010000 */
[----:B--2---:R-:W-:Y:S01]  /*8c10*/  FADD.FTZ R25, -R8, R25 ;  /* 0x0000001908197221 */ /* 0x004fe20000010100 */
[----:B------:R-:W-:Y:S01]  /*8c20*/  FMUL.FTZ R23, R23, 1.4426950216293334961 ;  /* 0x3fb8aa3b17177820 */ /* 0x000fe20000410000 */
[----:B------:R-:W1:Y:S01]  /*8c30*/  MUFU.EX2 R24, R21 ;  /* 0x0000001500187308 */ /* 0x000e620000000800 */
[----:B---3--:R-:W-:Y:S01]  /*8c40*/  FADD.FTZ R7, R7, R18 ;  /* 0x0000001207077221 */ /* 0x008fe20000010000 */
[----:B------:R-:W-:Y:S01]  /*8c50*/  FMUL.FTZ R25, R25, 1.4426950216293334961 ;  /* 0x3fb8aa3b19197820 */ /* 0x000fe20000410000 */
[----:B------:R-:W-:Y:S01]  /*8c60*/  STS [R9+-0x200], R12 ;  /* 0xfffe000c09007388 */ /* 0x000fe20000000800 */
[----:B------:R-:W2:Y:S01]  /*8c70*/  MUFU.EX2 R26, R23 ;  /* 0x00000017001a7308 */ /* 0x000ea20000000800 */
[----:B----4-:R-:W-:-:S02]  /*8c80*/  FADD.FTZ R7, R7, R20 ;  /* 0x0000001407077221 */ /* 0x010fc40000010000 */
        /* <DEDUP_REMOVED lines=13> */
.L_x_1280:
[----:B------:R-:W-:Y:S05]  /*8d60*/  BSYNC.RECONVERGENT B1 ;  /* 0x0000000000017941 */ /* 0x000fea0003800200 */
.L_x_1279:
        /* <DEDUP_REMOVED lines=9> */
[C---:B---3--:R-:W-:Y:S01]  /*8e00*/  FADD.FTZ R15, -R8.reuse, R15 ;  /* 0x0000000f080f7221 */ /* 0x048fe20000010100 */
[----:B------:R-:W-:Y:S02]  /*8e10*/  FMUL.FTZ R13, R13, 1.4426950216293334961 ;  /* 0x3fb8aa3b0d0d7820 */ /* 0x000fe40000410000 */
        /* <DEDUP_REMOVED lines=16> */
.L_x_1272:
        /* <DEDUP_REMOVED lines=17> */
[----:B------:R-:W-:Y:S01]  /*9030*/  HFMA2 R7, -RZ, RZ, 0, 0 ;  /* 0x00000000ff077431 */ /* 0x000fe200000001ff */
[----:B------:R-:W-:Y:S01]  /*9040*/  IADD3.X R11, PT, PT, R11, UR13, RZ, P1, P2 ;  /* 0x0000000d0b0b7c10 */ /* 0x000fe20008fe44ff */
[----:B------:R-:W-:-:S02]  /*9050*/  IMAD R12, R3, 0x4, R12 ;  /* 0x00000004030c7824 */ /* 0x000fc400078e020c */
[----:B------:R-:W-:-:S07]  /*9060*/  IMAD.MOV R13, RZ, RZ, -R10 ;  /* 0x000000ffff0d7224 */ /* 0x000fce00078e0a0a */
.L_x_1283:
[----:B------:R-:W-:-:S06]  /*9070*/  IMAD.MOV.U32 R10, RZ, RZ, R17 ;  /* 0x000000ffff0a7224 */ /* 0x000fcc00078e0011 */
[----:B------:R1:W3:Y:S01]  /*9080*/  LDG.E.U8 R10, desc[UR36][R10.64] ;  /* 0x000000240a0a7981 */ /* 0x0002e2000c1e1100 */
[----:B------:R-:W-:Y:S01]  /*9090*/  IMAD.MOV.U32 R14, RZ, RZ, RZ ;  /* 0x000000ffff0e7224 */ /* 0x000fe200078e00ff */
[----:B------:R-:W-:Y:S01]  /*90a0*/  IADD3 R13, PT, PT, R13, 0x1, RZ ;  /* 0x000000010d0d7810 */ /* 0x000fe20007ffe0ff */
[----:B------:R-:W-:Y:S01]  /*90b0*/  VIADD R9, R9, 0x40 ;  /* 0x0000004009097836 */ /* 0x000fe20000000000 */
[----:B------:R-:W-:-:S05]  /*90c0*/  IADD3 R17, P2, PT, R17, 0x40, RZ ;  /* 0x0000004011117810 */ /* 0x000fca0007f5e0ff */
[----:B-1----:R-:W-:Y:S01]  /*90d0*/  IMAD.X R11, RZ, RZ, R11, P2 ;  /* 0x000000ffff0b7224 */ /* 0x002fe200010e060b */
        /* <DEDUP_REMOVED lines=10> */
.L_x_1282:
[----:B------:R-:W-:Y:S05]  /*9180*/  BSYNC.RECONVERGENT B1 ;  /* 0x0000000000017941 */ /* 0x000fea0003800200 */
.L_x_1281:
[----:B------:R-:W-:Y:S05]  /*9190*/  @!P0 BRA `(.L_x_1271) ;  /* 0x0000000000e08947 */ /* 0x000fea0003800000 */
[----:B------:R-:W1:Y:S01]  /*91a0*/  S2R R12, SR_CgaCtaId ;  /* 0x00000000000c7919 */ /* 0x000e620000008800 */
[----:B------:R-:W3:Y:S01]  /*91b0*/  LDC.64 R14, c[0x0][0x420] ;  /* 0x00010800ff0e7b82 */ /* 0x000ee20000000a00 */
[----:B------:R-:W-:Y:S01]  /*91c0*/  MOV R10, 0x400 ;  /* 0x00000400000a7802 */ /* 0x000fe20000000f00 */
[----:B------:R-:W-:-:S04]  /*91d0*/  IMAD.U32 R13, RZ, RZ, UR45 ;  /* 0x0000002dff0d7e24 */ /* 0x000fc8000f8e00ff */
[----:B------:R-:W-:Y:S01]  /*91e0*/  VIADD R11, R10, 0x210 ;  /* 0x000002100a0b7836 */ /* 0x000fe20000000000 */
[----:B------:R-:W-:-:S05]  /*91f0*/  SHF.L.U32 R10, R13, 0x2, RZ ;  /* 0x000000020d0a7819 */ /* 0x000fca00000006ff */
[----:B------:R-:W-:Y:S01]  /*9200*/  IMAD R10, R9, 0x4, -R10 ;  /* 0x00000004090a7824 */ /* 0x000fe200078e0a0a */
[----:B---3--:R-:W-:-:S04]  /*9210*/  IADD3 R14, P0, P1, R14, UR7, R9 ;  /* 0x000000070e0e7c10 */ /* 0x008fc8000f91e009 */
[----:B------:R-:W-:Y:S02]  /*9220*/  IADD3 R14, P2, PT, R14, 0x80, RZ ;  /* 0x000000800e0e7810 */ /* 0x000fe40007f5e0ff */
[----:B-1----:R-:W-:Y:S02]  /*9230*/  LEA R13, R12, R11, 0x18 ;  /* 0x0000000b0c0d7211 */ /* 0x002fe400078ec0ff */
[----:B------:R-:W-:Y:S02]  /*9240*/  IADD3.X R11, PT, PT, R15, UR13, RZ, P0, P1 ;  /* 0x0000000d0f0b7c10 */ /* 0x000fe400087e24ff */
[----:B------:R-:W-:-:S03]  /*9250*/  IADD3 R12, PT, PT, R10, 0x200, R13 ;  /* 0x000002000a0c7810 */ /* 0x000fc60007ffe00d */
[----:B------:R-:W-:-:S07]  /*9260*/  IMAD.X R11, RZ, RZ, R11, P2 ;  /* 0x000000ffff0b7224 */ /* 0x000fce00010e060b */
.L_x_1284:
[----:B------:R-:W-:-:S05]  /*9270*/  IMAD.MOV.U32 R10, RZ, RZ, R14 ;  /* 0x000000ffff0a7224 */ /* 0x000fca00078e000e */
[----:B------:R-:W3:Y:S04]  /*9280*/  LDG.E.U8 R17, desc[UR36][R10.64+-0x80] ;  /* 0xffff80240a117981 */ /* 0x000ee8000c1e1100 */
[----:B------:R-:W5:Y:S04]  /*9290*/  LDG.E.U8 R13, desc[UR36][R10.64+-0x40] ;  /* 0xffffc0240a0d7981 */ /* 0x000f68000c1e1100 */
[----:B------:R-:W2:Y:S04]  /*92a0*/  LDG.E.U8 R14, desc[UR36][R10.64] ;  /* 0x000000240a0e7981 */ /* 0x000ea8000c1e1100 */
[----:B------:R-:W4:Y:S01]  /*92b0*/  LDG.E.U8 R15, desc[UR36][R10.64+0x40] ;  /* 0x000040240a0f7981 */ /* 0x000f22000c1e1100 */
[----:B------:R-:W-:Y:S01]  /*92c0*/  VIADD R9, R9, 0x100 ;  /* 0x0000010009097836 */ /* 0x000fe20000000000 */
[----:B---3--:R-:W-:-:S02]  /*92d0*/  ISETP.NE.AND P0, PT, R17, RZ, PT ;  /* 0x000000ff1100720c */ /* 0x008fc40003f05270 */
        /* <DEDUP_REMOVED lines=10> */
[C---:B-1----:R-:W-:Y:S01]  /*9380*/  @!P1 FADD.FTZ R17, -R8.reuse, R15 ;  /* 0x0000000f08119221 */ /* 0x042fe20000010100 */
        /* <DEDUP_REMOVED lines=25> */
.L_x_1271:
[----:B------:R-:W-:Y:S05]  /*9520*/  BSYNC.RECONVERGENT B0 ;  /* 0x0000000000007941 */ /* 0x000fea0003800200 */
.L_x_1270:
[----:B0-----:R-:W0:Y:S01]  /*9530*/  SHFL.BFLY PT, R8, R7, 0x10, 0x1f ;  /* 0x0e001f0007087f89 */ /* 0x001e2200000e0000 */
[C---:B------:R-:W-:Y:S01]  /*9540*/  ISETP.NE.AND P0, PT, R4.reuse, RZ, PT ;  /* 0x000000ff0400720c */ /* 0x040fe20003f05270 */
[----:B------:R-:W1:Y:S01]  /*9550*/  LDCU.U8 UR9, c[0x0][0x48c] ;  /* 0x00009180ff0977ac */ /* 0x000e620008000000 */
[----:B------:R-:W-:Y:S01]  /*9560*/  ISETP.GT.U32.AND P1, PT, R4, 0x1, PT ;  /* 0x000000010400780c */ /* 0x000fe20003f24070 */
[----:B------:R-:W3:Y:S01]  /*9570*/  S2R R33, SR_CTAID.X ;  /* 0x0000000000217919 */ /* 0x000ee20000002500 */
[----:B-1----:R-:W-:Y:S01]  /*9580*/  UISETP.NE.AND UP0, UPT, UR9, URZ, UPT ;  /* 0x000000ff0900728c */ /* 0x002fe2000bf05270 */
[----:B0-----:R-:W-:-:S05]  /*9590*/  FADD.FTZ R8, R8, R7 ;  /* 0x0000000708087221 */ /* 0x001fca0000010000 */
[----:B------:R-:W0:Y:S02]  /*95a0*/  SHFL.BFLY PT, R9, R8, 0x8, 0x1f ;  /* 0x0d001f0008097f89 */ /* 0x000e2400000e0000 */
[----:B0-----:R-:W-:-:S05]  /*95b0*/  FADD.FTZ R9, R8, R9 ;  /* 0x0000000908097221 */ /* 0x001fca0000010000 */
[----:B------:R-:W0:Y:S02]  /*95c0*/  SHFL.BFLY PT, R10, R9, 0x4, 0x1f ;  /* 0x0c801f00090a7f89 */ /* 0x000e2400000e0000 */
[----:B0-----:R-:W-:Y:S01]  /*95d0*/  FADD.FTZ R10, R9, R10 ;  /* 0x0000000a090a7221 */ /* 0x001fe20000010000 */
[----:B------:R-:W-:-:S04]  /*95e0*/  CS2R R8, SRZ ;  /* 0x0000000000087805 */ /* 0x000fc8000001ff00 */
        /* <DEDUP_REMOVED lines=9> */
[----:B0-----:R-:W-:-:S06]  /*9680*/  FADD.FTZ R12, R4, R7 ;  /* 0x00000007040c7221 */ /* 0x001fcc0000010000 */
[----:B------:R-:W0:Y:S02]  /*9690*/  SHFL.IDX PT, R12, R12, RZ, 0x1f ;  /* 0x00001fff0c0c7589 */ /* 0x000e2400000e0000 */
[----:B0-----:R-:W-:-:S06]  /*96a0*/  FADD.FTZ R4, R12, 9.9999999747524270788e-07 ;  /* 0x358637bd0c047421 */ /* 0x001fcc0000010000 */
[----:B------:R-:W0:Y:S01]  /*96b0*/  MUFU.RCP R4, R4 ;  /* 0x0000000400047308 */ /* 0x000e220000001000 */
[----:B---3--:R-:W-:Y:S05]  /*96c0*/  BRA.U !UP0, `(.L_x_1285) ;  /* 0x0000000108207547 */ /* 0x008fea000b800000 */
[----:B------:R-:W1:Y:S08]  /*96d0*/  LDC R6, c[0x0][0x3f8] ;  /* 0x0000fe00ff067b82 */ /* 0x000e700000000800 */
[----:B------:R-:W3:Y:S08]  /*96e0*/  LDC R0, c[0x0][0x488] ;  /* 0x00012200ff007b82 */ /* 0x000ef00000000800 */
[----:B------:R-:W3:Y:S08]  /*96f0*/  LDC R8, c[0x0][0x40c] ;  /* 0x00010300ff087b82 */ /* 0x000ef00000000800 */
[----:B------:R-:W5:Y:S01]  /*9700*/  LDC R9, c[0x0][0x3f4] ;  /* 0x0000fd00ff097b82 */ /* 0x000f620000000800 */
[----:B-1----:R-:W-:-:S04]  /*9710*/  IMAD R7, R6, UR12, R33 ;  /* 0x0000000c06077c24 */ /* 0x002fc8000f8e0221 */
[----:B---3--:R-:W-:-:S04]  /*9720*/  IMAD R0, R7, R0, R8 ;  /* 0x0000000007007224 */ /* 0x008fc800078e0208 */
[----:B-----5:R-:W-:-:S05]  /*9730*/  IMAD R8, R0, R9, RZ ;  /* 0x0000000900087224 */ /* 0x020fca00078e02ff */
[----:B------:R-:W-:-:S07]  /*9740*/  SHF.R.S32.HI R9, RZ, 0x1f, R8 ;  /* 0x0000001fff097819 */ /* 0x000fce0000011408 */
.L_x_1285:
        /* <DEDUP_REMOVED lines=13> */
[----:B------:R-:W1:Y:S01]  /*9820*/  S2UR UR8, SR_CgaCtaId ;  /* 0x00000000000879c3 */ /* 0x000e620000008800 */
        /* <DEDUP_REMOVED lines=8> */
[----:B-1----:R-:W-:-:S06]  /*98b0*/  ULEA UR6, UR8, UR6, 0x18 ;  /* 0x0000000608067291 */ /* 0x002fcc000f8ec0ff */
[----:B------:R-:W-:-:S07]  /*98c0*/  LEA R0, R3, UR6, 0x2 ;  /* 0x0000000603007c11 */ /* 0x000fce000f8e10ff */
.L_x_1291:
[----:B------:R-:W0:Y:S01]  /*98d0*/  LDS R9, [R0] ;  /* 0x0000000000097984 */ /* 0x000e220000000800 */
[----:B------:R-:W-:-:S05]  /*98e0*/  VIADD R7, R7, 0x1 ;  /* 0x0000000107077836 */ /* 0x000fca0000000000 */
[----:B------:R-:W-:Y:S01]  /*98f0*/  ISETP.NE.AND P0, PT, R7, RZ, PT ;  /* 0x000000ff0700720c */ /* 0x000fe20003f05270 */
[----:B0-----:R-:W-:-:S05]  /*9900*/  FMUL.FTZ R9, R9, R4 ;  /* 0x0000000409097220 */ /* 0x001fca0000410000 */
[----:B------:R0:W-:Y:S02]  /*9910*/  STS [R0], R9 ;  /* 0x0000000900007388 */ /* 0x0001e40000000800 */
[----:B0-----:R-:W-:-:S05]  /*9920*/  VIADD R0, R0, 0x100 ;  /* 0x0000010000007836 */ /* 0x001fca0000000000 */
[----:B------:R-:W-:Y:S05]  /*9930*/  @P0 BRA `(.L_x_1291) ;  /* 0xfffffffc00e40947 */ /* 0x000fea000383ffff */
.L_x_1290:
[----:B------:R-:W-:Y:S05]  /*9940*/  BSYNC.RECONVERGENT B1 ;  /* 0x0000000000017941 */ /* 0x000fea0003800200 */
.L_x_1289:
[----:B------:R-:W-:Y:S05]  /*9950*/  @!P1 BRA `(.L_x_1287) ;  /* 0x0000001000e49947 */ /* 0x000fea0003800000 */
[----:B------:R-:W1:Y:S01]  /*9960*/  S2R R7, SR_CgaCtaId ;  /* 0x0000000000077919 */ /* 0x000e620000008800 */
[----:B------:R-:W-:Y:S01]  /*9970*/  IADD3 R6, PT, PT, -R5, UR42, RZ ;  /* 0x0000002a05067c10 */ /* 0x000fe2000fffe1ff */
[----:B------:R-:W-:Y:S01]  /*9980*/  IMAD.U32 R8, RZ, RZ, UR45 ;  /* 0x0000002dff087e24 */ /* 0x000fe2000f8e00ff */
[----:B------:R-:W-:Y:S01]  /*9990*/  MOV R0, 0x400 ;  /* 0x0000040000007802 */ /* 0x000fe20000000f00 */
[----:B------:R-:W-:Y:S01]  /*99a0*/  BSSY.RECONVERGENT B1, `(.L_x_1292) ;  /* 0x0000040000017945 */ /* 0x000fe20003800200 */
[----:B------:R-:W-:Y:S02]  /*99b0*/  ISETP.GT.AND P1, PT, R6, 0x300, PT ;  /* 0x000003000600780c */ /* 0x000fe40003f24270 */
[----:B------:R-:W-:Y:S01]  /*99c0*/  IADD3 R6, PT, PT, R0, 0x210, RZ ;  /* 0x0000021000067810 */ /* 0x000fe20007ffe0ff */
[----:B------:R-:W-:Y:S01]  /*99d0*/  IMAD.SHL.U32 R0, R8, 0x4, RZ ;  /* 0x0000000408007824 */ /* 0x000fe200078e00ff */
[----:B------:R-:W-:-:S03]  /*99e0*/  PLOP3.LUT P0, PT, PT, PT, PT, 0x80, 0x8 ;  /* 0x000000000008781c */ /* 0x000fc60003f0f070 */
[----:B------:R-:W-:Y:S01]  /*99f0*/  IMAD R0, R5, 0x4, -R0 ;  /* 0x0000000405007824 */ /* 0x000fe200078e0a00 */
[----:B-1----:R-:W-:-:S04]  /*9a00*/  LEA R7, R7, R6, 0x18 ;  /* 0x0000000607077211 */ /* 0x002fc800078ec0ff */
[----:B------:R-:W-:Y:S01]  /*9a10*/  IADD3 R0, PT, PT, R0, 0x200, R7 ;  /* 0x0000020000007810 */ /* 0x000fe20007ffe007 */
[----:B------:R-:W-:Y:S06]  /*9a20*/  @!P1 BRA `(.L_x_1293) ;  /* 0x0000000000dc9947 */ /* 0x000fec0003800000 */
[----:B------:R-:W-:Y:S01]  /*9a30*/  IMAD.U32 R6, RZ, RZ, UR42 ;  /* 0x0000002aff067e24 */ /* 0x000fe2000f8e00ff */
[----:B------:R-:W-:-:S03]  /*9a40*/  PLOP3.LUT P0, PT, PT, PT, PT, 0x8, 0x80 ;  /* 0x000000000080781c */ /* 0x000fc60003f0e170 */
[----:B------:R-:W-:-:S10]  /*9a50*/  VIADD R6, R6, 0xfffffd00 ;  /* 0xfffffd0006067836 */ /* 0x000fd40000000000 */
.L_x_1294:
        /* <DEDUP_REMOVED lines=8> */
[----:B------:R-:W5:Y:S04]  /*9ae0*/  LDS R19, [R0+0x400] ;  /* 0x0004000000137984 */ /* 0x000f680000000800 */
[----:B------:R-:W5:Y:S04]  /*9af0*/  LDS R21, [R0+0x500] ;  /* 0x0005000000157984 */ /* 0x000f680000000800 */
[----:B------:R-:W5:Y:S04]  /*9b00*/  LDS R23, [R0+0x600] ;  /* 0x0006000000177984 */ /* 0x000f680000000800 */
[----:B--2---:R-:W2:Y:S04]  /*9b10*/  LDS R25, [R0+0x700] ;  /* 0x0007000000197984 */ /* 0x004ea80000000800 */
[----:B----4-:R-:W4:Y:S01]  /*9b20*/  LDS R27, [R0+0x800] ;  /* 0x00080000001b7984 */ /* 0x010f220000000800 */
[----:B0-----:R-:W-:-:S03]  /*9b30*/  FMUL.FTZ R7, R4, R7 ;  /* 0x0000000704077220 */ /* 0x001fc60000410000 */
[----:B------:R-:W0:Y:S01]  /*9b40*/  LDS R29, [R0+0x900] ;  /* 0x00090000001d7984 */ /* 0x000e220000000800 */
[----:B-1----:R-:W-:-:S03]  /*9b50*/  FMUL.FTZ R9, R4, R9 ;  /* 0x0000000904097220 */ /* 0x002fc60000410000 */
[----:B------:R-:W1:Y:S01]  /*9b60*/  LDS R31, [R0+0xa00] ;  /* 0x000a0000001f7984 */ /* 0x000e620000000800 */
        /* <DEDUP_REMOVED lines=11> */
[----:B------:R-:W-:-:S03]  /*9c20*/  FMUL.FTZ R23, R4, R23 ;  /* 0x0000001704177220 */ /* 0x000fc60000410000 */
[----:B------:R-:W-:Y:S01]  /*9c30*/  STS [R0], R11 ;  /* 0x0000000b00007388 */ /* 0x000fe20000000800 */
[----:B--2---:R-:W-:-:S03]  /*9c40*/  FMUL.FTZ R25, R4, R25 ;  /* 0x0000001904197220 */ /* 0x004fc60000410000 */
[----:B------:R-:W-:Y:S01]  /*9c50*/  STS [R0+0x100], R13 ;  /* 0x0001000d00007388 */ /* 0x000fe20000000800 */
[----:B----4-:R-:W-:-:S03]  /*9c60*/  FMUL.FTZ R27, R4, R27 ;  /* 0x0000001b041b7220 */ /* 0x010fc60000410000 */
[----:B------:R-:W-:Y:S01]  /*9c70*/  STS [R0+0x200], R15 ;  /* 0x0002000f00007388 */ /* 0x000fe20000000800 */
[----:B0-----:R-:W-:-:S03]  /*9c80*/  FMUL.FTZ R29, R4, R29 ;  /* 0x0000001d041d7220 */ /* 0x001fc60000410000 */
[----:B------:R-:W-:Y:S01]  /*9c90*/  STS [R0+0x300], R17 ;  /* 0x0003001100007388 */ /* 0x000fe20000000800 */
[----:B-1----:R-:W-:-:S03]  /*9ca0*/  FMUL.FTZ R31, R4, R31 ;  /* 0x0000001f041f7220 */ /* 0x002fc60000410000 */
        /* <DEDUP_REMOVED lines=15> */
.L_x_1293:
[----:B------:R-:W-:Y:S05]  /*9da0*/  BSYNC.RECONVERGENT B1 ;  /* 0x0000000000017941 */ /* 0x000fea0003800200 */
.L_x_1292:
        /* <DEDUP_REMOVED lines=10> */
[----:B------:R-:W2:Y:S04]  /*9e50*/  LDS R15, [R0+0x200] ;  /* 0x00020000000f7984 */ /* 0x000ea80000000800 */
[----:B------:R-:W4:Y:S04]  /*9e60*/  LDS R17, [R0+0x300] ;  /* 0x0003000000117984 */ /* 0x000f280000000800 */
[----:B------:R-:W4:Y:S04]  /*9e70*/  LDS R19, [R0+0x400] ;  /* 0x0004000000137984 */ /* 0x000f280000000800 */
[----:B------:R-:W4:Y:S01]  /*9e80*/  LDS R21, [R0+0x500] ;  /* 0x0005000000157984 */ /* 0x000f220000000800 */
[C---:B0-----:R-:W-:Y:S01]  /*9e90*/  FMUL.FTZ R7, R4.reuse, R7 ;  /* 0x0000000704077220 */ /* 0x041fe20000410000 */
[----:B-1----:R-:W-:-:S04]  /*9ea0*/  FMUL.FTZ R9, R4, R9 ;  /* 0x0000000904097220 */ /* 0x002fc80000410000 */
        /* <DEDUP_REMOVED lines=15> */
.L_x_1296:
[----:B------:R-:W-:Y:S05]  /*9fa0*/  BSYNC.RECONVERGENT B1 ;  /* 0x0000000000017941 */ /* 0x000fea0003800200 */
.L_x_1295:
[----:B------:R-:W-:-:S13]  /*9fb0*/  ISETP.LT.OR P0, PT, R5, UR42, P0 ;  /* 0x0000002a05007c0c */ /* 0x000fda0008701670 */
[----:B------:R-:W-:Y:S05]  /*9fc0*/  @!P0 BRA `(.L_x_1287) ;  /* 0x0000000c00488947 */ /* 0x000fea0003800000 */
[----:B------:R-:W0:Y:S04]  /*9fd0*/  LDS R5, [R0+-0x200] ;  /* 0xfffe000000057984 */ /* 0x000e280000000800 */
[----:B------:R-:W1:Y:S04]  /*9fe0*/  LDS R7, [R0+-0x100] ;  /* 0xffff000000077984 */ /* 0x000e680000000800 */
[----:B------:R-:W3:Y:S04]  /*9ff0*/  LDS R9, [R0] ;  /* 0x0000000000097984 */ /* 0x000ee80000000800 */
[----:B------:R-:W5:Y:S01]  /*a000*/  LDS R11, [R0+0x100] ;  /* 0x00010000000b7984 */ /* 0x000f620000000800 */
[-C--:B0-----:R-:W-:Y:S01]  /*a010*/  FMUL.FTZ R5, R5, R4.reuse ;  /* 0x0000000405057220 */ /* 0x081fe20000410000 */
[----:B-1----:R-:W-:-:S04]  /*a020*/  FMUL.FTZ R7, R7, R4 ;  /* 0x0000000407077220 */ /* 0x002fc80000410000 */
[----:B------:R0:W-:Y:S01]  /*a030*/  STS [R0+-0x200], R5 ;  /* 0xfffe000500007388 */ /* 0x0001e20000000800 */
[----:B---3--:R-:W-:-:S03]  /*a040*/  FMUL.FTZ R9, R9, R4 ;  /* 0x0000000409097220 */ /* 0x008fc60000410000 */
[----:B------:R0:W-:Y:S01]  /*a050*/  STS [R0+-0x100], R7 ;  /* 0xffff000700007388 */ /* 0x0001e20000000800 */
[----:B-----5:R-:W-:-:S03]  /*a060*/  FMUL.FTZ R11, R11, R4 ;  /* 0x000000040b0b7220 */ /* 0x020fc60000410000 */
[----:B------:R0:W-:Y:S04]  /*a070*/  STS [R0], R9 ;  /* 0x0000000900007388 */ /* 0x0001e80000000800 */
[----:B------:R0:W-:Y:S01]  /*a080*/  STS [R0+0x100], R11 ;  /* 0x0001000b00007388 */ /* 0x0001e20000000800 */
[----:B------:R-:W-:Y:S05]  /*a090*/  BRA `(.L_x_1287) ;  /* 0x0000000c00147947 */ /* 0x000fea0003800000 */
.L_x_1288:
        /* <DEDUP_REMOVED lines=18> */
[----:B------:R-:W-:-:S04]  /*a1c0*/  LOP3.LUT R6, R6, 0xc0, RZ, 0xc0, !PT ;  /* 0x000000c006067812 */ /* 0x000fc800078ec0ff */
[----:B------:R-:W-:Y:S02]  /*a1d0*/  IADD3 R5, PT, PT, R5, R6, RZ ;  /* 0x0000000605057210 */ /* 0x000fe40007ffe0ff */
[----:B---3--:R-:W-:-:S04]  /*a1e0*/  LEA R12, P0, R13, UR10, 0x2 ;  /* 0x0000000a0d0c7c11 */ /* 0x008fc8000f8010ff */
[----:B------:R-:W-:Y:S01]  /*a1f0*/  LEA.HI.X R13, R13, UR11, R10, 0x2, P0 ;  /* 0x0000000b0d0d7c11 */ /* 0x000fe200080f140a */
[----:B-1----:R-:W-:Y:S01]  /*a200*/  ULEA UR6, UR8, UR6, 0x18 ;  /* 0x0000000608067291 */ /* 0x002fe2000f8ec0ff */
[----:B------:R-:W-:-:S05]  /*a210*/  IMAD.MOV R10, RZ, RZ, -R0 ;  /* 0x000000ffff0a7224 */ /* 0x000fca00078e0a00 */
[----:B------:R-:W-:-:S07]  /*a220*/  LEA R0, R3, UR6, 0x2 ;  /* 0x0000000603007c11 */ /* 0x000fce000f8e10ff */
.L_x_1299:
[----:B-1----:R-:W0:Y:S01]  /*a230*/  LDS R7, [R0] ;  /* 0x0000000000077984 */ /* 0x002e220000000800 */
[----:B------:R-:W-:Y:S01]  /*a240*/  IMAD.MOV.U32 R6, RZ, RZ, R12 ;  /* 0x000000ffff067224 */ /* 0x000fe200078e000c */
[----:B------:R-:W-:Y:S01]  /*a250*/  IADD3 R12, P2, PT, R12, 0x100, RZ ;  /* 0x000001000c0c7810 */ /* 0x000fe20007f5e0ff */
[----:B------:R-:W-:-:S05]  /*a260*/  VIADD R10, R10, 0x1 ;  /* 0x000000010a0a7836 */ /* 0x000fca0000000000 */
[----:B------:R-:W-:Y:S01]  /*a270*/  ISETP.NE.AND P0, PT, R10, RZ, PT ;  /* 0x000000ff0a00720c */ /* 0x000fe20003f05270 */
[----:B0-----:R-:W-:Y:S01]  /*a280*/  FMUL.FTZ R11, R7, R4 ;  /* 0x00000004070b7220 */ /* 0x001fe20000410000 */
[--C-:B------:R-:W-:Y:S02]  /*a290*/  IMAD.MOV.U32 R7, RZ, RZ, R13.reuse ;  /* 0x000000ffff077224 */ /* 0x100fe400078e000d */
[----:B------:R-:W-:Y:S02]  /*a2a0*/  IMAD.X R13, RZ, RZ, R13, P2 ;  /* 0x000000ffff0d7224 */ /* 0x000fe400010e060d */
[----:B------:R0:W-:Y:S04]  /*a2b0*/  STS [R0], R11 ;  /* 0x0000000b00007388 */ /* 0x0001e80000000800 */
[----:B------:R1:W-:Y:S01]  /*a2c0*/  STG.E desc[UR36][R6.64], R11 ;  /* 0x0000000b06007986 */ /* 0x0003e2000c101924 */
[----:B0-----:R-:W-:-:S02]  /*a2d0*/  IADD3 R0, PT, PT, R0, 0x100, RZ ;  /* 0x0000010000007810 */ /* 0x001fc40007ffe0ff */
[----:B------:R-:W-:Y:S05]  /*a2e0*/  @P0 BRA `(.L_x_1299) ;  /* 0xfffffffc00d00947 */ /* 0x000fea000383ffff */
.L_x_1298:
[----:B------:R-:W-:Y:S05]  /*a2f0*/  BSYNC.RECONVERGENT B1 ;  /* 0x0000000000017941 */ /* 0x000fea0003800200 */
.L_x_1297:
[----:B------:R-:W-:Y:S05]  /*a300*/  @!P1 BRA `(.L_x_1287) ;  /* 0x0000000800789947 */ /* 0x000fea0003800000 */
[----:B------:R-:W3:Y:S01]  /*a310*/  LDCU.64 UR10, c[0x0][0x480] ;  /* 0x00009000ff0a77ac */ /* 0x000ee20008000a00 */
[----:B------:R-:W5:Y:S01]  /*a320*/  S2R R10, SR_CgaCtaId ;  /* 0x00000000000a7919 */ /* 0x000f620000008800 */
[----:B-1----:R-:W-:Y:S01]  /*a330*/  IADD3 R6, P0, PT, R5, R8, RZ ;  /* 0x0000000805067210 */ /* 0x002fe20007f1e0ff */
[----:B------:R-:W-:Y:S01]  /*a340*/  IMAD.U32 R12, RZ, RZ, UR45 ;  /* 0x0000002dff0c7e24 */ /* 0x000fe2000f8e00ff */
[----:B------:R-:W-:Y:S01]  /*a350*/  MOV R0, 0x400 ;  /* 0x0000040000007802 */ /* 0x000fe20000000f00 */
[----:B------:R-:W-:Y:S02]  /*a360*/  BSSY.RECONVERGENT B1, `(.L_x_1300) ;  /* 0x000005a000017945 */ /* 0x000fe40003800200 */
[----:B------:R-:W-:Y:S02]  /*a370*/  IMAD.X R9, RZ, RZ, R9, P0 ;  /* 0x000000ffff097224 */ /* 0x000fe400000e0609 */
[----:B------:R-:W-:Y:S02]  /*a380*/  VIADD R7, R0, 0x210 ;  /* 0x0000021000077836 */ /* 0x000fe40000000000 */
[----:B------:R-:W-:-:S04]  /*a390*/  IMAD.SHL.U32 R0, R12, 0x4, RZ ;  /* 0x000000040c007824 */ /* 0x000fc800078e00ff */
[----:B------:R-:W-:Y:S01]  /*a3a0*/  IMAD R0, R5, 0x4, -R0 ;  /* 0x0000000405007824 */ /* 0x000fe200078e0a00 */
[----:B---3--:R-:W-:-:S04]  /*a3b0*/  LEA R8, P0, R6, UR10, 0x2 ;  /* 0x0000000a06087c11 */ /* 0x008fc8000f8010ff */
[----:B------:R-:W-:Y:S02]  /*a3c0*/  LEA.HI.X R11, R6, UR11, R9, 0x2, P0 ;  /* 0x0000000b060b7c11 */ /* 0x000fe400080f1409 */
[----:B------:R-:W-:Y:S02]  /*a3d0*/  IADD3 R9, PT, PT, -R5, UR42, RZ ;  /* 0x0000002a05097c10 */ /* 0x000fe4000fffe1ff */
[----:B------:R-:W-:Y:S02]  /*a3e0*/  IADD3 R6, P0, PT, R8, 0x200, RZ ;  /* 0x0000020008067810 */ /* 0x000fe40007f1e0ff */
[----:B------:R-:W-:Y:S02]  /*a3f0*/  ISETP.GT.AND P1, PT, R9, 0x300, PT ;  /* 0x000003000900780c */ /* 0x000fe40003f24270 */
[----:B-----5:R-:W-:Y:S02]  /*a400*/  LEA R9, R10, R7, 0x18 ;  /* 0x000000070a097211 */ /* 0x020fe400078ec0ff */
[----:B------:R-:W-:-:S02]  /*a410*/  IADD3.X R7, PT, PT, RZ, R11, RZ, P0, !PT ;  /* 0x0000000bff077210 */ /* 0x000fc400007fe4ff */
[----:B------:R-:W-:Y:S02]  /*a420*/  IADD3 R0, PT, PT, R0, 0x200, R9 ;  /* 0x0000020000007810 */ /* 0x000fe40007ffe009 */
[----:B------:R-:W-:-:S05]  /*a430*/  PLOP3.LUT P0, PT, PT, PT, PT, 0x80, 0x8 ;  /* 0x000000000008781c */ /* 0x000fca0003f0f070 */
[----:B------:R-:W-:Y:S08]  /*a440*/  @!P1 BRA `(.L_x_1301) ;  /* 0x00000004002c9947 */ /* 0x000ff00003800000 */
[----:B------:R-:W-:Y:S01]  /*a450*/  IMAD.U32 R10, RZ, RZ, UR42 ;  /* 0x0000002aff0a7e24 */ /* 0x000fe2000f8e00ff */
[----:B------:R-:W-:-:S03]  /*a460*/  PLOP3.LUT P0, PT, PT, PT, PT, 0x8, 0x80 ;  /* 0x000000000080781c */ /* 0x000fc60003f0e170 */
[----:B------:R-:W-:-:S10]  /*a470*/  VIADD R10, R10, 0xfffffd00 ;  /* 0xfffffd000a0a7836 */ /* 0x000fd40000000000 */
.L_x_1302:
[----:B------:R-:W0:Y:S01]  /*a480*/  LDS R9, [R0+-0x200] ;  /* 0xfffe000000097984 */ /* 0x000e220000000800 */
[----:B------:R-:W-:Y:S01]  /*a490*/  VIADD R5, R5, 0x400 ;  /* 0x0000040005057836 */ /* 0x000fe20000000000 */
[----:B------:R-:W-:Y:S02]  /*a4a0*/  IADD3 R8, P1, PT, R6, 0x1000, RZ ;  /* 0x0000100006087810 */ /* 0x000fe40007f3e0ff */
        /* <DEDUP_REMOVED lines=8> */
[----:B--2---:R-:W2:Y:S04]  /*a530*/  LDS R25, [R0+0x600] ;  /* 0x0006000000197984 */ /* 0x004ea80000000800 */
[----:B----4-:R-:W4:Y:S04]  /*a540*/  LDS R27, [R0+0x700] ;  /* 0x00070000001b7984 */ /* 0x010f280000000800 */
[----:B------:R-:W4:Y:S01]  /*a550*/  LDS R29, [R0+0x800] ;  /* 0x00080000001d7984 */ /* 0x000f220000000800 */
        /* <DEDUP_REMOVED lines=13> */
[----:B------:R-:W-:-:S03]  /*a630*/  FMUL.FTZ R23, R4, R23 ;  /* 0x0000001704177220 */ /* 0x000fc60000410000 */
[----:B------:R0:W-:Y:S01]  /*a640*/  STS [R0+-0x200], R9 ;  /* 0xfffe000900007388 */ /* 0x0001e20000000800 */
[----:B--2---:R-:W-:-:S03]  /*a650*/  FMUL.FTZ R25, R4, R25 ;  /* 0x0000001904197220 */ /* 0x004fc60000410000 */
        /* <DEDUP_REMOVED lines=8> */
[----:B-1----:R-:W-:-:S03]  /*a6e0*/  FMUL.FTZ R35, R4, R35 ;  /* 0x0000002304237220 */ /* 0x002fc60000410000 */
        /* <DEDUP_REMOVED lines=29> */
[----:B0-----:R-:W-:Y:S01]  /*a8c0*/  MOV R6, R8 ;  /* 0x0000000800067202 */ /* 0x001fe20000000f00 */
[----:B------:R-:W-:-:S02]  /*a8d0*/  IMAD.MOV.U32 R7, RZ, RZ, R9 ;  /* 0x000000ffff077224 */ /* 0x000fc400078e0009 */
[----:B-1----:R-:W-:Y:S01]  /*a8e0*/  VIADD R0, R0, 0x1000 ;  /* 0x0000100000007836 */ /* 0x002fe20000000000 */
[----:B------:R-:W-:Y:S06]  /*a8f0*/  @!P2 BRA `(.L_x_1302) ;  /* 0xfffffff800e0a947 */ /* 0x000fec000383ffff */
.L_x_1301:
[----:B------:R-:W-:Y:S05]  /*a900*/  BSYNC.RECONVERGENT B1 ;  /* 0x0000000000017941 */ /* 0x000fea0003800200 */
.L_x_1300:
[----:B------:R-:W-:Y:S01]  /*a910*/  IADD3 R8, PT, PT, -R5, UR42, RZ ;  /* 0x0000002a05087c10 */ /* 0x000fe2000fffe1ff */
[----:B------:R-:W-:Y:S03]  /*a920*/  BSSY.RECONVERGENT B1, `(.L_x_1303) ;  /* 0x000002a000017945 */ /* 0x000fe60003800200 */
[----:B------:R-:W-:-:S13]  /*a930*/  ISETP.GT.AND P1, PT, R8, 0x100, PT ;  /* 0x000001000800780c */ /* 0x000fda0003f24270 */
[----:B------:R-:W-:Y:S05]  /*a940*/  @!P1 BRA `(.L_x_1304) ;  /* 0x00000000009c9947 */ /* 0x000fea0003800000 */
[----:B------:R-:W0:Y:S01]  /*a950*/  LDS R9, [R0+-0x200] ;  /* 0xfffe000000097984 */ /* 0x000e220000000800 */
[----:B------:R-:W-:Y:S01]  /*a960*/  IADD3 R8, P1, PT, R6, 0x800, RZ ;  /* 0x0000080006087810 */ /* 0x000fe20007f3e0ff */
[----:B------:R-:W-:Y:S01]  /*a970*/  VIADD R5, R5, 0x200 ;  /* 0x0000020005057836 */ /* 0x000fe20000000000 */
[----:B------:R-:W-:Y:S01]  /*a980*/  PLOP3.LUT P0, PT, PT, PT, PT, 0x8, 0x80 ;  /* 0x000000000080781c */ /* 0x000fe20003f0e170 */
        /* <DEDUP_REMOVED lines=9> */
[----:B------:R-:W-:Y:S01]  /*aa20*/  STG.E desc[UR36][R6.64+-0x200], R9 ;  /* 0xfffe000906007986 */ /* 0x000fe2000c101924 */
[----:B---3--:R-:W-:-:S03]  /*aa30*/  FMUL.FTZ R13, R4, R13 ;  /* 0x0000000d040d7220 */ /* 0x008fc60000410000 */
[----:B------:R0:W-:Y:S01]  /*aa40*/  STS [R0+-0x200], R9 ;  /* 0xfffe000900007388 */ /* 0x0001e20000000800 */
[----:B-----5:R-:W-:-:S03]  /*aa50*/  FMUL.FTZ R15, R4, R15 ;  /* 0x0000000f040f7220 */ /* 0x020fc60000410000 */
[----:B------:R-:W-:Y:S01]  /*aa60*/  STG.E desc[UR36][R6.64+-0x100], R11 ;  /* 0xffff000b06007986 */ /* 0x000fe2000c101924 */
[----:B--2---:R-:W-:-:S03]  /*aa70*/  FMUL.FTZ R17, R4, R17 ;  /* 0x0000001104117220 */ /* 0x004fc60000410000 */
[----:B------:R-:W-:Y:S01]  /*aa80*/  STS [R0+-0x100], R11 ;  /* 0xffff000b00007388 */ /* 0x000fe20000000800 */
[----:B0-----:R-:W-:Y:S02]  /*aa90*/  IMAD.X R9, RZ, RZ, R7, P1 ;  /* 0x000000ffff097224 */ /* 0x001fe400008e0607 */
[C---:B----4-:R-:W-:Y:S01]  /*aaa0*/  FMUL.FTZ R19, R4.reuse, R19 ;  /* 0x0000001304137220 */ /* 0x050fe20000410000 */
[----:B------:R-:W-:Y:S01]  /*aab0*/  STG.E desc[UR36][R6.64], R13 ;  /* 0x0000000d06007986 */ /* 0x000fe2000c101924 */
[----:B------:R-:W-:-:S03]  /*aac0*/  FMUL.FTZ R21, R4, R21 ;  /* 0x0000001504157220 */ /* 0x000fc60000410000 */
[----:B------:R-:W-:Y:S01]  /*aad0*/  STS [R0], R13 ;  /* 0x0000000d00007388 */ /* 0x000fe20000000800 */
[----:B------:R-:W-:-:S03]  /*aae0*/  FMUL.FTZ R23, R4, R23 ;  /* 0x0000001704177220 */ /* 0x000fc60000410000 */
        /* <DEDUP_REMOVED lines=11> */
[----:B------:R-:W-:Y:S01]  /*aba0*/  MOV R7, R9 ;  /* 0x0000000900077202 */ /* 0x000fe20000000f00 */
[----:B-1----:R-:W-:-:S07]  /*abb0*/  VIADD R0, R0, 0x800 ;  /* 0x0000080000007836 */ /* 0x002fce0000000000 */
.L_x_1304:
[----:B------:R-:W-:Y:S05]  /*abc0*/  BSYNC.RECONVERGENT B1 ;  /* 0x0000000000017941 */ /* 0x000fea0003800200 */
.L_x_1303:
        /* <DEDUP_REMOVED lines=18> */
.L_x_1287:
[----:B------:R-:W-:Y:S05]  /*acf0*/  BSYNC.RECONVERGENT B0 ;  /* 0x0000000000007941 */ /* 0x000fea0003800200 */
.L_x_1286:
[----:B0-----:R-:W-:Y:S01]  /*ad00*/  IMAD.U32 R0, RZ, RZ, UR43 ;  /* 0x0000002bff007e24 */ /* 0x001fe2000f8e00ff */
[----:B------:R-:W0:Y:S01]  /*ad10*/  LDCU UR6, c[0x0][0x40c] ;  /* 0x00008180ff0677ac */ /* 0x000e220008000800 */
[----:B------:R-:W3:Y:S01]  /*ad20*/  S2R R37, SR_CgaCtaId ;  /* 0x0000000000257919 */ /* 0x000ee20000008800 */
[----:B------:R-:W-:Y:S01]  /*ad30*/  SHF.R.U32.HI R34, RZ, 0x4, R3 ;  /* 0x00000004ff227819 */ /* 0x000fe20000011603 */
[----:B------:R-:W-:Y:S01]  /*ad40*/  IMAD.SHL.U32 R32, R3, 0x4, RZ ;  /* 0x0000000403207824 */ /* 0x000fe200078e00ff */
[----:B------:R-:W-:Y:S01]  /*ad50*/  SHF.R.S32.HI R0, RZ, 0x1f, R0 ;  /* 0x0000001fff007819 */ /* 0x000fe20000011400 */
[----:B------:R-:W-:Y:S01]  /*ad60*/  BSSY.RECONVERGENT B0, `(.L_x_1305) ;  /* 0x000001c000007945 */ /* 0x000fe20003800200 */
[----:B------:R-:W-:Y:S02]  /*ad70*/  MOV R12, 0x400 ;  /* 0x00000400000c7802 */ /* 0x000fe40000000f00 */
[----:B-1----:R-:W-:Y:S02]  /*ad80*/  CS2R R6, SRZ ;  /* 0x0000000000067805 */ /* 0x002fe4000001ff00 */
[----:B------:R-:W-:-:S02]  /*ad90*/  LEA.HI R0, R0, UR43, RZ, 0x2 ;  /* 0x0000002b00007c11 */ /* 0x000fc4000f8f10ff */
[----:B------:R-:W-:Y:S01]  /*ada0*/  LOP3.LUT R32, R32, 0x3c, RZ, 0xc0, !PT ;  /* 0x0000003c20207812 */ /* 0x000fe200078ec0ff */
[----:B------:R-:W-:Y:S01]  /*adb0*/  VIADD R4, R12, 0x110 ;  /* 0x000001100c047836 */ /* 0x000fe20000000000 */
[----:B------:R-:W-:-:S04]  /*adc0*/  LOP3.LUT R0, R0, 0xfffffffc, RZ, 0xc0, !PT ;  /* 0xfffffffc00007812 */ /* 0x000fc800078ec0ff */
[----:B------:R-:W-:Y:S01]  /*add0*/  IADD3 R19, PT, PT, -R0, UR43, RZ ;  /* 0x0000002b00137c10 */ /* 0x000fe2000fffe1ff */
[----:B------:R-:W-:Y:S02]  /*ade0*/  IMAD.SHL.U32 R0, R3, 0x10, RZ ;  /* 0x0000001003007824 */ /* 0x000fe400078e00ff */
[----:B0-----:R-:W-:Y:S01]  /*adf0*/  IMAD.U32 R28, RZ, RZ, UR6 ;  /* 0x00000006ff1c7e24 */ /* 0x001fe2000f8e00ff */
[----:B------:R-:W-:Y:S02]  /*ae00*/  ISETP.NE.AND P0, PT, R34, R19, PT ;  /* 0x000000132200720c */ /* 0x000fe40003f05270 */
[----:B------:R-:W-:Y:S02]  /*ae10*/  LOP3.LUT R0, R0, 0xf0, RZ, 0xc0, !PT ;  /* 0x000000f000007812 */ /* 0x000fe400078ec0ff */
[----:B------:R-:W-:-:S04]  /*ae20*/  ISETP.NE.OR P0, PT, R28, RZ, P0 ;  /* 0x000000ff1c00720c */ /* 0x000fc80000705670 */
[----:B------:R-:W-:Y:S02]  /*ae30*/  ISETP.GT.U32.OR P0, PT, R32, 0x2f, P0 ;  /* 0x0000002f2000780c */ /* 0x000fe40000704470 */
[----:B---3--:R-:W-:-:S04]  /*ae40*/  LEA R5, R37, R4, 0x18 ;  /* 0x0000000425057211 */ /* 0x008fc800078ec0ff */
[----:B------:R-:W-:Y:S02]  /*ae50*/  IADD3 R18, PT, PT, R5, R0, RZ ;  /* 0x0000000005127210 */ /* 0x000fe40007ffe0ff */
[----:B------:R-:W-:-:S05]  /*ae60*/  CS2R R4, SRZ ;  /* 0x0000000000047805 */ /* 0x000fca000001ff00 */
        /* <DEDUP_REMOVED lines=10> */
.L_x_1307:
[----:B-----5:R0:W-:Y:S02]  /*af10*/  STS.128 [R18], R4 ;  /* 0x0000000412007388 */ /* 0x0201e40000000c00 */
.L_x_1306:
[----:B------:R-:W-:Y:S05]  /*af20*/  BSYNC.RECONVERGENT B0 ;  /* 0x0000000000007941 */ /* 0x000fea0003800200 */
.L_x_1305:
[----:B------:R-:W1:Y:S08]  /*af30*/  LDC R0, c[0x0][0x3f8] ;  /* 0x0000fe00ff007b82 */ /* 0x000e700000000800 */
[----:B------:R-:W-:Y:S01]  /*af40*/  BAR.SYNC.DEFER_BLOCKING 0x0 ;  /* 0x0000000000007b1d */ /* 0x000fe20000010000 */
[----:B------:R-:W-:Y:S02]  /*af50*/  ISETP.GT.U32.AND P0, PT, R32, 0x2f, PT ;  /* 0x0000002f2000780c */ /* 0x000fe40003f04070 */
[----:B------:R-:W-:-:S02]  /*af60*/  CS2R R10, SRZ ;  /* 0x00000000000a7805 */ /* 0x000fc4000001ff00 */
[----:B------:R-:W-:Y:S01]  /*af70*/  CS2R R8, SRZ ;  /* 0x0000000000087805 */ /* 0x000fe2000001ff00 */
[----:B------:R-:W3:Y:S01]  /*af80*/  LDCU UR14, c[0x0][0x40c] ;  /* 0x00008180ff0e77ac */ /* 0x000ee20008000800 */
[----:B------:R-:W-:Y:S01]  /*af90*/  BSSY.RECONVERGENT B0, `(.L_x_1308) ;  /* 0x00001a4000007945 */ /* 0x000fe20003800200 */
[----:B------:R-:W0:Y:S01]  /*afa0*/  LDCU.64 UR10, c[0x0][0x3c8] ;  /* 0x00007900ff0a77ac */ /* 0x000e220008000a00 */
[----:B-1----:R-:W-:-:S04]  /*afb0*/  IMAD R17, R0, UR12, R33 ;  /* 0x0000000c00117c24 */ /* 0x002fc8000f8e0221 */
[----:B------:R-:W-:Y:S01]  /*afc0*/  IMAD R17, R17, 0x30, RZ ;  /* 0x0000003011117824 */ /* 0x000fe200078e02ff */
[----:B0--3--:R-:W-:Y:S06]  /*afd0*/  @P0 BRA `(.L_x_1309) ;  /* 0x00000018007c0947 */ /* 0x009fec0003800000 */
[----:B------:R-:W0:Y:S01]  /*afe0*/  LDC R21, c[0x0][0x3f4] ;  /* 0x0000fd00ff157b82 */ /* 0x000e220000000800 */
[----:B------:R-:W-:Y:S01]  /*aff0*/  VIADD R35, R34, UR45 ;  /* 0x0000002d22237c36 */ /* 0x000fe20008000000 */
[----:B------:R-:W-:Y:S01]  /*b000*/  BSSY.RECONVERGENT B1, `(.L_x_1310) ;  /* 0x0000094000017945 */ /* 0x000fe20003800200 */
[----:B------:R-:W-:-:S05]  /*b010*/  VIADD R12, R12, 0x210 ;  /* 0x000002100c0c7836 */ /* 0x000fca0000000000 */
[----:B------:R-:W1:Y:S01]  /*b020*/  LDC.64 R14, c[0x0][0x3c0] ;  /* 0x0000f000ff0e7b82 */ /* 0x000e620000000a00 */
[----:B------:R-:W-:-:S05]  /*b030*/  LEA R37, R37, R12, 0x18 ;  /* 0x0000000c25257211 */ /* 0x000fca00078ec0ff */
[----:B------:R-:W-:Y:S01]  /*b040*/  IMAD R36, R34, 0x4, R37 ;  /* 0x0000000422247824 */ /* 0x000fe200078e0225 */
[----:B0-----:R-:W-:Y:S01]  /*b050*/  VIMNMX R40, PT, PT, R21, UR43, PT ;  /* 0x0000002b15287c48 */ /* 0x001fe2000bfe0100 */
[--C-:B------:R-:W-:Y:S02]  /*b060*/  IMAD R13, R17, R21, R32.reuse ;  /* 0x00000015110d7224 */ /* 0x100fe400078e0220 */
[----:B------:R-:W-:Y:S01]  /*b070*/  IMAD R11, R21, UR5, R32 ;  /* 0x00000005150b7c24 */ /* 0x000fe2000f8e0220 */
[----:B------:R-:W-:Y:S01]  /*b080*/  ISETP.GE.AND P0, PT, R35, R40, PT ;  /* 0x000000282300720c */ /* 0x000fe20003f06270 */
[----:B-1----:R-:W-:-:S04]  /*b090*/  IMAD.WIDE R12, R13, 0x4, R14 ;  /* 0x000000040d0c7825 */ /* 0x002fc800078e020e */
[----:B------:R-:W-:-:S04]  /*b0a0*/  IMAD.WIDE R14, R11, 0x4, R14 ;  /* 0x000000040b0e7825 */ /* 0x000fc800078e020e */
[----:B------:R-:W-:-:S04]  /*b0b0*/  IMAD.MOV.U32 R11, RZ, RZ, RZ ;  /* 0x000000ffff0b7224 */ /* 0x000fc800078e00ff */
[----:B------:R-:W-:Y:S05]  /*b0c0*/  @P0 BRA `(.L_x_1311) ;  /* 0x00000008001c0947 */ /* 0x000fea0003800000 */
[----:B------:R-:W-:Y:S01]  /*b0d0*/  IADD3 R29, PT, PT, R35, 0x4, RZ ;  /* 0x00000004231d7810 */ /* 0x000fe20007ffe0ff */
[----:B------:R-:W0:Y:S01]  /*b0e0*/  LDC.64 R38, c[0x0][0x458] ;  /* 0x00011600ff267b82 */ /* 0x000e220000000a00 */
[----:B------:R-:W-:Y:S01]  /*b0f0*/  ULOP3.LUT UR6, URZ, UR45, URZ, 0x33, !UPT ;  /* 0x0000002dff067292 */ /* 0x000fe2000f8e33ff */
[----:B------:R-:W-:Y:S01]  /*b100*/  IMAD R9, R2, R0, R33 ;  /* 0x0000000002097224 */ /* 0x000fe200078e0221 */
[----:B------:R-:W-:Y:S01]  /*b110*/  VIMNMX R11, PT, PT, R40, R29, !PT ;  /* 0x0000001d280b7248 */ /* 0x000fe20007fe0100 */
[----:B------:R-:W-:Y:S01]  /*b120*/  IMAD R0, R0, R21, RZ ;  /* 0x0000001500007224 */ /* 0x000fe200078e02ff */
[----:B------:R-:W-:Y:S01]  /*b130*/  BSSY.RECONVERGENT B2, `(.L_x_1312) ;  /* 0x0000030000027945 */ /* 0x000fe20003800200 */
[----:B------:R-:W-:Y:S01]  /*b140*/  IMAD R9, R9, 0x30, R32 ;  /* 0x0000003009097824 */ /* 0x000fe200078e0220 */
[----:B------:R-:W-:Y:S01]  /*b150*/  IADD3 R30, PT, PT, -R34, UR6, R11 ;  /* 0x00000006221e7c10 */ /* 0x000fe2000fffe10b */
[----:B------:R-:W-:Y:S01]  /*b160*/  IMAD.MOV.U32 R43, RZ, RZ, R35 ;  /* 0x000000ffff2b7224 */ /* 0x000fe200078e0023 */
[----:B------:R-:W-:Y:S01]  /*b170*/  CS2R R10, SRZ ;  /* 0x00000000000a7805 */ /* 0x000fe2000001ff00 */
[----:B------:R-:W-:Y:S01]  /*b180*/  IMAD R41, R0, 0x30, RZ ;  /* 0x0000003000297824 */ /* 0x000fe200078e02ff */
[----:B------:R-:W-:Y:S01]  /*b190*/  LOP3.LUT P0, RZ, R30, 0x4, RZ, 0xc0, !PT ;  /* 0x000000041eff7812 */ /* 0x000fe2000780c0ff */
[----:B0-----:R-:W-:Y:S01]  /*b1a0*/  IMAD.WIDE R38, R9, 0x4, R38 ;  /* 0x0000000409267825 */ /* 0x001fe200078e0226 */
[----:B------:R-:W-:-:S11]  /*b1b0*/  CS2R R8, SRZ ;  /* 0x0000000000087805 */ /* 0x000fd6000001ff00 */
[----:B------:R-:W-:Y:S05]  /*b1c0*/  @P0 BRA `(.L_x_1313) ;  /* 0x0000000000980947 */ /* 0x000fea0003800000 */
[----:B------:R-:W0:Y:S01]  /*b1d0*/  LDCU.64 UR8, c[0x0][0x3c8] ;  /* 0x00007900ff0877ac */ /* 0x000e220008000a00 */
[----:B------:R-:W-:-:S05]  /*b1e0*/  IADD3 R8, P0, PT, R35, UR7, RZ ;  /* 0x0000000723087c10 */ /* 0x000fca000ff1e0ff */
[----:B------:R-:W-:Y:S01]  /*b1f0*/  IMAD.X R9, RZ, RZ, UR13, P0 ;  /* 0x0000000dff097e24 */ /* 0x000fe200080e06ff */
[----:B0-----:R-:W-:-:S04]  /*b200*/  LEA R20, P0, R8, UR8, 0x2 ;  /* 0x0000000808147c11 */ /* 0x001fc8000f8010ff */
[----:B------:R-:W-:-:S05]  /*b210*/  LEA.HI.X R21, R8, UR9, R9, 0x2, P0 ;  /* 0x0000000908157c11 */ /* 0x000fca00080f1409 */
[----:B------:R-:W3:Y:S01]  /*b220*/  LDG.E R20, desc[UR36][R20.64] ;  /* 0x0000002414147981 */ /* 0x000ee2000c1e1900 */
[----:B------:R-:W-:Y:S01]  /*b230*/  ISETP.NE.AND P0, PT, R28, RZ, PT ;  /* 0x000000ff1c00720c */ /* 0x000fe20003f05270 */
[----:B---3--:R-:W-:Y:S02]  /*b240*/  IMAD R9, R0, R20, R35 ;  /* 0x0000001400097224 */ /* 0x008fe400078e0223 */
[----:B------:R0:W1:Y:S02]  /*b250*/  LDS R0, [R36] ;  /* 0x0000000024007984 */ /* 0x0000640000000800 */
[----:B------:R-:W-:-:S04]  /*b260*/  IMAD R9, R9, 0x30, RZ ;  /* 0x0000003009097824 */ /* 0x000fc800078e02ff */
[----:B------:R-:W-:-:S06]  /*b270*/  IMAD.WIDE R8, R9, 0x4, R14 ;  /* 0x0000000409087825 */ /* 0x000fcc00078e020e */
[----:B------:R-:W5:Y:S01]  /*b280*/  LDG.E.128 R8, desc[UR36][R8.64] ;  /* 0x0000002408087981 */ /* 0x000f62000c1e1d00 */
[----:B0-----:R-:W-:Y:S05]  /*b290*/  @P0 BRA `(.L_x_1314) ;  /* 0x0000000000500947 */ /* 0x001fea0003800000 */
[----:B------:R-:W-:Y:S01]  /*b2a0*/  ISETP.NE.AND P1, PT, R16, RZ, PT ;  /* 0x000000ff1000720c */ /* 0x000fe20003f25270 */
[----:B--2-4-:R-:W0:-:S12]  /*b2b0*/  LDS.128 R24, [R18] ;  /* 0x0000000012187984 */ /* 0x014e180000000c00 */
[----:B------:R-:W-:Y:S01]  /*b2c0*/  VOTEU.ANY UP0, P1 ;  /* 0x0000000000ff7886 */ /* 0x000fe20000800100 */
[----:B------:R-:W-:-:S13]  /*b2d0*/  PLOP3.LUT P0, PT, PT, PT, UP0, 0x80, 0x8 ;  /* 0x000000000008781c */ /* 0x000fda0003f0f008 */
[----:B------:R-:W2:Y:S01]  /*b2e0*/  @P0 LDG.E.128 R20, desc[UR36][R38.64] ;  /* 0x0000002426140981 */ /* 0x000ea2000c1e1d00 */
[----:B------:R-:W-:Y:S02]  /*b2f0*/  PLOP3.LUT P0, PT, PT, PT, UP0, 0x80, 0x8 ;  /* 0x000000000008781c */ /* 0x000fe40003f0f008 */
[----:B------:R-:W-:Y:S02]  /*b300*/  PLOP3.LUT P1, PT, PT, PT, UP0, 0x80, 0x8 ;  /* 0x000000000008781c */ /* 0x000fe40003f2f008 */
[----:B------:R-:W-:Y:S02]  /*b310*/  PLOP3.LUT P2, PT, PT, PT, UP0, 0x80, 0x8 ;  /* 0x000000000008781c */ /* 0x000fe40003f4f008 */
[----:B------:R-:W-:Y:S01]  /*b320*/  PLOP3.LUT P3, PT, PT, PT, UP0, 0x80, 0x8 ;  /* 0x000000000008781c */ /* 0x000fe20003f6f008 */
[----:B0----5:R-:W-:Y:S01]  /*b330*/  FADD.FTZ R8, R8, R24 ;  /* 0x0000001808087221 */ /* 0x021fe20000010000 */
[----:B------:R-:W-:Y:S01]  /*b340*/  FADD.FTZ R9, R9, R25 ;  /* 0x0000001909097221 */ /* 0x000fe20000010000 */
[----:B------:R-:W-:Y:S01]  /*b350*/  FADD.FTZ R10, R10, R26 ;  /* 0x0000001a0a0a7221 */ /* 0x000fe20000010000 */
[----:B------:R-:W-:Y:S01]  /*b360*/  FADD.FTZ R11, R11, R27 ;  /* 0x0000001b0b0b7221 */ /* 0x000fe20000010000 */
[----:B------:R-:W-:-:S02]  /*b370*/  IMAD R25, R35, 0x30, RZ ;  /* 0x0000003023197824 */ /* 0x000fc400078e02ff */
[----:B--2---:R-:W-:Y:S02]  /*b380*/  @P0 FMUL.FTZ R8, R8, R20 ;  /* 0x0000001408080220 */ /* 0x004fe40000410000 */
[----:B------:R-:W-:Y:S02]  /*b390*/  @P1 FMUL.FTZ R9, R9, R21 ;  /* 0x0000001509091220 */ /* 0x000fe40000410000 */
[----:B------:R-:W-:Y:S02]  /*b3a0*/  @P2 FMUL.FTZ R10, R10, R22 ;  /* 0x000000160a0a2220 */ /* 0x000fe40000410000 */
[----:B------:R-:W-:Y:S01]  /*b3b0*/  @P3 FMUL.FTZ R11, R11, R23 ;  /* 0x000000170b0b3220 */ /* 0x000fe20000410000 */
[----:B------:R-:W-:-:S05]  /*b3c0*/  IMAD.WIDE.U32 R20, R25, 0x4, R12 ;  /* 0x0000000419147825 */ /* 0x000fca00078e000c */
[----:B------:R0:W-:Y:S02]  /*b3d0*/  STG.E.128 desc[UR36][R20.64], R8 ;  /* 0x0000000814007986 */ /* 0x0001e4000c101d24 */
.L_x_1314:
[C---:B01---5:R-:W-:Y:S01]  /*b3e0*/  FFMA.FTZ R8, R0.reuse, R8, RZ ;  /* 0x0000000800087223 */ /* 0x063fe200000100ff */
[C---:B------:R-:W-:Y:S01]  /*b3f0*/  FFMA.FTZ R9, R0.reuse, R9, RZ ;  /* 0x0000000900097223 */ /* 0x040fe200000100ff */
[C---:B------:R-:W-:Y:S01]  /*b400*/  FFMA.FTZ R10, R0.reuse, R10, RZ ;  /* 0x0000000a000a7223 */ /* 0x040fe200000100ff */
[----:B------:R-:W-:Y:S01]  /*b410*/  FFMA.FTZ R11, R0, R11, RZ ;  /* 0x0000000b000b7223 */ /* 0x000fe200000100ff */
[----:B------:R-:W-:-:S07]  /*b420*/  IMAD.MOV.U32 R43, RZ, RZ, R29 ;  /* 0x000000ffff2b7224 */ /* 0x000fce00078e001d */
.L_x_1313:
[----:B------:R-:W-:Y:S05]  /*b430*/  BSYNC.RECONVERGENT B2 ;  /* 0x0000000000027941 */ /* 0x000fea0003800200 */
.L_x_1312:
[----:B------:R-:W-:-:S13]  /*b440*/  ISETP.GE.U32.AND P0, PT, R30, 0x4, PT ;  /* 0x000000041e00780c */ /* 0x000fda0003f06070 */
[----:B------:R-:W-:Y:S05]  /*b450*/  @!P0 BRA `(.L_x_1311) ;  /* 0x0000000400388947 */ /* 0x000fea0003800000 */
[----:B------:R-:W-:Y:S01]  /*b460*/  IMAD.U32 R42, RZ, RZ, UR45 ;  /* 0x0000002dff2a7e24 */ /* 0x000fe2000f8e00ff */
[----:B------:R-:W-:Y:S01]  /*b470*/  ISETP.NE.AND P0, PT, R28, RZ, PT ;  /* 0x000000ff1c00720c */ /* 0x000fe20003f05270 */
[----:B------:R-:W-:Y:S02]  /*b480*/  IMAD R0, R43, 0x30, RZ ;  /* 0x000000302b007824 */ /* 0x000fe400078e02ff */
[----:B------:R-:W-:-:S05]  /*b490*/  IMAD.SHL.U32 R42, R42, 0x4, RZ ;  /* 0x000000042a2a7824 */ /* 0x000fca00078e00ff */
[----:B------:R-:W-:-:S04]  /*b4a0*/  LEA R42, R43, -R42, 0x2 ;  /* 0x8000002a2b2a7211 */ /* 0x000fc800078e10ff */
[----:B------:R-:W-:-:S07]  /*b4b0*/  IADD3 R42, PT, PT, R42, 0x10, R37 ;  /* 0x000000102a2a7810 */ /* 0x000fce0007ffe025 */
.L_x_1318:
[----:B------:R-:W-:Y:S02]  /*b4c0*/  IADD3 R20, P1, PT, R43, UR7, RZ ;  /* 0x000000072b147c10 */ /* 0x000fe4000ff3e0ff */
[----:B------:R-:W-:-:S03]  /*b4d0*/  ISETP.NE.AND P4, PT, R16, RZ, PT ;  /* 0x000000ff1000720c */ /* 0x000fc60003f85270 */
[----:B------:R-:W-:Y:S01]  /*b4e0*/  IMAD.X R21, RZ, RZ, UR13, P1 ;  /* 0x0000000dff157e24 */ /* 0x000fe200088e06ff */
[----:B------:R-:W-:-:S04]  /*b4f0*/  LEA R44, P1, R20, UR10, 0x2 ;  /* 0x0000000a142c7c11 */ /* 0x000fc8000f8210ff */
[----:B------:R-:W-:-:S05]  /*b500*/  LEA.HI.X R45, R20, UR11, R21, 0x2, P1 ;  /* 0x0000000b142d7c11 */ /* 0x000fca00088f1415 */
[----:B------:R-:W3:Y:S02]  /*b510*/  LDG.E R20, desc[UR36][R44.64] ;  /* 0x000000242c147981 */ /* 0x000ee4000c1e1900 */
[----:B---3--:R-:W-:-:S04]  /*b520*/  IMAD R21, R41, R20, R0 ;  /* 0x0000001429157224 */ /* 0x008fc800078e0200 */
[----:B------:R-:W-:-:S06]  /*b530*/  IMAD.WIDE R20, R21, 0x4, R14 ;  /* 0x0000000415147825 */ /* 0x000fcc00078e020e */
[----:B------:R-:W5:Y:S01]  /*b540*/  LDG.E.128 R20, desc[UR36][R20.64] ;  /* 0x0000002414147981 */ /* 0x000f62000c1e1d00 */
[----:B------:R-:W-:Y:S04]  /*b550*/  BSSY.RECONVERGENT B2, `(.L_x_1315) ;  /* 0x0000014000027945 */ /* 0x000fe80003800200 */
[----:B------:R-:W-:Y:S05]  /*b560*/  @P0 BRA `(.L_x_1316) ;  /* 0x0000000000480947 */ /* 0x000fea0003800000 */
[----:B------:R-:W-:Y:S01]  /*b570*/  VOTEU.ANY UP0, P4 ;  /* 0x0000000000ff7886 */ /* 0x000fe20002000100 */
[----:B------:R-:W-:Y:S01]  /*b580*/  PLOP3.LUT P0, PT, PT, PT, UP0, 0x80, 0x8 ;  /* 0x000000000008781c */ /* 0x000fe20003f0f008 */
[----:B------:R-:W0:-:S12]  /*b590*/  LDS.128 R28, [R18] ;  /* 0x00000000121c7984 */ /* 0x000e180000000c00 */
[----:B--2-4-:R-:W2:Y:S01]  /*b5a0*/  @P0 LDG.E.128 R24, desc[UR36][R38.64] ;  /* 0x0000002426180981 */ /* 0x014ea2000c1e1d00 */
[----:B------:R-:W-:Y:S02]  /*b5b0*/  PLOP3.LUT P0, PT, PT, PT, UP0, 0x80, 0x8 ;  /* 0x000000000008781c */ /* 0x000fe40003f0f008 */
[----:B------:R-:W-:Y:S02]  /*b5c0*/  PLOP3.LUT P1, PT, PT, PT, UP0, 0x80, 0x8 ;  /* 0x000000000008781c */ /* 0x000fe40003f2f008 */
[----:B------:R-:W-:Y:S02]  /*b5d0*/  PLOP3.LUT P2, PT, PT, PT, UP0, 0x80, 0x8 ;  /* 0x000000000008781c */ /* 0x000fe40003f4f008 */
[----:B------:R-:W-:Y:S01]  /*b5e0*/  PLOP3.LUT P3, PT, PT, PT, UP0, 0x80, 0x8 ;  /* 0x000000000008781c */ /* 0x000fe20003f6f008 */
[----:B0----5:R-:W-:Y:S01]  /*b5f0*/  FADD.FTZ R20, R20, R28 ;  /* 0x0000001c14147221 */ /* 0x021fe20000010000 */
        /* <DEDUP_REMOVED lines=9> */
.L_x_1316:
[----:B------:R-:W-:Y:S05]  /*b690*/  BSYNC.RECONVERGENT B2 ;  /* 0x0000000000027941 */ /* 0x000fea0003800200 */
.L_x_1315:
[----:B------:R-:W0:Y:S04]  /*b6a0*/  LDG.E R44, desc[UR36][R44.64+0x10] ;  /* 0x000010242c2c7981 */ /* 0x000e28000c1e1900 */
[----:B------:R-:W1:Y:S01]  /*b6b0*/  LDS R29, [R42+-0x10] ;  /* 0xfffff0002a1d7984 */ /* 0x000e620000000800 */
[----:B------:R-:W-:Y:S02]  /*b6c0*/  IMAD.U32 R28, RZ, RZ, UR14 ;  /* 0x0000000eff1c7e24 */ /* 0x000fe4000f8e00ff */
[----:B0-2---:R-:W-:-:S04]  /*b6d0*/  IMAD R24, R41, R44, R0 ;  /* 0x0000002c29187224 */ /* 0x005fc800078e0200 */
[----:B------:R-:W-:-:S04]  /*b6e0*/  VIADD R25, R24, 0xc0 ;  /* 0x000000c018197836 */ /* 0x000fc80000000000 */
[----:B------:R-:W-:-:S06]  /*b6f0*/  IMAD.WIDE R24, R25, 0x4, R14 ;  /* 0x0000000419187825 */ /* 0x000fcc00078e020e */
[----:B----4-:R-:W5:Y:S01]  /*b700*/  LDG.E.128 R24, desc[UR36][R24.64] ;  /* 0x0000002418187981 */ /* 0x010f62000c1e1d00 */
[----:B------:R-:W-:Y:S01]  /*b710*/  ISETP.NE.AND P0, PT, R28, RZ, PT ;  /* 0x000000ff1c00720c */ /* 0x000fe20003f05270 */
[C---:B-1---5:R-:W-:Y:S01]  /*b720*/  FFMA.FTZ R30, R29.reuse, R20, R8 ;  /* 0x000000141d1e7223 */ /* 0x062fe20000010008 */
[C---:B------:R-:W-:Y:S01]  /*b730*/  FFMA.FTZ R46, R29.reuse, R21, R9 ;  /* 0x000000151d2e7223 */ /* 0x040fe20000010009 */
[C---:B------:R-:W-:Y:S01]  /*b740*/  FFMA.FTZ R31, R29.reuse, R22, R10 ;  /* 0x000000161d1f7223 */ /* 0x040fe2000001000a */
[----:B------:R-:W-:-:S09]  /*b750*/  FFMA.FTZ R44, R29, R23, R11 ;  /* 0x000000171d2c7223 */ /* 0x000fd2000001000b */
[----:B------:R-:W-:Y:S05]  /*b760*/  @P0 BRA `(.L_x_1317) ;  /* 0x00000000004c0947 */ /* 0x000fea0003800000 */
[----:B------:R-:W-:Y:S01]  /*b770*/  VOTEU.ANY UP0, P4 ;  /* 0x0000000000ff7886 */ /* 0x000fe20002000100 */
[----:B------:R-:W-:Y:S01]  /*b780*/  PLOP3.LUT P1, PT, PT, PT, UP0, 0x80, 0x8 ;  /* 0x000000000008781c */ /* 0x000fe20003f2f008 */
[----:B------:R-:W0:-:S12]  /*b790*/  LDS.128 R20, [R18] ;  /* 0x0000000012147984 */ /* 0x000e180000000c00 */
[----:B------:R-:W2:Y:S01]  /*b7a0*/  @P1 LDG.E.128 R8, desc[UR36][R38.64] ;  /* 0x0000002426081981 */ /* 0x000ea2000c1e1d00 */
[----:B------:R-:W-:Y:S02]  /*b7b0*/  PLOP3.LUT P1, PT, PT, PT, UP0, 0x80, 0x8 ;  /* 0x000000000008781c */ /* 0x000fe40003f2f008 */
[----:B------:R-:W-:Y:S02]  /*b7c0*/  PLOP3.LUT P2, PT, PT, PT, UP0, 0x80, 0x8 ;  /* 0x000000000008781c */ /* 0x000fe40003f4f008 */
[----:B------:R-:W-:Y:S02]  /*b7d0*/  PLOP3.LUT P3, PT, PT, PT, UP0, 0x80, 0x8 ;  /* 0x000000000008781c */ /* 0x000fe40003f6f008 */
[----:B------:R-:W-:Y:S01]  /*b7e0*/  PLOP3.LUT P4, PT, PT, PT, UP0, 0x80, 0x8 ;  /* 0x000000000008781c */ /* 0x000fe20003f8f008 */
[----:B0-----:R-:W-:Y:S01]  /*b7f0*/  FADD.FTZ R24, R20, R24 ;  /* 0x0000001814187221 */ /* 0x001fe20000010000 */
[----:B------:R-:W-:Y:S01]  /*b800*/  FADD.FTZ R25, R21, R25 ;  /* 0x0000001915197221 */ /* 0x000fe20000010000 */
[----:B------:R-:W-:Y:S01]  /*b810*/  FADD.FTZ R26, R22, R26 ;  /* 0x0000001a161a7221 */ /* 0x000fe20000010000 */
[----:B------:R-:W-:Y:S01]  /*b820*/  FADD.FTZ R27, R23, R27 ;  /* 0x0000001b171b7221 */ /* 0x000fe20000010000 */
[----:B------:R-:W-:-:S02]  /*b830*/  VIADD R21, R0, 0xc0 ;  /* 0x000000c000157836 */ /* 0x000fc40000000000 */
[----:B--2---:R-:W-:Y:S02]  /*b840*/  @P1 FMUL.FTZ R24, R24, R8 ;  /* 0x0000000818181220 */ /* 0x004fe40000410000 */
[----:B------:R-:W-:Y:S02]  /*b850*/  @P2 FMUL.FTZ R25, R25, R9 ;  /* 0x0000000919192220 */ /* 0x000fe40000410000 */
[----:B------:R-:W-:Y:S02]  /*b860*/  @P3 FMUL.FTZ R26, R26, R10 ;  /* 0x0000000a1a1a3220 */ /* 0x000fe40000410000 */
[----:B------:R-:W-:Y:S01]  /*b870*/  @P4 FMUL.FTZ R27, R27, R11 ;  /* 0x0000000b1b1b4220 */ /* 0x000fe20000410000 */
[----:B------:R-:W-:-:S05]  /*b880*/  IMAD.WIDE.U32 R8, R21, 0x4, R12 ;  /* 0x0000000415087825 */ /* 0x000fca00078e000c */
[----:B------:R0:W-:Y:S02]  /*b890*/  STG.E.128 desc[UR36][R8.64], R24 ;  /* 0x0000001808007986 */ /* 0x0001e4000c101d24 */
.L_x_1317:
[----:B------:R1:W0:Y:S01]  /*b8a0*/  LDS R11, [R42] ;  /* 0x000000002a0b7984 */ /* 0x0002220000000800 */
[----:B------:R-:W-:Y:S01]  /*b8b0*/  VIADD R43, R43, 0x8 ;  /* 0x000000082b2b7836 */ /* 0x000fe20000000000 */
[----:B------:R-:W-:-:S04]  /*b8c0*/  IADD3 R0, PT, PT, R0, 0x180, RZ ;  /* 0x0000018000007810 */ /* 0x000fc80007ffe0ff */
[----:B------:R-:W-:Y:S01]  /*b8d0*/  ISETP.GE.AND P1, PT, R43, R40, PT ;  /* 0x000000282b00720c */ /* 0x000fe20003f26270 */
[----:B-1----:R-:W-:Y:S02]  /*b8e0*/  VIADD R42, R42, 0x20 ;  /* 0x000000202a2a7836 */ /* 0x002fe40000000000 */
[C---:B0-----:R-:W-:Y:S01]  /*b8f0*/  FFMA.FTZ R8, R11.reuse, R24, R30 ;  /* 0x000000180b087223 */ /* 0x041fe2000001001e */
[C---:B------:R-:W-:Y:S01]  /*b900*/  FFMA.FTZ R9, R11.reuse, R25, R46 ;  /* 0x000000190b097223 */ /* 0x040fe2000001002e */
[C---:B------:R-:W-:Y:S01]  /*b910*/  FFMA.FTZ R10, R11.reuse, R26, R31 ;  /* 0x0000001a0b0a7223 */ /* 0x040fe2000001001f */
[----:B------:R-:W-:-:S07]  /*b920*/  FFMA.FTZ R11, R11, R27, R44 ;  /* 0x0000001b0b0b7223 */ /* 0x000fce000001002c */
[----:B------:R-:W-:Y:S05]  /*b930*/  @!P1 BRA `(.L_x_1318) ;  /* 0xfffffff800e09947 */ /* 0x000fea000383ffff */
.L_x_1311:
[----:B------:R-:W-:Y:S05]  /*b940*/  BSYNC.RECONVERGENT B1 ;  /* 0x0000000000017941 */ /* 0x000fea0003800200 */
.L_x_1310:
[----:B------:R-:W-:Y:S01]  /*b950*/  ISETP.GE.AND P0, PT, R35, UR43, PT ;  /* 0x0000002b23007c0c */ /* 0x000fe2000bf06270 */
[----:B------:R-:W-:-:S12]  /*b960*/  BSSY.RECONVERGENT B1, `(.L_x_1319) ;  /* 0x00000e2000017945 */ /* 0x000fd80003800200 */
[----:B------:R-:W-:Y:S05]  /*b970*/  @P0 BRA `(.L_x_1320) ;  /* 0x0000000c00800947 */ /* 0x000fea0003800000 */
[----:B------:R-:W-:Y:S01]  /*b980*/  VIADD R40, R35, 0x4 ;  /* 0x0000000423287836 */ /* 0x000fe20000000000 */
[----:B------:R-:W0:Y:S01]  /*b990*/  LDC R22, c[0x0][0x3f4] ;  /* 0x0000fd00ff167b82 */ /* 0x000e220000000800 */
[----:B------:R-:W1:Y:S01]  /*b9a0*/  LDCU UR6, c[0x0][0x3f8] ;  /* 0x00007f00ff0677ac */ /* 0x000e620008000800 */
[----:B------:R-:W-:Y:S01]  /*b9b0*/  BSSY.RECONVERGENT B2, `(.L_x_1321) ;  /* 0x000004d000027945 */ /* 0x000fe20003800200 */
[----:B------:R-:W-:Y:S01]  /*b9c0*/  IMAD.MOV.U32 R20, RZ, RZ, R35 ;  /* 0x000000ffff147224 */ /* 0x000fe200078e0023 */
[----:B------:R-:W-:Y:S01]  /*b9d0*/  VIMNMX R41, PT, PT, R40, UR43, !PT ;  /* 0x0000002b28297c48 */ /* 0x000fe2000ffe0100 */
[----:B------:R-:W-:-:S03]  /*b9e0*/  ULOP3.LUT UR8, URZ, UR45, URZ, 0x33, !UPT ;  /* 0x0000002dff087292 */ /* 0x000fc6000f8e33ff */
[----:B------:R-:W3:Y:S03]  /*b9f0*/  LDC.64 R38, c[0x0][0x458] ;  /* 0x00011600ff267b82 */ /* 0x000ee60000000a00 */
[----:B------:R-:W-:-:S04]  /*ba00*/  IADD3 R41, PT, PT, -R34, UR8, R41 ;  /* 0x0000000822297c10 */ /* 0x000fc8000fffe129 */
[----:B------:R-:W-:Y:S01]  /*ba10*/  LOP3.LUT P0, RZ, R41, 0x4, RZ, 0xc0, !PT ;  /* 0x0000000429ff7812 */ /* 0x000fe2000780c0ff */
[----:B-1----:R-:W-:-:S04]  /*ba20*/  IMAD R21, R2, UR6, R33 ;  /* 0x0000000602157c24 */ /* 0x002fc8000f8e0221 */
[----:B------:R-:W-:Y:S02]  /*ba30*/  IMAD R21, R21, 0x30, R32 ;  /* 0x0000003015157824 */ /* 0x000fe400078e0220 */
[----:B0-----:R-:W-:Y:S02]  /*ba40*/  IMAD R0, R22, UR6, RZ ;  /* 0x0000000616007c24 */ /* 0x001fe4000f8e02ff */
[----:B---3--:R-:W-:-:S04]  /*ba50*/  IMAD.WIDE R38, R21, 0x4, R38 ;  /* 0x0000000415267825 */ /* 0x008fc800078e0226 */
[----:B------:R-:W-:Y:S05]  /*ba60*/  @P0 BRA `(.L_x_1322) ;  /* 0x0000000400040947 */ /* 0x000fea0003800000 */
[----:B------:R-:W-:Y:S01]  /*ba70*/  ISETP.GE.AND P0, PT, R35, R22, PT ;  /* 0x000000162300720c */ /* 0x000fe20003f06270 */
[----:B------:R-:W-:-:S12]  /*ba80*/  IMAD.MOV.U32 R20, RZ, RZ, R40 ;  /* 0x000000ffff147224 */ /* 0x000fd800078e0028 */
[----:B------:R-:W-:Y:S05]  /*ba90*/  @!P0 BRA `(.L_x_1322) ;  /* 0x0000000000f88947 */ /* 0x000fea0003800000 */
[----:B------:R-:W-:Y:S01]  /*baa0*/  IABS R23, R22 ;  /* 0x0000001600177213 */ /* 0x000fe20000000000 */
[----:B------:R-:W0:Y:S01]  /*bab0*/  LDCU.64 UR8, c[0x0][0x3c8] ;  /* 0x00007900ff0877ac */ /* 0x000e220008000a00 */
[----:B----4-:R-:W-:Y:S01]  /*bac0*/  IABS R26, R35 ;  /* 0x00000023001a7213 */ /* 0x010fe20000000000 */
[----:B------:R1:W3:Y:S01]  /*bad0*/  LDS R43, [R36] ;  /* 0x00000000242b7984 */ /* 0x0002e20000000800 */
[----:B--2---:R-:W2:Y:S01]  /*bae0*/  I2F.RP R24, R23 ;  /* 0x0000001700187306 */ /* 0x004ea20000209400 */
[----:B------:R-:W-:Y:S02]  /*baf0*/  ISETP.GE.AND P1, PT, R35, RZ, PT ;  /* 0x000000ff2300720c */ /* 0x000fe40003f26270 */
[----:B------:R-:W-:-:S05]  /*bb00*/  ISETP.NE.AND P2, PT, R22, RZ, PT ;  /* 0x000000ff1600720c */ /* 0x000fca0003f45270 */
[----:B--2---:R-:W2:Y:S02]  /*bb10*/  MUFU.RCP R24, R24 ;  /* 0x0000001800187308 */ /* 0x004ea40000001000 */
[----:B--2---:R-:W-:-:S06]  /*bb20*/  VIADD R25, R24, 0xffffffe ;  /* 0x0ffffffe18197836 */ /* 0x004fcc0000000000 */
[----:B------:R-:W2:Y:S02]  /*bb30*/  F2I.FTZ.U32.TRUNC.NTZ R21, R25 ;  /* 0x0000001900157305 */ /* 0x000ea4000021f000 */
[----:B--2---:R-:W-:-:S05]  /*bb40*/  IADD3 R20, PT, PT, RZ, -R21, RZ ;  /* 0x80000015ff147210 */ /* 0x004fca0007ffe0ff */
        /* <DEDUP_REMOVED lines=10> */
[----:B------:R-:W-:-:S05]  /*bbf0*/  @!P0 IMAD.IADD R20, R20, 0x1, -R23 ;  /* 0x0000000114148824 */ /* 0x000fca00078e0a17 */
[----:B------:R-:W-:Y:S02]  /*bc00*/  @!P1 IADD3 R20, PT, PT, -R20, RZ, RZ ;  /* 0x000000ff14149210 */ /* 0x000fe40007ffe1ff */
[----:B------:R-:W-:-:S04]  /*bc10*/  @!P2 LOP3.LUT R20, RZ, R22, RZ, 0x33, !PT ;  /* 0x00000016ff14a212 */ /* 0x000fc800078e33ff */
[----:B------:R-:W-:-:S05]  /*bc20*/  IADD3 R21, P0, PT, R20, UR7, RZ ;  /* 0x0000000714157c10 */ /* 0x000fca000ff1e0ff */
[----:B------:R-:W-:Y:S01]  /*bc30*/  IMAD.X R22, RZ, RZ, UR13, P0 ;  /* 0x0000000dff167e24 */ /* 0x000fe200080e06ff */
[----:B0-----:R-:W-:-:S04]  /*bc40*/  LEA R24, P0, R21, UR8, 0x2 ;  /* 0x0000000815187c11 */ /* 0x001fc8000f8010ff */
[----:B------:R-:W-:-:S06]  /*bc50*/  LEA.HI.X R25, R21, UR9, R22, 0x2, P0 ;  /* 0x0000000915197c11 */ /* 0x000fcc00080f1416 */
[----:B------:R-:W2:Y:S01]  /*bc60*/  LDG.E R25, desc[UR36][R24.64] ;  /* 0x0000002418197981 */ /* 0x000ea2000c1e1900 */
[----:B------:R-:W-:Y:S01]  /*bc70*/  ISETP.NE.AND P0, PT, R28, RZ, PT ;  /* 0x000000ff1c00720c */ /* 0x000fe20003f05270 */
[----:B--2---:R-:W-:-:S04]  /*bc80*/  IMAD R20, R0, R25, R20 ;  /* 0x0000001900147224 */ /* 0x004fc800078e0214 */
[----:B------:R-:W-:-:S04]  /*bc90*/  IMAD R21, R20, 0x30, RZ ;  /* 0x0000003014157824 */ /* 0x000fc800078e02ff */
[----:B------:R-:W-:-:S06]  /*bca0*/  IMAD.WIDE R20, R21, 0x4, R14 ;  /* 0x0000000415147825 */ /* 0x000fcc00078e020e */
[----:B------:R-:W5:Y:S01]  /*bcb0*/  LDG.E.128 R20, desc[UR36][R20.64] ;  /* 0x0000002414147981 */ /* 0x000f62000c1e1d00 */
[----:B------:R-:W-:Y:S04]  /*bcc0*/  BSSY.RECONVERGENT B3, `(.L_x_1323) ;  /* 0x0000016000037945 */ /* 0x000fe80003800200 */
[----:B-1-3--:R-:W-:Y:S05]  /*bcd0*/  @P0 BRA `(.L_x_1324) ;  /* 0x0000000000500947 */ /* 0x00afea0003800000 */
[----:B------:R-:W-:Y:S01]  /*bce0*/  ISETP.NE.AND P3, PT, R16, RZ, PT ;  /* 0x000000ff1000720c */ /* 0x000fe20003f65270 */
[----:B------:R-:W0:-:S12]  /*bcf0*/  LDS.128 R28, [R18] ;  /* 0x00000000121c7984 */ /* 0x000e180000000c00 */
        /* <DEDUP_REMOVED lines=18> */
.L_x_1324:
[----:B------:R-:W-:Y:S05]  /*be20*/  BSYNC.RECONVERGENT B3 ;  /* 0x0000000000037941 */ /* 0x000fea0003800200 */
.L_x_1323:
[C---:B-----5:R-:W-:Y:S01]  /*be30*/  FFMA.FTZ R8, R43.reuse, R20, R8 ;  /* 0x000000142b087223 */ /* 0x060fe20000010008 */
[C---:B------:R-:W-:Y:S01]  /*be40*/  FFMA.FTZ R9, R43.reuse, R21, R9 ;  /* 0x000000152b097223 */ /* 0x040fe20000010009 */
[C---:B------:R-:W-:Y:S01]  /*be50*/  FFMA.FTZ R10, R43.reuse, R22, R10 ;  /* 0x000000162b0a7223 */ /* 0x040fe2000001000a */
[----:B------:R-:W-:Y:S01]  /*be60*/  FFMA.FTZ R11, R43, R23, R11 ;  /* 0x000000172b0b7223 */ /* 0x000fe2000001000b */
[----:B0-----:R-:W-:-:S07]  /*be70*/  IMAD.MOV.U32 R20, RZ, RZ, R40 ;  /* 0x000000ffff147224 */ /* 0x001fce00078e0028 */
.L_x_1322:
[----:B------:R-:W-:Y:S05]  /*be80*/  BSYNC.RECONVERGENT B2 ;  /* 0x0000000000027941 */ /* 0x000fea0003800200 */
.L_x_1321:
[----:B------:R-:W-:-:S13]  /*be90*/  ISETP.GE.U32.AND P0, PT, R41, 0x4, PT ;  /* 0x000000042900780c */ /* 0x000fda0003f06070 */
[----:B------:R-:W-:Y:S05]  /*bea0*/  @!P0 BRA `(.L_x_1320) ;  /* 0x0000000800348947 */ /* 0x000fea0003800000 */
[----:B------:R-:W-:Y:S01]  /*beb0*/  IMAD.U32 R21, RZ, RZ, UR45 ;  /* 0x0000002dff157e24 */ /* 0x000fe2000f8e00ff */
[C---:B------:R-:W-:Y:S01]  /*bec0*/  IADD3 R35, PT, PT, R20.reuse, 0x4, RZ ;  /* 0x0000000414237810 */ /* 0x040fe20007ffe0ff */
[----:B------:R-:W-:Y:S02]  /*bed0*/  IMAD R41, R20, 0x30, RZ ;  /* 0x0000003014297824 */ /* 0x000fe400078e02ff */
[----:B------:R-:W-:-:S04]  /*bee0*/  IMAD.SHL.U32 R21, R21, 0x4, RZ ;  /* 0x0000000415157824 */ /* 0x000fc800078e00ff */
[----:B------:R-:W-:-:S05]  /*bef0*/  IMAD R22, R20, 0x4, -R21 ;  /* 0x0000000414167824 */ /* 0x000fca00078e0a15 */
[----:B------:R-:W-:-:S07]  /*bf00*/  IADD3 R37, PT, PT, R22, 0x10, R37 ;  /* 0x0000001016257810 */ /* 0x000fce0007ffe025 */
.L_x_1331:
[----:B------:R-:W0:Y:S01]  /*bf10*/  LDC R36, c[0x0][0x3f4] ;  /* 0x0000fd00ff247b82 */ /* 0x000e220000000800 */
[----:B------:R-:W-:Y:S01]  /*bf20*/  VIADD R23, R35, 0xfffffffc ;  /* 0xfffffffc23177836 */ /* 0x000fe20000000000 */
[----:B------:R-:W-:Y:S04]  /*bf30*/  BSSY.RECONVERGENT B2, `(.L_x_1325) ;  /* 0x000003e000027945 */ /* 0x000fe80003800200 */
[----:B0-----:R-:W-:-:S13]  /*bf40*/  ISETP.GE.AND P0, PT, R23, R36, PT ;  /* 0x000000241700720c */ /* 0x001fda0003f06270 */
[----:B------:R-:W-:Y:S05]  /*bf50*/  @!P0 BRA `(.L_x_1326) ;  /* 0x0000000000ec8947 */ /* 0x000fea0003800000 */
[----:B--2---:R-:W-:Y:S01]  /*bf60*/  IABS R25, R36 ;  /* 0x0000002400197213 */ /* 0x004fe20000000000 */
[----:B------:R-:W0:Y:S01]  /*bf70*/  LDCU.64 UR8, c[0x0][0x3c8] ;  /* 0x00007900ff0877ac */ /* 0x000e220008000a00 */
[----:B----4-:R-:W-:Y:S01]  /*bf80*/  IABS R26, R23 ;  /* 0x00000017001a7213 */ /* 0x010fe20000000000 */
[----:B------:R1:W2:Y:S01]  /*bf90*/  LDS R43, [R37+-0x10] ;  /* 0xfffff000252b7984 */ /* 0x0002a20000000800 */
[----:B------:R-:W3:Y:S01]  /*bfa0*/  I2F.RP R22, R25 ;  /* 0x0000001900167306 */ /* 0x000ee20000209400 */
[----:B------:R-:W-:Y:S01]  /*bfb0*/  ISETP.GE.AND P1, PT, R23, RZ, PT ;  /* 0x000000ff1700720c */ /* 0x000fe20003f26270 */
[----:B------:R-:W4:Y:S01]  /*bfc0*/  LDCU UR6, c[0x0][0x40c] ;  /* 0x00008180ff0677ac */ /* 0x000f220008000800 */
        /* <DEDUP_REMOVED lines=20> */
[----:B0-----:R-:W-:-:S04]  /*c110*/  LEA R24, P0, R21, UR8, 0x2 ;  /* 0x0000000815187c11 */ /* 0x001fc8000f8010ff */
[----:B------:R-:W-:-:S06]  /*c120*/  LEA.HI.X R25, R21, UR9, R22, 0x2, P0 ;  /* 0x0000000915197c11 */ /* 0x000fcc00080f1416 */
[----:B------:R-:W3:Y:S01]  /*c130*/  LDG.E R25, desc[UR36][R24.64] ;  /* 0x0000002418197981 */ /* 0x000ee2000c1e1900 */
[----:B----4-:R-:W-:Y:S01]  /*c140*/  UISETP.NE.AND UP0, UPT, UR6, URZ, UPT ;  /* 0x000000ff0600728c */ /* 0x010fe2000bf05270 */
[----:B---3--:R-:W-:-:S04]  /*c150*/  IMAD R20, R0, R25, R20 ;  /* 0x0000001900147224 */ /* 0x008fc800078e0214 */
[----:B------:R-:W-:-:S04]  /*c160*/  IMAD R21, R20, 0x30, RZ ;  /* 0x0000003014157824 */ /* 0x000fc800078e02ff */
[----:B------:R-:W-:-:S06]  /*c170*/  IMAD.WIDE R20, R21, 0x4, R14 ;  /* 0x0000000415147825 */ /* 0x000fcc00078e020e */
[----:B------:R-:W5:Y:S01]  /*c180*/  LDG.E.128 R20, desc[UR36][R20.64] ;  /* 0x0000002414147981 */ /* 0x000f62000c1e1d00 */
[----:B-12---:R-:W-:Y:S05]  /*c190*/  BRA.U UP0, `(.L_x_1327) ;  /* 0x00000001004c7547 */ /* 0x006fea000b800000 */
[----:B------:R-:W-:Y:S01]  /*c1a0*/  ISETP.NE.AND P3, PT, R16, RZ, PT ;  /* 0x000000ff1000720c */ /* 0x000fe20003f65270 */
[----:B------:R-:W0:-:S12]  /*c1b0*/  LDS.128 R28, [R18] ;  /* 0x00000000121c7984 */ /* 0x000e180000000c00 */
        /* <DEDUP_REMOVED lines=17> */
.L_x_1327:
[C---:B-----5:R-:W-:Y:S01]  /*c2d0*/  FFMA.FTZ R8, R43.reuse, R20, R8 ;  /* 0x000000142b087223 */ /* 0x060fe20000010008 */
[C---:B------:R-:W-:Y:S01]  /*c2e0*/  FFMA.FTZ R9, R43.reuse, R21, R9 ;  /* 0x000000152b097223 */ /* 0x040fe20000010009 */
[C---:B------:R-:W-:Y:S01]  /*c2f0*/  FFMA.FTZ R10, R43.reuse, R22, R10 ;  /* 0x000000162b0a7223 */ /* 0x040fe2000001000a */
[----:B------:R-:W-:-:S07]  /*c300*/  FFMA.FTZ R11, R43, R23, R11 ;  /* 0x000000172b0b7223 */ /* 0x000fce000001000b */
.L_x_1326:
[----:B------:R-:W-:Y:S05]  /*c310*/  BSYNC.RECONVERGENT B2 ;  /* 0x0000000000027941 */ /* 0x000fea0003800200 */
.L_x_1325:
[----:B------:R-:W-:Y:S01]  /*c320*/  ISETP.GE.AND P0, PT, R35, R36, PT ;  /* 0x000000242300720c */ /* 0x000fe20003f06270 */
[----:B------:R-:W-:-:S12]  /*c330*/  BSSY.RECONVERGENT B2, `(.L_x_1328) ;  /* 0x000003e000027945 */ /* 0x000fd80003800200 */
[----:B------:R-:W-:Y:S05]  /*c340*/  @!P0 BRA `(.L_x_1329) ;  /* 0x0000000000f08947 */ /* 0x000fea0003800000 */
[----:B0-----:R-:W-:Y:S01]  /*c350*/  IABS R23, R36 ;  /* 0x0000002400177213 */ /* 0x001fe20000000000 */
[----:B------:R-:W0:Y:S01]  /*c360*/  LDCU.64 UR8, c[0x0][0x3c8] ;  /* 0x00007900ff0877ac */ /* 0x000e220008000a00 */
[----:B----4-:R-:W-:Y:S01]  /*c370*/  IABS R26, R35 ;  /* 0x00000023001a7213 */ /* 0x010fe20000000000 */
[----:B------:R1:W3:Y:S01]  /*c380*/  LDS R43, [R37] ;  /* 0x00000000252b7984 */ /* 0x0002e20000000800 */
[----:B------:R-:W4:Y:S01]  /*c390*/  I2F.RP R22, R23 ;  /* 0x0000001700167306 */ /* 0x000f220000209400 */
[----:B------:R-:W-:Y:S01]  /*c3a0*/  ISETP.GE.AND P1, PT, R35, RZ, PT ;  /* 0x000000ff2300720c */ /* 0x000fe20003f26270 */
[----:B------:R-:W1:Y:S01]  /*c3b0*/  LDCU UR6, c[0x0][0x40c] ;  /* 0x00008180ff0677ac */ /* 0x000e620008000800 */
[----:B------:R-:W-:-:S05]  /*c3c0*/  ISETP.NE.AND P2, PT, R36, RZ, PT ;  /* 0x000000ff2400720c */ /* 0x000fca0003f45270 */
[----:B----4-:R-:W2:Y:S02]  /*c3d0*/  MUFU.RCP R22, R22 ;  /* 0x0000001600167308 */ /* 0x010ea40000001000 */
        /* <DEDUP_REMOVED lines=21> */
[----:B-1----:R-:W-:Y:S01]  /*c530*/  UISETP.NE.AND UP0, UPT, UR6, URZ, UPT ;  /* 0x000000ff0600728c */ /* 0x002fe2000bf05270 */
[----:B--2---:R-:W-:-:S04]  /*c540*/  IMAD R20, R0, R25, R20 ;  /* 0x0000001900147224 */ /* 0x004fc800078e0214 */
[----:B------:R-:W-:-:S04]  /*c550*/  IMAD R21, R20, 0x30, RZ ;  /* 0x0000003014157824 */ /* 0x000fc800078e02ff */
[----:B------:R-:W-:-:S06]  /*c560*/  IMAD.WIDE R20, R21, 0x4, R14 ;  /* 0x0000000415147825 */ /* 0x000fcc00078e020e */
[----:B------:R-:W5:Y:S01]  /*c570*/  LDG.E.128 R20, desc[UR36][R20.64] ;  /* 0x0000002414147981 */ /* 0x000f62000c1e1d00 */
[----:B---3--:R-:W-:Y:S05]  /*c580*/  BRA.U UP0, `(.L_x_1330) ;  /* 0x0000000100507547 */ /* 0x008fea000b800000 */
        /* <DEDUP_REMOVED lines=20> */
.L_x_1330:
[C---:B-----5:R-:W-:Y:S01]  /*c6d0*/  FFMA.FTZ R8, R43.reuse, R20, R8 ;  /* 0x000000142b087223 */ /* 0x060fe20000010008 */
[C---:B------:R-:W-:Y:S01]  /*c6e0*/  FFMA.FTZ R9, R43.reuse, R21, R9 ;  /* 0x000000152b097223 */ /* 0x040fe20000010009 */
[C---:B------:R-:W-:Y:S01]  /*c6f0*/  FFMA.FTZ R10, R43.reuse, R22, R10 ;  /* 0x000000162b0a7223 */ /* 0x040fe2000001000a */
[----:B------:R-:W-:-:S07]  /*c700*/  FFMA.FTZ R11, R43, R23, R11 ;  /* 0x000000172b0b7223 */ /* 0x000fce000001000b */
.L_x_1329:
[----:B------:R-:W-:Y:S05]  /*c710*/  BSYNC.RECONVERGENT B2 ;  /* 0x0000000000027941 */ /* 0x000fea0003800200 */
.L_x_1328:
[----:B0-----:R-:W-:Y:S01]  /*c720*/  VIADD R20, R35, 0x4 ;  /* 0x0000000423147836 */ /* 0x001fe20000000000 */
[----:B------:R-:W-:Y:S01]  /*c730*/  IADD3 R37, PT, PT, R37, 0x20, RZ ;  /* 0x0000002025257810 */ /* 0x000fe20007ffe0ff */
[----:B------:R-:W-:Y:S02]  /*c740*/  VIADD R35, R35, 0x8 ;  /* 0x0000000823237836 */ /* 0x000fe40000000000 */
[----:B------:R-:W-:Y:S01]  /*c750*/  VIADD R41, R41, 0x180 ;  /* 0x0000018029297836 */ /* 0x000fe20000000000 */
[----:B------:R-:W-:-:S13]  /*c760*/  ISETP.GE.AND P0, PT, R20, UR43, PT ;  /* 0x0000002b14007c0c */ /* 0x000fda000bf06270 */
[----:B------:R-:W-:Y:S05]  /*c770*/  @!P0 BRA `(.L_x_1331) ;  /* 0xfffffff400e48947 */ /* 0x000fea000383ffff */
.L_x_1320:
[----:B------:R-:W-:Y:S05]  /*c780*/  BSYNC.RECONVERGENT B1 ;  /* 0x0000000000017941 */ /* 0x000fea0003800200 */
.L_x_1319:
[----:B------:R-:W-:-:S13]  /*c790*/  ISETP.NE.AND P0, PT, R34, R19, PT ;  /* 0x000000132200720c */ /* 0x000fda0003f05270 */
[----:B------:R-:W-:Y:S05]  /*c7a0*/  @P0 BRA `(.L_x_1309) ;  /* 0x0000000000880947 */ /* 0x000fea0003800000 */
[----:B------:R-:W-:Y:S01]  /*c7b0*/  UMOV UR6, 0x30 ;  /* 0x0000003000067882 */ /* 0x000fe20000000000 */
[----:B------:R-:W0:Y:S01]  /*c7c0*/  LDS R19, [UR4+-0x4] ;  /* 0xfffffc04ff137984 */ /* 0x000e220008000800 */
[----:B------:R-:W-:-:S06]  /*c7d0*/  UIMAD UR6, UR42, UR6, -0x30 ;  /* 0xffffffd02a0674a4 */ /* 0x000fcc000f8e0206 */
[----:B------:R-:W-:-:S04]  /*c7e0*/  IMAD.U32 R21, RZ, RZ, UR6 ;  /* 0x00000006ff157e24 */ /* 0x000fc8000f8e00ff */
[----:B------:R-:W-:Y:S01]  /*c7f0*/  IMAD.WIDE R20, R21, 0x4, R12 ;  /* 0x0000000415147825 */ /* 0x000fe200078e020c */
[----:B------:R-:W1:Y:S05]  /*c800*/  LDCU UR6, c[0x0][0x40c] ;  /* 0x00008180ff0677ac */ /* 0x000e6a0008000800 */
[----:B------:R-:W5:Y:S01]  /*c810*/  LDG.E.128 R20, desc[UR36][R20.64] ;  /* 0x0000002414147981 */ /* 0x000f62000c1e1d00 */
[----:B-1----:R-:W-:-:S09]  /*c820*/  UISETP.NE.AND UP0, UPT, UR6, URZ, UPT ;  /* 0x000000ff0600728c */ /* 0x002fd2000bf05270 */
[----:B------:R-:W-:Y:S05]  /*c830*/  BRA.U UP0, `(.L_x_1332) ;  /* 0x0000000100547547 */ /* 0x000fea000b800000 */
[----:B------:R-:W1:Y:S02]  /*c840*/  LDCU.64 UR8, c[0x0][0x460] ;  /* 0x00008c00ff0877ac */ /* 0x000e640008000a00 */
[----:B-1----:R-:W-:-:S04]  /*c850*/  ISETP.NE.U32.AND P0, PT, RZ, UR8, PT ;  /* 0x00000008ff007c0c */ /* 0x002fc8000bf05070 */
[----:B------:R-:W-:-:S13]  /*c860*/  ISETP.NE.AND.EX P0, PT, RZ, UR9, PT, P0 ;  /* 0x00000009ff007c0c */ /* 0x000fda000bf05300 */
[----:B------:R-:W1:Y:S08]  /*c870*/  @P0 LDC R0, c[0x0][0x3f8] ;  /* 0x0000fe00ff000b82 */ /* 0x000e700000000800 */
[----:B------:R-:W3:Y:S01]  /*c880*/  @P0 LDC.64 R14, c[0x0][0x458] ;  /* 0x00011600ff0e0b82 */ /* 0x000ee20000000a00 */
[----:B-1----:R-:W-:-:S04]  /*c890*/  @P0 IMAD R33, R2, R0, R33 ;  /* 0x0000000002210224 */ /* 0x002fc800078e0221 */
[----:B------:R-:W-:-:S04]  /*c8a0*/  @P0 IMAD R33, R33, 0x30, R32 ;  /* 0x0000003021210824 */ /* 0x000fc800078e0220 */
[----:B---3--:R-:W-:-:S05]  /*c8b0*/  @P0 IMAD.WIDE R14, R33, 0x4, R14 ;  /* 0x00000004210e0825 */ /* 0x008fca00078e020e */
[----:B--2-4-:R-:W2:Y:S01]  /*c8c0*/  @P0 LDG.E.128 R24, desc[UR36][R14.64] ;  /* 0x000000240e180981 */ /* 0x014ea2000c1e1d00 */
[----:B------:R-:W-:Y:S01]  /*c8d0*/  UIMAD UR6, UR39, 0x30, URZ ;  /* 0x00000030270678a4 */ /* 0x000fe2000f8e02ff */
[----:B-----5:R-:W-:Y:S01]  /*c8e0*/  FADD.FTZ R20, R20, R4 ;  /* 0x0000000414147221 */ /* 0x020fe20000010000 */
[----:B------:R-:W-:Y:S01]  /*c8f0*/  FADD.FTZ R21, R21, R5 ;  /* 0x0000000515157221 */ /* 0x000fe20000010000 */
[----:B------:R-:W-:Y:S01]  /*c900*/  FADD.FTZ R22, R22, R6 ;  /* 0x0000000616167221 */ /* 0x000fe20000010000 */
[----:B------:R-:W-:Y:S02]  /*c910*/  FADD.FTZ R23, R23, R7 ;  /* 0x0000000717177221 */ /* 0x000fe40000010000 */
[----:B------:R-:W-:-:S04]  /*c920*/  IMAD.U32 R29, RZ, RZ, UR6 ;  /* 0x00000006ff1d7e24 */ /* 0x000fc8000f8e00ff */
[----:B------:R-:W-:-:S04]  /*c930*/  IMAD.WIDE R12, R29, 0x4, R12 ;  /* 0x000000041d0c7825 */ /* 0x000fc800078e020c */
[----:B--2---:R-:W-:Y:S01]  /*c940*/  @P0 FMUL.FTZ R20, R20, R24 ;  /* 0x0000001814140220 */ /* 0x004fe20000410000 */
[----:B------:R-:W-:Y:S01]  /*c950*/  @P0 FMUL.FTZ R21, R21, R25 ;  /* 0x0000001915150220 */ /* 0x000fe20000410000 */
[----:B------:R-:W-:Y:S01]  /*c960*/  @P0 FMUL.FTZ R22, R22, R26 ;  /* 0x0000001a16160220 */ /* 0x000fe20000410000 */
[----:B------:R-:W-:-:S05]  /*c970*/  @P0 FMUL.FTZ R23, R23, R27 ;  /* 0x0000001b17170220 */ /* 0x000fca0000410000 */
[----:B------:R1:W-:Y:S02]  /*c980*/  STG.E.128 desc[UR36][R12.64], R20 ;  /* 0x000000140c007986 */ /* 0x0003e4000c101d24 */
.L_x_1332:
[C---:B0----5:R-:W-:Y:S01]  /*c990*/  FFMA.FTZ R8, R19.reuse, R20, R8 ;  /* 0x0000001413087223 */ /* 0x061fe20000010008 */
[C---:B------:R-:W-:Y:S01]  /*c9a0*/  FFMA.FTZ R9, R19.reuse, R21, R9 ;  /* 0x0000001513097223 */ /* 0x040fe20000010009 */
[C---:B------:R-:W-:Y:S01]  /*c9b0*/  FFMA.FTZ R10, R19.reuse, R22, R10 ;  /* 0x00000016130a7223 */ /* 0x040fe2000001000a */
[----:B------:R-:W-:-:S07]  /*c9c0*/  FFMA.FTZ R11, R19, R23, R11 ;  /* 0x00000017130b7223 */ /* 0x000fce000001000b */
.L_x_1309:
[----:B------:R-:W-:Y:S05]  /*c9d0*/  BSYNC.RECONVERGENT B0 ;  /* 0x0000000000007941 */ /* 0x000fea0003800200 */
.L_x_1308:
[----:B------:R-:W-:Y:S01]  /*c9e0*/  BAR.SYNC.DEFER_BLOCKING 0x0 ;  /* 0x0000000000007b1d */ /* 0x000fe20000010000 */
[----:B------:R-:W-:-:S04]  /*c9f0*/  ISETP.GT.U32.AND P1, PT, R32, 0x2f, PT ;  /* 0x0000002f2000780c */ /* 0x000fc80003f24070 */
[----:B------:R-:W-:-:S09]  /*ca00*/  ISETP.GT.U32.OR P0, PT, R3, 0xf, P1 ;  /* 0x0000000f0300780c */ /* 0x000fd20000f04470 */
[----:B------:R-:W-:Y:S05]  /*ca10*/  @P1 BRA `(.L_x_1333) ;  /* 0x0000000000741947 */ /* 0x000fea0003800000 */
[----:B------:R-:W0:Y:S01]  /*ca20*/  S2UR UR5, SR_CgaCtaId ;  /* 0x00000000000579c3 */ /* 0x000e220000008800 */
[----:B------:R-:W-:Y:S01]  /*ca30*/  UMOV UR4, 0x400 ;  /* 0x0000040000047882 */ /* 0x000fe20000000000 */
[C---:B------:R-:W-:Y:S01]  /*ca40*/  LOP3.LUT R0, R3.reuse, 0x3e0, RZ, 0xc0, !PT ;  /* 0x000003e003007812 */ /* 0x040fe200078ec0ff */
[----:B------:R-:W-:Y:S01]  /*ca50*/  UIADD3 UR4, UPT, UPT, UR4, 0x210, URZ ;  /* 0x0000021004047890 */ /* 0x000fe2000fffe0ff */
[----:B------:R-:W-:Y:S01]  /*ca60*/  IMAD R34, R34, 0x30, R32 ;  /* 0x0000003022227824 */ /* 0x000fe200078e0220 */
[C---:B------:R-:W-:Y:S02]  /*ca70*/  ISETP.GT.U32.AND P3, PT, R3.reuse, 0x1f, PT ;  /* 0x0000001f0300780c */ /* 0x040fe40003f64070 */
[----:B------:R-:W-:Y:S02]  /*ca80*/  ISETP.NE.AND P1, PT, R0, 0x20, PT ;  /* 0x000000200000780c */ /* 0x000fe40003f25270 */
[C---:B------:R-:W-:Y:S02]  /*ca90*/  LOP3.LUT R0, R3.reuse, 0x3f0, RZ, 0xc0, !PT ;  /* 0x000003f003007812 */ /* 0x040fe400078ec0ff */
[----:B------:R-:W-:Y:S01]  /*caa0*/  ISETP.GT.U32.AND P2, PT, R3, 0xf, PT ;  /* 0x0000000f0300780c */ /* 0x000fe20003f44070 */
[----:B0-----:R-:W-:-:S06]  /*cab0*/  ULEA UR4, UR5, UR4, 0x18 ;  /* 0x0000000405047291 */ /* 0x001fcc000f8ec0ff */
[----:B------:R-:W-:Y:S01]  /*cac0*/  LEA R34, R34, UR4, 0x2 ;  /* 0x0000000422227c11 */ /* 0x000fe2000f8e10ff */
[----:B------:R-:W-:Y:S05]  /*cad0*/  WARPSYNC.ALL ;  /* 0x0000000000007948 */ /* 0x000fea0003800000 */
[----:B------:R-:W-:Y:S01]  /*cae0*/  @!P1 STS.128 [R34+-0x180], R8 ;  /* 0xfffe800822009388 */ /* 0x000fe20000000c00 */
        /* <DEDUP_REMOVED lines=16> */
.L_x_1333:
[----:B------:R-:W-:Y:S05]  /*cbf0*/  @P0 EXIT ;  /* 0x000000000000094d */ /* 0x000fea0003800000 */
[----:B------:R-:W0:Y:S02]  /*cc00*/  LDCU UR4, c[0x0][0x478] ;  /* 0x00008f00ff0477ac */ /* 0x000e240008000800 */
[----:B0-----:R-:W-:-:S09]  /*cc10*/  UISETP.NE.AND UP0, UPT, UR4, 0x2, UPT ;  /* 0x000000020400788c */ /* 0x001fd2000bf05270 */
[----:B------:R-:W-:Y:S05]  /*cc20*/  BRA.U UP0, `(.L_x_1334) ;  /* 0x00000001007c7547 */ /* 0x000fea000b800000 */
[----:B------:R-:W0:Y:S01]  /*cc30*/  LDC.64 R2, c[0x0][0x470] ;  /* 0x00011c00ff027b82 */ /* 0x000e220000000a00 */
[----:B------:R-:W3:Y:S01]  /*cc40*/  LDCU.64 UR4, c[0x0][0x380] ;  /* 0x00007000ff0477ac */ /* 0x000ee20008000a00 */
[----:B0-----:R-:W5:Y:S01]  /*cc50*/  LDG.E R2, desc[UR36][R2.64] ;  /* 0x0000002402027981 */ /* 0x001f62000c1e1900 */
[----:B------:R-:W-:Y:S02]  /*cc60*/  IMAD.IADD R17, R17, 0x1, R32 ;  /* 0x0000000111117824 */ /* 0x000fe400078e0220 */
[C---:B-----5:R-:W-:Y:S01]  /*cc70*/  FMUL.FTZ R10, R2.reuse, R10 ;  /* 0x0000000a020a7220 */ /* 0x060fe20000410000 */
[C---:B------:R-:W-:Y:S01]  /*cc80*/  FMUL.FTZ R11, R2.reuse, R11 ;  /* 0x0000000b020b7220 */ /* 0x040fe20000410000 */
[C---:B------:R-:W-:Y:S01]  /*cc90*/  FMUL.FTZ R9, R2.reuse, R9 ;  /* 0x0000000902097220 */ /* 0x040fe20000410000 */
[----:B------:R-:W-:-:S03]  /*cca0*/  FMUL.FTZ R8, R2, R8 ;  /* 0x0000000802087220 */ /* 0x000fc60000410000 */
[----:B------:R-:W0:Y:S08]  /*ccb0*/  F2I.S8.NTZ R10, R10 ;  /* 0x0000000a000a7305 */ /* 0x000e300000202100 */
[----:B------:R-:W5:Y:S01]  /*ccc0*/  F2I.S8.NTZ R11, R11 ;  /* 0x0000000b000b7305 */ /* 0x000f620000202100 */
[----:B0-----:R-:W-:-:S07]  /*ccd0*/  PRMT R0, R10, 0x8880, RZ ;  /* 0x000088800a007816 */ /* 0x001fce00000000ff */
[----:B------:R-:W0:Y:S01]  /*cce0*/  F2I.S8.NTZ R9, R9 ;  /* 0x0000000900097305 */ /* 0x000e220000202100 */
[----:B------:R-:W-:Y:S02]  /*ccf0*/  PRMT R0, R0, 0x7710, RZ ;  /* 0x0000771000007816 */ /* 0x000fe400000000ff */
[----:B-----5:R-:W-:-:S05]  /*cd00*/  PRMT R3, R11, 0x8880, RZ ;  /* 0x000088800b037816 */ /* 0x020fca00000000ff */
[----:B------:R-:W5:Y:S01]  /*cd10*/  F2I.S8.NTZ R8, R8 ;  /* 0x0000000800087305 */ /* 0x000f620000202100 */
[----:B------:R-:W-:Y:S01]  /*cd20*/  IMAD.U32 R2, R0, 0x10000, RZ ;  /* 0x0001000000027824 */ /* 0x000fe200078e00ff */
[----:B------:R-:W-:-:S04]  /*cd30*/  PRMT R0, R3, 0x7710, RZ ;  /* 0x0000771003007816 */ /* 0x000fc800000000ff */
[----:B------:R-:W-:Y:S02]  /*cd40*/  LOP3.LUT R3, R2, 0xff0000, RZ, 0xc0, !PT ;  /* 0x00ff000002037812 */ /* 0x000fe400078ec0ff */
[----:B0-----:R-:W-:-:S03]  /*cd50*/  PRMT R9, R9, 0x8880, RZ ;  /* 0x0000888009097816 */ /* 0x001fc600000000ff */
[----:B------:R-:W-:Y:S01]  /*cd60*/  IMAD R3, R0, 0x1000000, R3 ;  /* 0x0100000000037824 */ /* 0x000fe200078e0203 */
[----:B------:R-:W-:Y:S02]  /*cd70*/  PRMT R2, R9, 0x7710, RZ ;  /* 0x0000771009027816 */ /* 0x000fe400000000ff */
[----:B-----5:R-:W-:-:S04]  /*cd80*/  PRMT R4, R8, 0x8880, RZ ;  /* 0x0000888008047816 */ /* 0x020fc800000000ff */
[----:B------:R-:W-:Y:S02]  /*cd90*/  PRMT R0, R4, 0x7710, RZ ;  /* 0x0000771004007816 */ /* 0x000fe400000000ff */
[----:B------:R-:W-:Y:S02]  /*cda0*/  LOP3.LUT R4, R2, 0xff, RZ, 0xc0, !PT ;  /* 0x000000ff02047812 */ /* 0x000fe400078ec0ff */
[----:B------:R-:W-:Y:S02]  /*cdb0*/  LOP3.LUT R5, R0, 0xff, RZ, 0xc0, !PT ;  /* 0x000000ff00057812 */ /* 0x000fe400078ec0ff */
[----:B------:R-:W-:Y:S02]  /*cdc0*/  LEA R4, R4, R3, 0x8 ;  /* 0x0000000304047211 */ /* 0x000fe400078e40ff */
[----:B---3--:R-:W-:-:S03]  /*cdd0*/  IADD3 R2, P0, PT, R17, UR4, RZ ;  /* 0x0000000411027c10 */ /* 0x008fc6000ff1e0ff */
[----:B------:R-:W-:Y:S01]  /*cde0*/  IMAD.IADD R5, R4, 0x1, R5 ;  /* 0x0000000104057824 */ /* 0x000fe200078e0205 */
[----:B------:R-:W-:-:S05]  /*cdf0*/  LEA.HI.X.SX32 R3, R17, UR5, 0x1, P0 ;  /* 0x0000000511037c11 */ /* 0x000fca00080f0eff */
[----:B------:R-:W-:Y:S01]  /*ce00*/  STG.E desc[UR36][R2.64], R5 ;  /* 0x0000000502007986 */ /* 0x000fe2000c101924 */
[----:B------:R-:W-:Y:S05]  /*ce10*/  EXIT ;  /* 0x000000000000794d */ /* 0x000fea0003800000 */
.L_x_1334:
[----:B------:R-:W0:Y:S01]  /*ce20*/  LDC.64 R2, c[0x0][0x380] ;  /* 0x0000e000ff027b82 */ /* 0x000e220000000a00 */
[----:B------:R-:W-:-:S04]  /*ce30*/  IMAD.IADD R17, R17, 0x1, R32 ;  /* 0x0000000111117824 */ /* 0x000fc800078e0220 */
[----:B0-----:R-:W-:-:S05]  /*ce40*/  IMAD.WIDE R2, R17, 0x4, R2 ;  /* 0x0000000411027825 */ /* 0x001fca00078e0202 */
[----:B------:R-:W-:Y:S01]  /*ce50*/  STG.E.128 desc[UR36][R2.64], R8 ;  /* 0x0000000802007986 */ /* 0x000fe2000c101d24 */
[----:B------:R-:W-:Y:S05]  /*ce60*/  EXIT ;  /* 0x000000000000794d */ /* 0x000fea0003800000 */
.L_x_1198:
[----:B------:R-:W-:Y:S02]  /*ce70*/  IMAD.MOV.U32 R12, RZ, RZ, 0x10 ;  /* 0x00000010ff0c7424 */ /* 0x000fe400078e00ff */
[----:B------:R-:W-:Y:S02]  /*ce80*/  IMAD.MOV.U32 R11, RZ, RZ, 0x1f ;  /* 0x0000001fff0b7424 */ /* 0x000fe400078e00ff */
[----:B------:R-:W-:-:S07]  /*ce90*/  IMAD.MOV.U32 R15, RZ, RZ, -0x1 ;  /* 0xffffffffff0f7424 */ /* 0x000fce00078e00ff */
[----:B0-----:R-:W-:Y:S05]  /*cea0*/  WARPSYNC.COLLECTIVE R15, `(.L_x_1335) ;  /* 0x000000000f087348 */ /* 0x001fea0003c00000 */
[----:B------:R1:W2:Y:S02]  /*ceb0*/  SHFL.BFLY P6, R14, R13, R12, R11 ;  /* 0x0c00000c0d0e7389 */ /* 0x0002a400000c000b */
[----:B012---:R-:W-:Y:S05]  /*cec0*/  ENDCOLLECTIVE ;  /* 0x000000000000791b */ /* 0x007fea0003800000 */
.L_x_1335:
[----:B------:R-:W-:Y:S02]  /*ced0*/  IMAD.MOV.U32 R12, RZ, RZ, 0x8 ;  /* 0x00000008ff0c7424 */ /* 0x000fe400078e00ff */
[----:B------:R-:W-:-:S05]  /*cee0*/  FADD.FTZ R0, R13, R14 ;  /* 0x0000000e0d007221 */ /* 0x000fca0000010000 */
[----:B------:R-:W-:-:S07]  /*cef0*/  MOV R13, R0 ;  /* 0x00000000000d7202 */ /* 0x000fce0000000f00 */
[----:B------:R-:W-:Y:S05]  /*cf00*/  WARPSYNC.COLLECTIVE R15, `(.L_x_1336) ;  /* 0x000000000f087348 */ /* 0x000fea0003c00000 */
[----:B------:R0:W1:Y:S02]  /*cf10*/  SHFL.BFLY P6, R14, R13, R12, R11 ;  /* 0x0c00000c0d0e7389 */ /* 0x00006400000c000b */
[----:B01----:R-:W-:Y:S05]  /*cf20*/  ENDCOLLECTIVE ;  /* 0x000000000000791b */ /* 0x003fea0003800000 */
.L_x_1336:
[----:B------:R-:W-:Y:S02]  /*cf30*/  IMAD.MOV.U32 R12, RZ, RZ, 0x4 ;  /* 0x00000004ff0c7424 */ /* 0x000fe400078e00ff */
[----:B------:R-:W-:-:S04]  /*cf40*/  FADD.FTZ R3, R0, R14 ;  /* 0x0000000e00037221 */ /* 0x000fc80000010000 */
[----:B------:R-:W-:-:S07]  /*cf50*/  IMAD.MOV.U32 R13, RZ, RZ, R3 ;  /* 0x000000ffff0d7224 */ /* 0x000fce00078e0003 */
[----:B------:R-:W-:Y:S05]  /*cf60*/  WARPSYNC.COLLECTIVE R15, `(.L_x_1337) ;  /* 0x000000000f087348 */ /* 0x000fea0003c00000 */
[----:B------:R0:W1:Y:S02]  /*cf70*/  SHFL.BFLY P6, R14, R13, R12, R11 ;  /* 0x0c00000c0d0e7389 */ /* 0x00006400000c000b */
[----:B01----:R-:W-:Y:S05]  /*cf80*/  ENDCOLLECTIVE ;  /* 0x000000000000791b */ /* 0x003fea0003800000 */
.L_x_1337:
[----:B------:R-:W-:Y:S02]  /*cf90*/  IMAD.MOV.U32 R12, RZ, RZ, 0x2 ;  /* 0x00000002ff0c7424 */ /* 0x000fe400078e00ff */
[----:B------:R-:W-:-:S04]  /*cfa0*/  FADD.FTZ R4, R3, R14 ;  /* 0x0000000e03047221 */ /* 0x000fc80000010000 */
[----:B------:R-:W-:-:S07]  /*cfb0*/  IMAD.MOV.U32 R13, RZ, RZ, R4 ;  /* 0x000000ffff0d7224 */ /* 0x000fce00078e0004 */
[----:B------:R-:W-:Y:S05]  /*cfc0*/  WARPSYNC.COLLECTIVE R15, `(.L_x_1338) ;  /* 0x000000000f087348 */ /* 0x000fea0003c00000 */
[----:B------:R0:W1:Y:S02]  /*cfd0*/  SHFL.BFLY P6, R14, R13, R12, R11 ;  /* 0x0c00000c0d0e7389 */ /* 0x00006400000c000b */
[----:B01----:R-:W-:Y:S05]  /*cfe0*/  ENDCOLLECTIVE ;  /* 0x000000000000791b */ /* 0x003fea0003800000 */
.L_x_1338:
[----:B------:R-:W-:Y:S02]  /*cff0*/  IMAD.MOV.U32 R12, RZ, RZ, 0x1 ;  /* 0x00000001ff0c7424 */ /* 0x000fe400078e00ff */
[----:B------:R-:W-:-:S05]  /*d000*/  FADD.FTZ R5, R4, R14 ;  /* 0x0000000e04057221 */ /* 0x000fca0000010000 */
[----:B------:R-:W-:-:S07]  /*d010*/  MOV R13, R5 ;  /* 0x00000005000d7202 */ /* 0x000fce0000000f00 */
[----:B------:R-:W-:Y:S05]  /*d020*/  WARPSYNC.COLLECTIVE R15, `(.L_x_1339) ;  /* 0x000000000f087348 */ /* 0x000fea0003c00000 */
[----:B------:R0:W1:Y:S02]  /*d030*/  SHFL.BFLY P6, R14, R13, R12, R11 ;  /* 0x0c00000c0d0e7389 */ /* 0x00006400000c000b */
[----:B01----:R-:W-:Y:S05]  /*d040*/  ENDCOLLECTIVE ;  /* 0x000000000000791b */ /* 0x003fea0003800000 */
.L_x_1339:
[----:B------:R-:W-:Y:S05]  /*d050*/  BRA `(.L_x_1340) ;  /* 0xffffff48009c7947 */ /* 0x000fea000383ffff */
.L_x_1265:
[----:B------:R-:W-:Y:S01]  /*d060*/  BSSY B0, `(.L_x_1341) ;  /* 0x0000007000007945 */ /* 0x000fe20003800000 */
[----:B------:R-:W-:Y:S02]  /*d070*/  IMAD.MOV.U32 R12, RZ, RZ, 0x2 ;  /* 0x00000002ff0c7424 */ /* 0x000fe400078e00ff */
[----:B------:R-:W-:Y:S02]  /*d080*/  IMAD.MOV.U32 R11, RZ, RZ, 0x1f ;  /* 0x0000001fff0b7424 */ /* 0x000fe400078e00ff */
[----:B-1234-:R-:W-:-:S07]  /*d090*/  IMAD.MOV.U32 R15, RZ, RZ, -0x1 ;  /* 0xffffffffff0f7424 */ /* 0x01efce00078e00ff */
[----:B------:R-:W-:Y:S05]  /*d0a0*/  WARPSYNC.COLLECTIVE R15, `(.L_x_1342) ;  /* 0x000000000f087348 */ /* 0x000fea0003c00000 */
[----:B------:R0:W1:Y:S02]  /*d0b0*/  SHFL.BFLY P6, R14, R13, R12, R11 ;  /* 0x0c00000c0d0e7389 */ /* 0x00006400000c000b */
[----:B01----:R-:W-:Y:S05]  /*d0c0*/  ENDCOLLECTIVE ;  /* 0x000000000000791b */ /* 0x003fea0003800000 */
.L_x_1342:
[----:B------:R-:W-:Y:S05]  /*d0d0*/  BSYNC B0 ;  /* 0x0000000000007941 */ /* 0x000fea0003800000 */
.L_x_1341:
[----:B------:R-:W-:Y:S01]  /*d0e0*/  FADD.FTZ R13, R13, R14 ;  /* 0x0000000e0d0d7221 */ /* 0x000fe20000010000 */
[----:B------:R-:W-:Y:S02]  /*d0f0*/  IMAD.MOV.U32 R12, RZ, RZ, 0x1 ;  /* 0x00000001ff0c7424 */ /* 0x000fe400078e00ff */
[----:B------:R-:W-:Y:S02]  /*d100*/  HFMA2 R11, -RZ, RZ, 0, 1.847743988037109375e-06 ;  /* 0x0000001fff0b7431 */ /* 0x000fe400000001ff */
[----:B------:R-:W-:-:S07]  /*d110*/  IMAD.MOV.U32 R15, RZ, RZ, -0x1 ;  /* 0xffffffffff0f7424 */ /* 0x000fce00078e00ff */
[----:B------:R-:W-:Y:S05]  /*d120*/  WARPSYNC.COLLECTIVE R15, `(.L_x_1343) ;  /* 0x000000000f087348 */ /* 0x000fea0003c00000 */
[----:B------:R0:W1:Y:S02]  /*d130*/  SHFL.BFLY P6, R14, R13, R12, R11 ;  /* 0x0c00000c0d0e7389 */ /* 0x00006400000c000b */
[----:B01----:R-:W-:Y:S05]  /*d140*/  ENDCOLLECTIVE ;  /* 0x000000000000791b */ /* 0x003fea0003800000 */
.L_x_1343:
[----:B------:R-:W-:Y:S05]  /*d150*/  BRA `(.L_x_1344) ;  /* 0xffffffa800bc7947 */ /* 0x000fea000383ffff */
.L_x_1269:
[----:B------:R-:W-:Y:S01]  /*d160*/  BSSY B0, `(.L_x_1345) ;  /* 0x0000008000007945 */ /* 0x000fe20003800000 */
[----:B------:R-:W-:Y:S02]  /*d170*/  IMAD.MOV.U32 R13, RZ, RZ, R52 ;  /* 0x000000ffff0d7224 */ /* 0x000fe400078e0034 */
[----:B------:R-:W-:Y:S02]  /*d180*/  IMAD.MOV.U32 R12, RZ, RZ, 0x10 ;  /* 0x00000010ff0c7424 */ /* 0x000fe400078e00ff */
[----:B------:R-:W-:Y:S02]  /*d190*/  IMAD.MOV.U32 R11, RZ, RZ, 0x1f ;  /* 0x0000001fff0b7424 */ /* 0x000fe400078e00ff */
[----:B------:R-:W-:-:S07]  /*d1a0*/  IMAD.MOV.U32 R15, RZ, RZ, -0x1 ;  /* 0xffffffffff0f7424 */ /* 0x000fce00078e00ff */
[----:B-12-4-:R-:W-:Y:S05]  /*d1b0*/  WARPSYNC.COLLECTIVE R15, `(.L_x_1346) ;  /* 0x000000000f087348 */ /* 0x016fea0003c00000 */
[----:B------:R0:W3:Y:S02]  /*d1c0*/  SHFL.BFLY P6, R14, R13, R12, R11 ;  /* 0x0c00000c0d0e7389 */ /* 0x0000e400000c000b */
[----:B01234-:R-:W-:Y:S05]  /*d1d0*/  ENDCOLLECTIVE ;  /* 0x000000000000791b */ /* 0x01ffea0003800000 */
.L_x_1346:
[----:B------:R-:W-:Y:S05]  /*d1e0*/  BSYNC B0 ;  /* 0x0000000000007941 */ /* 0x000fea0003800000 */
.L_x_1345:
[----:B------:R-:W-:Y:S01]  /*d1f0*/  FMNMX.FTZ R13, R14, R52, !PT ;  /* 0x000000340e0d7209 */ /* 0x000fe20007810000 */
[----:B------:R-:W-:Y:S01]  /*d200*/  IMAD.MOV.U32 R11, RZ, RZ, 0x1f ;  /* 0x0000001fff0b7424 */ /* 0x000fe200078e00ff */
[----:B------:R-:W-:Y:S01]  /*d210*/  MOV R12, 0x8 ;  /* 0x00000008000c7802 */ /* 0x000fe20000000f00 */
[----:B------:R-:W-:-:S07]  /*d220*/  IMAD.MOV.U32 R15, RZ, RZ, -0x1 ;  /* 0xffffffffff0f7424 */ /* 0x000fce00078e00ff */
[----:B------:R-:W-:Y:S05]  /*d230*/  WARPSYNC.COLLECTIVE R15, `(.L_x_1347) ;  /* 0x000000000f087348 */ /* 0x000fea0003c00000 */
[----:B------:R0:W1:Y:S02]  /*d240*/  SHFL.BFLY P6, R14, R13, R12, R11 ;  /* 0x0c00000c0d0e7389 */ /* 0x00006400000c000b */
[----:B01----:R-:W-:Y:S05]  /*d250*/  ENDCOLLECTIVE ;  /* 0x000000000000791b */ /* 0x003fea0003800000 */
.L_x_1347:
[----:B------:R-:W-:Y:S01]  /*d260*/  IMAD.MOV.U32 R12, RZ, RZ, 0x4 ;  /* 0x00000004ff0c7424 */ /* 0x000fe200078e00ff */
[----:B------:R-:W-:-:S05]  /*d270*/  FMNMX.FTZ R0, R13, R14, !PT ;  /* 0x0000000e0d007209 */ /* 0x000fca0007810000 */
[----:B------:R-:W-:-:S07]  /*d280*/  IMAD.MOV.U32 R13, RZ, RZ, R0 ;  /* 0x000000ffff0d7224 */ /* 0x000fce00078e0000 */
[----:B------:R-:W-:Y:S05]  /*d290*/  WARPSYNC.COLLECTIVE R15, `(.L_x_1348) ;  /* 0x000000000f087348 */ /* 0x000fea0003c00000 */
[----:B------:R0:W1:Y:S02]  /*d2a0*/  SHFL.BFLY P6, R14, R13, R12, R11 ;  /* 0x0c00000c0d0e7389 */ /* 0x00006400000c000b */
[----:B01----:R-:W-:Y:S05]  /*d2b0*/  ENDCOLLECTIVE ;  /* 0x000000000000791b */ /* 0x003fea0003800000 */
.L_x_1348:
[----:B------:R-:W-:Y:S05]  /*d2c0*/  BRA `(.L_x_1349) ;  /* 0xffffffac00047947 */ /* 0x000fea000383ffff */
.L_x_1350:
        /* <DEDUP_REMOVED lines=11> */
.L_x_3255:


//--------------------- .text._ZN4mmha33masked_multihead_attention_kernelIfLi48ELi64ELi1ELi16ELi256ELb1ELb0EEEv26Multihead_attention_paramsIT_XT5_EE --------------------------
	.section	.text._ZN4mmha33masked_multihead_attention_kernelIfLi48ELi64ELi1ELi16ELi256ELb1ELb0EEEv26Multihead_attention_paramsIT_XT5_EE,"ax",@progbits
	.align	128
        .global         _ZN4mmha33masked_multihead_attention_kernelIfLi48ELi64ELi1ELi16ELi256ELb1ELb0EEEv26Multihead_attention_paramsIT_XT5_EE
        .type           _ZN4mmha33masked_multihead_attention_kernelIfLi48ELi64ELi1ELi16ELi256ELb1ELb0EEEv26Multihead_attention_paramsIT_XT5_EE,@function
        .size           _ZN4mmha33masked_multihead_attention_kernelIfLi48ELi64ELi1ELi16ELi256ELb1ELb0EEEv26Multihead_attention_paramsIT_XT5_EE,(.L_x_3256 - _ZN4mmha33masked_multihead_attention_kernelIfLi48ELi64ELi1ELi16ELi256ELb1ELb0EEEv26Multihead_attention_paramsIT_XT5_EE)
        .other          _ZN4mmha33masked_multihead_attention_kernelIfLi48ELi64ELi1ELi16ELi256ELb1ELb0EEEv26Multihead_attention_paramsIT_XT5_EE,@"STO_CUDA_ENTRY STV_DEFAULT"
_ZN4mmha33masked_multihead_attention_kernelIfLi48ELi64ELi1ELi16ELi256ELb1ELb0EEEv26Multihead_attention_paramsIT_XT5_EE:
.text._ZN4mmha33masked_multihead_attention_kernelIfLi48ELi64ELi1ELi16ELi256ELb1ELb0EEEv26Multihead_attention_paramsIT_XT5_EE:
        /* <DEDUP_REMOVED lines=12> */
.L_x_1351:
[----:B------:R-:W1:Y:S08]  /*00c0*/  LDC R6, c[0x0][0x3f0] ;  /* 0x0000fc00ff067b82 */ /* 0x000e700000000800 */
[----:B------:R-:W3:Y:S08]  /*00d0*/  LDC.64 R8, c[0x0][0x460] ;  /* 0x00011800ff087b82 */ /* 0x000ef00000000a00 */
[----:B------:R-:W4:Y:S01]  /*00e0*/  LDC R37, c[0x0][0x40c] ;  /* 0x00010300ff257b82 */ /* 0x000f220000000800 */
[----:B-1----:R-:W-:-:S07]  /*00f0*/  IABS R5, R6 ;  /* 0x0000000600057213 */ /* 0x002fce0000000000 */
[----:B------:R-:W2:Y:S01]  /*0100*/  LDC.64 R16, c[0x0][0x498] ;  /* 0x00012600ff107b82 */ /* 0x000ea20000000a00 */
[----:B------:R-:W1:Y:S01]  /*0110*/  I2F.RP R0, R5 ;  /* 0x0000000500007306 */ /* 0x000e620000209400 */
[----:B---3--:R-:W-:Y:S01]  /*0120*/  ISETP.NE.U32.AND P0, PT, R8, RZ, PT ;  /* 0x000000ff0800720c */ /* 0x008fe20003f05070 */
[----:B------:R-:W3:Y:S05]  /*0130*/  S2R R31, SR_TID.X ;  /* 0x00000000001f7919 */ /* 0x000eea0000002100 */
[----:B------:R-:W0:Y:S01]  /*0140*/  LDC R35, c[0x0][0x3f8] ;  /* 0x0000fe00ff237b82 */ /* 0x000e220000000800 */
[----:B------:R-:W-:-:S04]  /*0150*/  ISETP.NE.AND.EX P0, PT, R9, RZ, PT, P0 ;  /* 0x000000ff0900720c */ /* 0x000fc80003f05300 */
[----:B----4-:R-:W-:Y:S01]  /*0160*/  ISETP.EQ.AND P4, PT, R37, RZ, P0 ;  /* 0x000000ff2500720c */ /* 0x010fe20000782270 */
[----:B-1----:R-:W1:Y:S01]  /*0170*/  MUFU.RCP R0, R0 ;  /* 0x0000000000007308 */ /* 0x002e620000001000 */
[----:B------:R-:W0:Y:S01]  /*0180*/  S2R R30, SR_CTAID.X ;  /* 0x00000000001e7919 */ /* 0x000e220000002500 */
[----:B------:R-:W-:Y:S01]  /*0190*/  BSSY.RECONVERGENT B0, `(.L_x_1352) ;  /* 0x0000036000007945 */ /* 0x000fe20003800200 */
[----:B------:R-:W-:Y:S01]  /*01a0*/  P2R R23, PR, RZ, 0x10 ;  /* 0x00000010ff177803 */ /* 0x000fe20000000000 */
[----:B--2---:R-:W-:-:S06]  /*01b0*/  IMAD.WIDE.U32 R16, R15, 0x4, R16 ;  /* 0x000000040f107825 */ /* 0x004fcc00078e0010 */
[----:B------:R2:W5:Y:S01]  /*01c0*/  LDG.E R16, desc[UR36][R16.64] ;  /* 0x0000002410107981 */ /* 0x000562000c1e1900 */
[----:B-1----:R-:W-:-:S04]  /*01d0*/  VIADD R2, R0, 0xffffffe ;  /* 0x0ffffffe00027836 */ /* 0x002fc80000000000 */
[----:B------:R1:W4:Y:S02]  /*01e0*/  F2I.FTZ.U32.TRUNC.NTZ R3, R2 ;  /* 0x0000000200037305 */ /* 0x000324000021f000 */
[----:B-1----:R-:W-:Y:S01]  /*01f0*/  IMAD.MOV.U32 R2, RZ, RZ, RZ ;  /* 0x000000ffff027224 */ /* 0x002fe200078e00ff */
[----:B----4-:R-:W-:-:S05]  /*0200*/  IADD3 R4, PT, PT, RZ, -R3, RZ ;  /* 0x80000003ff047210 */ /* 0x010fca0007ffe0ff */
[----:B------:R-:W-:Y:S01]  /*0210*/  IMAD R7, R4, R5, RZ ;  /* 0x0000000504077224 */ /* 0x000fe200078e02ff */
[----:B------:R-:W-:-:S03]  /*0220*/  IABS R4, R15 ;  /* 0x0000000f00047213 */ /* 0x000fc60000000000 */
[----:B------:R-:W-:-:S06]  /*0230*/  IMAD.HI.U32 R3, R3, R7, R2 ;  /* 0x0000000703037227 */ /* 0x000fcc00078e0002 */
        /* <DEDUP_REMOVED lines=8> */
[----:B------:R-:W1:Y:S01]  /*02c0*/  @P4 LDC.64 R4, c[0x0][0x460] ;  /* 0x00011800ff044b82 */ /* 0x000e620000000a00 */
[----:B------:R-:W-:-:S04]  /*02d0*/  LOP3.LUT R0, R15, R6, RZ, 0x3c, !PT ;  /* 0x000000060f007212 */ /* 0x000fc800078e3cff */
[----:B------:R-:W-:-:S06]  /*02e0*/  ISETP.GE.AND P2, PT, R0, RZ, PT ;  /* 0x000000ff0000720c */ /* 0x000fcc0003f46270 */
[----:B------:R-:W-:-:S05]  /*02f0*/  @P0 VIADD R3, R3, 0x1 ;  /* 0x0000000103030836 */ /* 0x000fca0000000000 */
[----:B------:R-:W-:-:S05]  /*0300*/  MOV R84, R3 ;  /* 0x0000000300547202 */ /* 0x000fca0000000f00 */
[----:B------:R-:W-:Y:S01]  /*0310*/  @!P2 IMAD.MOV R84, RZ, RZ, -R84 ;  /* 0x000000ffff54a224 */ /* 0x000fe200078e0a54 */
[----:B------:R-:W-:Y:S02]  /*0320*/  @!P1 LOP3.LUT R84, RZ, R6, RZ, 0x33, !PT ;  /* 0x00000006ff549212 */ /* 0x000fe400078e33ff */
[----:B------:R-:W4:Y:S03]  /*0330*/  LDC R6, c[0x0][0x3e8] ;  /* 0x0000fa00ff067b82 */ /* 0x000f260000000800 */
[----:B-1----:R-:W-:-:S05]  /*0340*/  @P4 IMAD.WIDE R4, R84, 0x4, R4 ;  /* 0x0000000454044825 */ /* 0x002fca00078e0204 */
[----:B------:R2:W5:Y:S01]  /*0350*/  @P4 LDG.E R2, desc[UR36][R4.64] ;  /* 0x0000002404024981 */ /* 0x000562000c1e1900 */
[----:B---3--:R-:W-:Y:S01]  /*0360*/  ISETP.GT.U32.AND P3, PT, R31, 0x17, PT ;  /* 0x000000171f00780c */ /* 0x008fe20003f64070 */
[----:B0-----:R-:W-:Y:S01]  /*0370*/  IMAD R0, R15, R35, R30 ;  /* 0x000000230f007224 */ /* 0x001fe200078e021e */
[----:B----4-:R-:W-:Y:S02]  /*0380*/  ISETP.NE.AND P0, PT, R6, RZ, PT ;  /* 0x000000ff0600720c */ /* 0x010fe40003f05270 */
[----:B------:R-:W-:Y:S02]  /*0390*/  CS2R R28, SRZ ;  /* 0x00000000001c7805 */ /* 0x000fe4000001ff00 */
[----:B------:R-:W-:-:S09]  /*03a0*/  SHF.L.U32 R14, R31, 0x1, RZ ;  /* 0x000000011f0e7819 */ /* 0x000fd200000006ff */
        /* <DEDUP_REMOVED lines=20> */
.L_x_1353:
[----:B------:R-:W-:Y:S05]  /*04f0*/  BSYNC.RECONVERGENT B0 ;  /* 0x0000000000007941 */ /* 0x000fea0003800200 */
.L_x_1352:
[----:B------:R-:W1:Y:S01]  /*0500*/  LDCU.64 UR6, c[0x0][0x3a0] ;  /* 0x00007400ff0677ac */ /* 0x000e620008000a00 */
[----:B------:R-:W2:Y:S01]  /*0510*/  LDC.64 R10, c[0x0][0x418] ;  /* 0x00010600ff0a7b82 */ /* 0x000ea20000000a00 */
[----:B------:R-:W-:Y:S01]  /*0520*/  ISETP.GT.U32.OR P2, PT, R31, 0x1f, !P4 ;  /* 0x0000001f1f00780c */ /* 0x000fe20006744470 */
[----:B------:R-:W-:Y:S01]  /*0530*/  IMAD R38, R0, 0x30, RZ ;  /* 0x0000003000267824 */ /* 0x000fe200078e02ff */
[----:B------:R-:W3:Y:S01]  /*0540*/  LDCU.64 UR4, c[0x0][0x390] ;  /* 0x00007200ff0477ac */ /* 0x000ee20008000a00 */
[----:B------:R-:W-:Y:S02]  /*0550*/  SHF.R.U32.HI R32, RZ, 0x1, R31 ;  /* 0x00000001ff207819 */ /* 0x000fe4000001161f */
[----:B------:R-:W-:Y:S02]  /*0560*/  CS2R R26, SRZ ;  /* 0x00000000001a7805 */ /* 0x000fe4000001ff00 */
[----:B------:R-:W-:Y:S02]  /*0570*/  LOP3.LUT R33, R14, 0x2, RZ, 0xc0, !PT ;  /* 0x000000020e217812 */ /* 0x000fe400078ec0ff */
[----:B------:R-:W-:Y:S01]  /*0580*/  CS2R R24, SRZ ;  /* 0x0000000000187805 */ /* 0x000fe2000001ff00 */
[----:B------:R-:W4:Y:S01]  /*0590*/  LDC R34, c[0x0][0x3f4] ;  /* 0x0000fd00ff227b82 */ /* 0x000f220000000800 */
[----:B-----5:R-:W-:-:S02]  /*05a0*/  IADD3 R17, PT, PT, R16, -0x1, RZ ;  /* 0xffffffff10117810 */ /* 0x020fc40007ffe0ff */
[----:B------:R-:W-:-:S05]  /*05b0*/  CS2R R20, SRZ ;  /* 0x0000000000147805 */ /* 0x000fca000001ff00 */
[----:B------:R-:W0:Y:S01]  /*05c0*/  @!P3 LDC.64 R4, c[0x0][0x3b8] ;  /* 0x0000ee00ff04bb82 */ /* 0x000e220000000a00 */
[----:B-1----:R-:W-:-:S04]  /*05d0*/  ISETP.NE.U32.AND P0, PT, RZ, UR6, PT ;  /* 0x00000006ff007c0c */ /* 0x002fc8000bf05070 */
[----:B------:R-:W-:Y:S02]  /*05e0*/  ISETP.NE.AND.EX P0, PT, RZ, UR7, PT, P0 ;  /* 0x00000007ff007c0c */ /* 0x000fe4000bf05300 */
[----:B---3--:R-:W-:Y:S01]  /*05f0*/  ISETP.NE.U32.AND P1, PT, RZ, UR4, PT ;  /* 0x00000004ff007c0c */ /* 0x008fe2000bf25070 */
[----:B------:R-:W1:Y:S01]  /*0600*/  LDCU.U8 UR4, c[0x0][0x404] ;  /* 0x00008080ff0477ac */ /* 0x000e620008000000 */
[----:B------:R-:W-:Y:S02]  /*0610*/  ISETP.GT.U32.OR P0, PT, R31, 0x17, !P0 ;  /* 0x000000171f00780c */ /* 0x000fe40004704470 */
[----:B------:R-:W-:Y:S02]  /*0620*/  ISETP.NE.AND.EX P1, PT, RZ, UR5, PT, P1 ;  /* 0x00000005ff007c0c */ /* 0x000fe4000bf25310 */
[----:B------:R-:W-:Y:S02]  /*0630*/  ISETP.NE.OR P0, PT, R37, RZ, P0 ;  /* 0x000000ff2500720c */ /* 0x000fe40000705670 */
[----:B------:R-:W-:Y:S01]  /*0640*/  ISETP.GT.U32.OR P1, PT, R31, 0x17, !P1 ;  /* 0x000000171f00780c */ /* 0x000fe20004f24470 */
[-C--:B----4-:R-:W-:Y:S01]  /*0650*/  @!P3 IMAD R0, R38, R34.reuse, R33 ;  /* 0x000000222600b224 */ /* 0x090fe200078e0221 */
[----:B--2---:R-:W-:Y:S01]  /*0660*/  ISETP.NE.U32.AND P4, PT, R10, RZ, PT ;  /* 0x000000ff0a00720c */ /* 0x004fe20003f85070 */
[----:B------:R-:W-:-:S03]  /*0670*/  @!P3 IMAD R3, R32, R34, R17 ;  /* 0x000000222003b224 */ /* 0x000fc600078e0211 */
[----:B------:R-:W-:Y:S01]  /*0680*/  ISETP.NE.AND.EX P4, PT, R11, RZ, PT, P4 ;  /* 0x000000ff0b00720c */ /* 0x000fe20003f85340 */
[----:B------:R-:W-:Y:S01]  /*0690*/  @!P3 IMAD R3, R3, 0x4, R0 ;  /* 0x000000040303b824 */ /* 0x000fe200078e0200 */
[----:B------:R-:W2:Y:S01]  /*06a0*/  @!P2 LDC.64 R10, c[0x0][0x450] ;  /* 0x00011400ff0aab82 */ /* 0x000ea20000000a00 */
[----:B------:R-:W-:Y:S02]  /*06b0*/  @!P2 IMAD R0, R2, R35, RZ ;  /* 0x000000230200a224 */ /* 0x000fe400078e02ff */
[----:B0-----:R-:W-:-:S04]  /*06c0*/  @!P3 IMAD.WIDE R4, R3, 0x4, R4 ;  /* 0x000000040304b825 */ /* 0x001fc800078e0204 */
[----:B------:R-:W-:Y:S01]  /*06d0*/  IMAD R3, R30, 0x30, R14 ;  /* 0x000000301e037824 */ /* 0x000fe200078e020e */
[----:B------:R-:W0:Y:S01]  /*06e0*/  @!P0 LDC.64 R8, c[0x0][0x3a0] ;  /* 0x0000e800ff088b82 */ /* 0x000e220000000a00 */
[----:B------:R3:W4:Y:S07]  /*06f0*/  @!P3 LDG.E.64 R26, desc[UR36][R4.64] ;  /* 0x00000024041ab981 */ /* 0x00072e000c1e1b00 */
[----:B------:R-:W1:Y:S01]  /*0700*/  @!P1 LDC.64 R6, c[0x0][0x390] ;  /* 0x0000e400ff069b82 */ /* 0x000e620000000a00 */
[----:B------:R-:W-:-:S02]  /*0710*/  IABS R22, R34 ;  /* 0x0000002200167213 */ /* 0x000fc40000000000 */
[----:B------:R-:W-:-:S05]  /*0720*/  IABS R19, R17 ;  /* 0x0000001100137213 */ /* 0x000fca0000000000 */
[----:B------:R-:W3:Y:S01]  /*0730*/  @P4 LDC.64 R12, c[0x0][0x418] ;  /* 0x00010600ff0c4b82 */ /* 0x000ee20000000a00 */
[----:B0-----:R-:W-:-:S05]  /*0740*/  @!P0 IMAD.WIDE.U32 R8, R3, 0x4, R8 ;  /* 0x0000000403088825 */ /* 0x001fca00078e0008 */
[----:B------:R-:W4:Y:S01]  /*0750*/  @!P0 LDG.E.64 R24, desc[UR36][R8.64] ;  /* 0x0000002408188981 */ /* 0x000f22000c1e1b00 */
[----:B-1----:R-:W-:-:S04]  /*0760*/  @!P1 IMAD.WIDE.U32 R6, R3, 0x4, R6 ;  /* 0x0000000403069825 */ /* 0x002fc800078e0006 */
[----:B------:R-:W-:Y:S01]  /*0770*/  @!P2 IMAD R3, R0, 0x30, R3 ;  /* 0x000000300003a824 */ /* 0x000fe200078e0203 */
[----:B------:R-:W4:Y:S03]  /*0780*/  @!P1 LDG.E.64 R20, desc[UR36][R6.64] ;  /* 0x0000002406149981 */ /* 0x000f26000c1e1b00 */
[----:B--2---:R-:W-:-:S06]  /*0790*/  @!P2 IMAD.WIDE R10, R3, 0x4, R10 ;  /* 0x00000004030aa825 */ /* 0x004fcc00078e020a */
[----:B------:R-:W2:Y:S01]  /*07a0*/  @!P2 LDG.E.64 R10, desc[UR36][R10.64] ;  /* 0x000000240a0aa981 */ /* 0x000ea2000c1e1b00 */
[----:B------:R-:W0:Y:S08]  /*07b0*/  I2F.RP R0, R22 ;  /* 0x0000001600007306 */ /* 0x000e300000209400 */
[----:B0-----:R-:W3:Y:S02]  /*07c0*/  MUFU.RCP R0, R0 ;  /* 0x0000000000007308 */ /* 0x001ee40000001000 */
[----:B---3--:R-:W-:-:S06]  /*07d0*/  VIADD R4, R0, 0xffffffe ;  /* 0x0ffffffe00047836 */ /* 0x008fcc0000000000 */
[----:B------:R0:W1:Y:S02]  /*07e0*/  F2I.FTZ.U32.TRUNC.NTZ R5, R4 ;  /* 0x0000000400057305 */ /* 0x000064000021f000 */
[----:B0-----:R-:W-:Y:S01]  /*07f0*/  IMAD.MOV.U32 R4, RZ, RZ, RZ ;  /* 0x000000ffff047224 */ /* 0x001fe200078e00ff */
[----:B-1----:R-:W-:-:S05]  /*0800*/  IADD3 R3, PT, PT, RZ, -R5, RZ ;  /* 0x80000005ff037210 */ /* 0x002fca0007ffe0ff */
[----:B------:R-:W-:-:S04]  /*0810*/  IMAD R3, R3, R22, RZ ;  /* 0x0000001603037224 */ /* 0x000fc800078e02ff */
[----:B------:R-:W-:Y:S02]  /*0820*/  IMAD.HI.U32 R5, R5, R3, R4 ;  /* 0x0000000305057227 */ /* 0x000fe400078e0004 */
[----:B------:R-:W0:Y:S04]  /*0830*/  LDC R3, c[0x0][0x400] ;  /* 0x00010000ff037b82 */ /* 0x000e280000000800 */
[----:B------:R-:W-:-:S05]  /*0840*/  IMAD.HI.U32 R5, R5, R19, RZ ;  /* 0x0000001305057227 */ /* 0x000fca00078e00ff */
[----:B------:R-:W-:-:S05]  /*0850*/  IADD3 R5, PT, PT, -R5, RZ, RZ ;  /* 0x000000ff05057210 */ /* 0x000fca0007ffe1ff */
[----:B------:R-:W-:-:S05]  /*0860*/  IMAD R19, R22, R5, R19 ;  /* 0x0000000516137224 */ /* 0x000fca00078e0213 */
[----:B------:R-:W-:-:S13]  /*0870*/  ISETP.GT.U32.AND P0, PT, R22, R19, PT ;  /* 0x000000131600720c */ /* 0x000fda0003f04070 */
[----:B------:R-:W-:-:S05]  /*0880*/  @!P0 IMAD.IADD R19, R19, 0x1, -R22 ;  /* 0x0000000113138824 */ /* 0x000fca00078e0a16 */
[----:B------:R-:W-:Y:S02]  /*0890*/  ISETP.GT.U32.AND P0, PT, R22, R19, PT ;  /* 0x000000131600720c */ /* 0x000fe40003f04070 */
[----:B------:R-:W-:Y:S01]  /*08a0*/  ISETP.GE.AND P1, PT, R17, RZ, PT ;  /* 0x000000ff1100720c */ /* 0x000fe20003f26270 */
[----:B------:R-:W-:Y:S01]  /*08b0*/  HFMA2 R18, -RZ, RZ, 0, 0 ;  /* 0x00000000ff127431 */ /* 0x000fe200000001ff */
[----:B------:R-:W-:-:S09]  /*08c0*/  ISETP.NE.AND P3, PT, R34, RZ, PT ;  /* 0x000000ff2200720c */ /* 0x000fd20003f65270 */
[----:B------:R-:W-:Y:S02]  /*08d0*/  @!P0 IADD3 R19, PT, PT, R19, -R22, RZ ;  /* 0x8000001613138210 */ /* 0x000fe40007ffe0ff */
[----:B------:R-:W-:-:S04]  /*08e0*/  ISETP.NE.AND P0, PT, RZ, UR4, PT ;  /* 0x00000004ff007c0c */ /* 0x000fc8000bf05270 */
[----:B0-----:R-:W-:Y:S01]  /*08f0*/  ISETP.LT.OR P0, PT, R3, 0x1, P0 ;  /* 0x000000010300780c */ /* 0x001fe20000701670 */
[----:B------:R-:W-:Y:S01]  /*0900*/  @P4 IMAD.WIDE.U32 R12, R15, 0x4, R12 ;  /* 0x000000040f0c4825 */ /* 0x000fe200078e000c */
[----:B------:R-:W-:Y:S04]  /*0910*/  BSSY.RECONVERGENT B6, `(.L_x_1354) ;  /* 0x00000d6000067945 */ /* 0x000fe80003800200 */
[----:B------:R0:W5:Y:S01]  /*0920*/  @P4 LDG.E R18, desc[UR36][R12.64] ;  /* 0x000000240c124981 */ /* 0x000162000c1e1900 */
[----:B------:R-:W-:Y:S01]  /*0930*/  ISETP.NE.AND P4, PT, R37, RZ, PT ;  /* 0x000000ff2500720c */ /* 0x000fe20003f85270 */
[----:B------:R-:W-:Y:S01]  /*0940*/  @!P1 IMAD.MOV R19, RZ, RZ, -R19 ;  /* 0x000000ffff139224 */ /* 0x000fe200078e0a13 */
[-C--:B------:R-:W-:Y:S01]  /*0950*/  @!P3 LOP3.LUT R19, RZ, R34.reuse, RZ, 0x33, !PT ;  /* 0x00000022ff13b212 */ /* 0x080fe200078e33ff */
[----:B------:R-:W-:Y:S01]  /*0960*/  IMAD R84, R84, R35, RZ ;  /* 0x0000002354547224 */ /* 0x000fe200078e02ff */
[----:B------:R-:W-:Y:S01]  /*0970*/  VIADDMNMX R22, R16, -R34, RZ, !PT ;  /* 0x8000002210167246 */ /* 0x000fe200078001ff */
[----:B----4-:R-:W-:Y:S01]  /*0980*/  FADD.FTZ R5, R24, R26 ;  /* 0x0000001a18057221 */ /* 0x010fe20000010000 */
[----:B------:R-:W-:-:S04]  /*0990*/  FADD.FTZ R0, R25, R27 ;  /* 0x0000001b19007221 */ /* 0x000fc80000010000 */
[----:B------:R-:W-:Y:S02]  /*09a0*/  FSEL R26, R5, R26, !P4 ;  /* 0x0000001a051a7208 */ /* 0x000fe40006000000 */
[----:B------:R-:W-:Y:S01]  /*09b0*/  FSEL R27, R0, R27, !P4 ;  /* 0x0000001b001b7208 */ /* 0x000fe20006000000 */
[----:B------:R-:W-:Y:S01]  /*09c0*/  FADD.FTZ R28, R20, R28 ;  /* 0x0000001c141c7221 */ /* 0x000fe20000010000 */
[----:B------:R-:W-:Y:S01]  /*09d0*/  FADD.FTZ R29, R21, R29 ;  /* 0x0000001d151d7221 */ /* 0x000fe20000010000 */
[----:B--2---:R-:W-:Y:S01]  /*09e0*/  @!P2 FMUL.FTZ R26, R5, R10 ;  /* 0x0000000a051aa220 */ /* 0x004fe20000410000 */
[----:B------:R-:W-:Y:S01]  /*09f0*/  @!P2 FMUL.FTZ R27, R0, R11 ;  /* 0x0000000b001ba220 */ /* 0x000fe20000410000 */
[----:B0-----:R-:W-:Y:S06]  /*0a00*/  @P0 BRA `(.L_x_1355) ;  /* 0x0000000000b00947 */ /* 0x001fec0003800000 */
        /* <DEDUP_REMOVED lines=25> */
.L_x_1356:
        /* <DEDUP_REMOVED lines=19> */
.L_x_1355:
        /* <DEDUP_REMOVED lines=55> */
.L_x_1358:
        /* <DEDUP_REMOVED lines=15> */
.L_x_1359:
        /* <DEDUP_REMOVED lines=46> */
.L_x_1365:
[----:B------:R-:W-:Y:S05]  /*1410*/  BSYNC.RECONVERGENT B2 ;  /* 0x0000000000027941 */ /* 0x000fea0003800200 */
.L_x_1364:
[----:B-1----:R0:W-:Y:S04]  /*1420*/  STS [R13], R26 ;  /* 0x0000001a0d007388 */ /* 0x0021e80000000800 */
[----:B--2---:R0:W-:Y:S01]  /*1430*/  STS [R14], R27 ;  /* 0x0000001b0e007388 */ /* 0x0041e20000000800 */
[----:B------:R-:W-:Y:S05]  /*1440*/  BRA `(.L_x_1366) ;  /* 0x0000000000487947 */ /* 0x000fea0003800000 */
.L_x_1363:
[----:B------:R-:W-:-:S04]  /*1450*/  SHF.L.U32 R4, R4, 0x1, RZ ;  /* 0x0000000104047819 */ /* 0x000fc800000006ff */
[----:B------:R-:W-:-:S13]  /*1460*/  ISETP.GE.AND P0, PT, R4, R7, PT ;  /* 0x000000070400720c */ /* 0x000fda0003f06270 */
[----:B------:R-:W-:Y:S05]  /*1470*/  @P0 BRA `(.L_x_1366) ;  /* 0x00000000003c0947 */ /* 0x000fea0003800000 */
[----:B------:R-:W-:Y:S02]  /*1480*/  I2FP.F32.S32 R10, R7 ;  /* 0x00000007000a7245 */ /* 0x000fe40000201400 */
[----:B------:R-:W-:Y:S02]  /*1490*/  I2FP.F32.S32 R4, R4 ;  /* 0x0000000400047245 */ /* 0x000fe40000201400 */
[----:B------:R-:W0:Y:S03]  /*14a0*/  MUFU.RCP R5, R10 ;  /* 0x0000000a00057308 */ /* 0x000e260000001000 */
        /* <DEDUP_REMOVED lines=12> */
.L_x_1366:
[----:B------:R-:W-:Y:S05]  /*1570*/  BSYNC.RECONVERGENT B1 ;  /* 0x0000000000017941 */ /* 0x000fea0003800200 */
.L_x_1362:
[----:B------:R1:W-:Y:S04]  /*1580*/  STS [R11], R28 ;  /* 0x0000001c0b007388 */ /* 0x0003e80000000800 */
[----:B------:R1:W-:Y:S02]  /*1590*/  STS [R12], R29 ;  /* 0x0000001d0c007388 */ /* 0x0003e40000000800 */
.L_x_1361:
[----:B------:R-:W-:Y:S05]  /*15a0*/  BSYNC.RECONVERGENT B0 ;  /* 0x0000000000007941 */ /* 0x000fea0003800200 */
.L_x_1360:
        /* <DEDUP_REMOVED lines=10> */
.L_x_1368:
[----:B------:R-:W-:Y:S05]  /*1650*/  BSYNC.RECONVERGENT B0 ;  /* 0x0000000000007941 */ /* 0x000fea0003800200 */
.L_x_1367:
[----:B------:R-:W-:Y:S06]  /*1660*/  BAR.SYNC.DEFER_BLOCKING 0x0 ;  /* 0x0000000000007b1d */ /* 0x000fec0000010000 */
.L_x_1357:
[----:B------:R-:W-:Y:S05]  /*1670*/  BSYNC.RECONVERGENT B6 ;  /* 0x0000000000067941 */ /* 0x000fea0003800200 */
.L_x_1354:
        /* <DEDUP_REMOVED lines=11> */
[----:B------:R-:W-:Y:S02]  /*1730*/  VIADD R6, R20, 0x40 ;  /* 0x0000004014067836 */ /* 0x000fe40000000000 */
[----:B--2-4-:R-:W-:-:S03]  /*1740*/  FMUL.FTZ R10, R26, R28 ;  /* 0x0000001c1a0a7220 */ /* 0x014fc60000410000 */
[----:B------:R-:W-:Y:S01]  /*1750*/  LEA R6, R21, R6, 0x18 ;  /* 0x0000000615067211 */ /* 0x000fe200078ec0ff */
[----:B------:R-:W-:-:S03]  /*1760*/  FFMA.FTZ R13, R27, R29, R10 ;  /* 0x0000001d1b0d7223 */ /* 0x000fc6000001000a */
[----:B------:R-:W-:-:S05]  /*1770*/  LEA R6, R31, R6, 0x3 ;  /* 0x000000061f067211 */ /* 0x000fca00078e18ff */
        /* <DEDUP_REMOVED lines=24> */
.L_x_1513:
        /* <DEDUP_REMOVED lines=10> */
[----:B------:R-:W2:Y:S01]  /*19a0*/  LDC.64 R4, c[0x0][0x438] ;  /* 0x00010e00ff047b82 */ /* 0x000ea20000000a00 */
[----:B0----5:R-:W-:-:S05]  /*19b0*/  IADD3 R7, PT, PT, R17, -R18, RZ ;  /* 0x8000001211077210 */ /* 0x021fca0007ffe0ff */
[----:B-1----:R-:W-:-:S04]  /*19c0*/  IMAD R30, R30, UR4, R7 ;  /* 0x000000041e1e7c24 */ /* 0x002fc8000f8e0207 */
[----:B------:R-:W-:-:S04]  /*19d0*/  IMAD R7, R30, UR4, R7 ;  /* 0x000000041e077c24 */ /* 0x000fc8000f8e0207 */
[----:B--2---:R-:W-:-:S06]  /*19e0*/  IMAD.WIDE R4, R7, 0x4, R4 ;  /* 0x0000000407047825 */ /* 0x004fcc00078e0204 */
[----:B------:R-:W2:Y:S02]  /*19f0*/  LDG.E R5, desc[UR36][R4.64] ;  /* 0x0000002404057981 */ /* 0x000ea4000c1e1900 */
[----:B--2---:R-:W-:-:S07]  /*1a00*/  FADD.FTZ R0, R0, R5 ;  /* 0x0000000500007221 */ /* 0x004fce0000010000 */
.L_x_1371:
[----:B------:R3:W-:Y:S02]  /*1a10*/  STS [R3+-0x4], R0 ;  /* 0xfffffc0003007388 */ /* 0x0007e40000000800 */
.L_x_1369:
[----:B------:R-:W-:Y:S05]  /*1a20*/  WARPSYNC.ALL ;  /* 0x0000000000007948 */ /* 0x000fea0003800000 */
[----:B------:R-:W-:Y:S01]  /*1a30*/  BAR.SYNC.DEFER_BLOCKING 0x0 ;  /* 0x0000000000007b1d */ /* 0x000fe20000010000 */
[----:B------:R-:W-:Y:S02]  /*1a40*/  LEA R6, R21, R20, 0x18 ;  /* 0x0000001415067211 */ /* 0x000fe400078ec0ff */
[----:B-1----:R-:W-:-:S03]  /*1a50*/  IADD3 R4, PT, PT, R17, 0x1f, -R22 ;  /* 0x0000001f11047810 */ /* 0x002fc60007ffe816 */
[----:B------:R-:W1:Y:S02]  /*1a60*/  LDCU UR4, c[0x0][0x40c] ;  /* 0x00008180ff0477ac */ /* 0x000e640008000800 */
[----:B------:R-:W3:Y:S01]  /*1a70*/  S2UR UR16, SR_CTAID.X ;  /* 0x00000000001079c3 */ /* 0x000ee20000002500 */
[----:B------:R-:W3:Y:S01]  /*1a80*/  S2R R21, SR_TID.X ;  /* 0x0000000000157919 */ /* 0x000ee20000002100 */
[----:B------:R-:W-:Y:S01]  /*1a90*/  SHF.R.S32.HI R5, RZ, 0x1f, R4 ;  /* 0x0000001fff057819 */ /* 0x000fe20000011404 */
[----:B------:R-:W3:Y:S03]  /*1aa0*/  LDCU UR14, c[0x0][0x3f8] ;  /* 0x00007f00ff0e77ac */ /* 0x000ee60008000800 */
[----:B------:R-:W-:Y:S01]  /*1ab0*/  LEA.HI R5, R5, R4, RZ, 0x5 ;  /* 0x0000000405057211 */ /* 0x000fe200078f28ff */
[----:B------:R-:W3:Y:S01]  /*1ac0*/  LDCU UR15, c[0x0][0x40c] ;  /* 0x00008180ff0f77ac */ /* 0x000ee20008000800 */
[----:B0-----:R-:W3:Y:S02]  /*1ad0*/  LDC R7, c[0x0][0x3f0] ;  /* 0x0000fc00ff077b82 */ /* 0x001ee40000000800 */
[----:B------:R-:W-:Y:S01]  /*1ae0*/  LOP3.LUT R9, R5, 0xffffffe0, RZ, 0xc0, !PT ;  /* 0xffffffe005097812 */ /* 0x000fe200078ec0ff */
[----:B------:R-:W0:Y:S01]  /*1af0*/  LDCU UR17, c[0x0][0x410] ;  /* 0x00008200ff1177ac */ /* 0x000e220008000800 */
[----:B------:R-:W0:Y:S01]  /*1b00*/  LDCU.64 UR8, c[0x0][0x3b8] ;  /* 0x00007700ff0877ac */ /* 0x000e220008000a00 */
[----:B------:R0:W0:Y:S01]  /*1b10*/  LDS.128 R12, [R6+0x40] ;  /* 0x00004000060c7984 */ /* 0x0000220000000c00 */
[----:B-1----:R-:W-:-:S03]  /*1b20*/  UISETP.NE.AND UP0, UPT, UR4, URZ, UPT ;  /* 0x000000ff0400728c */ /* 0x002fc6000bf05270 */
[----:B--2---:R1:W2:Y:S01]  /*1b30*/  LDS.128 R24, [R6+0x50] ;  /* 0x0000500006187984 */ /* 0x0042a20000000c00 */
[----:B------:R-:W0:Y:S03]  /*1b40*/  LDCU.64 UR10, c[0x0][0x438] ;  /* 0x00008700ff0a77ac */ /* 0x000e260008000a00 */
[----:B----4-:R1:W4:Y:S01]  /*1b50*/  LDS.128 R28, [R6+0x60] ;  /* 0x00006000061c7984 */ /* 0x0103220000000c00 */
[----:B------:R-:W0:Y:S03]  /*1b60*/  LDCU.64 UR12, c[0x0][0x448] ;  /* 0x00008900ff0c77ac */ /* 0x000e260008000a00 */
[----:B------:R1:W0:Y:S01]  /*1b70*/  LDS.128 R32, [R6+0x70] ;  /* 0x0000700006207984 */ /* 0x0002220000000c00 */
[----:B---3--:R-:W-:-:S03]  /*1b80*/  IMAD R4, R84, R7, UR16 ;  /* 0x0000001054047e24 */ /* 0x008fc6000f8e0207 */
[----:B------:R1:W3:Y:S01]  /*1b90*/  LDS.128 R36, [R6+0x80] ;  /* 0x0000800006247984 */ /* 0x0002e20000000c00 */
[----:B------:R-:W-:-:S03]  /*1ba0*/  ISETP.GE.AND P0, PT, R21, R9, PT ;  /* 0x000000091500720c */ /* 0x000fc60003f06270 */
        /* <DEDUP_REMOVED lines=11> */
[----:B--234-:R-:W-:Y:S05]  /*1c60*/  BRA.U UP0, `(.L_x_1372) ;  /* 0x0000000100407547 */ /* 0x01cfea000b800000 */
        /* <DEDUP_REMOVED lines=15> */
[----:B---34-:R2:W0:Y:S02]  /*1d60*/  LDS.128 R144, [R6+0x230] ;  /* 0x0002300006907984 */ /* 0x0184240000000c00 */
.L_x_1372:
[----:B------:R-:W-:Y:S01]  /*1d70*/  BSSY.RECONVERGENT B1, `(.L_x_1373) ;  /* 0x00004af000017945 */ /* 0x000fe20003800200 */
[----:B------:R-:W-:-:S03]  /*1d80*/  IMAD R4, R4, 0x30, RZ ;  /* 0x0000003004047824 */ /* 0x000fc600078e02ff */
[----:B------:R-:W-:Y:S05]  /*1d90*/  @P0 BRA `(.L_x_1374) ;  /* 0x0000004800b00947 */ /* 0x000fea0003800000 */
[----:B------:R-:W3:Y:S01]  /*1da0*/  LDC R11, c[0x0][0x3f4] ;  /* 0x0000fd00ff0b7b82 */ /* 0x000ee20000000800 */
[----:B------:R-:W4:Y:S01]  /*1db0*/  LDCU.64 UR6, c[0x0][0x420] ;  /* 0x00008400ff0677ac */ /* 0x000f220008000a00 */
[----:B------:R-:W-:Y:S01]  /*1dc0*/  IMAD R214, R21, 0x4, R214 ;  /* 0x0000000415d67824 */ /* 0x000fe200078e02d6 */
[----:B------:R-:W-:Y:S01]  /*1dd0*/  IADD3 R216, PT, PT, R9, R22, RZ ;  /* 0x0000001609d87210 */ /* 0x000fe20007ffe0ff */
[----:B------:R-:W1:Y:S04]  /*1de0*/  LDCU UR4, c[0x0][0x408] ;  /* 0x00008100ff0477ac */ /* 0x000e680008000800 */
[----:B------:R-:W2:Y:S08]  /*1df0*/  S2UR UR5, SR_CTAID.Y ;  /* 0x00000000000579c3 */ /* 0x000eb00000002600 */
[----:B------:R-:W1:Y:S01]  /*1e00*/  LDC R10, c[0x0][0x440] ;  /* 0x00011000ff0a7b82 */ /* 0x000e620000000800 */
[----:B----4-:R-:W-:-:S04]  /*1e10*/  ISETP.NE.U32.AND P0, PT, RZ, UR6, PT ;  /* 0x00000006ff007c0c */ /* 0x010fc8000bf05070 */
[----:B------:R-:W-:-:S03]  /*1e20*/  ISETP.NE.AND.EX P0, PT, RZ, UR7, PT, P0 ;  /* 0x00000007ff007c0c */ /* 0x000fc6000bf05300 */
[----:B------:R-:W4:Y:S01]  /*1e30*/  LDC R217, c[0x0][0x430] ;  /* 0x00010c00ffd97b82 */ /* 0x000f220000000800 */
[----:B---3--:R-:W-:-:S04]  /*1e40*/  IABS R5, R11 ;  /* 0x0000000b00057213 */ /* 0x008fc80000000000 */
[----:B------:R-:W3:Y:S01]  /*1e50*/  I2F.RP R8, R5 ;  /* 0x0000000500087306 */ /* 0x000ee20000209400 */
[----:B--2---:R-:W-:Y:S02]  /*1e60*/  IMAD R11, R11, UR5, RZ ;  /* 0x000000050b0b7c24 */ /* 0x004fe4000f8e02ff */
[----:B-1----:R-:W-:-:S05]  /*1e70*/  IMAD R213, R10, UR16, R17 ;  /* 0x000000100ad57c24 */ /* 0x002fca000f8e0211 */
[----:B---3--:R-:W0:Y:S01]  /*1e80*/  MUFU.RCP R8, R8 ;  /* 0x0000000800087308 */ /* 0x008e220000001000 */
[----:B----4-:R-:W-:Y:S02]  /*1e90*/  VIADD R217, R217, UR4 ;  /* 0x00000004d9d97c36 */ /* 0x010fe40008000000 */
[----:B0-----:R-:W-:Y:S01]  /*1ea0*/  VIADD R6, R8, 0xffffffe ;  /* 0x0ffffffe08067836 */ /* 0x001fe20000000000 */
[----:B------:R-:W-:Y:S02]  /*1eb0*/  IADD3 R8, PT, PT, R21, R22, RZ ;  /* 0x0000001615087210 */ /* 0x000fe40007ffe0ff */
[----:B------:R-:W-:Y:S02]  /*1ec0*/  SHF.R.S32.HI R21, RZ, 0x1f, R11 ;  /* 0x0000001fff157819 */ /* 0x000fe4000001140b */
[----:B------:R0:W1:Y:S01]  /*1ed0*/  F2I.FTZ.U32.TRUNC.NTZ R7, R6 ;  /* 0x0000000600077305 */ /* 0x000062000021f000 */
[----:B------:R-:W-:Y:S01]  /*1ee0*/  IADD3 R215, PT, PT, R8, 0x1, RZ ;  /* 0x0000000108d77810 */ /* 0x000fe20007ffe0ff */
[----:B------:R-:W-:-:S02]  /*1ef0*/  IMAD R213, R213, R10, R8 ;  /* 0x0000000ad5d57224 */ /* 0x000fc400078e0208 */
[----:B0-----:R-:W-:Y:S01]  /*1f00*/  IMAD.MOV.U32 R6, RZ, RZ, RZ ;  /* 0x000000ffff067224 */ /* 0x001fe200078e00ff */
[----:B-1----:R-:W-:-:S05]  /*1f10*/  IADD3 R20, PT, PT, RZ, -R7, RZ ;  /* 0x80000007ff147210 */ /* 0x002fca0007ffe0ff */
[----:B------:R-:W-:Y:S01]  /*1f20*/  IMAD R149, R20, R5, RZ ;  /* 0x0000000514957224 */ /* 0x000fe200078e02ff */
[----:B------:R-:W-:-:S03]  /*1f30*/  IADD3 R20, P1, P2, R11, UR6, R8 ;  /* 0x000000060b147c10 */ /* 0x000fc6000fa3e008 */
[----:B------:R-:W-:Y:S01]  /*1f40*/  IMAD.HI.U32 R6, R7, R149, R6 ;  /* 0x0000009507067227 */ /* 0x000fe200078e0006 */
[----:B------:R-:W-:-:S09]  /*1f50*/  IADD3.X R21, PT, PT, R21, UR7, RZ, P1, P2 ;  /* 0x0000000715157c10 */ /* 0x000fd20008fe44ff */
.L_x_1440:
[----:B--2---:R-:W2:Y:S01]  /*1f60*/  @P0 LDG.E.U8 R210, desc[UR36][R20.64] ;  /* 0x0000002414d20981 */ /* 0x004ea2000c1e1100 */
[----:B------:R-:W0:Y:S01]  /*1f70*/  LDC R7, c[0x0][0x3f4] ;  /* 0x0000fd00ff077b82 */ /* 0x000e220000000800 */
[----:B------:R-:W-:Y:S01]  /*1f80*/  IADD3 R212, PT, PT, R215, -0x1, RZ ;  /* 0xffffffffd7d47810 */ /* 0x000fe20007ffe0ff */
[----:B------:R-:W-:Y:S01]  /*1f90*/  UISETP.NE.AND UP0, UPT, UR15, URZ, UPT ;  /* 0x000000ff0f00728c */ /* 0x000fe2000bf05270 */
[----:B------:R-:W-:Y:S02]  /*1fa0*/  BSSY.RECONVERGENT B0, `(.L_x_1375) ;  /* 0x0000429000007945 */ /* 0x000fe40003800200 */
[----:B-1-34-:R-:W-:Y:S02]  /*1fb0*/  IABS R209, R212 ;  /* 0x000000d400d17213 */ /* 0x01afe40000000000 */
        /* <DEDUP_REMOVED lines=9> */
[----:B------:R-:W-:-:S04]  /*2050*/  @!P1 IADD3 R208, PT, PT, R208, -R211, RZ ;  /* 0x800000d3d0d09210 */ /* 0x000fc80007ffe0ff */
[----:B------:R-:W-:Y:S02]  /*2060*/  @!P2 IADD3 R208, PT, PT, -R208, RZ, RZ ;  /* 0x000000ffd0d0a210 */ /* 0x000fe40007ffe1ff */
[----:B------:R-:W-:Y:S02]  /*2070*/  @!P4 LOP3.LUT R208, RZ, R7, RZ, 0x33, !PT ;  /* 0x00000007ffd0c212 */ /* 0x000fe400078e33ff */
[----:B--2---:R-:W-:Y:S01]  /*2080*/  ISETP.NE.AND P3, PT, R210, RZ, P0 ;  /* 0x000000ffd200720c */ /* 0x004fe20000765270 */
[----:B-----5:R-:W-:-:S12]  /*2090*/  BRA.U UP0, `(.L_x_1376) ;  /* 0x0000002900f87547 */ /* 0x020fd8000b800000 */
[----:B------:R-:W-:Y:S01]  /*20a0*/  IMAD.IADD R240, R208, 0x1, R7 ;  /* 0x00000001d0f07824 */ /* 0x000fe200078e0207 */
[----:B------:R-:W-:Y:S01]  /*20b0*/  ISETP.GE.AND P1, PT, R212, R17, PT ;  /* 0x00000011d400720c */ /* 0x000fe20003f26270 */
[----:B------:R-:W-:Y:S01]  /*20c0*/  BSSY.RECONVERGENT B2, `(.L_x_1377) ;  /* 0x0000033000027945 */ /* 0x000fe20003800200 */
[----:B------:R-:W-:Y:S01]  /*20d0*/  SHF.L.U32 R238, R208, 0x2, RZ ;  /* 0x00000002d0ee7819 */ /* 0x000fe200000006ff */
[C---:B------:R-:W-:Y:S01]  /*20e0*/  IMAD R219, R7.reuse, 0x30, RZ ;  /* 0x0000003007db7824 */ /* 0x040fe200078e02ff */
[C---:B------:R-:W-:Y:S02]  /*20f0*/  LEA R236, R7.reuse, R240, 0x2 ;  /* 0x000000f007ec7211 */ /* 0x040fe400078e10ff */
[----:B------:R-:W-:Y:S02]  /*2100*/  LEA R230, R7, R238, 0x5 ;  /* 0x000000ee07e67211 */ /* 0x000fe400078e28ff */
[----:B------:R-:W-:-:S05]  /*2110*/  IADD3 R234, PT, PT, R236, R7, RZ ;  /* 0x00000007ecea7210 */ /* 0x000fca0007ffe0ff */
[----:B------:R-:W-:-:S05]  /*2120*/  IMAD.IADD R232, R234, 0x1, R7 ;  /* 0x00000001eae87824 */ /* 0x000fca00078e0207 */
[----:B------:R-:W-:-:S04]  /*2130*/  LEA R228, R7, R232, 0x1 ;  /* 0x000000e807e47211 */ /* 0x000fc800078e08ff */
[----:B------:R-:W-:-:S05]  /*2140*/  IADD3 R226, PT, PT, R228, R7, RZ ;  /* 0x00000007e4e27210 */ /* 0x000fca0007ffe0ff */
[----:B------:R-:W-:-:S05]  /*2150*/  IMAD.IADD R224, R226, 0x1, R7 ;  /* 0x00000001e2e07824 */ /* 0x000fca00078e0207 */
[----:B------:R-:W-:-:S05]  /*2160*/  IADD3 R222, PT, PT, R224, R7, RZ ;  /* 0x00000007e0de7210 */ /* 0x000fca0007ffe0ff */
[----:B------:R-:W-:-:S05]  /*2170*/  IMAD.IADD R220, R222, 0x1, R7 ;  /* 0x00000001dedc7824 */ /* 0x000fca00078e0207 */
[----:B------:R-:W-:Y:S01]  /*2180*/  IADD3 R218, PT, PT, R220, R7, RZ ;  /* 0x00000007dcda7210 */ /* 0x000fe20007ffe0ff */
[----:B------:R-:W-:Y:S06]  /*2190*/  @P1 BRA `(.L_x_1378) ;  /* 0x0000000000941947 */ /* 0x000fec0003800000 */
[----:B------:R-:W-:Y:S02]  /*21a0*/  ISETP.NE.AND P5, PT, R23, RZ, PT ;  /* 0x000000ff1700720c */ /* 0x000fe40003fa5270 */
[----:B------:R-:W-:-:S11]  /*21b0*/  ISETP.GE.AND P2, PT, R238, R219, PT ;  /* 0x000000dbee00720c */ /* 0x000fd60003f46270 */
[----:B------:R-:W0:Y:S01]  /*21c0*/  @P5 S2R R211, SR_CTAID.X ;  /* 0x0000000000d35919 */ /* 0x000e220000002500 */
[----:B------:R-:W0:Y:S01]  /*21d0*/  @P5 LDC R210, c[0x0][0x3f8] ;  /* 0x0000fe00ffd25b82 */ /* 0x000e220000000800 */
[----:B------:R-:W-:-:S05]  /*21e0*/  @!P2 IMAD R151, R4, R7, RZ ;  /* 0x000000070497a224 */ /* 0x000fca00078e02ff */
[----:B------:R-:W-:Y:S02]  /*21f0*/  @!P2 IADD3 R150, P4, PT, R238, R151, RZ ;  /* 0x00000097ee96a210 */ /* 0x000fe40007f9e0ff */
[----:B------:R-:W1:Y:S02]  /*2200*/  @!P2 LDC.64 R148, c[0x0][0x3b8] ;  /* 0x0000ee00ff94ab82 */ /* 0x000e640000000a00 */
[----:B------:R-:W-:-:S06]  /*2210*/  @!P2 LEA.HI.X.SX32 R151, R151, RZ, 0x1, P4 ;  /* 0x000000ff9797a211 */ /* 0x000fcc00020f0eff */
[----:B------:R-:W2:Y:S01]  /*2220*/  @P5 LDC.64 R208, c[0x0][0x450] ;  /* 0x00011400ffd05b82 */ /* 0x000ea20000000a00 */
[----:B-1----:R-:W-:Y:S01]  /*2230*/  @!P2 LEA R242, P4, R150, R148, 0x2 ;  /* 0x0000009496f2a211 */ /* 0x002fe200078810ff */
[----:B0-----:R-:W-:-:S03]  /*2240*/  @P5 IMAD R148, R2, R210, R211 ;  /* 0x000000d202945224 */ /* 0x001fc600078e02d3 */
[----:B------:R-:W-:Y:S01]  /*2250*/  @!P2 LEA.HI.X R243, R150, R149, R151, 0x2, P4 ;  /* 0x0000009596f3a211 */ /* 0x000fe200020f1497 */
[----:B------:R-:W-:Y:S01]  /*2260*/  @P5 IMAD R211, R148, 0x30, RZ ;  /* 0x0000003094d35824 */ /* 0x000fe200078e02ff */
[----:B------:R-:W-:Y:S02]  /*2270*/  CS2R R150, SRZ ;  /* 0x0000000000967805 */ /* 0x000fe4000001ff00 */
[----:B------:R-:W-:Y:S01]  /*2280*/  CS2R R148, SRZ ;  /* 0x0000000000947805 */ /* 0x000fe2000001ff00 */
[----:B--2---:R-:W-:-:S05]  /*2290*/  @P5 IMAD.WIDE R208, R211, 0x4, R208 ;  /* 0x00000004d3d05825 */ /* 0x004fca00078e02d0 */
[----:B------:R-:W2:Y:S04]  /*22a0*/  @!P2 LDG.E.128 R148, desc[UR36][R242.64] ;  /* 0x00000024f294a981 */ /* 0x000ea8000c1e1d00 */
[----:B------:R-:W3:Y:S01]  /*22b0*/  @P5 LDG.E.128 R208, desc[UR36][R208.64] ;  /* 0x00000024d0d05981 */ /* 0x000ee2000c1e1d00 */
[----:B--2---:R-:W-:Y:S01]  /*22c0*/  FADD.FTZ R148, R84, R148 ;  /* 0x0000009454947221 */ /* 0x004fe20000010000 */
[----:B------:R-:W-:Y:S01]  /*22d0*/  FADD.FTZ R149, R85, R149 ;  /* 0x0000009555957221 */ /* 0x000fe20000010000 */
[----:B------:R-:W-:Y:S01]  /*22e0*/  FADD.FTZ R150, R86, R150 ;  /* 0x0000009656967221 */ /* 0x000fe20000010000 */
[----:B------:R-:W-:Y:S01]  /*22f0*/  FADD.FTZ R151, R87, R151 ;  /* 0x0000009757977221 */ /* 0x000fe20000010000 */
[----:B---3--:R-:W-:Y:S01]  /*2300*/  @P5 FMUL.FTZ R148, R148, R208 ;  /* 0x000000d094945220 */ /* 0x008fe20000410000 */
[----:B------:R-:W-:Y:S01]  /*2310*/  @P5 FMUL.FTZ R149, R149, R209 ;  /* 0x000000d195955220 */ /* 0x000fe20000410000 */
[----:B------:R-:W-:Y:S01]  /*2320*/  @P5 FMUL.FTZ R150, R150, R210 ;  /* 0x000000d296965220 */ /* 0x000fe20000410000 */
[----:B------:R-:W-:Y:S01]  /*2330*/  @P5 FMUL.FTZ R151, R151, R211 ;  /* 0x000000d397975220 */ /* 0x000fe20000410000 */
        /* <DEDUP_REMOVED lines=11> */
.L_x_1378:
[----:B------:R-:W-:Y:S05]  /*23f0*/  BSYNC.RECONVERGENT B2 ;  /* 0x0000000000027941 */ /* 0x000fea0003800200 */
.L_x_1377:
[----:B------:R-:W-:Y:S04]  /*2400*/  BSSY.RECONVERGENT B2, `(.L_x_1379) ;  /* 0x000002a000027945 */ /* 0x000fe80003800200 */
[----:B------:R-:W-:Y:S05]  /*2410*/  @P1 BRA `(.L_x_1380) ;  /* 0x0000000000a01947 */ /* 0x000fea0003800000 */
[----:B------:R-:W-:Y:S01]  /*2420*/  ISETP.NE.AND P5, PT, R23, RZ, PT ;  /* 0x000000ff1700720c */ /* 0x000fe20003fa5270 */
[----:B------:R-:W-:-:S05]  /*2430*/  IMAD.SHL.U32 R244, R240, 0x4, RZ ;  /* 0x00000004f0f47824 */ /* 0x000fca00078e00ff */
[----:B------:R-:W-:-:S07]  /*2440*/  ISETP.GE.AND P2, PT, R244, R219, PT ;  /* 0x000000dbf400720c */ /* 0x000fce0003f46270 */
[----:B------:R-:W1:Y:S01]  /*2450*/  @P5 S2R R221, SR_CTAID.X ;  /* 0x0000000000dd5919 */ /* 0x000e620000002500 */
[----:B------:R-:W1:Y:S05]  /*2460*/  @P5 LDC R210, c[0x0][0x3f8] ;  /* 0x0000fe00ffd25b82 */ /* 0x000e6a0000000800 */
[----:B------:R-:W-:Y:S01]  /*2470*/  @!P2 IMAD R211, R4, R7, RZ ;  /* 0x0000000704d3a224 */ /* 0x000fe200078e02ff */
[----:B------:R-:W-:Y:S02]  /*2480*/  @!P2 SHF.R.S32.HI R10, RZ, 0x1f, R244 ;  /* 0x0000001fff0aa819 */ /* 0x000fe400000114f4 */
[----:B------:R-:W2:Y:S02]  /*2490*/  @!P2 LDC.64 R8, c[0x0][0x3b8] ;  /* 0x0000ee00ff08ab82 */ /* 0x000ea40000000a00 */
[----:B------:R-:W-:-:S04]  /*24a0*/  @!P2 IADD3 R11, P4, PT, R211, R244, RZ ;  /* 0x000000f4d30ba210 */ /* 0x000fc80007f9e0ff */
[----:B------:R-:W-:Y:S02]  /*24b0*/  @!P2 LEA.HI.X.SX32 R10, R211, R10, 0x1, P4 ;  /* 0x0000000ad30aa211 */ /* 0x000fe400020f0eff */
[----:B0-----:R-:W0:Y:S01]  /*24c0*/  @P5 LDC.64 R208, c[0x0][0x450] ;  /* 0x00011400ffd05b82 */ /* 0x001e220000000a00 */
[----:B-1----:R-:W-:Y:S01]  /*24d0*/  @P5 IMAD R210, R2, R210, R221 ;  /* 0x000000d202d25224 */ /* 0x002fe200078e02dd */
[----:B--2---:R-:W-:-:S03]  /*24e0*/  @!P2 LEA R242, P4, R11, R8, 0x2 ;  /* 0x000000080bf2a211 */ /* 0x004fc600078810ff */
[----:B------:R-:W-:Y:S01]  /*24f0*/  @P5 IMAD R211, R210, 0x30, RZ ;  /* 0x00000030d2d35824 */ /* 0x000fe200078e02ff */
[----:B------:R-:W-:Y:S02]  /*2500*/  @!P2 LEA.HI.X R243, R11, R9, R10, 0x2, P4 ;  /* 0x000000090bf3a211 */ /* 0x000fe400020f140a */
[----:B------:R-:W-:Y:S02]  /*2510*/  CS2R R10, SRZ ;  /* 0x00000000000a7805 */ /* 0x000fe4000001ff00 */
[----:B------:R-:W-:Y:S01]  /*2520*/  CS2R R8, SRZ ;  /* 0x0000000000087805 */ /* 0x000fe2000001ff00 */
[----:B0-----:R-:W-:-:S05]  /*2530*/  @P5 IMAD.WIDE R208, R211, 0x4, R208 ;  /* 0x00000004d3d05825 */ /* 0x001fca00078e02d0 */
        /* <DEDUP_REMOVED lines=11> */
[----:B------:R-:W-:Y:S01]  /*25f0*/  S2UR UR4, SR_CTAID.Y ;  /* 0x00000000000479c3 */ /* 0x000fe20000002600 */
[----:B------:R-:W-:-:S07]  /*2600*/  SHF.R.S32.HI R209, RZ, 0x1f, R244 ;  /* 0x0000001fffd17819 */ /* 0x000fce00000114f4 */
[----:B------:R-:W0:Y:S02]  /*2610*/  S2UR UR5, SR_CTAID.X ;  /* 0x00000000000579c3 */ /* 0x000e240000002500 */
        /* <DEDUP_REMOVED lines=8> */
.L_x_1380:
[----:B------:R-:W-:Y:S05]  /*26a0*/  BSYNC.RECONVERGENT B2 ;  /* 0x0000000000027941 */ /* 0x000fea0003800200 */
.L_x_1379:
[----:B------:R-:W-:Y:S04]  /*26b0*/  BSSY.RECONVERGENT B2, `(.L_x_1381) ;  /* 0x000002b000027945 */ /* 0x000fe80003800200 */
[----:B------:R-:W-:Y:S05]  /*26c0*/  @P1 BRA `(.L_x_1382) ;  /* 0x0000000000a41947 */ /* 0x000fea0003800000 */
[----:B------:R-:W-:Y:S02]  /*26d0*/  ISETP.NE.AND P5, PT, R23, RZ, PT ;  /* 0x000000ff1700720c */ /* 0x000fe40003fa5270 */
[----:B------:R-:W-:-:S04]  /*26e0*/  LEA R244, R7, R238, 0x3 ;  /* 0x000000ee07f47211 */ /* 0x000fc800078e18ff */
[----:B------:R-:W-:-:S07]  /*26f0*/  ISETP.GE.AND P2, PT, R244, R219, PT ;  /* 0x000000dbf400720c */ /* 0x000fce0003f46270 */
[----:B------:R-:W2:Y:S01]  /*2700*/  @P5 S2R R221, SR_CTAID.X ;  /* 0x0000000000dd5919 */ /* 0x000ea20000002500 */
[----:B------:R-:W2:Y:S05]  /*2710*/  @P5 LDC R210, c[0x0][0x3f8] ;  /* 0x0000fe00ffd25b82 */ /* 0x000eaa0000000800 */
[----:B------:R-:W-:Y:S01]  /*2720*/  @!P2 IMAD R211, R4, R7, RZ ;  /* 0x0000000704d3a224 */ /* 0x000fe200078e02ff */
[----:B------:R-:W-:Y:S02]  /*2730*/  @!P2 SHF.R.S32.HI R154, RZ, 0x1f, R244 ;  /* 0x0000001fff9aa819 */ /* 0x000fe400000114f4 */
[----:B------:R-:W3:Y:S02]  /*2740*/  @!P2 LDC.64 R152, c[0x0][0x3b8] ;  /* 0x0000ee00ff98ab82 */ /* 0x000ee40000000a00 */
[----:B------:R-:W-:-:S04]  /*2750*/  @!P2 IADD3 R155, P4, PT, R211, R244, RZ ;  /* 0x000000f4d39ba210 */ /* 0x000fc80007f9e0ff */
[----:B------:R-:W-:Y:S02]  /*2760*/  @!P2 LEA.HI.X.SX32 R154, R211, R154, 0x1, P4 ;  /* 0x0000009ad39aa211 */ /* 0x000fe400020f0eff */
[----:B01----:R-:W0:Y:S01]  /*2770*/  @P5 LDC.64 R208, c[0x0][0x450] ;  /* 0x00011400ffd05b82 */ /* 0x003e220000000a00 */
[----:B--2---:R-:W-:Y:S01]  /*2780*/  @P5 IMAD R210, R2, R210, R221 ;  /* 0x000000d202d25224 */ /* 0x004fe200078e02dd */
[----:B---3--:R-:W-:-:S03]  /*2790*/  @!P2 LEA R242, P4, R155, R152, 0x2 ;  /* 0x000000989bf2a211 */ /* 0x008fc600078810ff */
[----:B------:R-:W-:Y:S01]  /*27a0*/  @P5 IMAD R211, R210, 0x30, RZ ;  /* 0x00000030d2d35824 */ /* 0x000fe200078e02ff */
[----:B------:R-:W-:Y:S02]  /*27b0*/  @!P2 LEA.HI.X R243, R155, R153, R154, 0x2, P4 ;  /* 0x000000999bf3a211 */ /* 0x000fe400020f149a */
[----:B------:R-:W-:Y:S02]  /*27c0*/  CS2R R154, SRZ ;  /* 0x00000000009a7805 */ /* 0x000fe4000001ff00 */
[----:B------:R-:W-:Y:S01]  /*27d0*/  CS2R R152, SRZ ;  /* 0x0000000000987805 */ /* 0x000fe2000001ff00 */
[----:B0-----:R-:W-:-:S05]  /*27e0*/  @P5 IMAD.WIDE R208, R211, 0x4, R208 ;  /* 0x00000004d3d05825 */ /* 0x001fca00078e02d0 */
[----:B------:R-:W2:Y:S04]  /*27f0*/  @!P2 LDG.E.128 R152, desc[UR36][R242.64] ;  /* 0x00000024f298a981 */ /* 0x000ea8000c1e1d00 */
[----:B------:R-:W3:Y:S01]  /*2800*/  @P5 LDG.E.128 R208, desc[UR36][R208.64+0x20] ;  /* 0x00002024d0d05981 */ /* 0x000ee2000c1e1d00 */
[----:B------:R-:W-:Y:S01]  /*2810*/  ISETP.GE.AND P2, PT, R244, R219, PT ;  /* 0x000000dbf400720c */ /* 0x000fe20003f46270 */
        /* <DEDUP_REMOVED lines=20> */
.L_x_1382:
[----:B------:R-:W-:Y:S05]  /*2960*/  BSYNC.RECONVERGENT B2 ;  /* 0x0000000000027941 */ /* 0x000fea0003800200 */
.L_x_1381:
[----:B------:R-:W-:Y:S04]  /*2970*/  BSSY.RECONVERGENT B2, `(.L_x_1383) ;  /* 0x000002c000027945 */ /* 0x000fe80003800200 */
[----:B------:R-:W-:Y:S05]  /*2980*/  @P1 BRA `(.L_x_1384) ;  /* 0x0000000000a81947 */ /* 0x000fea0003800000 */
[----:B------:R-:W-:Y:S02]  /*2990*/  LEA R242, R7, R240, 0x1 ;  /* 0x000000f007f27211 */ /* 0x000fe400078e08ff */
[----:B------:R-:W-:-:S03]  /*29a0*/  ISETP.NE.AND P5, PT, R23, RZ, PT ;  /* 0x000000ff1700720c */ /* 0x000fc60003fa5270 */
[----:B------:R-:W-:-:S05]  /*29b0*/  IMAD.SHL.U32 R242, R242, 0x4, RZ ;  /* 0x00000004f2f27824 */ /* 0x000fca00078e00ff */
[----:B------:R-:W-:-:S05]  /*29c0*/  ISETP.GE.AND P2, PT, R242, R219, PT ;  /* 0x000000dbf200720c */ /* 0x000fca0003f46270 */
[----:B------:R-:W3:Y:S01]  /*29d0*/  @P5 S2R R221, SR_CTAID.X ;  /* 0x0000000000dd5919 */ /* 0x000ee20000002500 */
[----:B------:R-:W3:Y:S07]  /*29e0*/  @P5 LDC R210, c[0x0][0x3f8] ;  /* 0x0000fe00ffd25b82 */ /* 0x000eee0000000800 */
[----:B------:R-:W-:Y:S01]  /*29f0*/  @!P2 IMAD R211, R4, R7, RZ ;  /* 0x0000000704d3a224 */ /* 0x000fe200078e02ff */
[----:B------:R-:W4:Y:S01]  /*2a00*/  @!P2 LDC.64 R156, c[0x0][0x3b8] ;  /* 0x0000ee00ff9cab82 */ /* 0x000f220000000a00 */
[----:B------:R-:W-:-:S03]  /*2a10*/  @!P2 SHF.R.S32.HI R158, RZ, 0x1f, R242 ;  /* 0x0000001fff9ea819 */ /* 0x000fc600000114f2 */
[----:B------:R-:W-:-:S04]  /*2a20*/  @!P2 IADD3 R159, P4, PT, R211, R242, RZ ;  /* 0x000000f2d39fa210 */ /* 0x000fc80007f9e0ff */
[----:B012---:R-:W0:Y:S01]  /*2a30*/  @P5 LDC.64 R208, c[0x0][0x450] ;  /* 0x00011400ffd05b82 */ /* 0x007e220000000a00 */
[----:B------:R-:W-:Y:S01]  /*2a40*/  @!P2 LEA.HI.X.SX32 R158, R211, R158, 0x1, P4 ;  /* 0x0000009ed39ea211 */ /* 0x000fe200020f0eff */
[----:B---3--:R-:W-:Y:S01]  /*2a50*/  @P5 IMAD R210, R2, R210, R221 ;  /* 0x000000d202d25224 */ /* 0x008fe200078e02dd */
[----:B----4-:R-:W-:-:S03]  /*2a60*/  @!P2 LEA R240, P4, R159, R156, 0x2 ;  /* 0x0000009c9ff0a211 */ /* 0x010fc600078810ff */
        /* <DEDUP_REMOVED lines=28> */
.L_x_1384:
[----:B------:R-:W-:Y:S05]  /*2c30*/  BSYNC.RECONVERGENT B2 ;  /* 0x0000000000027941 */ /* 0x000fea0003800200 */
.L_x_1383:
[----:B------:R-:W-:Y:S04]  /*2c40*/  BSSY.RECONVERGENT B2, `(.L_x_1385) ;  /* 0x000002b000027945 */ /* 0x000fe80003800200 */
[----:B------:R-:W-:Y:S05]  /*2c50*/  @P1 BRA `(.L_x_1386) ;  /* 0x0000000000a41947 */ /* 0x000fea0003800000 */
[----:B------:R-:W-:Y:S02]  /*2c60*/  ISETP.NE.AND P5, PT, R23, RZ, PT ;  /* 0x000000ff1700720c */ /* 0x000fe40003fa5270 */
[----:B------:R-:W-:-:S04]  /*2c70*/  LEA R240, R7, R238, 0x4 ;  /* 0x000000ee07f07211 */ /* 0x000fc800078e20ff */
[----:B------:R-:W-:-:S07]  /*2c80*/  ISETP.GE.AND P2, PT, R240, R219, PT ;  /* 0x000000dbf000720c */ /* 0x000fce0003f46270 */
[----:B------:R-:W4:Y:S01]  /*2c90*/  @P5 S2R R221, SR_CTAID.X ;  /* 0x0000000000dd5919 */ /* 0x000f220000002500 */
[----:B------:R-:W4:Y:S05]  /*2ca0*/  @P5 LDC R210, c[0x0][0x3f8] ;  /* 0x0000fe00ffd25b82 */ /* 0x000f2a0000000800 */
[----:B------:R-:W-:Y:S01]  /*2cb0*/  @!P2 IMAD R211, R4, R7, RZ ;  /* 0x0000000704d3a224 */ /* 0x000fe200078e02ff */
[----:B------:R-:W-:Y:S02]  /*2cc0*/  @!P2 SHF.R.S32.HI R162, RZ, 0x1f, R240 ;  /* 0x0000001fffa2a819 */ /* 0x000fe400000114f0 */
[----:B------:R-:W4:Y:S02]  /*2cd0*/  @!P2 LDC.64 R160, c[0x0][0x3b8] ;  /* 0x0000ee00ffa0ab82 */ /* 0x000f240000000a00 */
[----:B------:R-:W-:-:S04]  /*2ce0*/  @!P2 IADD3 R163, P4, PT, R211, R240, RZ ;  /* 0x000000f0d3a3a210 */ /* 0x000fc80007f9e0ff */
[----:B------:R-:W-:Y:S02]  /*2cf0*/  @!P2 LEA.HI.X.SX32 R162, R211, R162, 0x1, P4 ;  /* 0x000000a2d3a2a211 */ /* 0x000fe400020f0eff */
[----:B0123--:R-:W0:Y:S01]  /*2d00*/  @P5 LDC.64 R208, c[0x0][0x450] ;  /* 0x00011400ffd05b82 */ /* 0x00fe220000000a00 */
[----:B----4-:R-:W-:Y:S01]  /*2d10*/  @P5 IMAD R210, R2, R210, R221 ;  /* 0x000000d202d25224 */ /* 0x010fe200078e02dd */
[----:B------:R-:W-:-:S03]  /*2d20*/  @!P2 LEA R238, P4, R163, R160, 0x2 ;  /* 0x000000a0a3eea211 */ /* 0x000fc600078810ff */
        /* <DEDUP_REMOVED lines=28> */
.L_x_1386:
[----:B------:R-:W-:Y:S05]  /*2ef0*/  BSYNC.RECONVERGENT B2 ;  /* 0x0000000000027941 */ /* 0x000fea0003800200 */
.L_x_1385:
[----:B------:R-:W-:Y:S04]  /*2f00*/  BSSY.RECONVERGENT B2, `(.L_x_1387) ;  /* 0x000002a000027945 */ /* 0x000fe80003800200 */
[----:B------:R-:W-:Y:S05]  /*2f10*/  @P1 BRA `(.L_x_1388) ;  /* 0x0000000000a01947 */ /* 0x000fea0003800000 */
[----:B------:R-:W-:Y:S02]  /*2f20*/  ISETP.NE.AND P5, PT, R23, RZ, PT ;  /* 0x000000ff1700720c */ /* 0x000fe40003fa5270 */
[----:B------:R-:W-:-:S04]  /*2f30*/  SHF.L.U32 R238, R236, 0x2, RZ ;  /* 0x00000002ecee7819 */ /* 0x000fc800000006ff */
[----:B------:R-:W-:-:S07]  /*2f40*/  ISETP.GE.AND P2, PT, R238, R219, PT ;  /* 0x000000dbee00720c */ /* 0x000fce0003f46270 */
[----:B------:R-:W0:Y:S01]  /*2f50*/  @P5 S2R R221, SR_CTAID.X ;  /* 0x0000000000dd5919 */ /* 0x000e220000002500 */
[----:B------:R-:W0:Y:S05]  /*2f60*/  @P5 LDC R210, c[0x0][0x3f8] ;  /* 0x0000fe00ffd25b82 */ /* 0x000e2a0000000800 */
[----:B------:R-:W-:Y:S01]  /*2f70*/  @!P2 IMAD R211, R4, R7, RZ ;  /* 0x0000000704d3a224 */ /* 0x000fe200078e02ff */
[----:B------:R-:W-:Y:S02]  /*2f80*/  @!P2 SHF.R.S32.HI R166, RZ, 0x1f, R238 ;  /* 0x0000001fffa6a819 */ /* 0x000fe400000114ee */
[----:B------:R-:W0:Y:S02]  /*2f90*/  @!P2 LDC.64 R164, c[0x0][0x3b8] ;  /* 0x0000ee00ffa4ab82 */ /* 0x000e240000000a00 */
[----:B------:R-:W-:-:S04]  /*2fa0*/  @!P2 IADD3 R167, P4, PT, R211, R238, RZ ;  /* 0x000000eed3a7a210 */ /* 0x000fc80007f9e0ff */
[----:B------:R-:W-:Y:S02]  /*2fb0*/  @!P2 LEA.HI.X.SX32 R166, R211, R166, 0x1, P4 ;  /* 0x000000a6d3a6a211 */ /* 0x000fe400020f0eff */
[----:B01234-:R-:W0:Y:S01]  /*2fc0*/  @P5 LDC.64 R208, c[0x0][0x450] ;  /* 0x00011400ffd05b82 */ /* 0x01fe220000000a00 */
[----:B------:R-:W-:Y:S01]  /*2fd0*/  @P5 IMAD R210, R2, R210, R221 ;  /* 0x000000d202d25224 */ /* 0x000fe200078e02dd */
        /* <DEDUP_REMOVED lines=28> */
.L_x_1388:
[----:B------:R-:W-:Y:S05]  /*31a0*/  BSYNC.RECONVERGENT B2 ;  /* 0x0000000000027941 */ /* 0x000fea0003800200 */
.L_x_1387:
[----:B------:R-:W-:Y:S04]  /*31b0*/  BSSY.RECONVERGENT B2, `(.L_x_1389) ;  /* 0x000002a000027945 */ /* 0x000fe80003800200 */
[----:B------:R-:W-:Y:S05]  /*31c0*/  @P1 BRA `(.L_x_1390) ;  /* 0x0000000000a01947 */ /* 0x000fea0003800000 */
[----:B------:R-:W-:Y:S01]  /*31d0*/  ISETP.NE.AND P5, PT, R23, RZ, PT ;  /* 0x000000ff1700720c */ /* 0x000fe20003fa5270 */
[----:B------:R-:W-:-:S05]  /*31e0*/  IMAD.SHL.U32 R236, R234, 0x4, RZ ;  /* 0x00000004eaec7824 */ /* 0x000fca00078e00ff */
        /* <DEDUP_REMOVED lines=38> */
.L_x_1390:
[----:B------:R-:W-:Y:S05]  /*3450*/  BSYNC.RECONVERGENT B2 ;  /* 0x0000000000027941 */ /* 0x000fea0003800200 */
.L_x_1389:
        /* <DEDUP_REMOVED lines=42> */
.L_x_1392:
[----:B------:R-:W-:Y:S05]  /*3700*/  BSYNC.RECONVERGENT B2 ;  /* 0x0000000000027941 */ /* 0x000fea0003800200 */
.L_x_1391:
[----:B------:R-:W-:Y:S04]  /*3710*/  BSSY.RECONVERGENT B2, `(.L_x_1393) ;  /* 0x0000029000027945 */ /* 0x000fe80003800200 */
[----:B------:R-:W-:Y:S05]  /*3720*/  @P1 BRA `(.L_x_1394) ;  /* 0x00000000009c1947 */ /* 0x000fea0003800000 */
[----:B------:R-:W-:Y:S02]  /*3730*/  ISETP.NE.AND P5, PT, R23, RZ, PT ;  /* 0x000000ff1700720c */ /* 0x000fe40003fa5270 */
[----:B------:R-:W-:-:S11]  /*3740*/  ISETP.GE.AND P2, PT, R230, R219, PT ;  /* 0x000000dbe600720c */ /* 0x000fd60003f46270 */
[----:B------:R-:W0:Y:S01]  /*3750*/  @P5 S2R R221, SR_CTAID.X ;  /* 0x0000000000dd5919 */ /* 0x000e220000002500 */
[----:B------:R-:W0:Y:S01]  /*3760*/  @P5 LDC R210, c[0x0][0x3f8] ;  /* 0x0000fe00ffd25b82 */ /* 0x000e220000000800 */
[----:B------:R-:W-:Y:S01]  /*3770*/  @!P2 IMAD R211, R4, R7, RZ ;  /* 0x0000000704d3a224 */ /* 0x000fe200078e02ff */
[----:B------:R-:W-:-:S04]  /*3780*/  @!P2 SHF.R.S32.HI R178, RZ, 0x1f, R230 ;  /* 0x0000001fffb2a819 */ /* 0x000fc800000114e6 */
[C---:B------:R-:W-:Y:S02]  /*3790*/  @!P2 IADD3 R179, P4, PT, R211.reuse, R230, RZ ;  /* 0x000000e6d3b3a210 */ /* 0x040fe40007f9e0ff */
[----:B------:R-:W0:Y:S02]  /*37a0*/  @!P2 LDC.64 R176, c[0x0][0x3b8] ;  /* 0x0000ee00ffb0ab82 */ /* 0x000e240000000a00 */
[----:B------:R-:W-:-:S06]  /*37b0*/  @!P2 LEA.HI.X.SX32 R178, R211, R178, 0x1, P4 ;  /* 0x000000b2d3b2a211 */ /* 0x000fcc00020f0eff */
        /* <DEDUP_REMOVED lines=30> */
.L_x_1394:
[----:B------:R-:W-:Y:S05]  /*39a0*/  BSYNC.RECONVERGENT B2 ;  /* 0x0000000000027941 */ /* 0x000fea0003800200 */
.L_x_1393:
        /* <DEDUP_REMOVED lines=14> */
[----:B------:R-:W-:Y:S02]  /*3a90*/  @!P2 LEA R228, P4, R181, R228, 0x2 ;  /* 0x000000e4b5e4a211 */ /* 0x000fe400078810ff */
[----:B------:R-:W-:Y:S01]  /*3aa0*/  CS2R R182, SRZ ;  /* 0x0000000000b67805 */ /* 0x000fe2000001ff00 */
[----:B------:R-:W-:Y:S01]  /*3ab0*/  @P5 IMAD R211, R211, 0x30, RZ ;  /* 0x00000030d3d35824 */ /* 0x000fe200078e02ff */
[----:B------:R-:W-:Y:S02]  /*3ac0*/  @!P2 LEA.HI.X R229, R181, R229, R180, 0x2, P4 ;  /* 0x000000e5b5e5a211 */ /* 0x000fe400020f14b4 */
        /* <DEDUP_REMOVED lines=24> */
.L_x_1396:
[----:B------:R-:W-:Y:S05]  /*3c50*/  BSYNC.RECONVERGENT B2 ;  /* 0x0000000000027941 */ /* 0x000fea0003800200 */
.L_x_1395:
        /* <DEDUP_REMOVED lines=42> */
.L_x_1398:
[----:B------:R-:W-:Y:S05]  /*3f00*/  BSYNC.RECONVERGENT B2 ;  /* 0x0000000000027941 */ /* 0x000fea0003800200 */
.L_x_1397:
        /* <DEDUP_REMOVED lines=42> */
.L_x_1400:
[----:B------:R-:W-:Y:S05]  /*41b0*/  BSYNC.RECONVERGENT B2 ;  /* 0x0000000000027941 */ /* 0x000fea0003800200 */
.L_x_1399:
        /* <DEDUP_REMOVED lines=42> */
.L_x_1402:
[----:B------:R-:W-:Y:S05]  /*4460*/  BSYNC.RECONVERGENT B2 ;  /* 0x0000000000027941 */ /* 0x000fea0003800200 */
.L_x_1401:
        /* <DEDUP_REMOVED lines=42> */
.L_x_1404:
[----:B------:R-:W-:Y:S05]  /*4710*/  BSYNC.RECONVERGENT B2 ;  /* 0x0000000000027941 */ /* 0x000fea0003800200 */
.L_x_1403:
        /* <DEDUP_REMOVED lines=42> */
.L_x_1406:
[----:B------:R-:W-:Y:S05]  /*49c0*/  BSYNC.RECONVERGENT B2 ;  /* 0x0000000000027941 */ /* 0x000fea0003800200 */
.L_x_1405:
[----:B------:R-:W-:Y:S05]  /*49d0*/  @P1 BRA `(.L_x_1407) ;  /* 0x0000001800141947 */ /* 0x000fea0003800000 */
[----:B------:R-:W-:Y:S02]  /*49e0*/  IADD3 R218, PT, PT, R218, R7, RZ ;  /* 0x00000007dada7210 */ /* 0x000fe40007ffe0ff */
[----:B------:R-:W-:-:S03]  /*49f0*/  ISETP.NE.AND P5, PT, R23, RZ, PT ;  /* 0x000000ff1700720c */ /* 0x000fc60003fa5270 */
[----:B------:R-:W-:-:S05]  /*4a00*/  IMAD.SHL.U32 R220, R218, 0x4, RZ ;  /* 0x00000004dadc7824 */ /* 0x000fca00078e00ff */
[----:B------:R-:W-:-:S05]  /*4a10*/  ISETP.GE.AND P2, PT, R220, R219, PT ;  /* 0x000000dbdc00720c */ /* 0x000fca0003f46270 */
[----:B------:R-:W0:Y:S01]  /*4a20*/  @P5 S2R R211, SR_CTAID.X ;  /* 0x0000000000d35919 */ /* 0x000e220000002500 */
[----:B------:R-:W0:Y:S07]  /*4a30*/  @P5 LDC R206, c[0x0][0x3f8] ;  /* 0x0000fe00ffce5b82 */ /* 0x000e2e0000000800 */
[----:B------:R-:W-:Y:S01]  /*4a40*/  @!P2 IMAD R207, R4, R7, RZ ;  /* 0x0000000704cfa224 */ /* 0x000fe200078e02ff */
[----:B------:R-:W0:Y:S01]  /*4a50*/  @!P2 LDC.64 R218, c[0x0][0x3b8] ;  /* 0x0000ee00ffdaab82 */ /* 0x000e220000000a00 */
[----:B------:R-:W-:-:S03]  /*4a60*/  @!P2 SHF.R.S32.HI R204, RZ, 0x1f, R220 ;  /* 0x0000001fffcca819 */ /* 0x000fc600000114dc */
[----:B------:R-:W-:-:S04]  /*4a70*/  @!P2 IADD3 R205, P4, PT, R207, R220, RZ ;  /* 0x000000dccfcda210 */ /* 0x000fc80007f9e0ff */
[----:B01234-:R-:W0:Y:S01]  /*4a80*/  @P5 LDC.64 R208, c[0x0][0x450] ;  /* 0x00011400ffd05b82 */ /* 0x01fe220000000a00 */
[----:B------:R-:W-:Y:S01]  /*4a90*/  @!P2 LEA.HI.X.SX32 R204, R207, R204, 0x1, P4 ;  /* 0x000000cccfcca211 */ /* 0x000fe200020f0eff */
        /* <DEDUP_REMOVED lines=28> */
[----:B------:R0:W-:Y:S01]  /*4c60*/  STG.E.128 desc[UR36][R208.64], R204 ;  /* 0x000000ccd0007986 */ /* 0x0001e2000c101d24 */
[----:B------:R-:W-:Y:S05]  /*4c70*/  BRA `(.L_x_1407) ;  /* 0x00000014006c7947 */ /* 0x000fea0003800000 */
.L_x_1376:
[C---:B------:R-:W-:Y:S01]  /*4c80*/  IADD3 R236, PT, PT, R208.reuse, R7, RZ ;  /* 0x00000007d0ec7210 */ /* 0x040fe20007ffe0ff */
[----:B------:R-:W-:Y:S01]  /*4c90*/  IMAD.SHL.U32 R234, R208, 0x4, RZ ;  /* 0x00000004d0ea7824 */ /* 0x000fe200078e00ff */
[----:B------:R-:W-:Y:S01]  /*4ca0*/  ISETP.GE.AND P1, PT, R212, R17, PT ;  /* 0x00000011d400720c */ /* 0x000fe20003f26270 */
[----:B------:R-:W-:Y:S01]  /*4cb0*/  BSSY.RECONVERGENT B2, `(.L_x_1408) ;  /* 0x000001d000027945 */ /* 0x000fe20003800200 */
[C---:B------:R-:W-:Y:S01]  /*4cc0*/  LEA R232, R7.reuse, R236, 0x2 ;  /* 0x000000ec07e87211 */ /* 0x040fe200078e10ff */
[C---:B------:R-:W-:Y:S01]  /*4cd0*/  IMAD R208, R7.reuse, 0x30, RZ ;  /* 0x0000003007d07824 */ /* 0x040fe200078e02ff */
[----:B------:R-:W-:-:S03]  /*4ce0*/  LEA R209, R7, R234, 0x5 ;  /* 0x000000ea07d17211 */ /* 0x000fc600078e28ff */
[----:B------:R-:W-:-:S05]  /*4cf0*/  IMAD.IADD R230, R232, 0x1, R7 ;  /* 0x00000001e8e67824 */ /* 0x000fca00078e0207 */
[----:B------:R-:W-:-:S04]  /*4d00*/  IADD3 R228, PT, PT, R230, R7, RZ ;  /* 0x00000007e6e47210 */ /* 0x000fc80007ffe0ff */
[----:B------:R-:W-:-:S05]  /*4d10*/  LEA R226, R7, R228, 0x1 ;  /* 0x000000e407e27211 */ /* 0x000fca00078e08ff */
[----:B------:R-:W-:-:S05]  /*4d20*/  IMAD.IADD R224, R226, 0x1, R7 ;  /* 0x00000001e2e07824 */ /* 0x000fca00078e0207 */
[----:B------:R-:W-:-:S04]  /*4d30*/  IADD3 R222, PT, PT, R224, R7, RZ ;  /* 0x00000007e0de7210 */ /* 0x000fc80007ffe0ff */
[----:B------:R-:W-:-:S04]  /*4d40*/  IADD3 R220, PT, PT, R222, R7, RZ ;  /* 0x00000007dedc7210 */ /* 0x000fc80007ffe0ff */
[----:B------:R-:W-:-:S05]  /*4d50*/  IADD3 R218, PT, PT, R220, R7, RZ ;  /* 0x00000007dcda7210 */ /* 0x000fca0007ffe0ff */
[----:B------:R-:W-:Y:S01]  /*4d60*/  IMAD.IADD R210, R218, 0x1, R7 ;  /* 0x00000001dad27824 */ /* 0x000fe200078e0207 */
[----:B------:R-:W-:Y:S06]  /*4d70*/  @P1 BRA `(.L_x_1409) ;  /* 0x0000000000401947 */ /* 0x000fec0003800000 */
[----:B------:R-:W-:Y:S01]  /*4d80*/  ISETP.GE.AND P2, PT, R234, R208, PT ;  /* 0x000000d0ea00720c */ /* 0x000fe20003f46270 */
[----:B------:R-:W-:Y:S01]  /*4d90*/  UMOV UR4, URZ ;  /* 0x000000ff00047c82 */ /* 0x000fe20008000000 */
[----:B------:R-:W-:Y:S01]  /*4da0*/  UMOV UR5, URZ ;  /* 0x000000ff00057c82 */ /* 0x000fe20008000000 */
[----:B------:R-:W-:Y:S01]  /*4db0*/  UMOV UR6, URZ ;  /* 0x000000ff00067c82 */ /* 0x000fe20008000000 */
[----:B------:R-:W-:Y:S01]  /*4dc0*/  UMOV UR7, URZ ;  /* 0x000000ff00077c82 */ /* 0x000fe20008000000 */
[----:B------:R-:W-:Y:S01]  /*4dd0*/  MOV R151, UR4 ;  /* 0x0000000400977c02 */ /* 0x000fe20008000f00 */
[----:B------:R-:W-:Y:S01]  /*4de0*/  IMAD.U32 R149, RZ, RZ, UR6 ;  /* 0x00000006ff957e24 */ /* 0x000fe2000f8e00ff */
[----:B------:R-:W-:Y:S02]  /*4df0*/  MOV R150, UR5 ;  /* 0x0000000500967c02 */ /* 0x000fe40008000f00 */
[----:B------:R-:W-:-:S04]  /*4e00*/  MOV R148, UR7 ;  /* 0x0000000700947c02 */ /* 0x000fc80008000f00 */
[----:B------:R-:W-:Y:S05]  /*4e10*/  @P2 BRA `(.L_x_1409) ;  /* 0x0000000000182947 */ /* 0x000fea0003800000 */
[----:B------:R-:W-:-:S05]  /*4e20*/  IMAD R151, R4, R7, RZ ;  /* 0x0000000704977224 */ /* 0x000fca00078e02ff */
[----:B------:R-:W-:-:S04]  /*4e30*/  IADD3 R149, P2, PT, R151, R234, RZ ;  /* 0x000000ea97957210 */ /* 0x000fc80007f5e0ff */
[----:B------:R-:W-:Y:S02]  /*4e40*/  LEA.HI.X.SX32 R150, R151, RZ, 0x1, P2 ;  /* 0x000000ff97967211 */ /* 0x000fe400010f0eff */
[----:B------:R-:W-:-:S04]  /*4e50*/  LEA R148, P2, R149, UR8, 0x2 ;  /* 0x0000000895947c11 */ /* 0x000fc8000f8410ff */
[----:B------:R-:W-:-:S06]  /*4e60*/  LEA.HI.X R149, R149, UR9, R150, 0x2, P2 ;  /* 0x0000000995957c11 */ /* 0x000fcc00090f1496 */
[----:B------:R-:W5:Y:S03]  /*4e70*/  LDG.E.128 R148, desc[UR36][R148.64] ;  /* 0x0000002494947981 */ /* 0x000f66000c1e1d00 */
.L_x_1409:
[----:B------:R-:W-:Y:S05]  /*4e80*/  BSYNC.RECONVERGENT B2 ;  /* 0x0000000000027941 */ /* 0x000fea0003800200 */
.L_x_1408:
[----:B------:R-:W-:Y:S04]  /*4e90*/  BSSY.RECONVERGENT B2, `(.L_x_1410) ;  /* 0x0000014000027945 */ /* 0x000fe80003800200 */
[----:B------:R-:W-:Y:S05]  /*4ea0*/  @P1 BRA `(.L_x_1411) ;  /* 0x0000000000481947 */ /* 0x000fea0003800000 */
[----:B------:R-:W-:Y:S01]  /*4eb0*/  SHF.L.U32 R211, R236, 0x2, RZ ;  /* 0x00000002ecd37819 */ /* 0x000fe200000006ff */
[----:B------:R-:W-:Y:S01]  /*4ec0*/  UMOV UR4, URZ ;  /* 0x000000ff00047c82 */ /* 0x000fe20008000000 */
[----:B------:R-:W-:Y:S01]  /*4ed0*/  UMOV UR5, URZ ;  /* 0x000000ff00057c82 */ /* 0x000fe20008000000 */
[----:B------:R-:W-:Y:S01]  /*4ee0*/  UMOV UR6, URZ ;  /* 0x000000ff00067c82 */ /* 0x000fe20008000000 */
[----:B------:R-:W-:Y:S01]  /*4ef0*/  ISETP.GE.AND P2, PT, R211, R208, PT ;  /* 0x000000d0d300720c */ /* 0x000fe20003f46270 */
[----:B------:R-:W-:Y:S01]  /*4f00*/  UMOV UR7, URZ ;  /* 0x000000ff00077c82 */ /* 0x000fe20008000000 */
[----:B------:R-:W-:Y:S01]  /*4f10*/  IMAD.U32 R11, RZ, RZ, UR4 ;  /* 0x00000004ff0b7e24 */ /* 0x000fe2000f8e00ff */
[----:B------:R-:W-:Y:S01]  /*4f20*/  MOV R10, UR5 ;  /* 0x00000005000a7c02 */ /* 0x000fe20008000f00 */
[----:B------:R-:W-:Y:S01]  /*4f30*/  IMAD.U32 R8, RZ, RZ, UR7 ;  /* 0x00000007ff087e24 */ /* 0x000fe2000f8e00ff */
[----:B------:R-:W-:-:S08]  /*4f40*/  MOV R9, UR6 ;  /* 0x0000000600097c02 */ /* 0x000fd00008000f00 */
[----:B------:R-:W-:Y:S05]  /*4f50*/  @P2 BRA `(.L_x_1411) ;  /* 0x00000000001c2947 */ /* 0x000fea0003800000 */
[----:B------:R-:W-:Y:S01]  /*4f60*/  IMAD R10, R4, R7, RZ ;  /* 0x00000007040a7224 */ /* 0x000fe200078e02ff */
[----:B------:R-:W-:-:S04]  /*4f70*/  SHF.R.S32.HI R8, RZ, 0x1f, R211 ;  /* 0x0000001fff087819 */ /* 0x000fc800000114d3 */
[----:B------:R-:W-:-:S04]  /*4f80*/  IADD3 R211, P2, PT, R10, R211, RZ ;  /* 0x000000d30ad37210 */ /* 0x000fc80007f5e0ff */
[----:B------:R-:W-:Y:S02]  /*4f90*/  LEA.HI.X.SX32 R10, R10, R8, 0x1, P2 ;  /* 0x000000080a0a7211 */ /* 0x000fe400010f0eff */
[----:B------:R-:W-:-:S04]  /*4fa0*/  LEA R8, P2, R211, UR8, 0x2 ;  /* 0x00000008d3087c11 */ /* 0x000fc8000f8410ff */
[----:B------:R-:W-:-:S06]  /*4fb0*/  LEA.HI.X R9, R211, UR9, R10, 0x2, P2 ;  /* 0x00000009d3097c11 */ /* 0x000fcc00090f140a */
[----:B------:R-:W5:Y:S03]  /*4fc0*/  LDG.E.128 R8, desc[UR36][R8.64] ;  /* 0x0000002408087981 */ /* 0x000f66000c1e1d00 */
.L_x_1411:
[----:B------:R-:W-:Y:S05]  /*4fd0*/  BSYNC.RECONVERGENT B2 ;  /* 0x0000000000027941 */ /* 0x000fea0003800200 */
.L_x_1410:
[----:B------:R-:W-:Y:S04]  /*4fe0*/  BSSY.RECONVERGENT B2, `(.L_x_1412) ;  /* 0x0000014000027945 */ /* 0x000fe80003800200 */
[----:B------:R-:W-:Y:S05]  /*4ff0*/  @P1 BRA `(.L_x_1413) ;  /* 0x0000000000481947 */ /* 0x000fea0003800000 */
[----:B------:R-:W-:Y:S01]  /*5000*/  LEA R211, R7, R234, 0x3 ;  /* 0x000000ea07d37211 */ /* 0x000fe200078e18ff */
[----:B------:R-:W-:Y:S01]  /*5010*/  UMOV UR4, URZ ;  /* 0x000000ff00047c82 */ /* 0x000fe20008000000 */
[----:B------:R-:W-:Y:S01]  /*5020*/  UMOV UR5, URZ ;  /* 0x000000ff00057c82 */ /* 0x000fe20008000000 */
[----:B------:R-:W-:Y:S01]  /*5030*/  UMOV UR6, URZ ;  /* 0x000000ff00067c82 */ /* 0x000fe20008000000 */
[----:B------:R-:W-:Y:S01]  /*5040*/  ISETP.GE.AND P2, PT, R211, R208, PT ;  /* 0x000000d0d300720c */ /* 0x000fe20003f46270 */
[----:B------:R-:W-:Y:S01]  /*5050*/  UMOV UR7, URZ ;  /* 0x000000ff00077c82 */ /* 0x000fe20008000000 */
[----:B------:R-:W-:Y:S01]  /*5060*/  MOV R155, UR4 ;  /* 0x00000004009b7c02 */ /* 0x000fe20008000f00 */
[----:B------:R-:W-:Y:S01]  /*5070*/  IMAD.U32 R154, RZ, RZ, UR5 ;  /* 0x00000005ff9a7e24 */ /* 0x000fe2000f8e00ff */
[----:B------:R-:W-:Y:S02]  /*5080*/  MOV R153, UR6 ;  /* 0x0000000600997c02 */ /* 0x000fe40008000f00 */
[----:B------:R-:W-:-:S07]  /*5090*/  MOV R152, UR7 ;  /* 0x0000000700987c02 */ /* 0x000fce0008000f00 */
        /* <DEDUP_REMOVED lines=8> */
.L_x_1413:
[----:B------:R-:W-:Y:S05]  /*5120*/  BSYNC.RECONVERGENT B2 ;  /* 0x0000000000027941 */ /* 0x000fea0003800200 */
.L_x_1412:
[----:B------:R-:W-:Y:S04]  /*5130*/  BSSY.RECONVERGENT B2, `(.L_x_1414) ;  /* 0x0000015000027945 */ /* 0x000fe80003800200 */
[----:B------:R-:W-:Y:S05]  /*5140*/  @P1 BRA `(.L_x_1415) ;  /* 0x00000000004c1947 */ /* 0x000fea0003800000 */
[----:B------:R-:W-:Y:S01]  /*5150*/  IMAD R156, R7, 0x2, R236 ;  /* 0x00000002079c7824 */ /* 0x000fe200078e02ec */
[----:B------:R-:W-:Y:S01]  /*5160*/  UMOV UR4, URZ ;  /* 0x000000ff00047c82 */ /* 0x000fe20008000000 */
[----:B------:R-:W-:Y:S01]  /*5170*/  UMOV UR5, URZ ;  /* 0x000000ff00057c82 */ /* 0x000fe20008000000 */
[----:B------:R-:W-:Y:S01]  /*5180*/  UMOV UR6, URZ ;  /* 0x000000ff00067c82 */ /* 0x000fe20008000000 */
[----:B------:R-:W-:Y:S01]  /*5190*/  UMOV UR7, URZ ;  /* 0x000000ff00077c82 */ /* 0x000fe20008000000 */
[----:B------:R-:W-:Y:S01]  /*51a0*/  SHF.L.U32 R211, R156, 0x2, RZ ;  /* 0x000000029cd37819 */ /* 0x000fe200000006ff */
[----:B------:R-:W-:Y:S01]  /*51b0*/  IMAD.U32 R158, RZ, RZ, UR5 ;  /* 0x00000005ff9e7e24 */ /* 0x000fe2000f8e00ff */
[----:B------:R-:W-:Y:S02]  /*51c0*/  MOV R159, UR4 ;  /* 0x00000004009f7c02 */ /* 0x000fe40008000f00 */
[----:B------:R-:W-:Y:S02]  /*51d0*/  ISETP.GE.AND P2, PT, R211, R208, PT ;  /* 0x000000d0d300720c */ /* 0x000fe40003f46270 */
[----:B------:R-:W-:-:S02]  /*51e0*/  MOV R157, UR6 ;  /* 0x00000006009d7c02 */ /* 0x000fc40008000f00 */
[----:B------:R-:W-:-:S09]  /*51f0*/  MOV R156, UR7 ;  /* 0x00000007009c7c02 */ /* 0x000fd20008000f00 */
        /* <DEDUP_REMOVED lines=8> */
.L_x_1415:
[----:B------:R-:W-:Y:S05]  /*5280*/  BSYNC.RECONVERGENT B2 ;  /* 0x0000000000027941 */ /* 0x000fea0003800200 */
.L_x_1414:
[----:B------:R-:W-:Y:S04]  /*5290*/  BSSY.RECONVERGENT B2, `(.L_x_1416) ;  /* 0x0000014000027945 */ /* 0x000fe80003800200 */
[----:B------:R-:W-:Y:S05]  /*52a0*/  @P1 BRA `(.L_x_1417) ;  /* 0x0000000000481947 */ /* 0x000fea0003800000 */
[----:B------:R-:W-:Y:S01]  /*52b0*/  IMAD R211, R7, 0x10, R234 ;  /* 0x0000001007d37824 */ /* 0x000fe200078e02ea */
[----:B------:R-:W-:Y:S01]  /*52c0*/  UMOV UR4, URZ ;  /* 0x000000ff00047c82 */ /* 0x000fe20008000000 */
[----:B------:R-:W-:Y:S01]  /*52d0*/  UMOV UR5, URZ ;  /* 0x000000ff00057c82 */ /* 0x000fe20008000000 */
[----:B------:R-:W-:Y:S01]  /*52e0*/  UMOV UR6, URZ ;  /* 0x000000ff00067c82 */ /* 0x000fe20008000000 */
[----:B------:R-:W-:Y:S01]  /*52f0*/  UMOV UR7, URZ ;  /* 0x000000ff00077c82 */ /* 0x000fe20008000000 */
[----:B------:R-:W-:Y:S01]  /*5300*/  ISETP.GE.AND P2, PT, R211, R208, PT ;  /* 0x000000d0d300720c */ /* 0x000fe20003f46270 */
[----:B------:R-:W-:Y:S01]  /*5310*/  IMAD.U32 R161, RZ, RZ, UR6 ;  /* 0x00000006ffa17e24 */ /* 0x000fe2000f8e00ff */
[----:B------:R-:W-:Y:S02]  /*5320*/  MOV R163, UR4 ;  /* 0x0000000400a37c02 */ /* 0x000fe40008000f00 */
        /* <DEDUP_REMOVED lines=10> */
.L_x_1417:
[----:B------:R-:W-:Y:S05]  /*53d0*/  BSYNC.RECONVERGENT B2 ;  /* 0x0000000000027941 */ /* 0x000fea0003800200 */
.L_x_1416:
        /* <DEDUP_REMOVED lines=20> */
.L_x_1419:
[----:B------:R-:W-:Y:S05]  /*5520*/  BSYNC.RECONVERGENT B2 ;  /* 0x0000000000027941 */ /* 0x000fea0003800200 */
.L_x_1418:
        /* <DEDUP_REMOVED lines=20> */
.L_x_1421:
[----:B------:R-:W-:Y:S05]  /*5670*/  BSYNC.RECONVERGENT B2 ;  /* 0x0000000000027941 */ /* 0x000fea0003800200 */
.L_x_1420:
[----:B------:R-:W-:Y:S04]  /*5680*/  BSSY.RECONVERGENT B2, `(.L_x_1422) ;  /* 0x0000014000027945 */ /* 0x000fe80003800200 */
[----:B------:R-:W-:Y:S05]  /*5690*/  @P1 BRA `(.L_x_1423) ;  /* 0x0000000000481947 */ /* 0x000fea0003800000 */
[----:B------:R-:W-:Y:S01]  /*56a0*/  IMAD.SHL.U32 R211, R228, 0x4, RZ ;  /* 0x00000004e4d37824 */ /* 0x000fe200078e00ff */
        /* <DEDUP_REMOVED lines=17> */
.L_x_1423:
[----:B------:R-:W-:Y:S05]  /*57c0*/  BSYNC.RECONVERGENT B2 ;  /* 0x0000000000027941 */ /* 0x000fea0003800200 */
.L_x_1422:
[----:B------:R-:W-:Y:S04]  /*57d0*/  BSSY.RECONVERGENT B2, `(.L_x_1424) ;  /* 0x0000013000027945 */ /* 0x000fe80003800200 */
[----:B------:R-:W-:Y:S05]  /*57e0*/  @P1 BRA `(.L_x_1425) ;  /* 0x0000000000441947 */ /* 0x000fea0003800000 */
        /* <DEDUP_REMOVED lines=17> */
.L_x_1425:
[----:B------:R-:W-:Y:S05]  /*5900*/  BSYNC.RECONVERGENT B2 ;  /* 0x0000000000027941 */ /* 0x000fea0003800200 */
.L_x_1424:
        /* <DEDUP_REMOVED lines=20> */
.L_x_1427:
[----:B------:R-:W-:Y:S05]  /*5a50*/  BSYNC.RECONVERGENT B2 ;  /* 0x0000000000027941 */ /* 0x000fea0003800200 */
.L_x_1426:
        /* <DEDUP_REMOVED lines=20> */
.L_x_1429:
[----:B------:R-:W-:Y:S05]  /*5ba0*/  BSYNC.RECONVERGENT B2 ;  /* 0x0000000000027941 */ /* 0x000fea0003800200 */
.L_x_1428:
        /* <DEDUP_REMOVED lines=20> */
.L_x_1431:
[----:B------:R-:W-:Y:S05]  /*5cf0*/  BSYNC.RECONVERGENT B2 ;  /* 0x0000000000027941 */ /* 0x000fea0003800200 */
.L_x_1430:
        /* <DEDUP_REMOVED lines=20> */
.L_x_1433:
[----:B------:R-:W-:Y:S05]  /*5e40*/  BSYNC.RECONVERGENT B2 ;  /* 0x0000000000027941 */ /* 0x000fea0003800200 */
.L_x_1432:
        /* <DEDUP_REMOVED lines=20> */
.L_x_1435:
[----:B------:R-:W-:Y:S05]  /*5f90*/  BSYNC.RECONVERGENT B2 ;  /* 0x0000000000027941 */ /* 0x000fea0003800200 */
.L_x_1434:
        /* <DEDUP_REMOVED lines=20> */
.L_x_1437:
[----:B------:R-:W-:Y:S05]  /*60e0*/  BSYNC.RECONVERGENT B2 ;  /* 0x0000000000027941 */ /* 0x000fea0003800200 */
.L_x_1436:
[----:B------:R-:W-:Y:S05]  /*60f0*/  @P1 BRA `(.L_x_1407) ;  /* 0x00000000004c1947 */ /* 0x000fea0003800000 */
[----:B------:R-:W-:Y:S01]  /*6100*/  IMAD.IADD R210, R210, 0x1, R7 ;  /* 0x00000001d2d27824 */ /* 0x000fe200078e0207 */
        /* <DEDUP_REMOVED lines=18> */
.L_x_1407:
[----:B------:R-:W-:Y:S05]  /*6230*/  BSYNC.RECONVERGENT B0 ;  /* 0x0000000000007941 */ /* 0x000fea0003800200 */
.L_x_1375:
[----:B------:R-:W-:Y:S04]  /*6240*/  BSSY.RECONVERGENT B0, `(.L_x_1438) ;  /* 0x0000059000007945 */ /* 0x000fe80003800200 */
[----:B------:R-:W-:Y:S05]  /*6250*/  @P1 BRA `(.L_x_1439) ;  /* 0x00000004005c1947 */ /* 0x000fea0003800000 */
[----:B------:R-:W-:Y:S02]  /*6260*/  ISETP.NE.U32.AND P1, PT, RZ, UR12, PT ;  /* 0x0000000cff007c0c */ /* 0x000fe4000bf25070 */
[----:B------:R-:W-:Y:S02]  /*6270*/  ISETP.NE.U32.AND P2, PT, RZ, UR10, PT ;  /* 0x0000000aff007c0c */ /* 0x000fe4000bf45070 */
[----:B------:R-:W-:Y:S02]  /*6280*/  ISETP.NE.AND.EX P1, PT, RZ, UR13, PT, P1 ;  /* 0x0000000dff007c0c */ /* 0x000fe4000bf25310 */
[----:B------:R-:W-:-:S11]  /*6290*/  ISETP.NE.AND.EX P2, PT, RZ, UR11, PT, P2 ;  /* 0x0000000bff007c0c */ /* 0x000fd6000bf45320 */
[----:B------:R-:W0:Y:S02]  /*62a0*/  @P1 S2R R7, SR_CTAID.X ;  /* 0x0000000000071919 */ /* 0x000e240000002500 */
[----:B01234-:R-:W0:Y:S08]  /*62b0*/  @P1 LDC.64 R208, c[0x0][0x448] ;  /* 0x00011200ffd01b82 */ /* 0x01fe300000000a00 */
[----:B------:R-:W1:Y:S01]  /*62c0*/  @P2 LDC.64 R210, c[0x0][0x438] ;  /* 0x00010e00ffd22b82 */ /* 0x000e620000000a00 */
[----:B0-----:R-:W-:-:S04]  /*62d0*/  @P1 IMAD.WIDE.U32 R208, R7, 0x4, R208 ;  /* 0x0000000407d01825 */ /* 0x001fc800078e00d0 */
[----:B-1----:R-:W-:Y:S02]  /*62e0*/  @P2 IMAD.WIDE R210, R213, 0x4, R210 ;  /* 0x00000004d5d22825 */ /* 0x002fe400078e02d2 */
[----:B------:R0:W2:Y:S04]  /*62f0*/  @P1 LDG.E R208, desc[UR36][R208.64] ;  /* 0x00000024d0d01981 */ /* 0x0000a8000c1e1900 */
[----:B------:R1:W3:Y:S01]  /*6300*/  @P2 LDG.E R7, desc[UR36][R210.64] ;  /* 0x00000024d2072981 */ /* 0x0002e2000c1e1900 */
[----:B-----5:R-:W-:Y:S01]  /*6310*/  FMUL.FTZ R218, R25, R9 ;  /* 0x0000000919da7220 */ /* 0x020fe20000410000 */
[----:B------:R-:W-:Y:S01]  /*6320*/  FMUL.FTZ R219, R24, R8 ;  /* 0x0000000818db7220 */ /* 0x000fe20000410000 */
[----:B------:R-:W-:Y:S02]  /*6330*/  FMUL.FTZ R221, R26, R10 ;  /* 0x0000000a1add7220 */ /* 0x000fe40000410000 */
[----:B------:R-:W-:Y:S01]  /*6340*/  FFMA.FTZ R218, R13, R149, R218 ;  /* 0x000000950dda7223 */ /* 0x000fe200000100da */
[----:B------:R-:W-:Y:S01]  /*6350*/  FFMA.FTZ R219, R12, R148, R219 ;  /* 0x000000940cdb7223 */ /* 0x000fe200000100db */
[----:B------:R-:W-:-:S02]  /*6360*/  FFMA.FTZ R221, R14, R150, R221 ;  /* 0x000000960edd7223 */ /* 0x000fc400000100dd */
        /* <DEDUP_REMOVED lines=66> */
[----:B---3--:R-:W-:-:S04]  /*6790*/  @P2 FADD.FTZ R209, R209, R7 ;  /* 0x00000007d1d12221 */ /* 0x008fc80000010000 */
[----:B--2---:R-:W-:-:S05]  /*67a0*/  @P1 FFMA.FTZ R209, R210, R208, R209 ;  /* 0x000000d0d2d11223 */ /* 0x004fca00000100d1 */
[----:B------:R0:W-:Y:S01]  /*67b0*/  STS [R214], R209 ;  /* 0x000000d1d6007388 */ /* 0x0001e20000000800 */
[----:B------:R-:W-:-:S07]  /*67c0*/  @!P3 FMNMX.FTZ R0, R0, R209, !PT ;  /* 0x000000d10000b209 */ /* 0x000fce0007810000 */
.L_x_1439:
[----:B------:R-:W-:Y:S05]  /*67d0*/  BSYNC.RECONVERGENT B0 ;  /* 0x0000000000007941 */ /* 0x000fea0003800200 */
.L_x_1438:
[----:B------:R-:W-:Y:S01]  /*67e0*/  VIADD R7, R215, 0xff ;  /* 0x000000ffd7077836 */ /* 0x000fe20000000000 */
[----:B------:R-:W-:Y:S01]  /*67f0*/  IADD3 R20, P2, PT, R20, 0x100, RZ ;  /* 0x0000010014147810 */ /* 0x000fe20007f5e0ff */
[----:B------:R-:W-:Y:S01]  /*6800*/  VIADD R213, R213, 0x100 ;  /* 0x00000100d5d57836 */ /* 0x000fe20000000000 */
[----:B------:R-:W-:Y:S02]  /*6810*/  IADD3 R215, PT, PT, R215, 0x100, RZ ;  /* 0x00000100d7d77810 */ /* 0x000fe40007ffe0ff */
[----:B------:R-:W-:Y:S02]  /*6820*/  ISETP.GE.AND P1, PT, R7, R216, PT ;  /* 0x000000d80700720c */ /* 0x000fe40003f26270 */
[----:B0-----:R-:W-:Y:S02]  /*6830*/  IADD3 R214, PT, PT, R214, 0x400, RZ ;  /* 0x00000400d6d67810 */ /* 0x001fe40007ffe0ff */
[----:B------:R-:W-:-:S09]  /*6840*/  IADD3.X R21, PT, PT, RZ, R21, RZ, P2, !PT ;  /* 0x00000015ff157210 */ /* 0x000fd200017fe4ff */
[----:B------:R-:W-:Y:S05]  /*6850*/  @!P1 BRA `(.L_x_1440) ;  /* 0xffffffb400c09947 */ /* 0x000fea000383ffff */
.L_x_1374:
[----:B0-----:R-:W-:Y:S05]  /*6860*/  BSYNC.RECONVERGENT B1 ;  /* 0x0000000000017941 */ /* 0x001fea0003800200 */
.L_x_1373:
[----:B------:R-:W0:Y:S01]  /*6870*/  SHFL.BFLY PT, R5, R0, 0x10, 0x1f ;  /* 0x0e001f0000057f89 */ /* 0x000e2200000e0000 */
[----:B------:R-:W-:Y:S01]  /*6880*/  MOV R14, 0x400 ;  /* 0x00000400000e7802 */ /* 0x000fe20000000f00 */
[----:B------:R-:W-:Y:S01]  /*6890*/  BSSY.RECONVERGENT B0, `(.L_x_1441) ;  /* 0x0000169000007945 */ /* 0x000fe20003800200 */
[----:B------:R-:W3:Y:S01]  /*68a0*/  S2R R15, SR_CgaCtaId ;  /* 0x00000000000f7919 */ /* 0x000ee20000008800 */
[----:B0-----:R-:W-:-:S05]  /*68b0*/  FMNMX.FTZ R7, R5, R0, !PT ;  /* 0x0000000005077209 */ /* 0x001fca0007810000 */
[----:B-12---:R-:W0:Y:S02]  /*68c0*/  SHFL.BFLY PT, R6, R7, 0x8, 0x1f ;  /* 0x0d001f0007067f89 */ /* 0x006e2400000e0000 */
[----:B0----5:R-:W-:Y:S02]  /*68d0*/  FMNMX.FTZ R8, R7, R6, !PT ;  /* 0x0000000607087209 */ /* 0x021fe40007810000 */
[----:B---3--:R-:W-:-:S03]  /*68e0*/  LEA R7, R15, R14, 0x18 ;  /* 0x0000000e0f077211 */ /* 0x008fc600078ec0ff */
        /* <DEDUP_REMOVED lines=12> */
[----:B------:R0:W-:Y:S01]  /*69b0*/  @!P0 STS [R0], R13 ;  /* 0x0000000d00008388 */ /* 0x0001e20000000800 */
[----:B------:R-:W-:Y:S01]  /*69c0*/  BAR.SYNC.DEFER_BLOCKING 0x0 ;  /* 0x0000000000007b1d */ /* 0x000fe20000010000 */
[----:B0-----:R-:W-:-:S05]  /*69d0*/  HFMA2 R13, -RZ, RZ, 0, 0 ;  /* 0x00000000ff0d7431 */ /* 0x001fca00000001ff */
[----:B------:R-:W0:Y:S04]  /*69e0*/  @!P1 LDS R9, [R8] ;  /* 0x0000000008099984 */ /* 0x000e280000000800 */
[----:B0-----:R-:W0:Y:S02]  /*69f0*/  SHFL.BFLY PT, R10, R9, 0x4, 0x1f ;  /* 0x0c801f00090a7f89 */ /* 0x001e2400000e0000 */
[----:B0-----:R-:W-:-:S05]  /*6a00*/  FMNMX.FTZ R10, R10, R9, !PT ;  /* 0x000000090a0a7209 */ /* 0x001fca0007810000 */
[----:B------:R-:W0:Y:S02]  /*6a10*/  SHFL.BFLY PT, R7, R10, 0x2, 0x1f ;  /* 0x0c401f000a077f89 */ /* 0x000e2400000e0000 */
[----:B0-----:R-:W-:Y:S02]  /*6a20*/  FMNMX.FTZ R11, R10, R7, !PT ;  /* 0x000000070a0b7209 */ /* 0x001fe40007810000 */
[----:B------:R-:W-:-:S03]  /*6a30*/  IADD3 R7, PT, PT, R5, R22, RZ ;  /* 0x0000001605077210 */ /* 0x000fc60007ffe0ff */
[----:B------:R-:W0:Y:S01]  /*6a40*/  SHFL.BFLY PT, R12, R11, 0x1, 0x1f ;  /* 0x0c201f000b0c7f89 */ /* 0x000e2200000e0000 */
[----:B------:R-:W-:Y:S02]  /*6a50*/  ISETP.GE.AND P0, PT, R7, R16, PT ;  /* 0x000000100700720c */ /* 0x000fe40003f06270 */
[----:B0-----:R-:W-:-:S05]  /*6a60*/  FMNMX.FTZ R12, R11, R12, !PT ;  /* 0x0000000c0b0c7209 */ /* 0x001fca0007810000 */
[----:B------:R0:W1:Y:S06]  /*6a70*/  SHFL.IDX PT, R33, R12, RZ, 0x1f ;  /* 0x00001fff0c217589 */ /* 0x00006c00000e0000 */
        /* <DEDUP_REMOVED lines=15> */
[----:B------:R-:W-:Y:S01]  /*6b70*/  LEA.HI R9, R10, 0x1, RZ, 0x18 ;  /* 0x000000010a097811 */ /* 0x000fe200078fc0ff */
[----:B------:R-:W-:Y:S01]  /*6b80*/  IMAD.MOV.U32 R13, RZ, RZ, RZ ;  /* 0x000000ffff0d7224 */ /* 0x000fe200078e00ff */
[----:B0-----:R-:W-:Y:S02]  /*6b90*/  IADD3 R12, PT, PT, R14, 0x240, RZ ;  /* 0x000002400e0c7810 */ /* 0x001fe40007ffe0ff */
[----:B------:R-:W-:Y:S02]  /*6ba0*/  LOP3.LUT R10, R9, 0x3, RZ, 0xc0, !PT ;  /* 0x00000003090a7812 */ /* 0x000fe400078ec0ff */
[----:B------:R-:W-:Y:S02]  /*6bb0*/  LEA R12, R15, R12, 0x18 ;  /* 0x0000000c0f0c7211 */ /* 0x000fe400078ec0ff */
[----:B------:R-:W-:Y:S01]  /*6bc0*/  MOV R9, R7 ;  /* 0x0000000700097202 */ /* 0x000fe20000000f00 */
[----:B------:R-:W-:Y:S01]  /*6bd0*/  IMAD.MOV R10, RZ, RZ, -R10 ;  /* 0x000000ffff0a7224 */ /* 0x000fe200078e0a0a */
[----:B------:R-:W-:-:S07]  /*6be0*/  LEA R11, R5, R12, 0x2 ;  /* 0x0000000c050b7211 */ /* 0x000fce00078e10ff */
.L_x_1446:
[----:B------:R-:W1:Y:S01]  /*6bf0*/  LDS R12, [R11] ;  /* 0x000000000b0c7984 */ /* 0x000e620000000800 */
[----:B------:R-:W-:Y:S02]  /*6c00*/  IADD3 R10, PT, PT, R10, 0x1, RZ ;  /* 0x000000010a0a7810 */ /* 0x000fe40007ffe0ff */
[----:B------:R-:W-:Y:S02]  /*6c10*/  IADD3 R9, PT, PT, R9, 0x100, RZ ;  /* 0x0000010009097810 */ /* 0x000fe40007ffe0ff */
[----:B------:R-:W-:Y:S01]  /*6c20*/  ISETP.NE.AND P0, PT, R10, RZ, PT ;  /* 0x000000ff0a00720c */ /* 0x000fe20003f05270 */
[----:B-1----:R-:W-:-:S04]  /*6c30*/  FADD.FTZ R12, -R33, R12 ;  /* 0x0000000c210c7221 */ /* 0x002fc80000010100 */
[----:B------:R-:W-:-:S06]  /*6c40*/  FMUL.FTZ R12, R12, 1.4426950216293334961 ;  /* 0x3fb8aa3b0c0c7820 */ /* 0x000fcc0000410000 */
[----:B------:R-:W0:Y:S02]  /*6c50*/  MUFU.EX2 R12, R12 ;  /* 0x0000000c000c7308 */ /* 0x000e240000000800 */
[----:B0-----:R0:W-:Y:S01]  /*6c60*/  STS [R11], R12 ;  /* 0x0000000c0b007388 */ /* 0x0011e20000000800 */
[----:B------:R-:W-:Y:S01]  /*6c70*/  FADD.FTZ R13, R12, R13 ;  /* 0x0000000d0c0d7221 */ /* 0x000fe20000010000 */
[----:B0-----:R-:W-:Y:S01]  /*6c80*/  VIADD R11, R11, 0x400 ;  /* 0x000004000b0b7836 */ /* 0x001fe20000000000 */
[----:B------:R-:W-:Y:S06]  /*6c90*/  @P0 BRA `(.L_x_1446) ;  /* 0xfffffffc00d40947 */ /* 0x000fec000383ffff */
.L_x_1445:
[----:B------:R-:W-:Y:S05]  /*6ca0*/  BSYNC.RECONVERGENT B1 ;  /* 0x0000000000017941 */ /* 0x000fea0003800200 */
.L_x_1444:
[----:B------:R-:W-:Y:S05]  /*6cb0*/  @!P1 BRA `(.L_x_1442) ;  /* 0x0000001000989947 */ /* 0x000fea0003800000 */
[----:B------:R-:W-:Y:S01]  /*6cc0*/  IADD3 R11, PT, PT, R16, -R9, RZ ;  /* 0x80000009100b7210 */ /* 0x000fe20007ffe0ff */
[----:B------:R-:W-:Y:S01]  /*6cd0*/  IMAD.SHL.U32 R10, R22, 0x4, RZ ;  /* 0x00000004160a7824 */ /* 0x000fe200078e00ff */
[----:B------:R-:W-:Y:S01]  /*6ce0*/  IADD3 R14, PT, PT, R14, 0x240, RZ ;  /* 0x000002400e0e7810 */ /* 0x000fe20007ffe0ff */
[----:B------:R-:W-:Y:S01]  /*6cf0*/  BSSY.RECONVERGENT B1, `(.L_x_1447) ;  /* 0x000006d000017945 */ /* 0x000fe20003800200 */
[----:B------:R-:W-:Y:S02]  /*6d00*/  ISETP.GT.AND P1, PT, R11, 0xc00, PT ;  /* 0x00000c000b00780c */ /* 0x000fe40003f24270 */
[----:B------:R-:W-:Y:S02]  /*6d10*/  LEA R15, R15, R14, 0x18 ;  /* 0x0000000e0f0f7211 */ /* 0x000fe400078ec0ff */
[----:B------:R-:W-:Y:S02]  /*6d20*/  LEA R10, R9, -R10, 0x2 ;  /* 0x8000000a090a7211 */ /* 0x000fe400078e10ff */
[----:B------:R-:W-:-:S02]  /*6d30*/  PLOP3.LUT P0, PT, PT, PT, PT, 0x80, 0x8 ;  /* 0x000000000008781c */ /* 0x000fc40003f0f070 */
[----:B------:R-:W-:-:S05]  /*6d40*/  IADD3 R10, PT, PT, R10, 0x800, R15 ;  /* 0x000008000a0a7810 */ /* 0x000fca0007ffe00f */
[----:B------:R-:W-:Y:S06]  /*6d50*/  @!P1 BRA `(.L_x_1448) ;  /* 0x0000000400989947 */ /* 0x000fec0003800000 */
[----:B------:R-:W-:Y:S02]  /*6d60*/  PLOP3.LUT P0, PT, PT, PT, PT, 0x8, 0x80 ;  /* 0x000000000080781c */ /* 0x000fe40003f0e170 */
[----:B------:R-:W-:-:S11]  /*6d70*/  IADD3 R34, PT, PT, R16, -0xc00, RZ ;  /* 0xfffff40010227810 */ /* 0x000fd60007ffe0ff */
.L_x_1449:
[----:B------:R-:W1:Y:S01]  /*6d80*/  LDS R11, [R10+-0x800] ;  /* 0xfff800000a0b7984 */ /* 0x000e620000000800 */
[----:B------:R-:W-:-:S03]  /*6d90*/  VIADD R9, R9, 0x1000 ;  /* 0x0000100009097836 */ /* 0x000fc60000000000 */
[----:B0-----:R-:W0:Y:S02]  /*6da0*/  LDS R12, [R10+-0x400] ;  /* 0xfffc00000a0c7984 */ /* 0x001e240000000800 */
[----:B------:R-:W-:Y:S02]  /*6db0*/  ISETP.GE.AND P1, PT, R9, R34, PT ;  /* 0x000000220900720c */ /* 0x000fe40003f26270 */
[----:B------:R-:W2:Y:S04]  /*6dc0*/  LDS R14, [R10] ;  /* 0x000000000a0e7984 */ /* 0x000ea80000000800 */
[----:B------:R-:W3:Y:S04]  /*6dd0*/  LDS R15, [R10+0x400] ;  /* 0x000400000a0f7984 */ /* 0x000ee80000000800 */
[----:B------:R-:W5:Y:S04]  /*6de0*/  LDS R18, [R10+0x800] ;  /* 0x000800000a127984 */ /* 0x000f680000000800 */
[----:B------:R-:W4:Y:S04]  /*6df0*/  LDS R20, [R10+0xc00] ;  /* 0x000c00000a147984 */ /* 0x000f280000000800 */
[----:B------:R-:W4:Y:S04]  /*6e00*/  LDS R21, [R10+0x1000] ;  /* 0x001000000a157984 */ /* 0x000f280000000800 */
[----:B------:R-:W4:Y:S04]  /*6e10*/  LDS R24, [R10+0x1400] ;  /* 0x001400000a187984 */ /* 0x000f280000000800 */
[----:B------:R-:W4:Y:S04]  /*6e20*/  LDS R25, [R10+0x1800] ;  /* 0x001800000a197984 */ /* 0x000f280000000800 */
[----:B------:R-:W4:Y:S04]  /*6e30*/  LDS R26, [R10+0x1c00] ;  /* 0x001c00000a1a7984 */ /* 0x000f280000000800 */
[----:B------:R-:W4:Y:S01]  /*6e40*/  LDS R27, [R10+0x2000] ;  /* 0x002000000a1b7984 */ /* 0x000f220000000800 */
[----:B-1----:R-:W-:-:S03]  /*6e50*/  FADD.FTZ R11, -R33, R11 ;  /* 0x0000000b210b7221 */ /* 0x002fc60000010100 */
[----:B------:R-:W1:Y:S01]  /*6e60*/  LDS R28, [R10+0x2400] ;  /* 0x002400000a1c7984 */ /* 0x000e620000000800 */
[----:B0-----:R-:W-:Y:S01]  /*6e70*/  FADD.FTZ R12, -R33, R12 ;  /* 0x0000000c210c7221 */ /* 0x001fe20000010100 */
[----:B------:R-:W-:Y:S02]  /*6e80*/  FMUL.FTZ R11, R11, 1.4426950216293334961 ;  /* 0x3fb8aa3b0b0b7820 */ /* 0x000fe40000410000 */
[----:B------:R-:W0:Y:S01]  /*6e90*/  LDS R29, [R10+0x2800] ;  /* 0x002800000a1d7984 */ /* 0x000e220000000800 */
[C---:B--2---:R-:W-:Y:S01]  /*6ea0*/  FADD.FTZ R14, -R33.reuse, R14 ;  /* 0x0000000e210e7221 */ /* 0x044fe20000010100 */
[----:B------:R-:W-:Y:S02]  /*6eb0*/  FMUL.FTZ R12, R12, 1.4426950216293334961 ;  /* 0x3fb8aa3b0c0c7820 */ /* 0x000fe40000410000 */
[----:B------:R-:W2:Y:S01]  /*6ec0*/  MUFU.EX2 R11, R11 ;  /* 0x0000000b000b7308 */ /* 0x000ea20000000800 */
[----:B------:R-:W0:Y:S01]  /*6ed0*/  LDS R30, [R10+0x2c00] ;  /* 0x002c00000a1e7984 */ /* 0x000e220000000800 */
[C---:B---3--:R-:W-:Y:S01]  /*6ee0*/  FADD.FTZ R15, -R33.reuse, R15 ;  /* 0x0000000f210f7221 */ /* 0x048fe20000010100 */
[----:B------:R-:W-:Y:S01]  /*6ef0*/  FMUL.FTZ R14, R14, 1.4426950216293334961 ;  /* 0x3fb8aa3b0e0e7820 */ /* 0x000fe20000410000 */
[----:B------:R-:W3:Y:S01]  /*6f00*/  MUFU.EX2 R12, R12 ;  /* 0x0000000c000c7308 */ /* 0x000ee20000000800 */
[----:B------:R-:W0:Y:S01]  /*6f10*/  LDS R31, [R10+0x3000] ;  /* 0x003000000a1f7984 */ /* 0x000e220000000800 */
[----:B-----5:R-:W-:Y:S01]  /*6f20*/  FADD.FTZ R18, -R33, R18 ;  /* 0x0000001221127221 */ /* 0x020fe20000010100 */
[----:B------:R-:W-:Y:S01]  /*6f30*/  FMUL.FTZ R15, R15, 1.4426950216293334961 ;  /* 0x3fb8aa3b0f0f7820 */ /* 0x000fe20000410000 */
[C---:B----4-:R-:W-:Y:S01]  /*6f40*/  FADD.FTZ R20, -R33.reuse, R20 ;  /* 0x0000001421147221 */ /* 0x050fe20000010100 */
[----:B------:R-:W4:Y:S01]  /*6f50*/  MUFU.EX2 R14, R14 ;  /* 0x0000000e000e7308 */ /* 0x000f220000000800 */
[----:B------:R-:W5:Y:S01]  /*6f60*/  LDS R32, [R10+0x3400] ;  /* 0x003400000a207984 */ /* 0x000f620000000800 */
[----:B------:R-:W-:Y:S01]  /*6f70*/  FMUL.FTZ R18, R18, 1.4426950216293334961 ;  /* 0x3fb8aa3b12127820 */ /* 0x000fe20000410000 */
[----:B------:R-:W-:Y:S01]  /*6f80*/  FADD.FTZ R21, -R33, R21 ;  /* 0x0000001521157221 */ /* 0x000fe20000010100 */
[----:B------:R-:W4:Y:S01]  /*6f90*/  MUFU.EX2 R15, R15 ;  /* 0x0000000f000f7308 */ /* 0x000f220000000800 */
[----:B------:R-:W-:Y:S01]  /*6fa0*/  FMUL.FTZ R20, R20, 1.4426950216293334961 ;  /* 0x3fb8aa3b14147820 */ /* 0x000fe20000410000 */
[----:B--2---:R-:W-:Y:S01]  /*6fb0*/  FADD.FTZ R13, R11, R13 ;  /* 0x0000000d0b0d7221 */ /* 0x004fe20000010000 */
[----:B------:R-:W-:Y:S01]  /*6fc0*/  FADD.FTZ R24, -R33, R24 ;  /* 0x0000001821187221 */ /* 0x000fe20000010100 */
[----:B------:R-:W2:Y:S01]  /*6fd0*/  MUFU.EX2 R18, R18 ;  /* 0x0000001200127308 */ /* 0x000ea20000000800 */
[----:B------:R-:W-:Y:S01]  /*6fe0*/  FMUL.FTZ R21, R21, 1.4426950216293334961 ;  /* 0x3fb8aa3b15157820 */ /* 0x000fe20000410000 */
[----:B---3--:R-:W-:Y:S01]  /*6ff0*/  FADD.FTZ R13, R13, R12 ;  /* 0x0000000c0d0d7221 */ /* 0x008fe20000010000 */
[----:B------:R-:W-:Y:S01]  /*7000*/  FADD.FTZ R25, -R33, R25 ;  /* 0x0000001921197221 */ /* 0x000fe20000010100 */
[----:B------:R-:W3:Y:S01]  /*7010*/  MUFU.EX2 R20, R20 ;  /* 0x0000001400147308 */ /* 0x000ee20000000800 */
[----:B------:R-:W-:Y:S01]  /*7020*/  FMUL.FTZ R24, R24, 1.4426950216293334961 ;  /* 0x3fb8aa3b18187820 */ /* 0x000fe20000410000 */
[----:B----4-:R-:W-:Y:S01]  /*7030*/  FADD.FTZ R13, R13, R14 ;  /* 0x0000000e0d0d7221 */ /* 0x010fe20000010000 */
[----:B------:R-:W-:Y:S01]  /*7040*/  FADD.FTZ R26, -R33, R26 ;  /* 0x0000001a211a7221 */ /* 0x000fe20000010100 */
[----:B------:R-:W4:Y:S01]  /*7050*/  MUFU.EX2 R21, R21 ;  /* 0x0000001500157308 */ /* 0x000f220000000800 */
[----:B------:R-:W-:Y:S01]  /*7060*/  FMUL.FTZ R25, R25, 1.4426950216293334961 ;  /* 0x3fb8aa3b19197820 */ /* 0x000fe20000410000 */
[----:B------:R-:W-:Y:S01]  /*7070*/  FADD.FTZ R13, R13, R15 ;  /* 0x0000000f0d0d7221 */ /* 0x000fe20000010000 */
[----:B------:R-:W-:Y:S01]  /*7080*/  FADD.FTZ R27, -R33, R27 ;  /* 0x0000001b211b7221 */ /* 0x000fe20000010100 */
[----:B------:R-:W4:Y:S01]  /*7090*/  MUFU.EX2 R24, R24 ;  /* 0x0000001800187308 */ /* 0x000f220000000800 */
[----:B------:R-:W-:Y:S01]  /*70a0*/  FMUL.FTZ R26, R26, 1.4426950216293334961 ;  /* 0x3fb8aa3b1a1a7820 */ /* 0x000fe20000410000 */
[----:B--2---:R-:W-:Y:S01]  /*70b0*/  FADD.FTZ R13, R13, R18 ;  /* 0x000000120d0d7221 */ /* 0x004fe20000010000 */
[----:B-1----:R-:W-:Y:S01]  /*70c0*/  FADD.FTZ R28, -R33, R28 ;  /* 0x0000001c211c7221 */ /* 0x002fe20000010100 */
[----:B------:R-:W1:Y:S01]  /*70d0*/  MUFU.EX2 R25, R25 ;  /* 0x0000001900197308 */ /* 0x000e620000000800 */
[----:B------:R-:W-:Y:S01]  /*70e0*/  FMUL.FTZ R27, R27, 1.4426950216293334961 ;  /* 0x3fb8aa3b1b1b7820 */ /* 0x000fe20000410000 */
[----:B---3--:R-:W-:Y:S01]  /*70f0*/  FADD.FTZ R13, R13, R20 ;  /* 0x000000140d0d7221 */ /* 0x008fe20000010000 */
[----:B0-----:R-:W-:Y:S01]  /*7100*/  FADD.FTZ R29, -R33, R29 ;  /* 0x0000001d211d7221 */ /* 0x001fe20000010100 */
[----:B------:R-:W0:Y:S01]  /*7110*/  MUFU.EX2 R26, R26 ;  /* 0x0000001a001a7308 */ /* 0x000e220000000800 */
[----:B------:R-:W-:Y:S01]  /*7120*/  FMUL.FTZ R28, R28, 1.4426950216293334961 ;  /* 0x3fb8aa3b1c1c7820 */ /* 0x000fe20000410000 */
[----:B----4-:R-:W-:Y:S01]  /*7130*/  FADD.FTZ R13, R13, R21 ;  /* 0x000000150d0d7221 */ /* 0x010fe20000010000 */
[----:B------:R-:W-:Y:S01]  /*7140*/  FMUL.FTZ R29, R29, 1.4426950216293334961 ;  /* 0x3fb8aa3b1d1d7820 */ /* 0x000fe20000410000 */
[----:B------:R-:W2:Y:S01]  /*7150*/  MUFU.EX2 R27, R27 ;  /* 0x0000001b001b7308 */ /* 0x000ea20000000800 */
[----:B------:R-:W-:Y:S01]  /*7160*/  FADD.FTZ R30, -R33, R30 ;  /* 0x0000001e211e7221 */ /* 0x000fe20000010100 */
[----:B------:R-:W-:Y:S01]  /*7170*/  FADD.FTZ R13, R13, R24 ;  /* 0x000000180d0d7221 */ /* 0x000fe20000010000 */
[----:B------:R-:W-:Y:S01]  /*7180*/  STS [R10+-0x800], R11 ;  /* 0xfff8000b0a007388 */ /* 0x000fe20000000800 */
[----:B------:R-:W3:Y:S01]  /*7190*/  MUFU.EX2 R28, R28 ;  /* 0x0000001c001c7308 */ /* 0x000ee20000000800 */
[----:B------:R-:W-:Y:S01]  /*71a0*/  FADD.FTZ R31, -R33, R31 ;  /* 0x0000001f211f7221 */ /* 0x000fe20000010100 */
[----:B------:R-:W-:Y:S01]  /*71b0*/  FMUL.FTZ R30, R30, 1.4426950216293334961 ;  /* 0x3fb8aa3b1e1e7820 */ /* 0x000fe20000410000 */
[----:B-1----:R-:W-:Y:S01]  /*71c0*/  FADD.FTZ R13, R13, R25 ;  /* 0x000000190d0d7221 */ /* 0x002fe20000010000 */
[----:B------:R-:W1:Y:S01]  /*71d0*/  MUFU.EX2 R29, R29 ;  /* 0x0000001d001d7308 */ /* 0x000e620000000800 */
[----:B-----5:R-:W-:Y:S01]  /*71e0*/  FADD.FTZ R32, -R33, R32 ;  /* 0x0000002021207221 */ /* 0x020fe20000010100 */
[----:B------:R-:W-:Y:S01]  /*71f0*/  FMUL.FTZ R31, R31, 1.4426950216293334961 ;  /* 0x3fb8aa3b1f1f7820 */ /* 0x000fe20000410000 */
[----:B0-----:R-:W-:Y:S01]  /*7200*/  FADD.FTZ R13, R13, R26 ;  /* 0x0000001a0d0d7221 */ /* 0x001fe20000010000 */
[----:B------:R-:W0:Y:S01]  /*7210*/  MUFU.EX2 R30, R30 ;  /* 0x0000001e001e7308 */ /* 0x000e220000000800 */
        /* <DEDUP_REMOVED lines=8> */
[----:B-1----:R-:W-:-:S03]  /*72a0*/  FADD.FTZ R13, R13, R29 ;  /* 0x0000001d0d0d7221 */ /* 0x002fc60000010000 */
[----:B------:R-:W-:Y:S01]  /*72b0*/  STS [R10+0x800], R18 ;  /* 0x000800120a007388 */ /* 0x000fe20000000800 */
[----:B0-----:R-:W-:-:S03]  /*72c0*/  FADD.FTZ R13, R13, R30 ;  /* 0x0000001e0d0d7221 */ /* 0x001fc60000010000 */
        /* <DEDUP_REMOVED lines=15> */
.L_x_1448:
[----:B------:R-:W-:Y:S05]  /*73c0*/  BSYNC.RECONVERGENT B1 ;  /* 0x0000000000017941 */ /* 0x000fea0003800200 */
.L_x_1447:
[----:B------:R-:W-:Y:S01]  /*73d0*/  IADD3 R11, PT, PT, R16, -R9, RZ ;  /* 0x80000009100b7210 */ /* 0x000fe20007ffe0ff */
[----:B------:R-:W-:Y:S03]  /*73e0*/  BSSY.RECONVERGENT B1, `(.L_x_1450) ;  /* 0x0000036000017945 */ /* 0x000fe60003800200 */
[----:B------:R-:W-:-:S13]  /*73f0*/  ISETP.GT.AND P1, PT, R11, 0x400, PT ;  /* 0x000004000b00780c */ /* 0x000fda0003f24270 */
[----:B------:R-:W-:Y:S05]  /*7400*/  @!P1 BRA `(.L_x_1451) ;  /* 0x0000000000cc9947 */ /* 0x000fea0003800000 */
[----:B------:R-:W1:Y:S01]  /*7410*/  LDS R11, [R10+-0x800] ;  /* 0xfff800000a0b7984 */ /* 0x000e620000000800 */
[----:B------:R-:W-:Y:S01]  /*7420*/  PLOP3.LUT P0, PT, PT, PT, PT, 0x8, 0x80 ;  /* 0x000000000080781c */ /* 0x000fe20003f0e170 */
[----:B------:R-:W-:Y:S02]  /*7430*/  VIADD R9, R9, 0x800 ;  /* 0x0000080009097836 */ /* 0x000fe40000000000 */
[----:B0-----:R-:W0:Y:S04]  /*7440*/  LDS R12, [R10+-0x400] ;  /* 0xfffc00000a0c7984 */ /* 0x001e280000000800 */
[----:B------:R-:W2:Y:S04]  /*7450*/  LDS R14, [R10] ;  /* 0x000000000a0e7984 */ /* 0x000ea80000000800 */
[----:B------:R-:W3:Y:S04]  /*7460*/  LDS R15, [R10+0x400] ;  /* 0x000400000a0f7984 */ /* 0x000ee80000000800 */
[----:B------:R-:W5:Y:S04]  /*7470*/  LDS R18, [R10+0x800] ;  /* 0x000800000a127984 */ /* 0x000f680000000800 */
[----:B------:R-:W4:Y:S04]  /*7480*/  LDS R20, [R10+0xc00] ;  /* 0x000c00000a147984 */ /* 0x000f280000000800 */
[----:B------:R-:W4:Y:S04]  /*7490*/  LDS R21, [R10+0x1000] ;  /* 0x001000000a157984 */ /* 0x000f280000000800 */
[----:B------:R-:W4:Y:S01]  /*74a0*/  LDS R24, [R10+0x1400] ;  /* 0x001400000a187984 */ /* 0x000f220000000800 */
[C---:B-1----:R-:W-:Y:S01]  /*74b0*/  FADD.FTZ R11, -R33.reuse, R11 ;  /* 0x0000000b210b7221 */ /* 0x042fe20000010100 */
[----:B0-----:R-:W-:-:S03]  /*74c0*/  FADD.FTZ R12, -R33, R12 ;  /* 0x0000000c210c7221 */ /* 0x001fc60000010100 */
[----:B------:R-:W-:Y:S01]  /*74d0*/  FMUL.FTZ R11, R11, 1.4426950216293334961 ;  /* 0x3fb8aa3b0b0b7820 */ /* 0x000fe20000410000 */
[----:B--2---:R-:W-:Y:S01]  /*74e0*/  FADD.FTZ R14, -R33, R14 ;  /* 0x0000000e210e7221 */ /* 0x004fe20000010100 */
[----:B------:R-:W-:-:S04]  /*74f0*/  FMUL.FTZ R12, R12, 1.4426950216293334961 ;  /* 0x3fb8aa3b0c0c7820 */ /* 0x000fc80000410000 */
[----:B------:R-:W0:Y:S01]  /*7500*/  MUFU.EX2 R11, R11 ;  /* 0x0000000b000b7308 */ /* 0x000e220000000800 */
[C---:B---3--:R-:W-:Y:S01]  /*7510*/  FADD.FTZ R15, -R33.reuse, R15 ;  /* 0x0000000f210f7221 */ /* 0x048fe20000010100 */
[----:B------:R-:W-:Y:S02]  /*7520*/  FMUL.FTZ R14, R14, 1.4426950216293334961 ;  /* 0x3fb8aa3b0e0e7820 */ /* 0x000fe40000410000 */
[----:B------:R-:W1:Y:S01]  /*7530*/  MUFU.EX2 R12, R12 ;  /* 0x0000000c000c7308 */ /* 0x000e620000000800 */
[----:B-----5:R-:W-:Y:S01]  /*7540*/  FADD.FTZ R18, -R33, R18 ;  /* 0x0000001221127221 */ /* 0x020fe20000010100 */
[----:B------:R-:W-:Y:S02]  /*7550*/  FMUL.FTZ R15, R15, 1.4426950216293334961 ;  /* 0x3fb8aa3b0f0f7820 */ /* 0x000fe40000410000 */
[----:B------:R-:W2:Y:S01]  /*7560*/  MUFU.EX2 R14, R14 ;  /* 0x0000000e000e7308 */ /* 0x000ea20000000800 */
[----:B----4-:R-:W-:Y:S01]  /*7570*/  FADD.FTZ R20, -R33, R20 ;  /* 0x0000001421147221 */ /* 0x010fe20000010100 */
[----:B------:R-:W-:-:S02]  /*7580*/  FMUL.FTZ R18, R18, 1.4426950216293334961 ;  /* 0x3fb8aa3b12127820 */ /* 0x000fc40000410000 */
        /* <DEDUP_REMOVED lines=27> */
.L_x_1451:
[----:B------:R-:W-:Y:S05]  /*7740*/  BSYNC.RECONVERGENT B1 ;  /* 0x0000000000017941 */ /* 0x000fea0003800200 */
.L_x_1450:
[----:B------:R-:W-:-:S13]  /*7750*/  ISETP.LT.OR P0, PT, R9, R16, P0 ;  /* 0x000000100900720c */ /* 0x000fda0000701670 */
[----:B------:R-:W-:Y:S05]  /*7760*/  @!P0 BRA `(.L_x_1442) ;  /* 0x0000000400ec8947 */ /* 0x000fea0003800000 */
[----:B------:R-:W1:Y:S04]  /*7770*/  LDS R9, [R10+-0x800] ;  /* 0xfff800000a097984 */ /* 0x000e680000000800 */
[----:B------:R-:W2:Y:S04]  /*7780*/  LDS R11, [R10+-0x400] ;  /* 0xfffc00000a0b7984 */ /* 0x000ea80000000800 */
[----:B0-----:R-:W0:Y:S04]  /*7790*/  LDS R12, [R10] ;  /* 0x000000000a0c7984 */ /* 0x001e280000000800 */
[----:B------:R-:W3:Y:S01]  /*77a0*/  LDS R14, [R10+0x400] ;  /* 0x000400000a0e7984 */ /* 0x000ee20000000800 */
[C---:B-1----:R-:W-:Y:S01]  /*77b0*/  FADD.FTZ R9, -R33.reuse, R9 ;  /* 0x0000000921097221 */ /* 0x042fe20000010100 */
[----:B--2---:R-:W-:-:S03]  /*77c0*/  FADD.FTZ R11, -R33, R11 ;  /* 0x0000000b210b7221 */ /* 0x004fc60000010100 */
[----:B------:R-:W-:Y:S01]  /*77d0*/  FMUL.FTZ R9, R9, 1.4426950216293334961 ;  /* 0x3fb8aa3b09097820 */ /* 0x000fe20000410000 */
[----:B0-----:R-:W-:Y:S01]  /*77e0*/  FADD.FTZ R12, -R33, R12 ;  /* 0x0000000c210c7221 */ /* 0x001fe20000010100 */
        /* <DEDUP_REMOVED lines=17> */
.L_x_1443:
[----:B------:R-:W2:Y:S01]  /*7900*/  S2UR UR4, SR_CTAID.Y ;  /* 0x00000000000479c3 */ /* 0x000ea20000002600 */
[----:B------:R-:W-:Y:S01]  /*7910*/  VIADDMNMX R13, R7, 0x100, R16, !PT ;  /* 0x00000100070d7846 */ /* 0x000fe20007800110 */
[----:B------:R-:W-:Y:S01]  /*7920*/  BSSY.RECONVERGENT B1, `(.L_x_1452) ;  /* 0x0000027000017945 */ /* 0x000fe20003800200 */
[----:B0-----:R-:W-:-:S04]  /*7930*/  LOP3.LUT R12, RZ, R5, RZ, 0x33, !PT ;  /* 0x00000005ff0c7212 */ /* 0x001fc800078e33ff */
[----:B------:R-:W-:Y:S01]  /*7940*/  IADD3 R12, PT, PT, -R22, R13, R12 ;  /* 0x0000000d160c7210 */ /* 0x000fe20007ffe10c */
[----:B------:R-:W2:Y:S03]  /*7950*/  LDC R9, c[0x0][0x3f4] ;  /* 0x0000fd00ff097b82 */ /* 0x000ea60000000800 */
[C---:B------:R-:W-:Y:S02]  /*7960*/  LOP3.LUT R13, R12.reuse, 0x300, RZ, 0xc0, !PT ;  /* 0x000003000c0d7812 */ /* 0x040fe400078ec0ff */
[----:B------:R-:W-:Y:S02]  /*7970*/  ISETP.GE.U32.AND P0, PT, R12, 0x300, PT ;  /* 0x000003000c00780c */ /* 0x000fe40003f06070 */
[----:B------:R-:W-:Y:S01]  /*7980*/  ISETP.NE.AND P1, PT, R13, 0x300, PT ;  /* 0x000003000d00780c */ /* 0x000fe20003f25270 */
[----:B------:R-:W-:Y:S02]  /*7990*/  HFMA2 R13, -RZ, RZ, 0, 0 ;  /* 0x00000000ff0d7431 */ /* 0x000fe400000001ff */
[----:B--2---:R-:W-:-:S02]  /*79a0*/  IMAD R24, R9, UR4, RZ ;  /* 0x0000000409187c24 */ /* 0x004fc4000f8e02ff */
[----:B------:R-:W-:-:S03]  /*79b0*/  IMAD.MOV.U32 R9, RZ, RZ, R7 ;  /* 0x000000ffff097224 */ /* 0x000fc600078e0007 */
[----:B------:R-:W-:-:S05]  /*79c0*/  SHF.R.S32.HI R26, RZ, 0x1f, R24 ;  /* 0x0000001fff1a7819 */ /* 0x000fca0000011418 */
[----:B------:R-:W-:Y:S05]  /*79d0*/  @!P1 BRA `(.L_x_1453) ;  /* 0x00000000006c9947 */ /* 0x000fea0003800000 */
[----:B------:R-:W-:Y:S02]  /*79e0*/  IADD3 R14, PT, PT, R14, 0x240, RZ ;  /* 0x000002400e0e7810 */ /* 0x000fe40007ffe0ff */
[----:B------:R-:W-:Y:S02]  /*79f0*/  LEA.HI R9, R12, 0x1, RZ, 0x18 ;  /* 0x000000010c097811 */ /* 0x000fe400078fc0ff */
[--C-:B------:R-:W-:Y:S02]  /*7a00*/  IADD3 R20, P1, P2, R24, R10, R7.reuse ;  /* 0x0000000a18147210 */ /* 0x100fe40007a3e007 */
[----:B------:R-:W-:Y:S02]  /*7a10*/  LEA R14, R15, R14, 0x18 ;  /* 0x0000000e0f0e7211 */ /* 0x000fe400078ec0ff */
[----:B------:R-:W-:Y:S01]  /*7a20*/  LOP3.LUT R10, R9, 0x3, RZ, 0xc0, !PT ;  /* 0x00000003090a7812 */ /* 0x000fe200078ec0ff */
[----:B------:R-:W-:Y:S01]  /*7a30*/  IMAD.MOV.U32 R9, RZ, RZ, R7 ;  /* 0x000000ffff097224 */ /* 0x000fe200078e0007 */
[----:B------:R-:W-:-:S02]  /*7a40*/  LEA R12, R5, R14, 0x2 ;  /* 0x0000000e050c7211 */ /* 0x000fc400078e10ff */
[----:B------:R-:W-:Y:S02]  /*7a50*/  IADD3.X R11, PT, PT, R26, R11, RZ, P1, P2 ;  /* 0x0000000b1a0b7210 */ /* 0x000fe40000fe44ff */
[----:B------:R-:W-:Y:S02]  /*7a60*/  MOV R13, RZ ;  /* 0x000000ff000d7202 */ /* 0x000fe40000000f00 */
[----:B------:R-:W-:-:S07]  /*7a70*/  IADD3 R14, PT, PT, -R10, RZ, RZ ;  /* 0x000000ff0a0e7210 */ /* 0x000fce0007ffe1ff */
.L_x_1454:
[----:B------:R-:W-:-:S06]  /*7a80*/  IMAD.MOV.U32 R10, RZ, RZ, R20 ;  /* 0x000000ffff0a7224 */ /* 0x000fcc00078e0014 */
[----:B------:R0:W2:Y:S01]  /*7a90*/  LDG.E.U8 R10, desc[UR36][R10.64] ;  /* 0x000000240a0a7981 */ /* 0x0000a2000c1e1100 */
[----:B------:R-:W-:Y:S01]  /*7aa0*/  IADD3 R14, PT, PT, R14, 0x1, RZ ;  /* 0x000000010e0e7810 */ /* 0x000fe20007ffe0ff */
[----:B------:R-:W-:Y:S01]  /*7ab0*/  VIADD R9, R9, 0x100 ;  /* 0x0000010009097836 */ /* 0x000fe20000000000 */
[----:B------:R-:W-:-:S04]  /*7ac0*/  IADD3 R20, P2, PT, R20, 0x100, RZ ;  /* 0x0000010014147810 */ /* 0x000fc80007f5e0ff */
[----:B0-----:R-:W-:Y:S02]  /*7ad0*/  IADD3.X R11, PT, PT, RZ, R11, RZ, P2, !PT ;  /* 0x0000000bff0b7210 */ /* 0x001fe400017fe4ff */
[----:B--2---:R-:W-:-:S13]  /*7ae0*/  ISETP.NE.AND P1, PT, R10, RZ, PT ;  /* 0x000000ff0a00720c */ /* 0x004fda0003f25270 */
[----:B------:R-:W1:Y:S02]  /*7af0*/  @!P1 LDS R15, [R12] ;  /* 0x000000000c0f9984 */ /* 0x000e640000000800 */
[----:B-1----:R-:W-:Y:S01]  /*7b00*/  @!P1 FADD.FTZ R18, -R33, R15 ;  /* 0x0000000f21129221 */ /* 0x002fe20000010100 */
[----:B------:R-:W-:-:S03]  /*7b10*/  MOV R15, RZ ;  /* 0x000000ff000f7202 */ /* 0x000fc60000000f00 */
[----:B------:R-:W-:-:S04]  /*7b20*/  @!P1 FMUL.FTZ R18, R18, 1.4426950216293334961 ;  /* 0x3fb8aa3b12129820 */ /* 0x000fc80000410000 */
[----:B------:R-:W0:Y:S01]  /*7b30*/  @!P1 MUFU.EX2 R15, R18 ;  /* 0x00000012000f9308 */ /* 0x000e220000000800 */
[----:B------:R-:W-:Y:S01]  /*7b40*/  ISETP.NE.AND P1, PT, R14, RZ, PT ;  /* 0x000000ff0e00720c */ /* 0x000fe20003f25270 */
[----:B0-----:R0:W-:Y:S01]  /*7b50*/  STS [R12], R15 ;  /* 0x0000000f0c007388 */ /* 0x0011e20000000800 */
[----:B------:R-:W-:Y:S01]  /*7b60*/  FADD.FTZ R13, R15, R13 ;  /* 0x0000000d0f0d7221 */ /* 0x000fe20000010000 */
[----:B0-----:R-:W-:-:S10]  /*7b70*/  IADD3 R12, PT, PT, R12, 0x400, RZ ;  /* 0x000004000c0c7810 */ /* 0x001fd40007ffe0ff */
[----:B------:R-:W-:Y:S05]  /*7b80*/  @P1 BRA `(.L_x_1454) ;  /* 0xfffffffc00bc1947 */ /* 0x000fea000383ffff */
.L_x_1453:
[----:B------:R-:W-:Y:S05]  /*7b90*/  BSYNC.RECONVERGENT B1 ;  /* 0x0000000000017941 */ /* 0x000fea0003800200 */
.L_x_1452:
[----:B------:R-:W-:Y:S05]  /*7ba0*/  @!P0 BRA `(.L_x_1442) ;  /* 0x0000000000dc8947 */ /* 0x000fea0003800000 */
[----:B------:R-:W0:Y:S01]  /*7bb0*/  S2R R12, SR_CgaCtaId ;  /* 0x00000000000c7919 */ /* 0x000e220000008800 */
[----:B------:R-:W2:Y:S01]  /*7bc0*/  LDCU.64 UR4, c[0x0][0x420] ;  /* 0x00008400ff0477ac */ /* 0x000ea20008000a00 */
[----:B------:R-:W-:Y:S01]  /*7bd0*/  MOV R11, 0x400 ;  /* 0x00000400000b7802 */ /* 0x000fe20000000f00 */
[----:B------:R-:W-:-:S03]  /*7be0*/  IMAD.SHL.U32 R10, R22, 0x4, RZ ;  /* 0x00000004160a7824 */ /* 0x000fc600078e00ff */
[----:B------:R-:W-:Y:S02]  /*7bf0*/  IADD3 R11, PT, PT, R11, 0x240, RZ ;  /* 0x000002400b0b7810 */ /* 0x000fe40007ffe0ff */
[----:B------:R-:W-:Y:S02]  /*7c00*/  LEA R10, R9, -R10, 0x2 ;  /* 0x8000000a090a7211 */ /* 0x000fe400078e10ff */
[----:B--2---:R-:W-:-:S04]  /*7c10*/  IADD3 R15, P0, P1, R24, UR4, R9 ;  /* 0x00000004180f7c10 */ /* 0x004fc8000f91e009 */
[----:B------:R-:W-:Y:S02]  /*7c20*/  IADD3 R15, P2, PT, R15, 0x200, RZ ;  /* 0x000002000f0f7810 */ /* 0x000fe40007f5e0ff */
[----:B0-----:R-:W-:Y:S02]  /*7c30*/  LEA R21, R12, R11, 0x18 ;  /* 0x0000000b0c157211 */ /* 0x001fe400078ec0ff */
[----:B------:R-:W-:Y:S02]  /*7c40*/  IADD3.X R11, PT, PT, R26, UR5, RZ, P0, P1 ;  /* 0x000000051a0b7c10 */ /* 0x000fe400087e24ff */
[----:B------:R-:W-:-:S03]  /*7c50*/  IADD3 R12, PT, PT, R10, 0x800, R21 ;  /* 0x000008000a0c7810 */ /* 0x000fc60007ffe015 */
[----:B------:R-:W-:-:S07]  /*7c60*/  IMAD.X R11, RZ, RZ, R11, P2 ;  /* 0x000000ffff0b7224 */ /* 0x000fce00010e060b */
.L_x_1455:
[----:B------:R-:W-:-:S05]  /*7c70*/  MOV R10, R15 ;  /* 0x0000000f000a7202 */ /* 0x000fca0000000f00 */
[----:B------:R-:W2:Y:S04]  /*7c80*/  LDG.E.U8 R20, desc[UR36][R10.64+-0x200] ;  /* 0xfffe00240a147981 */ /* 0x000ea8000c1e1100 */
[----:B------:R-:W3:Y:S04]  /*7c90*/  LDG.E.U8 R14, desc[UR36][R10.64+-0x100] ;  /* 0xffff00240a0e7981 */ /* 0x000ee8000c1e1100 */
[----:B------:R-:W5:Y:S04]  /*7ca0*/  LDG.E.U8 R15, desc[UR36][R10.64] ;  /* 0x000000240a0f7981 */ /* 0x000f68000c1e1100 */
[----:B------:R-:W4:Y:S01]  /*7cb0*/  LDG.E.U8 R18, desc[UR36][R10.64+0x100] ;  /* 0x000100240a127981 */ /* 0x000f22000c1e1100 */
[----:B------:R-:W-:Y:S01]  /*7cc0*/  IMAD.MOV.U32 R21, RZ, RZ, RZ ;  /* 0x000000ffff157224 */ /* 0x000fe200078e00ff */
[----:B------:R-:W-:Y:S01]  /*7cd0*/  MOV R25, RZ ;  /* 0x000000ff00197202 */ /* 0x000fe20000000f00 */
[----:B------:R-:W-:-:S02]  /*7ce0*/  HFMA2 R27, -RZ, RZ, 0, 0 ;  /* 0x00000000ff1b7431 */ /* 0x000fc400000001ff */
[----:B------:R-:W-:Y:S01]  /*7cf0*/  VIADD R9, R9, 0x400 ;  /* 0x0000040009097836 */ /* 0x000fe20000000000 */
[----:B--2---:R-:W-:Y:S02]  /*7d00*/  ISETP.NE.AND P0, PT, R20, RZ, PT ;  /* 0x000000ff1400720c */ /* 0x004fe40003f05270 */
[----:B---3--:R-:W-:Y:S02]  /*7d10*/  ISETP.NE.AND P1, PT, R14, RZ, PT ;  /* 0x000000ff0e00720c */ /* 0x008fe40003f25270 */
[----:B-----5:R-:W-:Y:S02]  /*7d20*/  ISETP.NE.AND P2, PT, R15, RZ, PT ;  /* 0x000000ff0f00720c */ /* 0x020fe40003f45270 */
[----:B----4-:R-:W-:-:S07]  /*7d30*/  ISETP.NE.AND P3, PT, R18, RZ, PT ;  /* 0x000000ff1200720c */ /* 0x010fce0003f65270 */
        /* <DEDUP_REMOVED lines=30> */
.L_x_1442:
[----:B------:R-:W-:Y:S05]  /*7f20*/  BSYNC.RECONVERGENT B0 ;  /* 0x0000000000007941 */ /* 0x000fea0003800200 */
.L_x_1441:
[----:B0-----:R-:W0:Y:S01]  /*7f30*/  SHFL.BFLY PT, R10, R13, 0x10, 0x1f ;  /* 0x0e001f000d0a7f89 */ /* 0x001e2200000e0000 */
[C---:B------:R-:W-:Y:S01]  /*7f40*/  ISETP.NE.AND P0, PT, R6.reuse, RZ, PT ;  /* 0x000000ff0600720c */ /* 0x040fe20003f05270 */
[----:B------:R-:W2:Y:S01]  /*7f50*/  LDCU.U8 UR6, c[0x0][0x48c] ;  /* 0x00009180ff0677ac */ /* 0x000ea20008000000 */
[----:B------:R-:W-:Y:S01]  /*7f60*/  ISETP.GT.U32.AND P1, PT, R6, 0x7, PT ;  /* 0x000000070600780c */ /* 0x000fe20003f24070 */
[----:B------:R-:W3:Y:S01]  /*7f70*/  S2R R21, SR_CTAID.X ;  /* 0x0000000000157919 */ /* 0x000ee20000002500 */
[----:B--2---:R-:W-:Y:S01]  /*7f80*/  UISETP.NE.AND UP0, UPT, UR6, URZ, UPT ;  /* 0x000000ff0600728c */ /* 0x004fe2000bf05270 */
        /* <DEDUP_REMOVED lines=23> */
[----:B---3--:R-:W-:Y:S05]  /*8100*/  BRA.U !UP0, `(.L_x_1456) ;  /* 0x0000000108247547 */ /* 0x008fea000b800000 */
[----:B------:R-:W3:Y:S01]  /*8110*/  S2R R6, SR_CTAID.Y ;  /* 0x0000000000067919 */ /* 0x000ee20000002600 */
[----:B------:R-:W3:Y:S08]  /*8120*/  LDC R8, c[0x0][0x3f8] ;  /* 0x0000fe00ff087b82 */ /* 0x000ef00000000800 */
[----:B0-----:R-:W0:Y:S08]  /*8130*/  LDC R0, c[0x0][0x488] ;  /* 0x00012200ff007b82 */ /* 0x001e300000000800 */
[----:B------:R-:W0:Y:S08]  /*8140*/  LDC R10, c[0x0][0x40c] ;  /* 0x00010300ff0a7b82 */ /* 0x000e300000000800 */
[----:B------:R-:W5:Y:S01]  /*8150*/  LDC R11, c[0x0][0x3f4] ;  /* 0x0000fd00ff0b7b82 */ /* 0x000f620000000800 */
[----:B---3--:R-:W-:-:S04]  /*8160*/  IMAD R9, R6, R8, R21 ;  /* 0x0000000806097224 */ /* 0x008fc800078e0215 */
[----:B0-----:R-:W-:-:S04]  /*8170*/  IMAD R0, R9, R0, R10 ;  /* 0x0000000009007224 */ /* 0x001fc800078e020a */
[----:B-----5:R-:W-:-:S05]  /*8180*/  IMAD R8, R0, R11, RZ ;  /* 0x0000000b00087224 */ /* 0x020fca00078e02ff */
[----:B------:R-:W-:-:S07]  /*8190*/  SHF.R.S32.HI R9, RZ, 0x1f, R8 ;  /* 0x0000001fff097819 */ /* 0x000fce0000011408 */
.L_x_1456:
[----:B------:R-:W-:Y:S04]  /*81a0*/  BSSY.RECONVERGENT B0, `(.L_x_1457) ;  /* 0x0000154000007945 */ /* 0x000fe80003800200 */
[----:B------:R-:W-:Y:S05]  /*81b0*/  @P0 BRA `(.L_x_1458) ;  /* 0x0000001400480947 */ /* 0x000fea0003800000 */
[----:B------:R-:W-:-:S09]  /*81c0*/  UISETP.NE.AND UP0, UPT, UR6, URZ, UPT ;  /* 0x000000ff0600728c */ /* 0x000fd2000bf05270 */
[----:B------:R-:W-:Y:S05]  /*81d0*/  BRA.U UP0, `(.L_x_1459) ;  /* 0x0000000900387547 */ /* 0x000fea000b800000 */
        /* <DEDUP_REMOVED lines=11> */
[----:B------:R-:W-:Y:S02]  /*8290*/  UIADD3 UR4, UPT, UPT, UR4, 0x240, URZ ;  /* 0x0000024004047890 */ /* 0x000fe4000fffe0ff */
[C---:B------:R-:W-:Y:S01]  /*82a0*/  IMAD.SHL.U32 R6, R0.reuse, 0x100, RZ ;  /* 0x0000010000067824 */ /* 0x040fe200078e00ff */
[----:B------:R-:W-:-:S04]  /*82b0*/  LOP3.LUT R0, R0, 0x3, RZ, 0xc0, !PT ;  /* 0x0000000300007812 */ /* 0x000fc800078ec0ff */
[----:B------:R-:W-:Y:S02]  /*82c0*/  LOP3.LUT R6, R6, 0x300, RZ, 0xc0, !PT ;  /* 0x0000030006067812 */ /* 0x000fe400078ec0ff */
[----:B------:R-:W-:Y:S02]  /*82d0*/  IADD3 R8, PT, PT, -R0, RZ, RZ ;  /* 0x000000ff00087210 */ /* 0x000fe40007ffe1ff */
[----:B------:R-:W-:Y:S01]  /*82e0*/  IADD3 R7, PT, PT, R7, R6, RZ ;  /* 0x0000000607077210 */ /* 0x000fe20007ffe0ff */
[----:B0-----:R-:W-:-:S06]  /*82f0*/  ULEA UR4, UR5, UR4, 0x18 ;  /* 0x0000000405047291 */ /* 0x001fcc000f8ec0ff */
[----:B------:R-:W-:-:S07]  /*8300*/  LEA R0, R5, UR4, 0x2 ;  /* 0x0000000405007c11 */ /* 0x000fce000f8e10ff */
.L_x_1462:
[----:B------:R-:W2:Y:S01]  /*8310*/  LDS R6, [R0] ;  /* 0x0000000000067984 */ /* 0x000ea20000000800 */
[----:B------:R-:W-:-:S05]  /*8320*/  VIADD R8, R8, 0x1 ;  /* 0x0000000108087836 */ /* 0x000fca0000000000 */
[----:B------:R-:W-:Y:S01]  /*8330*/  ISETP.NE.AND P0, PT, R8, RZ, PT ;  /* 0x000000ff0800720c */ /* 0x000fe20003f05270 */
[----:B--2---:R-:W-:-:S05]  /*8340*/  FMUL.FTZ R9, R6, R39 ;  /* 0x0000002706097220 */ /* 0x004fca0000410000 */
[----:B------:R0:W-:Y:S02]  /*8350*/  STS [R0], R9 ;  /* 0x0000000900007388 */ /* 0x0001e40000000800 */
[----:B0-----:R-:W-:-:S05]  /*8360*/  IADD3 R0, PT, PT, R0, 0x400, RZ ;  /* 0x0000040000007810 */ /* 0x001fca0007ffe0ff */
[----:B------:R-:W-:Y:S05]  /*8370*/  @P0 BRA `(.L_x_1462) ;  /* 0xfffffffc00e40947 */ /* 0x000fea000383ffff */
.L_x_1461:
[----:B------:R-:W-:Y:S05]  /*8380*/  BSYNC.RECONVERGENT B1 ;  /* 0x0000000000017941 */ /* 0x000fea0003800200 */
.L_x_1460:
[----:B------:R-:W-:Y:S05]  /*8390*/  @!P1 BRA `(.L_x_1458) ;  /* 0x0000001000d09947 */ /* 0x000fea0003800000 */
[----:B------:R-:W0:Y:S01]  /*83a0*/  S2R R9, SR_CgaCtaId ;  /* 0x0000000000097919 */ /* 0x000e220000008800 */
[----:B------:R-:W-:Y:S01]  /*83b0*/  IADD3 R0, PT, PT, R16, -R7, RZ ;  /* 0x8000000710007210 */ /* 0x000fe20007ffe0ff */
[----:B------:R-:W-:Y:S01]  /*83c0*/  BSSY.RECONVERGENT B1, `(.L_x_1463) ;  /* 0x0000040000017945 */ /* 0x000fe20003800200 */
[----:B------:R-:W-:Y:S02]  /*83d0*/  MOV R6, 0x400 ;  /* 0x0000040000067802 */ /* 0x000fe40000000f00 */
[----:B------:R-:W-:Y:S01]  /*83e0*/  ISETP.GT.AND P1, PT, R0, 0xc00, PT ;  /* 0x00000c000000780c */ /* 0x000fe20003f24270 */
[----:B------:R-:W-:Y:S01]  /*83f0*/  IMAD.SHL.U32 R0, R22, 0x4, RZ ;  /* 0x0000000416007824 */ /* 0x000fe200078e00ff */
[----:B------:R-:W-:Y:S02]  /*8400*/  IADD3 R6, PT, PT, R6, 0x240, RZ ;  /* 0x0000024006067810 */ /* 0x000fe40007ffe0ff */
[----:B------:R-:W-:Y:S02]  /*8410*/  PLOP3.LUT P0, PT, PT, PT, PT, 0x80, 0x8 ;  /* 0x000000000008781c */ /* 0x000fe40003f0f070 */
[----:B------:R-:W-:-:S02]  /*8420*/  LEA R0, R7, -R0, 0x2 ;  /* 0x8000000007007211 */ /* 0x000fc400078e10ff */
[----:B0-----:R-:W-:-:S04]  /*8430*/  LEA R9, R9, R6, 0x18 ;  /* 0x0000000609097211 */ /* 0x001fc800078ec0ff */
[----:B------:R-:W-:Y:S01]  /*8440*/  IADD3 R0, PT, PT, R0, 0x800, R9 ;  /* 0x0000080000007810 */ /* 0x000fe20007ffe009 */
[----:B------:R-:W-:Y:S06]  /*8450*/  @!P1 BRA `(.L_x_1464) ;  /* 0x0000000000d89947 */ /* 0x000fec0003800000 */
[----:B------:R-:W-:Y:S01]  /*8460*/  PLOP3.LUT P0, PT, PT, PT, PT, 0x8, 0x80 ;  /* 0x000000000080781c */ /* 0x000fe20003f0e170 */
[----:B------:R-:W-:-:S12]  /*8470*/  VIADD R40, R16, 0xfffff400 ;  /* 0xfffff40010287836 */ /* 0x000fd80000000000 */
.L_x_1465:
[----:B------:R-:W2:Y:S01]  /*8480*/  LDS R6, [R0+-0x800] ;  /* 0xfff8000000067984 */ /* 0x000ea20000000800 */
[----:B------:R-:W-:-:S03]  /*8490*/  IADD3 R7, PT, PT, R7, 0x1000, RZ ;  /* 0x0000100007077810 */ /* 0x000fc60007ffe0ff */
[----:B------:R-:W0:Y:S01]  /*84a0*/  LDS R8, [R0+-0x400] ;  /* 0xfffc000000087984 */ /* 0x000e220000000800 */
[----:B------:R-:W-:-:S03]  /*84b0*/  ISETP.GE.AND P1, PT, R7, R40, PT ;  /* 0x000000280700720c */ /* 0x000fc60003f26270 */
[----:B------:R-:W3:Y:S04]  /*84c0*/  LDS R10, [R0] ;  /* 0x00000000000a7984 */ /* 0x000ee80000000800 */
[----:B------:R-:W5:Y:S04]  /*84d0*/  LDS R12, [R0+0x400] ;  /* 0x00040000000c7984 */ /* 0x000f680000000800 */
[----:B------:R-:W1:Y:S04]  /*84e0*/  LDS R14, [R0+0x800] ;  /* 0x00080000000e7984 */ /* 0x000e680000000800 */
[----:B------:R-:W4:Y:S04]  /*84f0*/  LDS R18, [R0+0xc00] ;  /* 0x000c000000127984 */ /* 0x000f280000000800 */
[----:B------:R-:W-:Y:S04]  /*8500*/  LDS R20, [R0+0x1000] ;  /* 0x0010000000147984 */ /* 0x000fe80000000800 */
[----:B------:R-:W4:Y:S04]  /*8510*/  LDS R24, [R0+0x1400] ;  /* 0x0014000000187984 */ /* 0x000f280000000800 */
[----:B------:R-:W4:Y:S04]  /*8520*/  LDS R26, [R0+0x1800] ;  /* 0x00180000001a7984 */ /* 0x000f280000000800 */
[----:B------:R-:W4:Y:S04]  /*8530*/  LDS R28, [R0+0x1c00] ;  /* 0x001c0000001c7984 */ /* 0x000f280000000800 */
[----:B------:R-:W4:Y:S01]  /*8540*/  LDS R30, [R0+0x2000] ;  /* 0x00200000001e7984 */ /* 0x000f220000000800 */
[----:B--2---:R-:W-:-:S03]  /*8550*/  FMUL.FTZ R9, R39, R6 ;  /* 0x0000000627097220 */ /* 0x004fc60000410000 */
[----:B------:R-:W2:Y:S01]  /*8560*/  LDS R32, [R0+0x2400] ;  /* 0x0024000000207984 */ /* 0x000ea20000000800 */
[----:B0-----:R-:W-:-:S03]  /*8570*/  FMUL.FTZ R11, R39, R8 ;  /* 0x00000008270b7220 */ /* 0x001fc60000410000 */
[----:B------:R-:W0:Y:S01]  /*8580*/  LDS R34, [R0+0x2800] ;  /* 0x0028000000227984 */ /* 0x000e220000000800 */
[----:B---3--:R-:W-:-:S03]  /*8590*/  FMUL.FTZ R13, R39, R10 ;  /* 0x0000000a270d7220 */ /* 0x008fc60000410000 */
[----:B------:R-:W3:Y:S01]  /*85a0*/  LDS R36, [R0+0x2c00] ;  /* 0x002c000000247984 */ /* 0x000ee20000000800 */
[----:B-----5:R-:W-:-:S03]  /*85b0*/  FMUL.FTZ R15, R39, R12 ;  /* 0x0000000c270f7220 */ /* 0x020fc60000410000 */
[----:B------:R-:W5:Y:S01]  /*85c0*/  LDS R37, [R0+0x3000] ;  /* 0x0030000000257984 */ /* 0x000f620000000800 */
[----:B-1----:R-:W-:-:S03]  /*85d0*/  FMUL.FTZ R25, R39, R14 ;  /* 0x0000000e27197220 */ /* 0x002fc60000410000 */
[----:B------:R-:W1:Y:S01]  /*85e0*/  LDS R38, [R0+0x3400] ;  /* 0x0034000000267984 */ /* 0x000e620000000800 */
[----:B----4-:R-:W-:-:S03]  /*85f0*/  FMUL.FTZ R27, R39, R18 ;  /* 0x00000012271b7220 */ /* 0x010fc60000410000 */
[----:B------:R4:W-:Y:S04]  /*8600*/  STS [R0+-0x800], R9 ;  /* 0xfff8000900007388 */ /* 0x0009e80000000800 */
[----:B------:R2:W-:Y:S01]  /*8610*/  STS [R0+-0x400], R11 ;  /* 0xfffc000b00007388 */ /* 0x0005e20000000800 */
[----:B------:R-:W-:-:S03]  /*8620*/  FMUL.FTZ R29, R39, R24 ;  /* 0x00000018271d7220 */ /* 0x000fc60000410000 */
[----:B------:R0:W-:Y:S01]  /*8630*/  STS [R0], R13 ;  /* 0x0000000d00007388 */ /* 0x0001e20000000800 */
[C---:B------:R-:W-:Y:S01]  /*8640*/  FMUL.FTZ R31, R39.reuse, R26 ;  /* 0x0000001a271f7220 */ /* 0x040fe20000410000 */
[C---:B----4-:R-:W-:Y:S02]  /*8650*/  FMUL.FTZ R9, R39.reuse, R20 ;  /* 0x0000001427097220 */ /* 0x050fe40000410000 */
[----:B------:R3:W-:Y:S01]  /*8660*/  STS [R0+0x400], R15 ;  /* 0x0004000f00007388 */ /* 0x0007e20000000800 */
[----:B------:R-:W-:-:S03]  /*8670*/  FMUL.FTZ R33, R39, R28 ;  /* 0x0000001c27217220 */ /* 0x000fc60000410000 */
[----:B------:R1:W-:Y:S01]  /*8680*/  STS [R0+0x800], R25 ;  /* 0x0008001900007388 */ /* 0x0003e20000000800 */
[C---:B------:R-:W-:Y:S01]  /*8690*/  FMUL.FTZ R35, R39.reuse, R30 ;  /* 0x0000001e27237220 */ /* 0x040fe20000410000 */
[C---:B--2---:R-:W-:Y:S02]  /*86a0*/  FMUL.FTZ R11, R39.reuse, R32 ;  /* 0x00000020270b7220 */ /* 0x044fe40000410000 */
[----:B------:R-:W-:Y:S01]  /*86b0*/  STS [R0+0xc00], R27 ;  /* 0x000c001b00007388 */ /* 0x000fe20000000800 */
[----:B0-----:R-:W-:-:S03]  /*86c0*/  FMUL.FTZ R13, R39, R34 ;  /* 0x00000022270d7220 */ /* 0x001fc60000410000 */
[----:B------:R-:W-:Y:S01]  /*86d0*/  STS [R0+0x1000], R9 ;  /* 0x0010000900007388 */ /* 0x000fe20000000800 */
[----:B---3--:R-:W-:-:S03]  /*86e0*/  FMUL.FTZ R15, R39, R36 ;  /* 0x00000024270f7220 */ /* 0x008fc60000410000 */
[----:B------:R-:W-:Y:S01]  /*86f0*/  STS [R0+0x1400], R29 ;  /* 0x0014001d00007388 */ /* 0x000fe20000000800 */
[----:B-----5:R-:W-:-:S03]  /*8700*/  FMUL.FTZ R37, R39, R37 ;  /* 0x0000002527257220 */ /* 0x020fc60000410000 */
[----:B------:R-:W-:Y:S01]  /*8710*/  STS [R0+0x1800], R31 ;  /* 0x0018001f00007388 */ /* 0x000fe20000000800 */
[----:B-1----:R-:W-:-:S03]  /*8720*/  FMUL.FTZ R25, R39, R38 ;  /* 0x0000002627197220 */ /* 0x002fc60000410000 */
        /* <DEDUP_REMOVED lines=9> */
.L_x_1464:
[----:B------:R-:W-:Y:S05]  /*87c0*/  BSYNC.RECONVERGENT B1 ;  /* 0x0000000000017941 */ /* 0x000fea0003800200 */
.L_x_1463:
[----:B------:R-:W-:Y:S01]  /*87d0*/  IMAD.IADD R6, R16, 0x1, -R7 ;  /* 0x0000000110067824 */ /* 0x000fe200078e0a07 */
[----:B------:R-:W-:Y:S04]  /*87e0*/  BSSY.RECONVERGENT B1, `(.L_x_1466) ;  /* 0x000001e000017945 */ /* 0x000fe80003800200 */
[----:B------:R-:W-:-:S13]  /*87f0*/  ISETP.GT.AND P1, PT, R6, 0x400, PT ;  /* 0x000004000600780c */ /* 0x000fda0003f24270 */
[----:B------:R-:W-:Y:S05]  /*8800*/  @!P1 BRA `(.L_x_1467) ;  /* 0x00000000006c9947 */ /* 0x000fea0003800000 */
[----:B------:R-:W2:Y:S01]  /*8810*/  LDS R6, [R0+-0x800] ;  /* 0xfff8000000067984 */ /* 0x000ea20000000800 */
[----:B------:R-:W-:Y:S02]  /*8820*/  PLOP3.LUT P0, PT, PT, PT, PT, 0x8, 0x80 ;  /* 0x000000000080781c */ /* 0x000fe40003f0e170 */
[----:B------:R-:W-:Y:S01]  /*8830*/  IADD3 R7, PT, PT, R7, 0x800, RZ ;  /* 0x0000080007077810 */ /* 0x000fe20007ffe0ff */
[----:B------:R-:W0:Y:S04]  /*8840*/  LDS R8, [R0+-0x400] ;  /* 0xfffc000000087984 */ /* 0x000e280000000800 */
[----:B------:R-:W3:Y:S04]  /*8850*/  LDS R10, [R0] ;  /* 0x00000000000a7984 */ /* 0x000ee80000000800 */
[----:B------:R-:W5:Y:S04]  /*8860*/  LDS R12, [R0+0x400] ;  /* 0x00040000000c7984 */ /* 0x000f680000000800 */
[----:B------:R-:W1:Y:S04]  /*8870*/  LDS R14, [R0+0x800] ;  /* 0x00080000000e7984 */ /* 0x000e680000000800 */
[----:B------:R-:W4:Y:S04]  /*8880*/  LDS R18, [R0+0xc00] ;  /* 0x000c000000127984 */ /* 0x000f280000000800 */
[----:B------:R-:W4:Y:S04]  /*8890*/  LDS R20, [R0+0x1000] ;  /* 0x0010000000147984 */ /* 0x000f280000000800 */
[----:B------:R-:W4:Y:S01]  /*88a0*/  LDS R24, [R0+0x1400] ;  /* 0x0014000000187984 */ /* 0x000f220000000800 */
[C---:B--2---:R-:W-:Y:S01]  /*88b0*/  FMUL.FTZ R9, R39.reuse, R6 ;  /* 0x0000000627097220 */ /* 0x044fe20000410000 */
[----:B0-----:R-:W-:-:S04]  /*88c0*/  FMUL.FTZ R11, R39, R8 ;  /* 0x00000008270b7220 */ /* 0x001fc80000410000 */
[----:B------:R-:W-:Y:S01]  /*88d0*/  STS [R0+-0x800], R9 ;  /* 0xfff8000900007388 */ /* 0x000fe20000000800 */
[----:B---3--:R-:W-:-:S03]  /*88e0*/  FMUL.FTZ R13, R39, R10 ;  /* 0x0000000a270d7220 */ /* 0x008fc60000410000 */
[----:B------:R-:W-:Y:S01]  /*88f0*/  STS [R0+-0x400], R11 ;  /* 0xfffc000b00007388 */ /* 0x000fe20000000800 */
[----:B-----5:R-:W-:-:S03]  /*8900*/  FMUL.FTZ R15, R39, R12 ;  /* 0x0000000c270f7220 */ /* 0x020fc60000410000 */
[----:B------:R-:W-:Y:S01]  /*8910*/  STS [R0], R13 ;  /* 0x0000000d00007388 */ /* 0x000fe20000000800 */
[----:B-1----:R-:W-:-:S03]  /*8920*/  FMUL.FTZ R25, R39, R14 ;  /* 0x0000000e27197220 */ /* 0x002fc60000410000 */
        /* <DEDUP_REMOVED lines=8> */
[----:B0-----:R-:W-:-:S07]  /*89b0*/  IADD3 R0, PT, PT, R0, 0x2000, RZ ;  /* 0x0000200000007810 */ /* 0x001fce0007ffe0ff */
.L_x_1467:
[----:B------:R-:W-:Y:S05]  /*89c0*/  BSYNC.RECONVERGENT B1 ;  /* 0x0000000000017941 */ /* 0x000fea0003800200 */
.L_x_1466:
[----:B------:R-:W-:-:S13]  /*89d0*/  ISETP.LT.OR P0, PT, R7, R16, P0 ;  /* 0x000000100700720c */ /* 0x000fda0000701670 */
[----:B------:R-:W-:Y:S05]  /*89e0*/  @!P0 BRA `(.L_x_1458) ;  /* 0x0000000c003c8947 */ /* 0x000fea0003800000 */
[----:B------:R-:W2:Y:S04]  /*89f0*/  LDS R6, [R0+-0x800] ;  /* 0xfff8000000067984 */ /* 0x000ea80000000800 */
[----:B------:R-:W0:Y:S04]  /*8a00*/  LDS R8, [R0+-0x400] ;  /* 0xfffc000000087984 */ /* 0x000e280000000800 */
[----:B------:R-:W3:Y:S04]  /*8a10*/  LDS R10, [R0] ;  /* 0x00000000000a7984 */ /* 0x000ee80000000800 */
[----:B------:R-:W5:Y:S01]  /*8a20*/  LDS R12, [R0+0x400] ;  /* 0x00040000000c7984 */ /* 0x000f620000000800 */
[-C--:B--2---:R-:W-:Y:S01]  /*8a30*/  FMUL.FTZ R7, R6, R39.reuse ;  /* 0x0000002706077220 */ /* 0x084fe20000410000 */
        /* <DEDUP_REMOVED lines=8> */
.L_x_1459:
        /* <DEDUP_REMOVED lines=13> */
[C---:B------:R-:W-:Y:S01]  /*8b90*/  IMAD.SHL.U32 R6, R0.reuse, 0x100, RZ ;  /* 0x0000010000067824 */ /* 0x040fe200078e00ff */
[----:B------:R-:W-:Y:S01]  /*8ba0*/  UIADD3 UR4, UPT, UPT, UR4, 0x240, URZ ;  /* 0x0000024004047890 */ /* 0x000fe2000fffe0ff */
[----:B------:R-:W-:Y:S02]  /*8bb0*/  LOP3.LUT R0, R0, 0x3, RZ, 0xc0, !PT ;  /* 0x0000000300007812 */ /* 0x000fe400078ec0ff */
[----:B------:R-:W-:-:S02]  /*8bc0*/  IADD3.X R10, PT, PT, RZ, R9, RZ, P1, !PT ;  /* 0x00000009ff0a7210 */ /* 0x000fc40000ffe4ff */
[----:B------:R-:W-:-:S04]  /*8bd0*/  LOP3.LUT R6, R6, 0x300, RZ, 0xc0, !PT ;  /* 0x0000030006067812 */ /* 0x000fc800078ec0ff */
[----:B------:R-:W-:Y:S01]  /*8be0*/  IADD3 R7, PT, PT, R7, R6, RZ ;  /* 0x0000000607077210 */ /* 0x000fe20007ffe0ff */
[----:B------:R-:W-:Y:S01]  /*8bf0*/  IMAD.MOV R6, RZ, RZ, -R0 ;  /* 0x000000ffff067224 */ /* 0x000fe200078e0a00 */
[----:B---3--:R-:W-:-:S04]  /*8c00*/  LEA R12, P1, R15, UR8, 0x2 ;  /* 0x000000080f0c7c11 */ /* 0x008fc8000f8210ff */
[----:B------:R-:W-:Y:S01]  /*8c10*/  LEA.HI.X R15, R15, UR9, R10, 0x2, P1 ;  /* 0x000000090f0f7c11 */ /* 0x000fe200088f140a */
[----:B0-----:R-:W-:-:S06]  /*8c20*/  ULEA UR4, UR5, UR4, 0x18 ;  /* 0x0000000405047291 */ /* 0x001fcc000f8ec0ff */
[----:B------:R-:W-:-:S07]  /*8c30*/  LEA R0, R5, UR4, 0x2 ;  /* 0x0000000405007c11 */ /* 0x000fce000f8e10ff */
.L_x_1470:
[----:B---3--:R-:W2:Y:S01]  /*8c40*/  LDS R10, [R0] ;  /* 0x00000000000a7984 */ /* 0x008ea20000000800 */
[----:B------:R-:W-:Y:S01]  /*8c50*/  MOV R11, R15 ;  /* 0x0000000f000b7202 */ /* 0x000fe20000000f00 */
[----:B------:R-:W-:-:S05]  /*8c60*/  VIADD R6, R6, 0x1 ;  /* 0x0000000106067836 */ /* 0x000fca0000000000 */
[----:B------:R-:W-:Y:S01]  /*8c70*/  ISETP.NE.AND P1, PT, R6, RZ, PT ;  /* 0x000000ff0600720c */ /* 0x000fe20003f25270 */
[----:B--2---:R-:W-:Y:S01]  /*8c80*/  FMUL.FTZ R13, R10, R39 ;  /* 0x000000270a0d7220 */ /* 0x004fe20000410000 */
[----:B------:R-:W-:Y:S02]  /*8c90*/  MOV R10, R12 ;  /* 0x0000000c000a7202 */ /* 0x000fe40000000f00 */
[----:B------:R-:W-:Y:S02]  /*8ca0*/  IADD3 R12, P2, PT, R12, 0x400, RZ ;  /* 0x000004000c0c7810 */ /* 0x000fe40007f5e0ff */
[----:B------:R0:W-:Y:S02]  /*8cb0*/  STS [R0], R13 ;  /* 0x0000000d00007388 */ /* 0x0001e40000000800 */
[----:B------:R-:W-:Y:S02]  /*8cc0*/  IADD3.X R15, PT, PT, RZ, R15, RZ, P2, !PT ;  /* 0x0000000fff0f7210 */ /* 0x000fe400017fe4ff */
[----:B------:R3:W-:Y:S01]  /*8cd0*/  STG.E desc[UR36][R10.64], R13 ;  /* 0x0000000d0a007986 */ /* 0x0007e2000c101924 */
[----:B0-----:R-:W-:-:S02]  /*8ce0*/  IADD3 R0, PT, PT, R0, 0x400, RZ ;  /* 0x0000040000007810 */ /* 0x001fc40007ffe0ff */
[----:B------:R-:W-:Y:S05]  /*8cf0*/  @P1 BRA `(.L_x_1470) ;  /* 0xfffffffc00d01947 */ /* 0x000fea000383ffff */
.L_x_1469:
[----:B------:R-:W-:Y:S05]  /*8d00*/  BSYNC.RECONVERGENT B1 ;  /* 0x0000000000017941 */ /* 0x000fea0003800200 */
.L_x_1468:
[----:B------:R-:W-:Y:S05]  /*8d10*/  @!P0 BRA `(.L_x_1458) ;  /* 0x0000000800708947 */ /* 0x000fea0003800000 */
[----:B---3--:R-:W0:Y:S01]  /*8d20*/  S2R R11, SR_CgaCtaId ;  /* 0x00000000000b7919 */ /* 0x008e220000008800 */
[----:B------:R-:W3:Y:S01]  /*8d30*/  LDCU.64 UR4, c[0x0][0x480] ;  /* 0x00009000ff0477ac */ /* 0x000ee20008000a00 */
[----:B------:R-:W-:Y:S01]  /*8d40*/  IADD3 R6, P0, PT, R7, R8, RZ ;  /* 0x0000000807067210 */ /* 0x000fe20007f1e0ff */
[----:B------:R-:W-:Y:S01]  /*8d50*/  BSSY.RECONVERGENT B1, `(.L_x_1471) ;  /* 0x000005a000017945 */ /* 0x000fe20003800200 */
[----:B------:R-:W-:Y:S02]  /*8d60*/  IADD3 R10, PT, PT, R16, -R7, RZ ;  /* 0x80000007100a7210 */ /* 0x000fe40007ffe0ff */
[----:B------:R-:W-:Y:S01]  /*8d70*/  MOV R0, 0x400 ;  /* 0x0000040000007802 */ /* 0x000fe20000000f00 */
[----:B------:R-:W-:Y:S01]  /*8d80*/  IMAD.X R9, RZ, RZ, R9, P0 ;  /* 0x000000ffff097224 */ /* 0x000fe200000e0609 */
[----:B------:R-:W-:Y:S02]  /*8d90*/  ISETP.GT.AND P1, PT, R10, 0xc00, PT ;  /* 0x00000c000a00780c */ /* 0x000fe40003f24270 */
[----:B---3--:R-:W-:-:S04]  /*8da0*/  LEA R8, P0, R6, UR4, 0x2 ;  /* 0x0000000406087c11 */ /* 0x008fc8000f8010ff */
[----:B------:R-:W-:Y:S02]  /*8db0*/  LEA.HI.X R9, R6, UR5, R9, 0x2, P0 ;  /* 0x0000000506097c11 */ /* 0x000fe400080f1409 */
[----:B------:R-:W-:Y:S01]  /*8dc0*/  IADD3 R6, PT, PT, R0, 0x240, RZ ;  /* 0x0000024000067810 */ /* 0x000fe20007ffe0ff */
[----:B------:R-:W-:Y:S01]  /*8dd0*/  IMAD.SHL.U32 R0, R22, 0x4, RZ ;  /* 0x0000000416007824 */ /* 0x000fe200078e00ff */
[----:B------:R-:W-:-:S04]  /*8de0*/  IADD3 R8, P0, PT, R8, 0x800, RZ ;  /* 0x0000080008087810 */ /* 0x000fc80007f1e0ff */
[----:B------:R-:W-:Y:S02]  /*8df0*/  LEA R0, R7, -R0, 0x2 ;  /* 0x8000000007007211 */ /* 0x000fe400078e10ff */
[----:B0-----:R-:W-:Y:S02]  /*8e00*/  LEA R11, R11, R6, 0x18 ;  /* 0x000000060b0b7211 */ /* 0x001fe400078ec0ff */
[----:B------:R-:W-:Y:S02]  /*8e10*/  IADD3.X R9, PT, PT, RZ, R9, RZ, P0, !PT ;  /* 0x00000009ff097210 */ /* 0x000fe400007fe4ff */
[----:B------:R-:W-:Y:S02]  /*8e20*/  IADD3 R0, PT, PT, R0, 0x800, R11 ;  /* 0x0000080000007810 */ /* 0x000fe40007ffe00b */
[----:B------:R-:W-:Y:S01]  /*8e30*/  PLOP3.LUT P0, PT, PT, PT, PT, 0x80, 0x8 ;  /* 0x000000000008781c */ /* 0x000fe20003f0f070 */
[----:B------:R-:W-:-:S12]  /*8e40*/  @!P1 BRA `(.L_x_1472) ;  /* 0x0000000400289947 */ /* 0x000fd80003800000 */
[----:B------:R-:W-:Y:S01]  /*8e50*/  PLOP3.LUT P0, PT, PT, PT, PT, 0x8, 0x80 ;  /* 0x000000000080781c */ /* 0x000fe20003f0e170 */
[----:B------:R-:W-:-:S12]  /*8e60*/  VIADD R38, R16, 0xfffff400 ;  /* 0xfffff40010267836 */ /* 0x000fd80000000000 */
.L_x_1473:
[----:B------:R-:W2:Y:S01]  /*8e70*/  LDS R6, [R0+-0x800] ;  /* 0xfff8000000067984 */ /* 0x000ea20000000800 */
[----:B------:R-:W-:-:S03]  /*8e80*/  IADD3 R7, PT, PT, R7, 0x1000, RZ ;  /* 0x0000100007077810 */ /* 0x000fc60007ffe0ff */
[----:B------:R-:W0:Y:S01]  /*8e90*/  LDS R10, [R0+-0x400] ;  /* 0xfffc0000000a7984 */ /* 0x000e220000000800 */
[----:B------:R-:W-:-:S03]  /*8ea0*/  ISETP.GE.AND P2, PT, R7, R38, PT ;  /* 0x000000260700720c */ /* 0x000fc60003f46270 */
[----:B------:R-:W3:Y:S04]  /*8eb0*/  LDS R12, [R0] ;  /* 0x00000000000c7984 */ /* 0x000ee80000000800 */
[----:B------:R-:W-:Y:S04]  /*8ec0*/  LDS R28, [R0+0x1800] ;  /* 0x00180000001c7984 */ /* 0x000fe80000000800 */
[----:B------:R-:W5:Y:S04]  /*8ed0*/  LDS R14, [R0+0x400] ;  /* 0x00040000000e7984 */ /* 0x000f680000000800 */
[----:B------:R-:W4:Y:S04]  /*8ee0*/  LDS R18, [R0+0x800] ;  /* 0x0008000000127984 */ /* 0x000f280000000800 */
[----:B------:R-:W-:Y:S04]  /*8ef0*/  LDS R26, [R0+0x1400] ;  /* 0x00140000001a7984 */ /* 0x000fe80000000800 */
[----:B------:R-:W-:Y:S04]  /*8f00*/  LDS R30, [R0+0x1c00] ;  /* 0x001c0000001e7984 */ /* 0x000fe80000000800 */
[----:B------:R-:W4:Y:S04]  /*8f10*/  LDS R20, [R0+0xc00] ;  /* 0x000c000000147984 */ /* 0x000f280000000800 */
[----:B------:R-:W4:Y:S01]  /*8f20*/  LDS R24, [R0+0x1000] ;  /* 0x0010000000187984 */ /* 0x000f220000000800 */
[----:B--2---:R-:W-:-:S03]  /*8f30*/  FMUL.FTZ R11, R39, R6 ;  /* 0x00000006270b7220 */ /* 0x004fc60000410000 */
[----:B------:R-:W-:Y:S01]  /*8f40*/  LDS R32, [R0+0x2000] ;  /* 0x0020000000207984 */ /* 0x000fe20000000800 */
[----:B0-----:R-:W-:-:S03]  /*8f50*/  FMUL.FTZ R13, R39, R10 ;  /* 0x0000000a270d7220 */ /* 0x001fc60000410000 */
[----:B------:R-:W-:Y:S01]  /*8f60*/  LDS R6, [R0+0x3400] ;  /* 0x0034000000067984 */ /* 0x000fe20000000800 */
[----:B---3--:R-:W-:-:S03]  /*8f70*/  FMUL.FTZ R15, R39, R12 ;  /* 0x0000000c270f7220 */ /* 0x008fc60000410000 */
[----:B-1----:R-:W0:Y:S04]  /*8f80*/  LDS R33, [R0+0x2400] ;  /* 0x0024000000217984 */ /* 0x002e280000000800 */
[----:B------:R-:W-:Y:S01]  /*8f90*/  LDS R34, [R0+0x2800] ;  /* 0x0028000000227984 */ /* 0x000fe20000000800 */
[----:B-----5:R-:W-:-:S03]  /*8fa0*/  FMUL.FTZ R25, R39, R14 ;  /* 0x0000000e27197220 */ /* 0x020fc60000410000 */
[----:B------:R-:W1:Y:S01]  /*8fb0*/  LDS R35, [R0+0x2c00] ;  /* 0x002c000000237984 */ /* 0x000e620000000800 */
[----:B----4-:R-:W-:-:S03]  /*8fc0*/  FMUL.FTZ R27, R39, R18 ;  /* 0x00000012271b7220 */ /* 0x010fc60000410000 */
[----:B------:R-:W2:Y:S04]  /*8fd0*/  LDS R36, [R0+0x3000] ;  /* 0x0030000000247984 */ /* 0x000ea80000000800 */
[----:B------:R-:W-:Y:S04]  /*8fe0*/  STG.E desc[UR36][R8.64+-0x400], R13 ;  /* 0xfffc000d08007986 */ /* 0x000fe8000c101924 */
[----:B------:R3:W-:Y:S01]  /*8ff0*/  STS [R0+-0x400], R13 ;  /* 0xfffc000d00007388 */ /* 0x0007e20000000800 */
[----:B------:R-:W-:-:S03]  /*9000*/  FMUL.FTZ R29, R39, R20 ;  /* 0x00000014271d7220 */ /* 0x000fc60000410000 */
[----:B------:R-:W-:Y:S01]  /*9010*/  STG.E desc[UR36][R8.64+-0x800], R11 ;  /* 0xfff8000b08007986 */ /* 0x000fe2000c101924 */
[----:B------:R-:W-:-:S03]  /*9020*/  FMUL.FTZ R31, R39, R24 ;  /* 0x00000018271f7220 */ /* 0x000fc60000410000 */
[----:B------:R4:W-:Y:S01]  /*9030*/  STS [R0+-0x800], R11 ;  /* 0xfff8000b00007388 */ /* 0x0009e20000000800 */
[----:B---3--:R-:W-:-:S03]  /*9040*/  FMUL.FTZ R13, R39, R28 ;  /* 0x0000001c270d7220 */ /* 0x008fc60000410000 */
[----:B------:R-:W-:Y:S04]  /*9050*/  STG.E desc[UR36][R8.64], R15 ;  /* 0x0000000f08007986 */ /* 0x000fe8000c101924 */
[----:B------:R3:W-:Y:S01]  /*9060*/  STS [R0], R15 ;  /* 0x0000000f00007388 */ /* 0x0007e20000000800 */
[----:B----4-:R-:W-:-:S03]  /*9070*/  FMUL.FTZ R11, R39, R26 ;  /* 0x0000001a270b7220 */ /* 0x010fc60000410000 */
[----:B------:R-:W-:Y:S01]  /*9080*/  STG.E desc[UR36][R8.64+0x1800], R13 ;  /* 0x0018000d08007986 */ /* 0x000fe2000c101924 */
[----:B0-----:R-:W-:-:S03]  /*9090*/  FMUL.FTZ R33, R39, R33 ;  /* 0x0000002127217220 */ /* 0x001fc60000410000 */
[----:B------:R0:W-:Y:S01]  /*90a0*/  STS [R0+0x1800], R13 ;  /* 0x0018000d00007388 */ /* 0x0001e20000000800 */
[----:B---3--:R-:W-:-:S03]  /*90b0*/  FMUL.FTZ R15, R39, R30 ;  /* 0x0000001e270f7220 */ /* 0x008fc60000410000 */
[----:B------:R-:W-:Y:S01]  /*90c0*/  STG.E desc[UR36][R8.64+0x400], R25 ;  /* 0x0004001908007986 */ /* 0x000fe2000c101924 */
[----:B-1----:R-:W-:-:S03]  /*90d0*/  FMUL.FTZ R35, R39, R35 ;  /* 0x0000002327237220 */ /* 0x002fc60000410000 */
[----:B------:R1:W-:Y:S01]  /*90e0*/  STS [R0+0x400], R25 ;  /* 0x0004001900007388 */ /* 0x0003e20000000800 */
[C---:B0-----:R-:W-:Y:S01]  /*90f0*/  FMUL.FTZ R13, R39.reuse, R6 ;  /* 0x00000006270d7220 */ /* 0x041fe20000410000 */
[----:B------:R-:W-:Y:S02]  /*9100*/  IADD3 R6, P1, PT, R8, 0x4000, RZ ;  /* 0x0000400008067810 */ /* 0x000fe40007f3e0ff */
[----:B------:R-:W-:Y:S04]  /*9110*/  STG.E desc[UR36][R8.64+0x800], R27 ;  /* 0x0008001b08007986 */ /* 0x000fe8000c101924 */
[----:B------:R0:W-:Y:S01]  /*9120*/  STS [R0+0x800], R27 ;  /* 0x0008001b00007388 */ /* 0x0001e20000000800 */
[----:B-1----:R-:W-:-:S03]  /*9130*/  FMUL.FTZ R25, R39, R32 ;  /* 0x0000002027197220 */ /* 0x002fc60000410000 */
[----:B------:R-:W-:Y:S04]  /*9140*/  STG.E desc[UR36][R8.64+0x1400], R11 ;  /* 0x0014000b08007986 */ /* 0x000fe8000c101924 */
[----:B------:R2:W-:Y:S01]  /*9150*/  STS [R0+0x1400], R11 ;  /* 0x0014000b00007388 */ /* 0x0005e20000000800 */
[----:B0-----:R-:W-:-:S03]  /*9160*/  FMUL.FTZ R27, R39, R34 ;  /* 0x00000022271b7220 */ /* 0x001fc60000410000 */
[----:B------:R-:W-:Y:S04]  /*9170*/  STG.E desc[UR36][R8.64+0x1c00], R15 ;  /* 0x001c000f08007986 */ /* 0x000fe8000c101924 */
[----:B------:R0:W-:Y:S01]  /*9180*/  STS [R0+0x1c00], R15 ;  /* 0x001c000f00007388 */ /* 0x0001e20000000800 */
[----:B--2---:R-:W-:-:S03]  /*9190*/  FMUL.FTZ R11, R39, R36 ;  /* 0x00000024270b7220 */ /* 0x004fc60000410000 */
[----:B------:R-:W-:Y:S04]  /*91a0*/  STG.E desc[UR36][R8.64+0xc00], R29 ;  /* 0x000c001d08007986 */ /* 0x000fe8000c101924 */
[----:B------:R-:W-:Y:S01]  /*91b0*/  STS [R0+0xc00], R29 ;  /* 0x000c001d00007388 */ /* 0x000fe20000000800 */
[----:B0-----:R-:W-:-:S03]  /*91c0*/  IADD3.X R15, PT, PT, RZ, R9, RZ, P1, !PT ;  /* 0x00000009ff0f7210 */ /* 0x001fc60000ffe4ff */
        /* <DEDUP_REMOVED lines=15> */
[----:B-1----:R-:W-:Y:S01]  /*92c0*/  VIADD R0, R0, 0x4000 ;  /* 0x0000400000007836 */ /* 0x002fe20000000000 */
[----:B------:R-:W-:Y:S01]  /*92d0*/  MOV R9, R15 ;  /* 0x0000000f00097202 */ /* 0x000fe20000000f00 */
[----:B------:R-:W-:Y:S06]  /*92e0*/  @!P2 BRA `(.L_x_1473) ;  /* 0xfffffff800e0a947 */ /* 0x000fec000383ffff */
.L_x_1472:
[----:B------:R-:W-:Y:S05]  /*92f0*/  BSYNC.RECONVERGENT B1 ;  /* 0x0000000000017941 */ /* 0x000fea0003800200 */
.L_x_1471:
        /* <DEDUP_REMOVED lines=15> */
[----:B------:R-:W-:Y:S01]  /*93f0*/  IADD3 R6, P1, PT, R8, 0x2000, RZ ;  /* 0x0000200008067810 */ /* 0x000fe20007f3e0ff */
[----:B0-----:R-:W-:-:S03]  /*9400*/  FMUL.FTZ R13, R39, R10 ;  /* 0x0000000a270d7220 */ /* 0x001fc60000410000 */
[----:B------:R-:W-:Y:S01]  /*9410*/  STG.E desc[UR36][R8.64+-0x800], R11 ;  /* 0xfff8000b08007986 */ /* 0x000fe2000c101924 */
[----:B---3--:R-:W-:-:S03]  /*9420*/  FMUL.FTZ R15, R39, R12 ;  /* 0x0000000c270f7220 */ /* 0x008fc60000410000 */
[----:B------:R-:W-:Y:S01]  /*9430*/  STS [R0+-0x800], R11 ;  /* 0xfff8000b00007388 */ /* 0x000fe20000000800 */
[----:B-----5:R-:W-:-:S03]  /*9440*/  FMUL.FTZ R25, R39, R14 ;  /* 0x0000000e27197220 */ /* 0x020fc60000410000 */
[----:B------:R-:W-:Y:S01]  /*9450*/  STG.E desc[UR36][R8.64+-0x400], R13 ;  /* 0xfffc000d08007986 */ /* 0x000fe2000c101924 */
[----:B-1----:R-:W-:-:S03]  /*9460*/  FMUL.FTZ R27, R39, R18 ;  /* 0x00000012271b7220 */ /* 0x002fc60000410000 */
[----:B------:R0:W-:Y:S01]  /*9470*/  STS [R0+-0x400], R13 ;  /* 0xfffc000d00007388 */ /* 0x0001e20000000800 */
[----:B----4-:R-:W-:-:S03]  /*9480*/  FMUL.FTZ R29, R39, R20 ;  /* 0x00000014271d7220 */ /* 0x010fc60000410000 */
[----:B------:R-:W-:Y:S01]  /*9490*/  STG.E desc[UR36][R8.64], R15 ;  /* 0x0000000f08007986 */ /* 0x000fe2000c101924 */
[----:B------:R-:W-:-:S03]  /*94a0*/  FMUL.FTZ R31, R39, R24 ;  /* 0x00000018271f7220 */ /* 0x000fc60000410000 */
[----:B------:R-:W-:Y:S01]  /*94b0*/  STS [R0], R15 ;  /* 0x0000000f00007388 */ /* 0x000fe20000000800 */
[----:B0-----:R-:W-:Y:S01]  /*94c0*/  IADD3.X R13, PT, PT, RZ, R9, RZ, P1, !PT ;  /* 0x00000009ff0d7210 */ /* 0x001fe20000ffe4ff */
[----:B------:R-:W-:Y:S02]  /*94d0*/  FMUL.FTZ R11, R39, R26 ;  /* 0x0000001a270b7220 */ /* 0x000fe40000410000 */
        /* <DEDUP_REMOVED lines=12> */
[----:B------:R-:W-:-:S07]  /*95a0*/  MOV R9, R13 ;  /* 0x0000000d00097202 */ /* 0x000fce0000000f00 */
.L_x_1475:
[----:B------:R-:W-:Y:S05]  /*95b0*/  BSYNC.RECONVERGENT B1 ;  /* 0x0000000000017941 */ /* 0x000fea0003800200 */
.L_x_1474:
        /* <DEDUP_REMOVED lines=18> */
.L_x_1458:
[----:B------:R-:W-:Y:S05]  /*96e0*/  BSYNC.RECONVERGENT B0 ;  /* 0x0000000000007941 */ /* 0x000fea0003800200 */
.L_x_1457:
[----:B0-----:R-:W-:Y:S01]  /*96f0*/  SHF.R.S32.HI R0, RZ, 0x1f, R17 ;  /* 0x0000001fff007819 */ /* 0x001fe20000011411 */
[----:B------:R-:W0:Y:S01]  /*9700*/  LDCU UR9, c[0x0][0x40c] ;  /* 0x00008180ff0977ac */ /* 0x000e220008000800 */
[----:B------:R-:W5:Y:S01]  /*9710*/  S2UR UR5, SR_CTAID.Y ;  /* 0x00000000000579c3 */ /* 0x000f620000002600 */
[----:B------:R-:W-:Y:S01]  /*9720*/  SHF.R.U32.HI R29, RZ, 0x4, R5 ;  /* 0x00000004ff1d7819 */ /* 0x000fe20000011605 */
[----:B------:R-:W-:Y:S01]  /*9730*/  BSSY.RECONVERGENT B0, `(.L_x_1476) ;  /* 0x0000022000007945 */ /* 0x000fe20003800200 */
[----:B------:R-:W-:Y:S01]  /*9740*/  LEA.HI R0, R0, R17, RZ, 0x4 ;  /* 0x0000001100007211 */ /* 0x000fe200078f20ff */
[----:B------:R-:W1:Y:S01]  /*9750*/  LDCU UR8, c[0x0][0x3f4] ;  /* 0x00007e80ff0877ac */ /* 0x000e620008000800 */
[----:B------:R-:W-:Y:S02]  /*9760*/  SHF.L.U32 R20, R5, 0x4, RZ ;  /* 0x0000000405147819 */ /* 0x000fe400000006ff */
[----:B---3--:R-:W-:Y:S02]  /*9770*/  CS2R R10, SRZ ;  /* 0x00000000000a7805 */ /* 0x008fe4000001ff00 */
[----:B------:R-:W-:Y:S01]  /*9780*/  LOP3.LUT R0, R0, 0xfffffff0, RZ, 0xc0, !PT ;  /* 0xfffffff000007812 */ /* 0x000fe200078ec0ff */
[----:B------:R-:W5:Y:S01]  /*9790*/  LDC R28, c[0x0][0x3f8] ;  /* 0x0000fe00ff1c7b82 */ /* 0x000f620000000800 */
[----:B------:R-:W-:Y:S01]  /*97a0*/  UMOV UR10, 0x400 ;  /* 0x00000400000a7882 */ /* 0x000fe20000000000 */
[----:B------:R-:W-:Y:S01]  /*97b0*/  CS2R R8, SRZ ;  /* 0x0000000000087805 */ /* 0x000fe2000001ff00 */
[----:B------:R-:W-:Y:S01]  /*97c0*/  UIADD3 UR4, UPT, UPT, UR10, 0x140, URZ ;  /* 0x000001400a047890 */ /* 0x000fe2000fffe0ff */
[----:B------:R-:W-:Y:S01]  /*97d0*/  IMAD.IADD R18, R17, 0x1, -R0 ;  /* 0x0000000111127824 */ /* 0x000fe200078e0a00 */
[----:B------:R-:W-:-:S02]  /*97e0*/  SHF.L.U32 R0, R5, 0x2, RZ ;  /* 0x0000000205007819 */ /* 0x000fc400000006ff */
[----:B------:R-:W-:Y:S01]  /*97f0*/  LOP3.LUT R20, R20, 0xf0, RZ, 0xc0, !PT ;  /* 0x000000f014147812 */ /* 0x000fe200078ec0ff */
[----:B------:R-:W3:Y:S01]  /*9800*/  S2UR UR11, SR_CgaCtaId ;  /* 0x00000000000b79c3 */ /* 0x000ee20000008800 */
[----:B------:R-:W-:Y:S02]  /*9810*/  ISETP.NE.AND P0, PT, R29, R18, PT ;  /* 0x000000121d00720c */ /* 0x000fe40003f05270 */
[----:B------:R-:W-:Y:S02]  /*9820*/  LOP3.LUT R0, R0, 0x3c, RZ, 0xc0, !PT ;  /* 0x0000003c00007812 */ /* 0x000fe400078ec0ff */
[----:B0-----:R-:W-:-:S03]  /*9830*/  ISETP.NE.OR P0, PT, RZ, UR9, P0 ;  /* 0x00000009ff007c0c */ /* 0x001fc60008705670 */
[----:B-1----:R-:W-:Y:S01]  /*9840*/  IMAD R35, R4, UR8, R0 ;  /* 0x0000000804237c24 */ /* 0x002fe2000f8e0200 */
[----:B------:R-:W-:Y:S01]  /*9850*/  ISETP.GT.U32.OR P0, PT, R0, 0x2f, P0 ;  /* 0x0000002f0000780c */ /* 0x000fe20000704470 */
[----:B-----5:R-:W-:-:S04]  /*9860*/  IMAD R25, R28, UR5, R21 ;  /* 0x000000051c197c24 */ /* 0x020fc8000f8e0215 */
[----:B------:R-:W-:Y:S01]  /*9870*/  IMAD R25, R25, 0x30, RZ ;  /* 0x0000003019197824 */ /* 0x000fe200078e02ff */
[----:B---3--:R-:W-:-:S03]  /*9880*/  ULEA UR4, UR11, UR4, 0x18 ;  /* 0x000000040b047291 */ /* 0x008fc6000f8ec0ff */
[----:B------:R-:W-:-:S04]  /*9890*/  IMAD R33, R25, UR8, R0 ;  /* 0x0000000819217c24 */ /* 0x000fc8000f8e0200 */
        /* <DEDUP_REMOVED lines=10> */
.L_x_1478:
[----:B-----5:R0:W-:Y:S02]  /*9940*/  STS.128 [R20+UR4], R8 ;  /* 0x0000000814007988 */ /* 0x0201e40008000c04 */
.L_x_1477:
[----:B------:R-:W-:Y:S05]  /*9950*/  BSYNC.RECONVERGENT B0 ;  /* 0x0000000000007941 */ /* 0x000fea0003800200 */
.L_x_1476:
[----:B------:R-:W-:Y:S01]  /*9960*/  BAR.SYNC.DEFER_BLOCKING 0x0 ;  /* 0x0000000000007b1d */ /* 0x000fe20000010000 */
[----:B------:R-:W-:Y:S02]  /*9970*/  ISETP.GT.U32.AND P0, PT, R0, 0x2f, PT ;  /* 0x0000002f0000780c */ /* 0x000fe40003f04070 */
[----:B------:R-:W-:Y:S02]  /*9980*/  CS2R R14, SRZ ;  /* 0x00000000000e7805 */ /* 0x000fe4000001ff00 */
[----:B------:R-:W-:Y:S01]  /*9990*/  CS2R R12, SRZ ;  /* 0x00000000000c7805 */ /* 0x000fe2000001ff00 */
[----:B------:R-:W1:Y:S01]  /*99a0*/  LDCU UR12, c[0x0][0x40c] ;  /* 0x00008180ff0c77ac */ /* 0x000e620008000800 */
[----:B------:R-:W-:Y:S07]  /*99b0*/  BSSY.RECONVERGENT B0, `(.L_x_1479) ;  /* 0x0000197000007945 */ /* 0x000fee0003800200 */
[----:B------:R-:W-:Y:S05]  /*99c0*/  @P0 BRA `(.L_x_1480) ;  /* 0x0000001800540947 */ /* 0x000fea0003800000 */
[----:B------:R-:W3:Y:S01]  /*99d0*/  LDC.64 R26, c[0x0][0x3c0] ;  /* 0x0000f000ff1a7b82 */ /* 0x000ee20000000a00 */
[----:B------:R-:W-:Y:S01]  /*99e0*/  VIMNMX R4, PT, PT, R17, UR8, PT ;  /* 0x0000000811047c48 */ /* 0x000fe2000bfe0100 */
[----:B------:R-:W-:Y:S01]  /*99f0*/  BSSY.RECONVERGENT B1, `(.L_x_1481) ;  /* 0x00000af000017945 */ /* 0x000fe20003800200 */
[----:B--2---:R-:W-:Y:S01]  /*9a00*/  IADD3 R39, PT, PT, R29, R22, RZ ;  /* 0x000000161d277210 */ /* 0x004fe20007ffe0ff */
[----:B------:R-:W-:-:S03]  /*9a10*/  HFMA2 R15, -RZ, RZ, 0, 0 ;  /* 0x00000000ff0f7431 */ /* 0x000fc600000001ff */
[----:B------:R-:W-:Y:S01]  /*9a20*/  ISETP.GE.AND P0, PT, R39, R4, PT ;  /* 0x000000042700720c */ /* 0x000fe20003f06270 */
[----:B---3--:R-:W-:-:S04]  /*9a30*/  IMAD.WIDE R6, R33, 0x4, R26 ;  /* 0x0000000421067825 */ /* 0x008fc800078e021a */
[----:B------:R-:W-:-:S08]  /*9a40*/  IMAD.WIDE R26, R35, 0x4, R26 ;  /* 0x00000004231a7825 */ /* 0x000fd000078e021a */
[----:B------:R-:W-:Y:S05]  /*9a50*/  @P0 BRA `(.L_x_1482) ;  /* 0x0000000800a00947 */ /* 0x000fea0003800000 */
[----:B------:R-:W-:Y:S01]  /*9a60*/  VIADDMNMX R14, R39, 0x10, R4, !PT ;  /* 0x00000010270e7846 */ /* 0x000fe20007800104 */
[----:B------:R-:W2:Y:S01]  /*9a70*/  LDC.64 R12, c[0x0][0x458] ;  /* 0x00011600ff0c7b82 */ /* 0x000ea20000000a00 */
[----:B------:R-:W-:Y:S01]  /*9a80*/  LOP3.LUT R15, RZ, R22, RZ, 0x33, !PT ;  /* 0x00000016ff0f7212 */ /* 0x000fe200078e33ff */
[----:B------:R-:W-:Y:S01]  /*9a90*/  IMAD R37, R2, R28, R21 ;  /* 0x0000001c02257224 */ /* 0x000fe200078e0215 */
[----:B------:R-:W-:Y:S01]  /*9aa0*/  BSSY.RECONVERGENT B2, `(.L_x_1483) ;  /* 0x000003c000027945 */ /* 0x000fe20003800200 */
[----:B------:R-:W-:Y:S01]  /*9ab0*/  IMAD.MOV.U32 R41, RZ, RZ, R39 ;  /* 0x000000ffff297224 */ /* 0x000fe200078e0027 */
[----:B------:R-:W-:Y:S01]  /*9ac0*/  IADD3 R24, PT, PT, -R29, R14, R15 ;  /* 0x0000000e1d187210 */ /* 0x000fe20007ffe10f */
[----:B------:R-:W-:-:S03]  /*9ad0*/  IMAD R37, R37, 0x30, R0 ;  /* 0x0000003025257824 */ /* 0x000fc600078e0200 */
[----:B------:R-:W-:-:S04]  /*9ae0*/  LOP3.LUT R14, R24, 0x30, RZ, 0xc0, !PT ;  /* 0x00000030180e7812 */ /* 0x000fc800078ec0ff */
[----:B------:R-:W-:Y:S02]  /*9af0*/  ISETP.NE.AND P0, PT, R14, 0x30, PT ;  /* 0x000000300e00780c */ /* 0x000fe40003f05270 */
[----:B------:R-:W-:Y:S01]  /*9b00*/  CS2R R14, SRZ ;  /* 0x00000000000e7805 */ /* 0x000fe2000001ff00 */
[----:B--2---:R-:W-:Y:S01]  /*9b10*/  IMAD.WIDE R36, R37, 0x4, R12 ;  /* 0x0000000425247825 */ /* 0x004fe200078e020c */
[----:B------:R-:W-:-:S09]  /*9b20*/  CS2R R12, SRZ ;  /* 0x00000000000c7805 */ /* 0x000fd2000001ff00 */
[----:B------:R-:W-:Y:S05]  /*9b30*/  @!P0 BRA `(.L_x_1484) ;  /* 0x0000000000c88947 */ /* 0x000fea0003800000 */
[----:B------:R-:W2:Y:S01]  /*9b40*/  LDCU.64 UR6, c[0x0][0x3c0] ;  /* 0x00007800ff0677ac */ /* 0x000ea20008000a00 */
[----:B------:R-:W-:Y:S01]  /*9b50*/  IMAD R30, R39, 0x30, RZ ;  /* 0x00000030271e7824 */ /* 0x000fe200078e02ff */
[----:B------:R-:W-:Y:S01]  /*9b60*/  LEA.HI R12, R24, 0x1, RZ, 0x1c ;  /* 0x00000001180c7811 */ /* 0x000fe200078fe0ff */
[----:B------:R-:W-:Y:S02]  /*9b70*/  UIADD3 UR5, UPT, UPT, UR10, 0x240, URZ ;  /* 0x000002400a057890 */ /* 0x000fe4000fffe0ff */
[----:B------:R-:W-:Y:S01]  /*9b80*/  IMAD.WIDE.U32 R30, R30, 0x4, RZ ;  /* 0x000000041e1e7825 */ /* 0x000fe200078e00ff */
[----:B------:R-:W-:-:S03]  /*9b90*/  LOP3.LUT R28, R12, 0x3, RZ, 0xc0, !PT ;  /* 0x000000030c1c7812 */ /* 0x000fc600078ec0ff */
[----:B------:R-:W-:Y:S01]  /*9ba0*/  HFMA2 R12, -RZ, RZ, 0, 0 ;  /* 0x00000000ff0c7431 */ /* 0x000fe200000001ff */
[----:B------:R-:W-:Y:S01]  /*9bb0*/  ULEA UR5, UR11, UR5, 0x18 ;  /* 0x000000050b057291 */ /* 0x000fe2000f8ec0ff */
[----:B------:R-:W-:Y:S01]  /*9bc0*/  MOV R41, R39 ;  /* 0x0000002700297202 */ /* 0x000fe20000000f00 */
[----:B------:R-:W-:-:S04]  /*9bd0*/  IMAD.WIDE R32, R33, 0x4, R30 ;  /* 0x0000000421207825 */ /* 0x000fc800078e021e */
[----:B------:R-:W-:Y:S01]  /*9be0*/  IMAD.WIDE R30, R35, 0x4, R30 ;  /* 0x00000004231e7825 */ /* 0x000fe200078e021e */
[----:B--2---:R-:W-:-:S03]  /*9bf0*/  IADD3 R38, P0, PT, R32, UR6, RZ ;  /* 0x0000000620267c10 */ /* 0x004fc6000ff1e0ff */
[----:B------:R-:W-:Y:S01]  /*9c00*/  IMAD.MOV R32, RZ, RZ, -R28 ;  /* 0x000000ffff207224 */ /* 0x000fe200078e0a1c */
[----:B------:R-:W-:Y:S02]  /*9c10*/  IADD3 R34, P1, PT, R30, UR6, RZ ;  /* 0x000000061e227c10 */ /* 0x000fe4000ff3e0ff */
[----:B------:R-:W-:Y:S02]  /*9c20*/  IADD3.X R43, PT, PT, R33, UR7, RZ, P0, !PT ;  /* 0x00000007212b7c10 */ /* 0x000fe400087fe4ff */
[----:B------:R-:W-:Y:S02]  /*9c30*/  IADD3.X R35, PT, PT, R31, UR7, RZ, P1, !PT ;  /* 0x000000071f237c10 */ /* 0x000fe40008ffe4ff */
[----:B------:R-:W-:-:S07]  /*9c40*/  LEA R28, R29, UR5, 0x2 ;  /* 0x000000051d1c7c11 */ /* 0x000fce000f8e10ff */
.L_x_1486:
[----:B--2---:R-:W-:Y:S01]  /*9c50*/  MOV R30, R34 ;  /* 0x00000022001e7202 */ /* 0x004fe20000000f00 */
[----:B------:R2:W3:Y:S01]  /*9c60*/  LDS R33, [R28] ;  /* 0x000000001c217984 */ /* 0x0004e20000000800 */
[----:B------:R-:W-:-:S05]  /*9c70*/  MOV R31, R35 ;  /* 0x00000023001f7202 */ /* 0x000fca0000000f00 */
[----:B------:R2:W5:Y:S01]  /*9c80*/  LDG.E.128 R44, desc[UR36][R30.64] ;  /* 0x000000241e2c7981 */ /* 0x000562000c1e1d00 */
[----:B------:R-:W-:Y:S01]  /*9c90*/  UISETP.NE.AND UP0, UPT, UR9, URZ, UPT ;  /* 0x000000ff0900728c */ /* 0x000fe2000bf05270 */
[----:B------:R-:W-:-:S08]  /*9ca0*/  VIADD R32, R32, 0x1 ;  /* 0x0000000120207836 */ /* 0x000fd00000000000 */
[----:B--2---:R-:W-:Y:S05]  /*9cb0*/  BRA.U UP0, `(.L_x_1485) ;  /* 0x0000000100387547 */ /* 0x004fea000b800000 */
[----:B------:R-:W-:Y:S01]  /*9cc0*/  ISETP.NE.AND P0, PT, R23, RZ, PT ;  /* 0x000000ff1700720c */ /* 0x000fe20003f05270 */
[----:B------:R-:W2:-:S12]  /*9cd0*/  LDS.128 R48, [R20+UR4] ;  /* 0x0000000414307984 */ /* 0x000e980008000c00 */
[----:B------:R-:W4:Y:S01]  /*9ce0*/  @P0 LDG.E.128 R52, desc[UR36][R36.64] ;  /* 0x0000002424340981 */ /* 0x000f22000c1e1d00 */
[----:B------:R-:W-:Y:S02]  /*9cf0*/  MOV R30, R38 ;  /* 0x00000026001e7202 */ /* 0x000fe40000000f00 */
[----:B------:R-:W-:Y:S01]  /*9d00*/  MOV R31, R43 ;  /* 0x0000002b001f7202 */ /* 0x000fe20000000f00 */
[----:B--2--5:R-:W-:Y:S01]  /*9d10*/  FADD.FTZ R44, R44, R48 ;  /* 0x000000302c2c7221 */ /* 0x024fe20000010000 */
[----:B------:R-:W-:Y:S01]  /*9d20*/  FADD.FTZ R45, R45, R49 ;  /* 0x000000312d2d7221 */ /* 0x000fe20000010000 */
[----:B------:R-:W-:Y:S01]  /*9d30*/  FADD.FTZ R46, R46, R50 ;  /* 0x000000322e2e7221 */ /* 0x000fe20000010000 */
[----:B------:R-:W-:Y:S01]  /*9d40*/  FADD.FTZ R47, R47, R51 ;  /* 0x000000332f2f7221 */ /* 0x000fe20000010000 */
[----:B----4-:R-:W-:Y:S01]  /*9d50*/  @P0 FMUL.FTZ R44, R44, R52 ;  /* 0x000000342c2c0220 */ /* 0x010fe20000410000 */
[----:B------:R-:W-:Y:S01]  /*9d60*/  @P0 FMUL.FTZ R45, R45, R53 ;  /* 0x000000352d2d0220 */ /* 0x000fe20000410000 */
[----:B------:R-:W-:Y:S01]  /*9d70*/  @P0 FMUL.FTZ R46, R46, R54 ;  /* 0x000000362e2e0220 */ /* 0x000fe20000410000 */
[----:B------:R-:W-:-:S05]  /*9d80*/  @P0 FMUL.FTZ R47, R47, R55 ;  /* 0x000000372f2f0220 */ /* 0x000fca0000410000 */
[----:B------:R2:W-:Y:S02]  /*9d90*/  STG.E.128 desc[UR36][R30.64], R44 ;  /* 0x0000002c1e007986 */ /* 0x0005e4000c101d24 */
.L_x_1485:
[----:B------:R-:W-:Y:S01]  /*9da0*/  ISETP.NE.AND P0, PT, R32, RZ, PT ;  /* 0x000000ff2000720c */ /* 0x000fe20003f05270 */
[C---:B---3-5:R-:W-:Y:S01]  /*9db0*/  FFMA.FTZ R12, R33.reuse, R44, R12 ;  /* 0x0000002c210c7223 */ /* 0x068fe2000001000c */
[----:B------:R-:W-:Y:S01]  /*9dc0*/  IADD3 R38, P1, PT, R38, 0xc00, RZ ;  /* 0x00000c0026267810 */ /* 0x000fe20007f3e0ff */
[C---:B------:R-:W-:Y:S01]  /*9dd0*/  FFMA.FTZ R13, R33.reuse, R45, R13 ;  /* 0x0000002d210d7223 */ /* 0x040fe2000001000d */
[----:B------:R-:W-:Y:S01]  /*9de0*/  IADD3 R34, P2, PT, R34, 0xc00, RZ ;  /* 0x00000c0022227810 */ /* 0x000fe20007f5e0ff */
[C---:B------:R-:W-:Y:S01]  /*9df0*/  FFMA.FTZ R14, R33.reuse, R46, R14 ;  /* 0x0000002e210e7223 */ /* 0x040fe2000001000e */
[----:B------:R-:W-:Y:S01]  /*9e00*/  FFMA.FTZ R15, R33, R47, R15 ;  /* 0x0000002f210f7223 */ /* 0x000fe2000001000f */
[----:B------:R-:W-:Y:S01]  /*9e10*/  VIADD R41, R41, 0x10 ;  /* 0x0000001029297836 */ /* 0x000fe20000000000 */
[----:B------:R-:W-:Y:S01]  /*9e20*/  IADD3 R28, PT, PT, R28, 0x40, RZ ;  /* 0x000000401c1c7810 */ /* 0x000fe20007ffe0ff */
[----:B------:R-:W-:Y:S01]  /*9e30*/  IMAD.X R43, RZ, RZ, R43, P1 ;  /* 0x000000ffff2b7224 */ /* 0x000fe200008e062b */
[----:B------:R-:W-:-:S03]  /*9e40*/  IADD3.X R35, PT, PT, RZ, R35, RZ, P2, !PT ;  /* 0x00000023ff237210 */ /* 0x000fc600017fe4ff */
[----:B------:R-:W-:Y:S05]  /*9e50*/  @P0 BRA `(.L_x_1486) ;  /* 0xfffffffc007c0947 */ /* 0x000fea000383ffff */
.L_x_1484:
[----:B-1----:R-:W-:Y:S05]  /*9e60*/  BSYNC.RECONVERGENT B2 ;  /* 0x0000000000027941 */ /* 0x002fea0003800200 */
.L_x_1483:
[----:B------:R-:W-:-:S13]  /*9e70*/  ISETP.GE.U32.AND P0, PT, R24, 0x30, PT ;  /* 0x000000301800780c */ /* 0x000fda0003f06070 */
[----:B------:R-:W-:Y:S05]  /*9e80*/  @!P0 BRA `(.L_x_1482) ;  /* 0x0000000400948947 */ /* 0x000fea0003800000 */
[----:B------:R-:W1:Y:S02]  /*9e90*/  LDCU UR5, c[0x0][0x40c] ;  /* 0x00008180ff0577ac */ /* 0x000e640008000800 */
[----:B-1----:R-:W-:-:S06]  /*9ea0*/  UISETP.NE.AND UP0, UPT, UR5, URZ, UPT ;  /* 0x000000ff0500728c */ /* 0x002fcc000bf05270 */
[----:B------:R-:W-:-:S13]  /*9eb0*/  PLOP3.LUT P1, PT, PT, PT, UP0, 0x80, 0x8 ;  /* 0x000000000008781c */ /* 0x000fda0003f2f008 */
.L_x_1492:
[----:B------:R-:W-:Y:S01]  /*9ec0*/  IMAD R43, R41, 0x30, RZ ;  /* 0x00000030292b7824 */ /* 0x000fe200078e02ff */
[----:B------:R-:W-:-:S03]  /*9ed0*/  ISETP.NE.AND P0, PT, R23, RZ, PT ;  /* 0x000000ff1700720c */ /* 0x000fc60003f05270 */
[----:B--2---:R-:W-:-:S05]  /*9ee0*/  IMAD.WIDE.U32 R30, R43, 0x4, R26 ;  /* 0x000000042b1e7825 */ /* 0x004fca00078e001a */
[----:B------:R1:W5:Y:S01]  /*9ef0*/  LDG.E.128 R44, desc[UR36][R30.64] ;  /* 0x000000241e2c7981 */ /* 0x000362000c1e1d00 */
[----:B------:R-:W-:Y:S04]  /*9f00*/  BSSY.RECONVERGENT B2, `(.L_x_1487) ;  /* 0x000000e000027945 */ /* 0x000fe80003800200 */
[----:B------:R-:W-:Y:S05]  /*9f10*/  @P1 BRA `(.L_x_1488) ;  /* 0x0000000000301947 */ /* 0x000fea0003800000 */
[----:B------:R-:W2:Y:S01]  /*9f20*/  @P0 LDG.E.128 R48, desc[UR36][R36.64] ;  /* 0x0000002424300981 */ /* 0x000ea2000c1e1d00 */
[----:B-1----:R-:W-:-:S03]  /*9f30*/  IMAD.WIDE.U32 R30, R43, 0x4, R6 ;  /* 0x000000042b1e7825 */ /* 0x002fc600078e0006 */
[----:B------:R-:W1:Y:S02]  /*9f40*/  LDS.128 R32, [R20+UR4] ;  /* 0x0000000414207984 */ /* 0x000e640008000c00 */
        /* <DEDUP_REMOVED lines=9> */
.L_x_1488:
[----:B------:R-:W-:Y:S05]  /*9fe0*/  BSYNC.RECONVERGENT B2 ;  /* 0x0000000000027941 */ /* 0x000fea0003800200 */
.L_x_1487:
[----:B------:R-:W-:Y:S01]  /*9ff0*/  IADD3 R57, PT, PT, R43, 0x300, RZ ;  /* 0x000003002b397810 */ /* 0x000fe20007ffe0ff */
[----:B------:R-:W3:Y:S01]  /*a000*/  S2UR UR6, SR_CgaCtaId ;  /* 0x00000000000679c3 */ /* 0x000ee20000008800 */
[----:B------:R-:W-:Y:S01]  /*a010*/  UISETP.NE.AND UP0, UPT, UR12, URZ, UPT ;  /* 0x000000ff0c00728c */ /* 0x000fe2000bf05270 */
[----:B------:R-:W-:Y:S01]  /*a020*/  IADD3 R24, PT, PT, R41, -R22, RZ ;  /* 0x8000001629187210 */ /* 0x000fe20007ffe0ff */
[----:B------:R-:W-:Y:S01]  /*a030*/  UMOV UR5, 0x400 ;  /* 0x0000040000057882 */ /* 0x000fe20000000000 */
[----:B-12---:R-:W-:Y:S01]  /*a040*/  IMAD.WIDE.U32 R30, R57, 0x4, R26 ;  /* 0x00000004391e7825 */ /* 0x006fe200078e001a */
[----:B------:R-:W-:Y:S01]  /*a050*/  UIADD3 UR5, UPT, UPT, UR5, 0x240, URZ ;  /* 0x0000024005057890 */ /* 0x000fe2000fffe0ff */
[C---:B------:R-:W-:Y:S02]  /*a060*/  IADD3 R61, PT, PT, R43.reuse, 0x600, RZ ;  /* 0x000006002b3d7810 */ /* 0x040fe40007ffe0ff */
[----:B------:R-:W-:Y:S01]  /*a070*/  PLOP3.LUT P1, PT, PT, PT, UP0, 0x80, 0x8 ;  /* 0x000000000008781c */ /* 0x000fe20003f2f008 */
[----:B------:R1:W5:Y:S01]  /*a080*/  LDG.E.128 R48, desc[UR36][R30.64] ;  /* 0x000000241e307981 */ /* 0x000362000c1e1d00 */
[----:B------:R-:W-:-:S02]  /*a090*/  VIADD R63, R43, 0x900 ;  /* 0x000009002b3f7836 */ /* 0x000fc40000000000 */
[----:B------:R-:W-:-:S04]  /*a0a0*/  IMAD.WIDE.U32 R32, R61, 0x4, R26 ;  /* 0x000000043d207825 */ /* 0x000fc800078e001a */
[----:B------:R-:W-:Y:S01]  /*a0b0*/  IMAD.WIDE.U32 R34, R63, 0x4, R26 ;  /* 0x000000043f227825 */ /* 0x000fe200078e001a */
[----:B---3--:R-:W-:-:S06]  /*a0c0*/  ULEA UR5, UR6, UR5, 0x18 ;  /* 0x0000000506057291 */ /* 0x008fcc000f8ec0ff */
[----:B------:R-:W-:Y:S01]  /*a0d0*/  LEA R38, R24, UR5, 0x2 ;  /* 0x0000000518267c11 */ /* 0x000fe2000f8e10ff */
[----:B-1----:R-:W-:Y:S06]  /*a0e0*/  @P1 BRA `(.L_x_1489) ;  /* 0x0000000000301947 */ /* 0x002fec0003800000 */
[----:B------:R-:W2:Y:S01]  /*a0f0*/  @P0 LDG.E.128 R52, desc[UR36][R36.64] ;  /* 0x0000002424340981 */ /* 0x000ea2000c1e1d00 */
[----:B------:R-:W-:-:S03]  /*a100*/  IMAD.WIDE.U32 R30, R57, 0x4, R6 ;  /* 0x00000004391e7825 */ /* 0x000fc600078e0006 */
        /* <DEDUP_REMOVED lines=10> */
.L_x_1489:
[----:B------:R2:W5:Y:S01]  /*a1b0*/  LDG.E.128 R52, desc[UR36][R32.64] ;  /* 0x0000002420347981 */ /* 0x000562000c1e1d00 */
[----:B------:R-:W-:Y:S05]  /*a1c0*/  @P1 BRA `(.L_x_1490) ;  /* 0x0000000000301947 */ /* 0x000fea0003800000 */
[----:B------:R-:W3:Y:S01]  /*a1d0*/  @P0 LDG.E.128 R56, desc[UR36][R36.64] ;  /* 0x0000002424380981 */ /* 0x000ee2000c1e1d00 */
[----:B-1----:R-:W-:-:S03]  /*a1e0*/  IMAD.WIDE.U32 R30, R61, 0x4, R6 ;  /* 0x000000043d1e7825 */ /* 0x002fc600078e0006 */
[----:B------:R-:W1:Y:S02]  /*a1f0*/  LDS.128 R64, [R20+UR4] ;  /* 0x0000000414407984 */ /* 0x000e640008000c00 */
[----:B-1---5:R-:W-:Y:S01]  /*a200*/  FADD.FTZ R52, R64, R52 ;  /* 0x0000003440347221 */ /* 0x022fe20000010000 */
[----:B------:R-:W-:Y:S01]  /*a210*/  FADD.FTZ R53, R65, R53 ;  /* 0x0000003541357221 */ /* 0x000fe20000010000 */
[----:B------:R-:W-:Y:S01]  /*a220*/  FADD.FTZ R54, R66, R54 ;  /* 0x0000003642367221 */ /* 0x000fe20000010000 */
[----:B------:R-:W-:Y:S01]  /*a230*/  FADD.FTZ R55, R67, R55 ;  /* 0x0000003743377221 */ /* 0x000fe20000010000 */
[----:B---3--:R-:W-:Y:S01]  /*a240*/  @P0 FMUL.FTZ R52, R52, R56 ;  /* 0x0000003834340220 */ /* 0x008fe20000410000 */
[----:B------:R-:W-:Y:S01]  /*a250*/  @P0 FMUL.FTZ R53, R53, R57 ;  /* 0x0000003935350220 */ /* 0x000fe20000410000 */
[----:B------:R-:W-:Y:S01]  /*a260*/  @P0 FMUL.FTZ R54, R54, R58 ;  /* 0x0000003a36360220 */ /* 0x000fe20000410000 */
[----:B------:R-:W-:-:S05]  /*a270*/  @P0 FMUL.FTZ R55, R55, R59 ;  /* 0x0000003b37370220 */ /* 0x000fca0000410000 */
[----:B------:R3:W-:Y:S02]  /*a280*/  STG.E.128 desc[UR36][R30.64], R52 ;  /* 0x000000341e007986 */ /* 0x0007e4000c101d24 */
.L_x_1490:
[----:B--2---:R-:W5:Y:S04]  /*a290*/  LDG.E.128 R32, desc[UR36][R34.64] ;  /* 0x0000002422207981 */ /* 0x004f68000c1e1d00 */
[----:B-1-3--:R-:W1:Y:S04]  /*a2a0*/  LDS R31, [R38] ;  /* 0x00000000261f7984 */ /* 0x00ae680000000800 */
[----:B------:R-:W2:Y:S04]  /*a2b0*/  LDS R24, [R38+0x40] ;  /* 0x0000400026187984 */ /* 0x000ea80000000800 */
[----:B------:R-:W3:Y:S01]  /*a2c0*/  LDS R28, [R38+0x80] ;  /* 0x00008000261c7984 */ /* 0x000ee20000000800 */
[C---:B-1---5:R-:W-:Y:S01]  /*a2d0*/  FFMA.FTZ R43, R31.reuse, R44, R12 ;  /* 0x0000002c1f2b7223 */ /* 0x062fe2000001000c */
[C---:B------:R-:W-:Y:S01]  /*a2e0*/  FFMA.FTZ R12, R31.reuse, R45, R13 ;  /* 0x0000002d1f0c7223 */ /* 0x040fe2000001000d */
[C---:B------:R-:W-:Y:S01]  /*a2f0*/  FFMA.FTZ R13, R31.reuse, R46, R14 ;  /* 0x0000002e1f0d7223 */ /* 0x040fe2000001000e */
[----:B------:R-:W-:Y:S01]  /*a300*/  FFMA.FTZ R14, R31, R47, R15 ;  /* 0x0000002f1f0e7223 */ /* 0x000fe2000001000f */
[C---:B--2---:R-:W-:Y:S01]  /*a310*/  FFMA.FTZ R43, R24.reuse, R48, R43 ;  /* 0x00000030182b7223 */ /* 0x044fe2000001002b */
[C---:B------:R-:W-:Y:S01]  /*a320*/  FFMA.FTZ R12, R24.reuse, R49, R12 ;  /* 0x00000031180c7223 */ /* 0x040fe2000001000c */
[C---:B------:R-:W-:Y:S01]  /*a330*/  FFMA.FTZ R13, R24.reuse, R50, R13 ;  /* 0x00000032180d7223 */ /* 0x040fe2000001000d */
[----:B------:R-:W-:Y:S01]  /*a340*/  FFMA.FTZ R14, R24, R51, R14 ;  /* 0x00000033180e7223 */ /* 0x000fe2000001000e */
[C---:B---3--:R-:W-:Y:S01]  /*a350*/  FFMA.FTZ R52, R28.reuse, R52, R43 ;  /* 0x000000341c347223 */ /* 0x048fe2000001002b */
[C---:B------:R-:W-:Y:S01]  /*a360*/  FFMA.FTZ R24, R28.reuse, R53, R12 ;  /* 0x000000351c187223 */ /* 0x040fe2000001000c */
[C---:B------:R-:W-:Y:S01]  /*a370*/  FFMA.FTZ R31, R28.reuse, R54, R13 ;  /* 0x000000361c1f7223 */ /* 0x040fe2000001000d */
[----:B------:R-:W-:Y:S01]  /*a380*/  FFMA.FTZ R28, R28, R55, R14 ;  /* 0x000000371c1c7223 */ /* 0x000fe2000001000e */
[----:B------:R-:W-:Y:S06]  /*a390*/  @P1 BRA `(.L_x_1491) ;  /* 0x0000000000301947 */ /* 0x000fec0003800000 */
[----:B------:R-:W2:Y:S04]  /*a3a0*/  @P0 LDG.E.128 R12, desc[UR36][R36.64] ;  /* 0x00000024240c0981 */ /* 0x000ea8000c1e1d00 */
[----:B------:R-:W1:Y:S02]  /*a3b0*/  LDS.128 R44, [R20+UR4] ;  /* 0x00000004142c7984 */ /* 0x000e640008000c00 */
        /* <DEDUP_REMOVED lines=10> */
.L_x_1491:
[----:B------:R-:W1:Y:S01]  /*a460*/  LDS R15, [R38+0xc0] ;  /* 0x0000c000260f7984 */ /* 0x000e620000000800 */
[----:B------:R-:W-:-:S04]  /*a470*/  IADD3 R41, PT, PT, R41, 0x40, RZ ;  /* 0x0000004029297810 */ /* 0x000fc80007ffe0ff */
[----:B------:R-:W-:Y:S01]  /*a480*/  ISETP.GE.AND P0, PT, R41, R4, PT ;  /* 0x000000042900720c */ /* 0x000fe20003f06270 */
[C---:B-1----:R-:W-:Y:S01]  /*a490*/  FFMA.FTZ R12, R15.reuse, R32, R52 ;  /* 0x000000200f0c7223 */ /* 0x042fe20000010034 */
[C---:B------:R-:W-:Y:S01]  /*a4a0*/  FFMA.FTZ R13, R15.reuse, R33, R24 ;  /* 0x000000210f0d7223 */ /* 0x040fe20000010018 */
[C---:B------:R-:W-:Y:S01]  /*a4b0*/  FFMA.FTZ R14, R15.reuse, R34, R31 ;  /* 0x000000220f0e7223 */ /* 0x040fe2000001001f */
[----:B------:R-:W-:-:S09]  /*a4c0*/  FFMA.FTZ R15, R15, R35, R28 ;  /* 0x000000230f0f7223 */ /* 0x000fd2000001001c */
[----:B------:R-:W-:Y:S05]  /*a4d0*/  @!P0 BRA `(.L_x_1492) ;  /* 0xfffffff800788947 */ /* 0x000fea000383ffff */
.L_x_1482:
[----:B-1----:R-:W-:Y:S05]  /*a4e0*/  BSYNC.RECONVERGENT B1 ;  /* 0x0000000000017941 */ /* 0x002fea0003800200 */
.L_x_1481:
[----:B------:R-:W-:Y:S01]  /*a4f0*/  ISETP.GE.AND P0, PT, R39, R17, PT ;  /* 0x000000112700720c */ /* 0x000fe20003f06270 */
[----:B------:R-:W-:-:S12]  /*a500*/  BSSY.RECONVERGENT B1, `(.L_x_1493) ;  /* 0x00000bf000017945 */ /* 0x000fd80003800200 */
[----:B------:R-:W-:Y:S05]  /*a510*/  @P0 BRA `(.L_x_1494) ;  /* 0x0000000800f40947 */ /* 0x000fea0003800000 */
[----:B------:R-:W-:Y:S01]  /*a520*/  VIADD R4, R39, 0x10 ;  /* 0x0000001027047836 */ /* 0x000fe20000000000 */
[----:B------:R-:W1:Y:S01]  /*a530*/  LDCU UR5, c[0x0][0x3f8] ;  /* 0x00007f00ff0577ac */ /* 0x000e620008000800 */
[----:B--2---:R-:W2:Y:S01]  /*a540*/  LDC.64 R30, c[0x0][0x458] ;  /* 0x00011600ff1e7b82 */ /* 0x004ea20000000a00 */
[----:B------:R-:W-:Y:S01]  /*a550*/  LOP3.LUT R28, RZ, R22, RZ, 0x33, !PT ;  /* 0x00000016ff1c7212 */ /* 0x000fe200078e33ff */
[----:B------:R-:W-:Y:S01]  /*a560*/  BSSY.RECONVERGENT B2, `(.L_x_1495) ;  /* 0x0000042000027945 */ /* 0x000fe20003800200 */
[----:B------:R-:W-:-:S04]  /*a570*/  VIMNMX R24, PT, PT, R17, R4, !PT ;  /* 0x0000000411187248 */ /* 0x000fc80007fe0100 */
[----:B------:R-:W-:Y:S02]  /*a580*/  IADD3 R24, PT, PT, -R29, R24, R28 ;  /* 0x000000181d187210 */ /* 0x000fe40007ffe11c */
[----:B------:R-:W-:Y:S02]  /*a590*/  MOV R28, R39 ;  /* 0x00000027001c7202 */ /* 0x000fe40000000f00 */
[----:B------:R-:W-:Y:S01]  /*a5a0*/  LOP3.LUT P0, RZ, R24, 0x10, RZ, 0xc0, !PT ;  /* 0x0000001018ff7812 */ /* 0x000fe2000780c0ff */
[----:B-1----:R-:W-:-:S04]  /*a5b0*/  IMAD R33, R2, UR5, R21 ;  /* 0x0000000502217c24 */ /* 0x002fc8000f8e0215 */
[----:B------:R-:W-:-:S04]  /*a5c0*/  IMAD R33, R33, 0x30, R0 ;  /* 0x0000003021217824 */ /* 0x000fc800078e0200 */
[----:B--2---:R-:W-:-:S04]  /*a5d0*/  IMAD.WIDE R32, R33, 0x4, R30 ;  /* 0x0000000421207825 */ /* 0x004fc800078e021e */
[----:B------:R-:W-:Y:S05]  /*a5e0*/  @P0 BRA `(.L_x_1496) ;  /* 0x0000000000e40947 */ /* 0x000fea0003800000 */
[----:B------:R-:W1:Y:S01]  /*a5f0*/  LDC R34, c[0x0][0x3f4] ;  /* 0x0000fd00ff227b82 */ /* 0x000e620000000800 */
[----:B------:R-:W-:Y:S02]  /*a600*/  MOV R28, R4 ;  /* 0x00000004001c7202 */ /* 0x000fe40000000f00 */
[----:B-1----:R-:W-:-:S13]  /*a610*/  ISETP.GE.AND P0, PT, R39, R34, PT ;  /* 0x000000222700720c */ /* 0x002fda0003f06270 */
[----:B------:R-:W-:Y:S05]  /*a620*/  @!P0 BRA `(.L_x_1496) ;  /* 0x0000000000d48947 */ /* 0x000fea0003800000 */
[----:B------:R-:W-:Y:S01]  /*a630*/  IABS R35, R34 ;  /* 0x0000002200237213 */ /* 0x000fe20000000000 */
[----:B------:R-:W-:Y:S01]  /*a640*/  HFMA2 R30, -RZ, RZ, 0, 0 ;  /* 0x00000000ff1e7431 */ /* 0x000fe200000001ff */
[----:B------:R-:W-:Y:S02]  /*a650*/  ISETP.GE.AND P1, PT, R39, RZ, PT ;  /* 0x000000ff2700720c */ /* 0x000fe40003f26270 */
[----:B------:R-:W1:Y:S01]  /*a660*/  I2F.RP R36, R35 ;  /* 0x0000002300247306 */ /* 0x000e620000209400 */
[----:B------:R-:W-:-:S07]  /*a670*/  ISETP.NE.AND P2, PT, R34, RZ, PT ;  /* 0x000000ff2200720c */ /* 0x000fce0003f45270 */
[----:B-1----:R-:W1:Y:S02]  /*a680*/  MUFU.RCP R36, R36 ;  /* 0x0000002400247308 */ /* 0x002e640000001000 */
[----:B-1----:R-:W-:-:S06]  /*a690*/  VIADD R37, R36, 0xffffffe ;  /* 0x0ffffffe24257836 */ /* 0x002fcc0000000000 */
[----:B------:R-:W1:Y:S02]  /*a6a0*/  F2I.FTZ.U32.TRUNC.NTZ R31, R37 ;  /* 0x00000025001f7305 */ /* 0x000e64000021f000 */
[----:B-1----:R-:W-:-:S05]  /*a6b0*/  IADD3 R28, PT, PT, RZ, -R31, RZ ;  /* 0x8000001fff1c7210 */ /* 0x002fca0007ffe0ff */
[----:B------:R-:W-:Y:S01]  /*a6c0*/  IMAD R41, R28, R35, RZ ;  /* 0x000000231c297224 */ /* 0x000fe200078e02ff */
[----:B------:R-:W-:-:S03]  /*a6d0*/  IABS R28, R39 ;  /* 0x00000027001c7213 */ /* 0x000fc60000000000 */
        /* <DEDUP_REMOVED lines=12> */
[----:B------:R-:W-:-:S05]  /*a7a0*/  IMAD.WIDE.U32 R30, R31, 0x4, R26 ;  /* 0x000000041f1e7825 */ /* 0x000fca00078e001a */
[----:B------:R1:W5:Y:S01]  /*a7b0*/  LDG.E.128 R40, desc[UR36][R30.64] ;  /* 0x000000241e287981 */ /* 0x000362000c1e1d00 */
[----:B------:R-:W2:Y:S01]  /*a7c0*/  S2UR UR6, SR_CgaCtaId ;  /* 0x00000000000679c3 */ /* 0x000ea20000008800 */
[----:B------:R-:W-:Y:S02]  /*a7d0*/  UMOV UR5, 0x400 ;  /* 0x0000040000057882 */ /* 0x000fe40000000000 */
[----:B------:R-:W-:-:S04]  /*a7e0*/  UIADD3 UR5, UPT, UPT, UR5, 0x240, URZ ;  /* 0x0000024005057890 */ /* 0x000fc8000fffe0ff */
[----:B--2---:R-:W-:-:S06]  /*a7f0*/  ULEA UR5, UR6, UR5, 0x18 ;  /* 0x0000000506057291 */ /* 0x004fcc000f8ec0ff */
[----:B------:R-:W-:-:S05]  /*a800*/  LEA R35, R29, UR5, 0x2 ;  /* 0x000000051d237c11 */ /* 0x000fca000f8e10ff */
[----:B------:R-:W2:Y:S01]  /*a810*/  LDCU UR5, c[0x0][0x40c] ;  /* 0x00008180ff0577ac */ /* 0x000ea20008000800 */
[----:B------:R-:W3:Y:S01]  /*a820*/  LDS R35, [R35] ;  /* 0x0000000023237984 */ /* 0x000ee20000000800 */
[----:B--2---:R-:W-:-:S09]  /*a830*/  UISETP.NE.AND UP0, UPT, UR5, URZ, UPT ;  /* 0x000000ff0500728c */ /* 0x004fd2000bf05270 */
[----:B-1----:R-:W-:Y:S05]  /*a840*/  BRA.U UP0, `(.L_x_1497) ;  /* 0x0000000100387547 */ /* 0x002fea000b800000 */
[----:B------:R-:W-:Y:S01]  /*a850*/  ISETP.NE.AND P3, PT, R23, RZ, PT ;  /* 0x000000ff1700720c */ /* 0x000fe20003f65270 */
[----:B------:R-:W1:-:S12]  /*a860*/  LDS.128 R48, [R20+UR4] ;  /* 0x0000000414307984 */ /* 0x000e580008000c00 */
[----:B------:R-:W2:Y:S01]  /*a870*/  @P3 LDG.E.128 R44, desc[UR36][R32.64] ;  /* 0x00000024202c3981 */ /* 0x000ea2000c1e1d00 */
[----:B------:R-:W-:-:S04]  /*a880*/  IMAD R31, R39, 0x30, RZ ;  /* 0x00000030271f7824 */ /* 0x000fc800078e02ff */
[----:B------:R-:W-:-:S04]  /*a890*/  IMAD.WIDE.U32 R30, R31, 0x4, R6 ;  /* 0x000000041f1e7825 */ /* 0x000fc800078e0006 */
        /* <DEDUP_REMOVED lines=9> */
.L_x_1497:
[C---:B---3-5:R-:W-:Y:S01]  /*a930*/  FFMA.FTZ R12, R35.reuse, R40, R12 ;  /* 0x00000028230c7223 */ /* 0x068fe2000001000c */
[C---:B------:R-:W-:Y:S01]  /*a940*/  FFMA.FTZ R13, R35.reuse, R41, R13 ;  /* 0x00000029230d7223 */ /* 0x040fe2000001000d */
[C---:B------:R-:W-:Y:S01]  /*a950*/  FFMA.FTZ R14, R35.reuse, R42, R14 ;  /* 0x0000002a230e7223 */ /* 0x040fe2000001000e */
[----:B------:R-:W-:Y:S01]  /*a960*/  FFMA.FTZ R15, R35, R43, R15 ;  /* 0x0000002b230f7223 */ /* 0x000fe2000001000f */
[----:B------:R-:W-:-:S07]  /*a970*/  MOV R28, R4 ;  /* 0x00000004001c7202 */ /* 0x000fce0000000f00 */
.L_x_1496:
[----:B------:R-:W-:Y:S05]  /*a980*/  BSYNC.RECONVERGENT B2 ;  /* 0x0000000000027941 */ /* 0x000fea0003800200 */
.L_x_1495:
[----:B------:R-:W-:-:S13]  /*a990*/  ISETP.GE.U32.AND P0, PT, R24, 0x10, PT ;  /* 0x000000101800780c */ /* 0x000fda0003f06070 */
[----:B------:R-:W-:Y:S05]  /*a9a0*/  @!P0 BRA `(.L_x_1494) ;  /* 0x0000000400d08947 */ /* 0x000fea0003800000 */
[----:B------:R-:W2:Y:S01]  /*a9b0*/  S2R R35, SR_CgaCtaId ;  /* 0x0000000000237919 */ /* 0x000ea20000008800 */
[----:B------:R-:W-:Y:S01]  /*a9c0*/  MOV R4, 0x400 ;  /* 0x0000040000047802 */ /* 0x000fe20000000f00 */
[----:B-1----:R-:W-:-:S03]  /*a9d0*/  IMAD.SHL.U32 R31, R22, 0x4, RZ ;  /* 0x00000004161f7824 */ /* 0x002fc600078e00ff */
[----:B------:R-:W-:Y:S02]  /*a9e0*/  IADD3 R22, PT, PT, R4, 0x240, RZ ;  /* 0x0000024004167810 */ /* 0x000fe40007ffe0ff */
[C---:B------:R-:W-:Y:S02]  /*a9f0*/  LEA R4, R28.reuse, -R31, 0x2 ;  /* 0x8000001f1c047211 */ /* 0x040fe400078e10ff */
[----:B--2---:R-:W-:Y:S01]  /*aa00*/  LEA R31, R35, R22, 0x18 ;  /* 0x00000016231f7211 */ /* 0x004fe200078ec0ff */
[C---:B------:R-:W-:Y:S02]  /*aa10*/  VIADD R22, R28.reuse, 0x10 ;  /* 0x000000101c167836 */ /* 0x040fe40000000000 */
[----:B------:R-:W-:Y:S01]  /*aa20*/  IMAD R35, R28, 0x30, RZ ;  /* 0x000000301c237824 */ /* 0x000fe200078e02ff */
[----:B------:R-:W-:-:S07]  /*aa30*/  IADD3 R4, PT, PT, R4, 0x40, R31 ;  /* 0x0000004004047810 */ /* 0x000fce0007ffe01f */
.L_x_1504:
[----:B------:R-:W1:Y:S01]  /*aa40*/  LDC R51, c[0x0][0x3f4] ;  /* 0x0000fd00ff337b82 */ /* 0x000e620000000800 */
[----:B------:R-:W-:Y:S01]  /*aa50*/  IADD3 R34, PT, PT, R22, -0x10, RZ ;  /* 0xfffffff016227810 */ /* 0x000fe20007ffe0ff */
[----:B------:R-:W-:Y:S03]  /*aa60*/  BSSY.RECONVERGENT B2, `(.L_x_1498) ;  /* 0x0000030000027945 */ /* 0x000fe60003800200 */
[----:B-1----:R-:W-:-:S13]  /*aa70*/  ISETP.GE.AND P0, PT, R34, R51, PT ;  /* 0x000000332200720c */ /* 0x002fda0003f06270 */
[----:B0-----:R-:W-:Y:S05]  /*aa80*/  @!P0 BRA `(.L_x_1499) ;  /* 0x0000000000b48947 */ /* 0x001fea0003800000 */
[----:B------:R-:W-:Y:S01]  /*aa90*/  IABS R37, R51 ;  /* 0x0000003300257213 */ /* 0x000fe20000000000 */
[----:B------:R1:W2:Y:S01]  /*aaa0*/  LDS R49, [R4+-0x40] ;  /* 0xffffc00004317984 */ /* 0x0002a20000000800 */
[----:B------:R-:W-:Y:S01]  /*aab0*/  IABS R28, R34 ;  /* 0x00000022001c7213 */ /* 0x000fe20000000000 */
[----:B------:R-:W3:Y:S01]  /*aac0*/  LDCU UR5, c[0x0][0x40c] ;  /* 0x00008180ff0577ac */ /* 0x000ee20008000800 */
[----:B------:R-:W0:Y:S01]  /*aad0*/  I2F.RP R36, R37 ;  /* 0x0000002500247306 */ /* 0x000e220000209400 */
[----:B------:R-:W-:Y:S02]  /*aae0*/  ISETP.GE.AND P1, PT, R34, RZ, PT ;  /* 0x000000ff2200720c */ /* 0x000fe40003f26270 */
[----:B------:R-:W-:-:S05]  /*aaf0*/  ISETP.NE.AND P2, PT, R51, RZ, PT ;  /* 0x000000ff3300720c */ /* 0x000fca0003f45270 */
[----:B0-----:R-:W0:Y:S02]  /*ab00*/  MUFU.RCP R36, R36 ;  /* 0x0000002400247308 */ /* 0x001e240000001000 */
[----:B0-----:R-:W-:-:S06]  /*ab10*/  IADD3 R30, PT, PT, R36, 0xffffffe, RZ ;  /* 0x0ffffffe241e7810 */ /* 0x001fcc0007ffe0ff */
[----:B------:R0:W4:Y:S02]  /*ab20*/  F2I.FTZ.U32.TRUNC.NTZ R31, R30 ;  /* 0x0000001e001f7305 */ /* 0x000124000021f000 */
[----:B0-----:R-:W-:Y:S01]  /*ab30*/  MOV R30, RZ ;  /* 0x000000ff001e7202 */ /* 0x001fe20000000f00 */
[----:B----4-:R-:W-:-:S04]  /*ab40*/  IMAD.MOV R24, RZ, RZ, -R31 ;  /* 0x000000ffff187224 */ /* 0x010fc800078e0a1f */
        /* <DEDUP_REMOVED lines=12> */
[----:B------:R-:W-:-:S05]  /*ac10*/  IMAD.WIDE.U32 R30, R31, 0x4, R26 ;  /* 0x000000041f1e7825 */ /* 0x000fca00078e001a */
[----:B------:R1:W5:Y:S01]  /*ac20*/  LDG.E.128 R36, desc[UR36][R30.64] ;  /* 0x000000241e247981 */ /* 0x000362000c1e1d00 */
[----:B---3--:R-:W-:-:S09]  /*ac30*/  UISETP.NE.AND UP0, UPT, UR5, URZ, UPT ;  /* 0x000000ff0500728c */ /* 0x008fd2000bf05270 */
[----:B-12---:R-:W-:Y:S05]  /*ac40*/  BRA.U UP0, `(.L_x_1500) ;  /* 0x0000000100347547 */ /* 0x006fea000b800000 */
[----:B------:R-:W-:Y:S01]  /*ac50*/  ISETP.NE.AND P3, PT, R23, RZ, PT ;  /* 0x000000ff1700720c */ /* 0x000fe20003f65270 */
[----:B------:R-:W0:-:S12]  /*ac60*/  LDS.128 R40, [R20+UR4] ;  /* 0x0000000414287984 */ /* 0x000e180008000c00 */
[----:B------:R-:W2:Y:S01]  /*ac70*/  @P3 LDG.E.128 R44, desc[UR36][R32.64] ;  /* 0x00000024202c3981 */ /* 0x000ea2000c1e1d00 */
[----:B------:R-:W-:-:S04]  /*ac80*/  IMAD.WIDE.U32 R30, R35, 0x4, R6 ;  /* 0x00000004231e7825 */ /* 0x000fc800078e0006 */
[----:B0----5:R-:W-:Y:S01]  /*ac90*/  FADD.FTZ R36, R36, R40 ;  /* 0x0000002824247221 */ /* 0x021fe20000010000 */
        /* <DEDUP_REMOVED lines=8> */
.L_x_1500:
[C---:B-----5:R-:W-:Y:S01]  /*ad20*/  FFMA.FTZ R12, R49.reuse, R36, R12 ;  /* 0x00000024310c7223 */ /* 0x060fe2000001000c */
[C---:B------:R-:W-:Y:S01]  /*ad30*/  FFMA.FTZ R13, R49.reuse, R37, R13 ;  /* 0x00000025310d7223 */ /* 0x040fe2000001000d */
[C---:B------:R-:W-:Y:S01]  /*ad40*/  FFMA.FTZ R14, R49.reuse, R38, R14 ;  /* 0x00000026310e7223 */ /* 0x040fe2000001000e */
[----:B------:R-:W-:-:S07]  /*ad50*/  FFMA.FTZ R15, R49, R39, R15 ;  /* 0x00000027310f7223 */ /* 0x000fce000001000f */
.L_x_1499:
[----:B------:R-:W-:Y:S05]  /*ad60*/  BSYNC.RECONVERGENT B2 ;  /* 0x0000000000027941 */ /* 0x000fea0003800200 */
.L_x_1498:
[----:B------:R-:W-:Y:S01]  /*ad70*/  ISETP.GE.AND P0, PT, R22, R51, PT ;  /* 0x000000331600720c */ /* 0x000fe20003f06270 */
[----:B------:R-:W-:-:S12]  /*ad80*/  BSSY.RECONVERGENT B2, `(.L_x_1501) ;  /* 0x0000030000027945 */ /* 0x000fd80003800200 */
[----:B------:R-:W-:Y:S05]  /*ad90*/  @!P0 BRA `(.L_x_1502) ;  /* 0x0000000000b88947 */ /* 0x000fea0003800000 */
[----:B0-----:R-:W-:Y:S01]  /*ada0*/  IABS R37, R51 ;  /* 0x0000003300257213 */ /* 0x001fe20000000000 */
[----:B------:R0:W1:Y:S01]  /*adb0*/  LDS R45, [R4] ;  /* 0x00000000042d7984 */ /* 0x0000620000000800 */
[----:B------:R-:W-:Y:S01]  /*adc0*/  IABS R28, R22 ;  /* 0x00000016001c7213 */ /* 0x000fe20000000000 */
[----:B------:R-:W2:Y:S01]  /*add0*/  LDCU UR5, c[0x0][0x40c] ;  /* 0x00008180ff0577ac */ /* 0x000ea20008000800 */
[----:B------:R-:W3:Y:S01]  /*ade0*/  I2F.RP R34, R37 ;  /* 0x0000002500227306 */ /* 0x000ee20000209400 */
[----:B------:R-:W-:Y:S02]  /*adf0*/  ISETP.GE.AND P1, PT, R22, RZ, PT ;  /* 0x000000ff1600720c */ /* 0x000fe40003f26270 */
[----:B------:R-:W-:-:S05]  /*ae00*/  ISETP.NE.AND P2, PT, R51, RZ, PT ;  /* 0x000000ff3300720c */ /* 0x000fca0003f45270 */
[----:B---3--:R-:W3:Y:S02]  /*ae10*/  MUFU.RCP R34, R34 ;  /* 0x0000002200227308 */ /* 0x008ee40000001000 */
[----:B---3--:R-:W-:-:S06]  /*ae20*/  VIADD R30, R34, 0xffffffe ;  /* 0x0ffffffe221e7836 */ /* 0x008fcc0000000000 */
[----:B------:R3:W4:Y:S02]  /*ae30*/  F2I.FTZ.U32.TRUNC.NTZ R31, R30 ;  /* 0x0000001e001f7305 */ /* 0x000724000021f000 */
[----:B---3--:R-:W-:Y:S01]  /*ae40*/  HFMA2 R30, -RZ, RZ, 0, 0 ;  /* 0x00000000ff1e7431 */ /* 0x008fe200000001ff */
[----:B----4-:R-:W-:-:S05]  /*ae50*/  IADD3 R24, PT, PT, RZ, -R31, RZ ;  /* 0x8000001fff187210 */ /* 0x010fca0007ffe0ff */
[----:B------:R-:W-:-:S04]  /*ae60*/  IMAD R39, R24, R37, RZ ;  /* 0x0000002518277224 */ /* 0x000fc800078e02ff */
[----:B------:R-:W-:-:S06]  /*ae70*/  IMAD.HI.U32 R39, R31, R39, R30 ;  /* 0x000000271f277227 */ /* 0x000fcc00078e001e */
        /* <DEDUP_REMOVED lines=10> */
[----:B------:R-:W-:-:S05]  /*af20*/  IMAD.WIDE.U32 R30, R31, 0x4, R26 ;  /* 0x000000041f1e7825 */ /* 0x000fca00078e001a */
[----:B------:R0:W5:Y:S01]  /*af30*/  LDG.E.128 R36, desc[UR36][R30.64] ;  /* 0x000000241e247981 */ /* 0x000162000c1e1d00 */
[----:B--2---:R-:W-:-:S09]  /*af40*/  UISETP.NE.AND UP0, UPT, UR5, URZ, UPT ;  /* 0x000000ff0500728c */ /* 0x004fd2000bf05270 */
[----:B01----:R-:W-:Y:S05]  /*af50*/  BRA.U UP0, `(.L_x_1503) ;  /* 0x0000000100387547 */ /* 0x003fea000b800000 */
[----:B------:R-:W-:Y:S01]  /*af60*/  ISETP.NE.AND P3, PT, R23, RZ, PT ;  /* 0x000000ff1700720c */ /* 0x000fe20003f65270 */
[----:B------:R-:W0:-:S12]  /*af70*/  LDS.128 R48, [R20+UR4] ;  /* 0x0000000414307984 */ /* 0x000e180008000c00 */
[----:B------:R-:W2:Y:S01]  /*af80*/  @P3 LDG.E.128 R40, desc[UR36][R32.64] ;  /* 0x0000002420283981 */ /* 0x000ea2000c1e1d00 */
[----:B------:R-:W-:-:S05]  /*af90*/  IADD3 R31, PT, PT, R35, 0x300, RZ ;  /* 0x00000300231f7810 */ /* 0x000fca0007ffe0ff */
        /* <DEDUP_REMOVED lines=10> */
.L_x_1503:
[C---:B-----5:R-:W-:Y:S01]  /*b040*/  FFMA.FTZ R12, R45.reuse, R36, R12 ;  /* 0x000000242d0c7223 */ /* 0x060fe2000001000c */
[C---:B------:R-:W-:Y:S01]  /*b050*/  FFMA.FTZ R13, R45.reuse, R37, R13 ;  /* 0x000000252d0d7223 */ /* 0x040fe2000001000d */
[C---:B------:R-:W-:Y:S01]  /*b060*/  FFMA.FTZ R14, R45.reuse, R38, R14 ;  /* 0x000000262d0e7223 */ /* 0x040fe2000001000e */
[----:B------:R-:W-:-:S07]  /*b070*/  FFMA.FTZ R15, R45, R39, R15 ;  /* 0x000000272d0f7223 */ /* 0x000fce000001000f */
.L_x_1502:
[----:B------:R-:W-:Y:S05]  /*b080*/  BSYNC.RECONVERGENT B2 ;  /* 0x0000000000027941 */ /* 0x000fea0003800200 */
.L_x_1501:
[C---:B------:R-:W-:Y:S01]  /*b090*/  IADD3 R24, PT, PT, R22.reuse, 0x10, RZ ;  /* 0x0000001016187810 */ /* 0x040fe20007ffe0ff */
[----:B------:R-:W-:Y:S01]  /*b0a0*/  VIADD R22, R22, 0x20 ;  /* 0x0000002016167836 */ /* 0x000fe20000000000 */
[----:B------:R-:W-:Y:S02]  /*b0b0*/  IADD3 R35, PT, PT, R35, 0x600, RZ ;  /* 0x0000060023237810 */ /* 0x000fe40007ffe0ff */
[----:B------:R-:W-:Y:S02]  /*b0c0*/  ISETP.GE.AND P0, PT, R24, R17, PT ;  /* 0x000000111800720c */ /* 0x000fe40003f06270 */
[----:B------:R-:W-:-:S11]  /*b0d0*/  IADD3 R4, PT, PT, R4, 0x80, RZ ;  /* 0x0000008004047810 */ /* 0x000fd60007ffe0ff */
[----:B------:R-:W-:Y:S05]  /*b0e0*/  @!P0 BRA `(.L_x_1504) ;  /* 0xfffffff800548947 */ /* 0x000fea000383ffff */
.L_x_1494:
[----:B------:R-:W-:Y:S05]  /*b0f0*/  BSYNC.RECONVERGENT B1 ;  /* 0x0000000000017941 */ /* 0x000fea0003800200 */
.L_x_1493:
[----:B------:R-:W-:-:S13]  /*b100*/  ISETP.NE.AND P0, PT, R29, R18, PT ;  /* 0x000000121d00720c */ /* 0x000fda0003f05270 */
[----:B------:R-:W-:Y:S05]  /*b110*/  @P0 BRA `(.L_x_1480) ;  /* 0x0000000000800947 */ /* 0x000fea0003800000 */
[----:B------:R-:W-:Y:S01]  /*b120*/  IMAD.MOV.U32 R17, RZ, RZ, 0x30 ;  /* 0x00000030ff117424 */ /* 0x000fe200078e00ff */
[----:B------:R-:W3:Y:S01]  /*b130*/  LDS R3, [R3+-0x4] ;  /* 0xfffffc0003037984 */ /* 0x000ee20000000800 */
[----:B------:R-:W0:Y:S02]  /*b140*/  LDCU UR5, c[0x0][0x40c] ;  /* 0x00008180ff0577ac */ /* 0x000e240008000800 */
[----:B------:R-:W-:-:S04]  /*b150*/  IMAD R17, R16, R17, -0x30 ;  /* 0xffffffd010117424 */ /* 0x000fc800078e0211 */
[----:B------:R-:W-:-:S05]  /*b160*/  IMAD.WIDE R16, R17, 0x4, R6 ;  /* 0x0000000411107825 */ /* 0x000fca00078e0206 */
[----:B------:R1:W5:Y:S01]  /*b170*/  LDG.E.128 R32, desc[UR36][R16.64] ;  /* 0x0000002410207981 */ /* 0x000362000c1e1d00 */
[----:B0-----:R-:W-:-:S09]  /*b180*/  UISETP.NE.AND UP0, UPT, UR5, URZ, UPT ;  /* 0x000000ff0500728c */ /* 0x001fd2000bf05270 */
[----:B-1----:R-:W-:Y:S05]  /*b190*/  BRA.U UP0, `(.L_x_1505) ;  /* 0x0000000100507547 */ /* 0x002fea000b800000 */
[----:B------:R-:W0:Y:S02]  /*b1a0*/  LDCU.64 UR6, c[0x0][0x460] ;  /* 0x00008c00ff0677ac */ /* 0x000e240008000a00 */
[----:B0-----:R-:W-:-:S04]  /*b1b0*/  ISETP.NE.U32.AND P0, PT, RZ, UR6, PT ;  /* 0x00000006ff007c0c */ /* 0x001fc8000bf05070 */
[----:B------:R-:W-:-:S13]  /*b1c0*/  ISETP.NE.AND.EX P0, PT, RZ, UR7, PT, P0 ;  /* 0x00000007ff007c0c */ /* 0x000fda000bf05300 */
[----:B------:R-:W0:Y:S08]  /*b1d0*/  @P0 LDC R4, c[0x0][0x3f8] ;  /* 0x0000fe00ff040b82 */ /* 0x000e300000000800 */
[----:B------:R-:W1:Y:S01]  /*b1e0*/  @P0 LDC.64 R16, c[0x0][0x458] ;  /* 0x00011600ff100b82 */ /* 0x000e620000000a00 */
[----:B0-----:R-:W-:-:S04]  /*b1f0*/  @P0 IMAD R21, R2, R4, R21 ;  /* 0x0000000402150224 */ /* 0x001fc800078e0215 */
[----:B------:R-:W-:-:S04]  /*b200*/  @P0 IMAD R21, R21, 0x30, R0 ;  /* 0x0000003015150824 */ /* 0x000fc800078e0200 */
[----:B-1----:R-:W-:-:S05]  /*b210*/  @P0 IMAD.WIDE R16, R21, 0x4, R16 ;  /* 0x0000000415100825 */ /* 0x002fca00078e0210 */
[----:B------:R-:W2:Y:S01]  /*b220*/  @P0 LDG.E.128 R20, desc[UR36][R16.64] ;  /* 0x0000002410140981 */ /* 0x000ea2000c1e1d00 */
[----:B-----5:R-:W-:Y:S01]  /*b230*/  FADD.FTZ R32, R32, R8 ;  /* 0x0000000820207221 */ /* 0x020fe20000010000 */
[----:B------:R-:W-:Y:S02]  /*b240*/  IMAD R19, R19, 0x30, RZ ;  /* 0x0000003013137824 */ /* 0x000fe400078e02ff */
[----:B------:R-:W-:Y:S01]  /*b250*/  FADD.FTZ R33, R33, R9 ;  /* 0x0000000921217221 */ /* 0x000fe20000010000 */
[----:B------:R-:W-:Y:S01]  /*b260*/  FADD.FTZ R34, R34, R10 ;  /* 0x0000000a22227221 */ /* 0x000fe20000010000 */
[----:B------:R-:W-:Y:S01]  /*b270*/  FADD.FTZ R35, R35, R11 ;  /* 0x0000000b23237221 */ /* 0x000fe20000010000 */
[----:B------:R-:W-:-:S04]  /*b280*/  IMAD.WIDE R6, R19, 0x4, R6 ;  /* 0x0000000413067825 */ /* 0x000fc800078e0206 */
[----:B--2---:R-:W-:Y:S01]  /*b290*/  @P0 FMUL.FTZ R32, R32, R20 ;  /* 0x0000001420200220 */ /* 0x004fe20000410000 */
[----:B------:R-:W-:Y:S01]  /*b2a0*/  @P0 FMUL.FTZ R33, R33, R21 ;  /* 0x0000001521210220 */ /* 0x000fe20000410000 */
[----:B------:R-:W-:Y:S01]  /*b2b0*/  @P0 FMUL.FTZ R34, R34, R22 ;  /* 0x0000001622220220 */ /* 0x000fe20000410000 */
[----:B------:R-:W-:-:S05]  /*b2c0*/  @P0 FMUL.FTZ R35, R35, R23 ;  /* 0x0000001723230220 */ /* 0x000fca0000410000 */
[----:B------:R0:W-:Y:S02]  /*b2d0*/  STG.E.128 desc[UR36][R6.64], R32 ;  /* 0x0000002006007986 */ /* 0x0001e4000c101d24 */
.L_x_1505:
[C---:B---3-5:R-:W-:Y:S01]  /*b2e0*/  FFMA.FTZ R12, R3.reuse, R32, R12 ;  /* 0x00000020030c7223 */ /* 0x068fe2000001000c */
[C---:B------:R-:W-:Y:S01]  /*b2f0*/  FFMA.FTZ R13, R3.reuse, R33, R13 ;  /* 0x00000021030d7223 */ /* 0x040fe2000001000d */
[C---:B------:R-:W-:Y:S01]  /*b300*/  FFMA.FTZ R14, R3.reuse, R34, R14 ;  /* 0x00000022030e7223 */ /* 0x040fe2000001000e */
[----:B------:R-:W-:-:S07]  /*b310*/  FFMA.FTZ R15, R3, R35, R15 ;  /* 0x00000023030f7223 */ /* 0x000fce000001000f */
.L_x_1480:
[----:B-1----:R-:W-:Y:S05]  /*b320*/  BSYNC.RECONVERGENT B0 ;  /* 0x0000000000007941 */ /* 0x002fea0003800200 */
.L_x_1479:
[----:B------:R-:W-:Y:S01]  /*b330*/  BAR.SYNC.DEFER_BLOCKING 0x0 ;  /* 0x0000000000007b1d */ /* 0x000fe20000010000 */
[----:B------:R-:W-:-:S04]  /*b340*/  ISETP.GT.U32.AND P1, PT, R0, 0x2f, PT ;  /* 0x0000002f0000780c */ /* 0x000fc80003f24070 */
[----:B------:R-:W-:-:S09]  /*b350*/  ISETP.GT.U32.OR P0, PT, R5, 0xf, P1 ;  /* 0x0000000f0500780c */ /* 0x000fd20000f04470 */
[----:B------:R-:W-:Y:S05]  /*b360*/  @P1 BRA `(.L_x_1506) ;  /* 0x0000000000cc1947 */ /* 0x000fea0003800000 */
[----:B------:R-:W1:Y:S01]  /*b370*/  S2UR UR5, SR_CgaCtaId ;  /* 0x00000000000579c3 */ /* 0x000e620000008800 */
[----:B------:R-:W-:Y:S01]  /*b380*/  UMOV UR4, 0x400 ;  /* 0x0000040000047882 */ /* 0x000fe20000000000 */
[----:B------:R-:W-:Y:S01]  /*b390*/  LOP3.LUT R2, R5, 0x380, RZ, 0xc0, !PT ;  /* 0x0000038005027812 */ /* 0x000fe200078ec0ff */
[----:B------:R-:W-:Y:S01]  /*b3a0*/  UIADD3 UR4, UPT, UPT, UR4, 0x240, URZ ;  /* 0x0000024004047890 */ /* 0x000fe2000fffe0ff */
[----:B------:R-:W-:Y:S01]  /*b3b0*/  IMAD R29, R29, 0x30, R0 ;  /* 0x000000301d1d7824 */ /* 0x000fe200078e0200 */
[C---:B------:R-:W-:Y:S02]  /*b3c0*/  ISETP.GT.U32.AND P2, PT, R5.reuse, 0x7f, PT ;  /* 0x0000007f0500780c */ /* 0x040fe40003f44070 */
[----:B------:R-:W-:Y:S02]  /*b3d0*/  ISETP.NE.AND P1, PT, R2, 0x80, PT ;  /* 0x000000800200780c */ /* 0x000fe40003f25270 */
[C---:B------:R-:W-:Y:S02]  /*b3e0*/  LOP3.LUT R2, R5.reuse, 0x3c0, RZ, 0xc0, !PT ;  /* 0x000003c005027812 */ /* 0x040fe400078ec0ff */
[----:B------:R-:W-:-:S02]  /*b3f0*/  ISETP.GT.U32.AND P3, PT, R5, 0x3f, PT ;  /* 0x0000003f0500780c */ /* 0x000fc40003f64070 */
[----:B------:R-:W-:Y:S01]  /*b400*/  ISETP.GT.U32.AND P4, PT, R5, 0x1f, PT ;  /* 0x0000001f0500780c */ /* 0x000fe20003f84070 */
[----:B-1----:R-:W-:-:S06]  /*b410*/  ULEA UR4, UR5, UR4, 0x18 ;  /* 0x0000000405047291 */ /* 0x002fcc000f8ec0ff */
        /* <DEDUP_REMOVED lines=40> */
.L_x_1506:
[----:B------:R-:W-:Y:S05]  /*b6a0*/  @P0 EXIT ;  /* 0x000000000000094d */ /* 0x000fea0003800000 */
[----:B------:R-:W1:Y:S02]  /*b6b0*/  LDCU UR4, c[0x0][0x478] ;  /* 0x00008f00ff0477ac */ /* 0x000e640008000800 */
[----:B-1----:R-:W-:-:S09]  /*b6c0*/  UISETP.NE.AND UP0, UPT, UR4, 0x2, UPT ;  /* 0x000000020400788c */ /* 0x002fd2000bf05270 */
[----:B------:R-:W-:Y:S05]  /*b6d0*/  BRA.U UP0, `(.L_x_1507) ;  /* 0x00000001007c7547 */ /* 0x000fea000b800000 */
[----:B------:R-:W1:Y:S01]  /*b6e0*/  LDC.64 R2, c[0x0][0x470] ;  /* 0x00011c00ff027b82 */ /* 0x000e620000000a00 */
[----:B------:R-:W3:Y:S01]  /*b6f0*/  LDCU.64 UR4, c[0x0][0x380] ;  /* 0x00007000ff0477ac */ /* 0x000ee20008000a00 */
[----:B-1----:R-:W5:Y:S01]  /*b700*/  LDG.E R2, desc[UR36][R2.64] ;  /* 0x0000002402027981 */ /* 0x002f62000c1e1900 */
[----:B------:R-:W-:Y:S01]  /*b710*/  IADD3 R25, PT, PT, R25, R0, RZ ;  /* 0x0000000019197210 */ /* 0x000fe20007ffe0ff */
[C---:B-----5:R-:W-:Y:S01]  /*b720*/  FMUL.FTZ R14, R2.reuse, R14 ;  /* 0x0000000e020e7220 */ /* 0x060fe20000410000 */
[C---:B------:R-:W-:Y:S01]  /*b730*/  FMUL.FTZ R15, R2.reuse, R15 ;  /* 0x0000000f020f7220 */ /* 0x040fe20000410000 */
[C---:B------:R-:W-:Y:S01]  /*b740*/  FMUL.FTZ R13, R2.reuse, R13 ;  /* 0x0000000d020d7220 */ /* 0x040fe20000410000 */
[----:B------:R-:W-:-:S03]  /*b750*/  FMUL.FTZ R12, R2, R12 ;  /* 0x0000000c020c7220 */ /* 0x000fc60000410000 */
[----:B------:R-:W1:Y:S08]  /*b760*/  F2I.S8.NTZ R14, R14 ;  /* 0x0000000e000e7305 */ /* 0x000e700000202100 */
[----:B------:R-:W5:Y:S01]  /*b770*/  F2I.S8.NTZ R15, R15 ;  /* 0x0000000f000f7305 */ /* 0x000f620000202100 */
[----:B-1----:R-:W-:-:S07]  /*b780*/  PRMT R4, R14, 0x8880, RZ ;  /* 0x000088800e047816 */ /* 0x002fce00000000ff */
[----:B------:R-:W1:Y:S01]  /*b790*/  F2I.S8.NTZ R13, R13 ;  /* 0x0000000d000d7305 */ /* 0x000e620000202100 */
[----:B------:R-:W-:Y:S02]  /*b7a0*/  PRMT R2, R4, 0x7710, RZ ;  /* 0x0000771004027816 */ /* 0x000fe400000000ff */
[----:B-----5:R-:W-:-:S05]  /*b7b0*/  PRMT R3, R15, 0x8880, RZ ;  /* 0x000088800f037816 */ /* 0x020fca00000000ff */
[----:B------:R-:W5:Y:S01]  /*b7c0*/  F2I.S8.NTZ R12, R12 ;  /* 0x0000000c000c7305 */ /* 0x000f620000202100 */
[----:B------:R-:W-:Y:S02]  /*b7d0*/  SHF.L.U32 R2, R2, 0x10, RZ ;  /* 0x0000001002027819 */ /* 0x000fe400000006ff */
[----:B------:R-:W-:Y:S02]  /*b7e0*/  PRMT R3, R3, 0x7710, RZ ;  /* 0x0000771003037816 */ /* 0x000fe400000000ff */
[----:B------:R-:W-:Y:S02]  /*b7f0*/  LOP3.LUT R4, R2, 0xff0000, RZ, 0xc0, !PT ;  /* 0x00ff000002047812 */ /* 0x000fe400078ec0ff */
[----:B-1----:R-:W-:-:S03]  /*b800*/  PRMT R13, R13, 0x8880, RZ ;  /* 0x000088800d0d7816 */ /* 0x002fc600000000ff */
[----:B------:R-:W-:Y:S01]  /*b810*/  IMAD R3, R3, 0x1000000, R4 ;  /* 0x0100000003037824 */ /* 0x000fe200078e0204 */
[----:B------:R-:W-:Y:S02]  /*b820*/  PRMT R2, R13, 0x7710, RZ ;  /* 0x000077100d027816 */ /* 0x000fe400000000ff */
[----:B-----5:R-:W-:Y:S02]  /*b830*/  PRMT R5, R12, 0x8880, RZ ;  /* 0x000088800c057816 */ /* 0x020fe400000000ff */
[----:B------:R-:W-:Y:S02]  /*b840*/  LOP3.LUT R4, R2, 0xff, RZ, 0xc0, !PT ;  /* 0x000000ff02047812 */ /* 0x000fe400078ec0ff */
[----:B------:R-:W-:Y:S02]  /*b850*/  PRMT R0, R5, 0x7710, RZ ;  /* 0x0000771005007816 */ /* 0x000fe400000000ff */
[----:B---3--:R-:W-:Y:S02]  /*b860*/  IADD3 R2, P0, PT, R25, UR4, RZ ;  /* 0x0000000419027c10 */ /* 0x008fe4000ff1e0ff */
[----:B------:R-:W-:-:S02]  /*b870*/  LOP3.LUT R5, R0, 0xff, RZ, 0xc0, !PT ;  /* 0x000000ff00057812 */ /* 0x000fc400078ec0ff */
[----:B------:R-:W-:Y:S02]  /*b880*/  LEA R4, R4, R3, 0x8 ;  /* 0x0000000304047211 */ /* 0x000fe400078e40ff */
[----:B------:R-:W-:Y:S02]  /*b890*/  LEA.HI.X.SX32 R3, R25, UR5, 0x1, P0 ;  /* 0x0000000519037c11 */ /* 0x000fe400080f0eff */
[----:B------:R-:W-:-:S05]  /*b8a0*/  IADD3 R5, PT, PT, R4, R5, RZ ;  /* 0x0000000504057210 */ /* 0x000fca0007ffe0ff */
[----:B------:R-:W-:Y:S01]  /*b8b0*/  STG.E desc[UR36][R2.64], R5 ;  /* 0x0000000502007986 */ /* 0x000fe2000c101924 */
[----:B------:R-:W-:Y:S05]  /*b8c0*/  EXIT ;  /* 0x000000000000794d */ /* 0x000fea0003800000 */
.L_x_1507:
[----:B------:R-:W1:Y:S01]  /*b8d0*/  LDC.64 R2, c[0x0][0x380] ;  /* 0x0000e000ff027b82 */ /* 0x000e620000000a00 */
[----:B------:R-:W-:-:S04]  /*b8e0*/  IMAD.IADD R25, R25, 0x1, R0 ;  /* 0x0000000119197824 */ /* 0x000fc800078e0200 */
[----:B-1----:R-:W-:-:S05]  /*b8f0*/  IMAD.WIDE R2, R25, 0x4, R2 ;  /* 0x0000000419027825 */ /* 0x002fca00078e0202 */
[----:B------:R-:W-:Y:S01]  /*b900*/  STG.E.128 desc[UR36][R2.64], R12 ;  /* 0x0000000c02007986 */ /* 0x000fe2000c101d24 */
[----:B------:R-:W-:Y:S05]  /*b910*/  EXIT ;  /* 0x000000000000794d */ /* 0x000fea0003800000 */
.L_x_1370:
[----:B------:R-:W-:Y:S01]  /*b920*/  HFMA2 R12, -RZ, RZ, 0, 9.5367431640625e-07 ;  /* 0x00000010ff0c7431 */ /* 0x000fe200000001ff */
[----:B------:R-:W-:Y:S01]  /*b930*/  MOV R11, 0x1f ;  /* 0x0000001f000b7802 */ /* 0x000fe20000000f00 */
[----:B------:R-:W-:-:S07]  /*b940*/  IMAD.MOV.U32 R15, RZ, RZ, -0x1 ;  /* 0xffffffffff0f7424 */ /* 0x000fce00078e00ff */
[----:B--2--5:R-:W-:Y:S05]  /*b950*/  WARPSYNC.COLLECTIVE R15, `(.L_x_1508) ;  /* 0x000000000f087348 */ /* 0x024fea0003c00000 */
[----:B------:R0:W1:Y:S02]  /*b960*/  SHFL.BFLY P6, R14, R13, R12, R11 ;  /* 0x0c00000c0d0e7389 */ /* 0x00006400000c000b */
[----:B012--5:R-:W-:Y:S05]  /*b970*/  ENDCOLLECTIVE ;  /* 0x000000000000791b */ /* 0x027fea0003800000 */
.L_x_1508:
[----:B------:R-:W-:Y:S02]  /*b980*/  HFMA2 R12, -RZ, RZ, 0, 4.76837158203125e-07 ;  /* 0x00000008ff0c7431 */ /* 0x000fe400000001ff */
[----:B------:R-:W-:-:S05]  /*b990*/  FADD.FTZ R4, R13, R14 ;  /* 0x0000000e0d047221 */ /* 0x000fca0000010000 */
[----:B------:R-:W-:-:S07]  /*b9a0*/  MOV R13, R4 ;  /* 0x00000004000d7202 */ /* 0x000fce0000000f00 */
[----:B------:R-:W-:Y:S05]  /*b9b0*/  WARPSYNC.COLLECTIVE R15, `(.L_x_1509) ;  /* 0x000000000f087348 */ /* 0x000fea0003c00000 */
[----:B------:R0:W1:Y:S02]  /*b9c0*/  SHFL.BFLY P6, R14, R13, R12, R11 ;  /* 0x0c00000c0d0e7389 */ /* 0x00006400000c000b */
[----:B01----:R-:W-:Y:S05]  /*b9d0*/  ENDCOLLECTIVE ;  /* 0x000000000000791b */ /* 0x003fea0003800000 */
.L_x_1509:
[----:B------:R-:W-:Y:S01]  /*b9e0*/  MOV R12, 0x4 ;  /* 0x00000004000c7802 */ /* 0x000fe20000000f00 */
[----:B------:R-:W-:-:S04]  /*b9f0*/  FADD.FTZ R5, R4, R14 ;  /* 0x0000000e04057221 */ /* 0x000fc80000010000 */
[----:B------:R-:W-:-:S07]  /*ba00*/  IMAD.MOV.U32 R13, RZ, RZ, R5 ;  /* 0x000000ffff0d7224 */ /* 0x000fce00078e0005 */
[----:B------:R-:W-:Y:S05]  /*ba10*/  WARPSYNC.COLLECTIVE R15, `(.L_x_1510) ;  /* 0x000000000f087348 */ /* 0x000fea0003c00000 */
[----:B------:R0:W1:Y:S02]  /*ba20*/  SHFL.BFLY P6, R14, R13, R12, R11 ;  /* 0x0c00000c0d0e7389 */ /* 0x00006400000c000b */
[----:B01----:R-:W-:Y:S05]  /*ba30*/  ENDCOLLECTIVE ;  /* 0x000000000000791b */ /* 0x003fea0003800000 */
.L_x_1510:
[----:B------:R-:W-:Y:S02]  /*ba40*/  IMAD.MOV.U32 R12, RZ, RZ, 0x2 ;  /* 0x00000002ff0c7424 */ /* 0x000fe400078e00ff */
[----:B------:R-:W-:-:S05]  /*ba50*/  FADD.FTZ R6, R5, R14 ;  /* 0x0000000e05067221 */ /* 0x000fca0000010000 */
[----:B------:R-:W-:-:S07]  /*ba60*/  MOV R13, R6 ;  /* 0x00000006000d7202 */ /* 0x000fce0000000f00 */
[----:B------:R-:W-:Y:S05]  /*ba70*/  WARPSYNC.COLLECTIVE R15, `(.L_x_1511) ;  /* 0x000000000f087348 */ /* 0x000fea0003c00000 */
[----:B------:R0:W1:Y:S02]  /*ba80*/  SHFL.BFLY P6, R14, R13, R12, R11 ;  /* 0x0c00000c0d0e7389 */ /* 0x00006400000c000b */
[----:B01----:R-:W-:Y:S05]  /*ba90*/  ENDCOLLECTIVE ;  /* 0x000000000000791b */ /* 0x003fea0003800000 */
.L_x_1511:
[----:B------:R-:W-:Y:S02]  /*baa0*/  HFMA2 R12, -RZ, RZ, 0, 5.9604644775390625e-08 ;  /* 0x00000001ff0c7431 */ /* 0x000fe400000001ff */
[----:B------:R-:W-:-:S05]  /*bab0*/  FADD.FTZ R7, R6, R14 ;  /* 0x0000000e06077221 */ /* 0x000fca0000010000 */
[----:B------:R-:W-:-:S07]  /*bac0*/  MOV R13, R7 ;  /* 0x00000007000d7202 */ /* 0x000fce0000000f00 */
[----:B------:R-:W-:Y:S05]  /*bad0*/  WARPSYNC.COLLECTIVE R15, `(.L_x_1512) ;  /* 0x000000000f087348 */ /* 0x000fea0003c00000 */
[----:B------:R0:W1:Y:S02]  /*bae0*/  SHFL.BFLY P6, R14, R13, R12, R11 ;  /* 0x0c00000c0d0e7389 */ /* 0x00006400000c000b */
[----:B01----:R-:W-:Y:S05]  /*baf0*/  ENDCOLLECTIVE ;  /* 0x000000000000791b */ /* 0x003fea0003800000 */
.L_x_1512:
[----:B------:R-:W-:Y:S05]  /*bb00*/  BRA `(.L_x_1513) ;  /* 0xffffff5c007c7947 */ /* 0x000fea000383ffff */
.L_x_1514:
        /* <DEDUP_REMOVED lines=15> */
.L_x_3256:


//--------------------- .text._ZN4mmha33masked_multihead_attention_kernelIfLi48ELi64ELi2ELi16ELi128ELb1ELb0EEEv26Multihead_attention_paramsIT_XT5_EE --------------------------
	.section	.text._ZN4mmha33masked_multihead_attention_kernelIfLi48ELi64ELi2ELi16ELi128ELb1ELb0EEEv26Multihead_attention_paramsIT_XT5_EE,"ax",@progbits
	.align	128
        .global         _ZN4mmha33masked_multihead_attention_kernelIfLi48ELi64ELi2ELi16ELi128ELb1ELb0EEEv26Multihead_attention_paramsIT_XT5_EE
        .type           _ZN4mmha33masked_multihead_attention_kernelIfLi48ELi64ELi2ELi16ELi128ELb1ELb0EEEv26Multihead_attention_paramsIT_XT5_EE,@function
        .size           _ZN4mmha33masked_multihead_attention_kernelIfLi48ELi64ELi2ELi16ELi128ELb1ELb0EEEv26Multihead_attention_paramsIT_XT5_EE,(.L_x_3257 - _ZN4mmha33masked_multihead_attention_kernelIfLi48ELi64ELi2ELi16ELi128ELb1ELb0EEEv26Multihead_attention_paramsIT_XT5_EE)
        .other          _ZN4mmha33masked_multihead_attention_kernelIfLi48ELi64ELi2ELi16ELi128ELb1ELb0EEEv26Multihead_attention_paramsIT_XT5_EE,@"STO_CUDA_ENTRY STV_DEFAULT"
_ZN4mmha33masked_multihead_attention_kernelIfLi48ELi64ELi2ELi16ELi128ELb1ELb0EEEv26Multihead_attention_paramsIT_XT5_EE:
.text._ZN4mmha33masked_multihead_attention_kernelIfLi48ELi64ELi2ELi16ELi128ELb1ELb0EEEv26Multihead_attention_paramsIT_XT5_EE:
        /* <DEDUP_REMOVED lines=9> */
[----:B------:R-:W-:-:S04]  /*0090*/  IMAD.U32 R2, RZ, RZ, UR4 ;  /* 0x00000004ff027e24 */ /* 0x000fc8000f8e00ff */
[----:B------:R-:W-:-:S05]  /*00a0*/  IMAD.U32 R3, RZ, RZ, UR5 ;  /* 0x00000005ff037e24 */ /* 0x000fca000f8e00ff */
[----:B------:R-:W2:Y:S02]  /*00b0*/  LDG.E.U8 R2, desc[UR36][R2.64] ;  /* 0x0000002402027981 */ /* 0x000ea4000c1e1100 */
[----:B--2---:R-:W-:-:S13]  /*00c0*/  ISETP.NE.AND P0, PT, R2, 0x1, PT ;  /* 0x000000010200780c */ /* 0x004fda0003f05270 */
[----:B------:R-:W-:Y:S05]  /*00d0*/  @!P0 EXIT ;  /* 0x000000000000894d */ /* 0x000fea0003800000 */
.L_x_1515:
[----:B------:R-:W1:Y:S01]  /*00e0*/  LDCU.64 UR4, c[0x0][0x498] ;  /* 0x00009300ff0477ac */ /* 0x000e620008000a00 */
[----:B------:R-:W2:Y:S01]  /*00f0*/  S2R R6, SR_CTAID.Y ;  /* 0x0000000000067919 */ /* 0x000ea20000002600 */
[----:B------:R-:W3:Y:S01]  /*0100*/  LDC R20, c[0x0][0x40c] ;  /* 0x00010300ff147b82 */ /* 0x000ee20000000800 */
[----:B------:R-:W4:Y:S01]  /*0110*/  LDCU UR8, c[0x0][0x3f0] ;  /* 0x00007e00ff0877ac */ /* 0x000f220008000800 */
[----:B------:R-:W0:Y:S06]  /*0120*/  S2R R16, SR_TID.X ;  /* 0x0000000000107919 */ /* 0x000e2c0000002100 */
[----:B------:R-:W0:Y:S01]  /*0130*/  S2UR UR46, SR_CTAID.X ;  /* 0x00000000002e79c3 */ /* 0x000e220000002500 */
[----:B-1----:R-:W-:-:S07]  /*0140*/  UIMAD.WIDE.U32 UR4, UR7, 0x4, UR4 ;  /* 0x00000004070478a5 */ /* 0x002fce000f8e0004 */
[----:B------:R-:W1:Y:S01]  /*0150*/  LDC.64 R14, c[0x0][0x418] ;  /* 0x00010600ff0e7b82 */ /* 0x000e620000000a00 */
[----:B----4-:R-:W-:Y:S02]  /*0160*/  IMAD.U32 R0, RZ, RZ, UR8 ;  /* 0x00000008ff007e24 */ /* 0x010fe4000f8e00ff */
[----:B------:R-:W-:Y:S02]  /*0170*/  IMAD.U32 R2, RZ, RZ, UR4 ;  /* 0x00000004ff027e24 */ /* 0x000fe4000f8e00ff */
[----:B------:R-:W-:Y:S01]  /*0180*/  IMAD.U32 R3, RZ, RZ, UR5 ;  /* 0x00000005ff037e24 */ /* 0x000fe2000f8e00ff */
[----:B------:R-:W-:-:S04]  /*0190*/  IABS R7, R0 ;  /* 0x0000000000077213 */ /* 0x000fc80000000000 */
[----:B------:R4:W3:Y:S01]  /*01a0*/  LDG.E R10, desc[UR36][R2.64] ;  /* 0x00000024020a7981 */ /* 0x0008e2000c1e1900 */
[----:B------:R-:W2:Y:S08]  /*01b0*/  I2F.RP R0, R7 ;  /* 0x0000000700007306 */ /* 0x000eb00000209400 */
[----:B--2---:R-:W2:Y:S02]  /*01c0*/  MUFU.RCP R0, R0 ;  /* 0x0000000000007308 */ /* 0x004ea40000001000 */
[----:B--2---:R-:W-:-:S06]  /*01d0*/  VIADD R4, R0, 0xffffffe ;  /* 0x0ffffffe00047836 */ /* 0x004fcc0000000000 */
[----:B------:R2:W0:Y:S01]  /*01e0*/  F2I.FTZ.U32.TRUNC.NTZ R5, R4 ;  /* 0x0000000400057305 */ /* 0x000422000021f000 */
[----:B------:R-:W-:Y:S01]  /*01f0*/  IABS R0, R6 ;  /* 0x0000000600007213 */ /* 0x000fe20000000000 */
[----:B--2---:R-:W-:Y:S02]  /*0200*/  IMAD.MOV.U32 R4, RZ, RZ, RZ ;  /* 0x000000ffff047224 */ /* 0x004fe400078e00ff */
[----:B0-----:R-:W-:-:S04]  /*0210*/  IMAD.MOV R8, RZ, RZ, -R5 ;  /* 0x000000ffff087224 */ /* 0x001fc800078e0a05 */
[----:B------:R-:W-:-:S04]  /*0220*/  IMAD R9, R8, R7, RZ ;  /* 0x0000000708097224 */ /* 0x000fc800078e02ff */
[----:B------:R-:W-:-:S06]  /*0230*/  IMAD.HI.U32 R5, R5, R9, R4 ;  /* 0x0000000905057227 */ /* 0x000fcc00078e0004 */
[----:B------:R-:W-:-:S05]  /*0240*/  IMAD.HI.U32 R5, R5, R0, RZ ;  /* 0x0000000005057227 */ /* 0x000fca00078e00ff */
[----:B------:R-:W-:-:S13]  /*0250*/  R2UR UR6, R5 ;  /* 0x00000000050672ca */ /* 0x000fda00000e0000 */
[----:B------:R-:W-:-:S04]  /*0260*/  IMAD R4, RZ, RZ, -UR6 ;  /* 0x80000006ff047e24 */ /* 0x000fc8000f8e02ff */
[C---:B------:R-:W-:Y:S01]  /*0270*/  IMAD R0, R7.reuse, R4, R0 ;  /* 0x0000000407007224 */ /* 0x040fe200078e0200 */
[----:B----4-:R-:W-:Y:S01]  /*0280*/  MOV R2, UR6 ;  /* 0x0000000600027c02 */ /* 0x010fe20008000f00 */
[----:B------:R-:W-:Y:S01]  /*0290*/  ULOP3.LUT UR4, UR7, UR8, URZ, 0x3c, !UPT ;  /* 0x0000000807047292 */ /* 0x000fe2000f8e3cff */
[----:B------:R-:W0:Y:S02]  /*02a0*/  LDC.64 R4, c[0x0][0x460] ;  /* 0x00011800ff047b82 */ /* 0x000e240000000a00 */
[----:B------:R-:W-:-:S13]  /*02b0*/  ISETP.GT.U32.AND P0, PT, R7, R0, PT ;  /* 0x000000000700720c */ /* 0x000fda0003f04070 */
[----:B------:R-:W-:Y:S02]  /*02c0*/  @!P0 VIADD R2, R2, 0x1 ;  /* 0x0000000102028836 */ /* 0x000fe40000000000 */
[----:B------:R-:W-:-:S03]  /*02d0*/  @!P0 IMAD.IADD R0, R0, 0x1, -R7 ;  /* 0x0000000100008824 */ /* 0x000fc600078e0a07 */
[----:B------:R-:W-:Y:S02]  /*02e0*/  @!P0 R2UR UR6, R2 ;  /* 0x00000000020682ca */ /* 0x000fe400000e0000 */
[----:B------:R-:W-:-:S11]  /*02f0*/  ISETP.GE.U32.AND P1, PT, R0, R7, PT ;  /* 0x000000070000720c */ /* 0x000fd60003f26070 */
[----:B------:R-:W-:-:S04]  /*0300*/  IMAD.U32 R0, RZ, RZ, UR6 ;  /* 0x00000006ff007e24 */ /* 0x000fc8000f8e00ff */
        /* <DEDUP_REMOVED lines=11> */
[----:B---3--:R-:W-:Y:S01]  /*03c0*/  ISETP.EQ.AND P4, PT, R20, RZ, P0 ;  /* 0x000000ff1400720c */ /* 0x008fe20000782270 */
[----:B0-----:R-:W-:-:S05]  /*03d0*/  IMAD.U32 R26, RZ, RZ, UR8 ;  /* 0x00000008ff1a7e24 */ /* 0x001fca000f8e00ff */
        /* <DEDUP_REMOVED lines=9> */
[----:B------:R-:W-:-:S04]  /*0470*/  IMAD.U32 R4, RZ, RZ, UR4 ;  /* 0x00000004ff047e24 */ /* 0x000fc8000f8e00ff */
[----:B------:R-:W4:Y:S01]  /*0480*/  LDCU UR4, c[0x0][0x3e8] ;  /* 0x00007d00ff0477ac */ /* 0x000f220008000800 */
[----:B------:R-:W-:-:S05]  /*0490*/  IMAD.U32 R5, RZ, RZ, UR5 ;  /* 0x00000005ff057e24 */ /* 0x000fca000f8e00ff */
        /* <DEDUP_REMOVED lines=27> */
[----:B------:R-:W-:Y:S01]  /*0650*/  UMOV UR38, URZ ;  /* 0x000000ff00267c82 */ /* 0x000fe20008000000 */
[----:B------:R-:W-:Y:S02]  /*0660*/  @UP1 UIMAD UR5, UR46, 0x30, UR4 ;  /* 0x000000302e0518a4 */ /* 0x000fe4000f8e0204 */
[----:B------:R-:W-:-:S04]  /*0670*/  UIMAD UR42, UR42, UR6, URZ ;  /* 0x000000062a2a72a4 */ /* 0x000fc8000f8e02ff */
[----:B------:R-:W-:Y:S02]  /*0680*/  @!UP2 UIADD3 UR40, UPT, UPT, -UR40, URZ, URZ ;  /* 0x000000ff2828a290 */ /* 0x000fe4000fffe1ff */
[----:B------:R-:W-:Y:S01]  /*0690*/  @!UP0 ULOP3.LUT UR40, URZ, UR8, URZ, 0x33, !UPT ;  /* 0x00000008ff288292 */ /* 0x000fe2000f8e33ff */
[----:B------:R-:W-:Y:S02]  /*06a0*/  P2R R2, PR, RZ, 0x10 ;  /* 0x00000010ff027803 */ /* 0x000fe40000000000 */
[----:B------:R-:W-:Y:S01]  /*06b0*/  CS2R R24, SRZ ;  /* 0x0000000000187805 */ /* 0x000fe2000001ff00 */
[----:B------:R-:W-:Y:S01]  /*06c0*/  IMAD.SHL.U32 R0, R16, 0x2, RZ ;  /* 0x0000000210007824 */ /* 0x000fe200078e00ff */
[----:B-1----:R-:W-:Y:S07]  /*06d0*/  @P3 BRA `(.L_x_1517) ;  /* 0x0000000000403947 */ /* 0x002fee0003800000 */
        /* <DEDUP_REMOVED lines=16> */
.L_x_1517:
[----:B------:R-:W-:Y:S05]  /*07e0*/  BSYNC.RECONVERGENT B0 ;  /* 0x0000000000007941 */ /* 0x000fea0003800200 */
.L_x_1516:
[----:B------:R-:W1:Y:S01]  /*07f0*/  LDCU.64 UR8, c[0x0][0x3a0] ;  /* 0x00007400ff0877ac */ /* 0x000e620008000a00 */
[----:B------:R-:W-:Y:S01]  /*0800*/  ISETP.NE.U32.AND P2, PT, R14, RZ, PT ;  /* 0x000000ff0e00720c */ /* 0x000fe20003f45070 */
[----:B------:R-:W2:Y:S01]  /*0810*/  S2R R13, SR_CTAID.X ;  /* 0x00000000000d7919 */ /* 0x000ea20000002500 */
[----:B------:R-:W-:Y:S01]  /*0820*/  SHF.R.U32.HI R116, RZ, 0x1, R16 ;  /* 0x00000001ff747819 */ /* 0x000fe20000011610 */
[----:B------:R-:W3:Y:S01]  /*0830*/  LDCU.64 UR4, c[0x0][0x390] ;  /* 0x00007200ff0477ac */ /* 0x000ee20008000a00 */
[----:B------:R-:W4:Y:S01]  /*0840*/  @!P3 LDC.64 R4, c[0x0][0x3b8] ;  /* 0x0000ee00ff04bb82 */ /* 0x000f220000000a00 */
[----:B------:R-:W-:Y:S02]  /*0850*/  LOP3.LUT R17, R0, 0x2, RZ, 0xc0, !PT ;  /* 0x0000000200117812 */ /* 0x000fe400078ec0ff */
[----:B------:R-:W-:Y:S01]  /*0860*/  CS2R R22, SRZ ;  /* 0x0000000000167805 */ /* 0x000fe2000001ff00 */
[----:B------:R-:W-:Y:S01]  /*0870*/  VOTEU.ANY UP1, P4 ;  /* 0x0000000000ff7886 */ /* 0x000fe20002020100 */
[----:B------:R-:W-:Y:S01]  /*0880*/  PLOP3.LUT P4, PT, PT, PT, UP1, 0x80, 0x8 ;  /* 0x000000000008781c */ /* 0x000fe20003f8f018 */
[----:B------:R-:W-:Y:S01]  /*0890*/  UIMAD UR41, UR41, 0x30, URZ ;  /* 0x00000030292978a4 */ /* 0x000fe2000f8e02ff */
[----:B------:R-:W-:Y:S01]  /*08a0*/  @!P3 IMAD R10, R116, R26, UR45 ;  /* 0x0000002d740abe24 */ /* 0x000fe2000f8e021a */
[----:B------:R-:W-:Y:S01]  /*08b0*/  CS2R R18, SRZ ;  /* 0x0000000000127805 */ /* 0x000fe2000001ff00 */
[----:B------:R-:W-:Y:S01]  /*08c0*/  VOTEU.ANY UP0, P2 ;  /* 0x0000000000ff7886 */ /* 0x000fe20001000100 */
[----:B-1----:R-:W-:-:S02]  /*08d0*/  ISETP.NE.U32.AND P1, PT, RZ, UR8, PT ;  /* 0x00000008ff007c0c */ /* 0x002fc4000bf25070 */
[----:B------:R-:W-:Y:S02]  /*08e0*/  R2UR UR8, R15 ;  /* 0x000000000f0872ca */ /* 0x000fe400000e0000 */
[----:B---3--:R-:W-:Y:S02]  /*08f0*/  ISETP.NE.U32.AND P0, PT, RZ, UR4, PT ;  /* 0x00000004ff007c0c */ /* 0x008fe4000bf05070 */
[----:B------:R-:W-:Y:S02]  /*0900*/  ISETP.NE.AND.EX P1, PT, RZ, UR9, PT, P1 ;  /* 0x00000009ff007c0c */ /* 0x000fe4000bf25310 */
[----:B------:R-:W-:Y:S02]  /*0910*/  ISETP.NE.AND.EX P0, PT, RZ, UR5, PT, P0 ;  /* 0x00000005ff007c0c */ /* 0x000fe4000bf05300 */
[C---:B------:R-:W-:Y:S02]  /*0920*/  ISETP.GT.U32.OR P1, PT, R16.reuse, 0x17, !P1 ;  /* 0x000000171000780c */ /* 0x040fe40004f24470 */
[----:B------:R-:W-:-:S02]  /*0930*/  ISETP.GT.U32.OR P2, PT, R16, 0x17, !P0 ;  /* 0x000000171000780c */ /* 0x000fc40004744470 */
[----:B------:R-:W-:Y:S01]  /*0940*/  ISETP.NE.OR P1, PT, R20, RZ, P1 ;  /* 0x000000ff1400720c */ /* 0x000fe20000f25670 */
[----:B------:R-:W-:Y:S01]  /*0950*/  UISETP.NE.AND.EX UP0, UPT, UR8, URZ, UPT, UP0 ;  /* 0x000000ff0800728c */ /* 0x000fe2000bf05300 */
[----:B------:R-:W-:Y:S02]  /*0960*/  PLOP3.LUT P0, PT, PT, PT, UP1, 0x40, 0x4 ;  /* 0x000000000004781c */ /* 0x000fe40003f0e818 */
[----:B-----5:R-:W-:Y:S01]  /*0970*/  @P4 R2UR UR38, R3 ;  /* 0x00000000032642ca */ /* 0x020fe200000e0000 */
[----:B------:R-:W-:Y:S01]  /*0980*/  @!P3 IMAD R3, R26, UR41, R17 ;  /* 0x000000291a03bc24 */ /* 0x000fe2000f8e0211 */
[----:B------:R-:W-:Y:S02]  /*0990*/  ISETP.GT.U32.OR P0, PT, R16, 0x1f, P0 ;  /* 0x0000001f1000780c */ /* 0x000fe40000704470 */
[----:B------:R-:W-:Y:S01]  /*09a0*/  PLOP3.LUT P4, PT, PT, PT, UP0, 0x80, 0x8 ;  /* 0x000000000008781c */ /* 0x000fe20003f8f008 */
[----:B------:R-:W-:Y:S02]  /*09b0*/  @!P3 IMAD R3, R10, 0x4, R3 ;  /* 0x000000040a03b824 */ /* 0x000fe400078e0203 */
[----:B0-----:R-:W0:Y:S01]  /*09c0*/  @!P2 LDC.64 R6, c[0x0][0x390] ;  /* 0x0000e400ff06ab82 */ /* 0x001e220000000a00 */
[----:B------:R-:W1:Y:S01]  /*09d0*/  @UP0 LDCU.64 UR4, c[0x0][0x418] ;  /* 0x00008300ff0407ac */ /* 0x000e620008000a00 */
[----:B----4-:R-:W-:-:S04]  /*09e0*/  @!P3 IMAD.WIDE R4, R3, 0x4, R4 ;  /* 0x000000040304b825 */ /* 0x010fc800078e0204 */
[----:B--2---:R-:W-:Y:S01]  /*09f0*/  IMAD R3, R13, 0x30, R0 ;  /* 0x000000300d037824 */ /* 0x004fe200078e0200 */
[----:B------:R-:W2:Y:S01]  /*0a00*/  @!P3 LDG.E.64 R22, desc[UR36][R4.64] ;  /* 0x000000240416b981 */ /* 0x000ea2000c1e1b00 */
[----:B------:R-:W3:Y:S01]  /*0a10*/  @!P1 LDC.64 R8, c[0x0][0x3a0] ;  /* 0x0000e800ff089b82 */ /* 0x000ee20000000a00 */
[----:B------:R-:W-:-:S05]  /*0a20*/  VOTEU.ALL UP1, P0 ;  /* 0x0000000000ff7886 */ /* 0x000fca0000020000 */
[----:B------:R-:W-:Y:S02]  /*0a30*/  @!UP1 UIMAD UR6, UR38, UR6, URZ ;  /* 0x00000006260692a4 */ /* 0x000fe4000f8e02ff */
[----:B------:R-:W4:Y:S01]  /*0a40*/  @!P0 LDC.64 R10, c[0x0][0x450] ;  /* 0x00011400ff0a8b82 */ /* 0x000f220000000a00 */
[----:B-1----:R-:W-:-:S03]  /*0a50*/  @UP0 UIMAD.WIDE.U32 UR4, UR7, 0x4, UR4 ;  /* 0x00000004070408a5 */ /* 0x002fc6000f8e0004 */
[----:B------:R-:W-:-:S04]  /*0a60*/  IMAD.U32 R14, RZ, RZ, UR6 ;  /* 0x00000006ff0e7e24 */ /* 0x000fc8000f8e00ff */
[----:B------:R-:W-:Y:S02]  /*0a70*/  @!P0 IMAD R21, R14, 0x30, R3 ;  /* 0x000000300e158824 */ /* 0x000fe400078e0203 */
[----:B------:R-:W-:Y:S02]  /*0a80*/  IMAD.U32 R12, RZ, RZ, UR4 ;  /* 0x00000004ff0c7e24 */ /* 0x000fe4000f8e00ff */
[----:B------:R-:W-:Y:S02]  /*0a90*/  IMAD.U32 R13, RZ, RZ, UR5 ;  /* 0x00000005ff0d7e24 */ /* 0x000fe4000f8e00ff */
[----:B0-----:R-:W-:-:S04]  /*0aa0*/  @!P2 IMAD.WIDE.U32 R6, R3, 0x4, R6 ;  /* 0x000000040306a825 */ /* 0x001fc800078e0006 */
[----:B---3--:R-:W-:Y:S01]  /*0ab0*/  @!P1 IMAD.WIDE.U32 R8, R3, 0x4, R8 ;  /* 0x0000000403089825 */ /* 0x008fe200078e0008 */
[----:B------:R-:W-:Y:S01]  /*0ac0*/  CS2R R14, SRZ ;  /* 0x00000000000e7805 */ /* 0x000fe2000001ff00 */
[----:B------:R-:W3:Y:S01]  /*0ad0*/  @P4 LDG.E R12, desc[UR36][R12.64] ;  /* 0x000000240c0c4981 */ /* 0x000ee2000c1e1900 */
[----:B------:R-:W0:Y:S03]  /*0ae0*/  LDCU.U8 UR4, c[0x0][0x404] ;  /* 0x00008080ff0477ac */ /* 0x000e260008000000 */
[----:B------:R-:W2:Y:S01]  /*0af0*/  @!P1 LDG.E.64 R18, desc[UR36][R8.64] ;  /* 0x0000002408129981 */ /* 0x000ea2000c1e1b00 */
[----:B----4-:R-:W-:Y:S02]  /*0b00*/  @!P0 IMAD.WIDE R10, R21, 0x4, R10 ;  /* 0x00000004150a8825 */ /* 0x010fe400078e020a */
[----:B------:R-:W1:Y:S01]  /*0b10*/  LDC R21, c[0x0][0x400] ;  /* 0x00010000ff157b82 */ /* 0x000e620000000800 */
[----:B------:R-:W4:Y:S04]  /*0b20*/  @!P2 LDG.E.64 R14, desc[UR36][R6.64] ;  /* 0x00000024060ea981 */ /* 0x000f28000c1e1b00 */
[----:B------:R-:W4:Y:S01]  /*0b30*/  @!P0 LDG.E.64 R10, desc[UR36][R10.64] ;  /* 0x000000240a0a8981 */ /* 0x000f22000c1e1b00 */
[----:B------:R-:W-:Y:S01]  /*0b40*/  IMAD.MOV R3, RZ, RZ, -R26 ;  /* 0x000000ffff037224 */ /* 0x000fe200078e0a1a */
[----:B0-----:R-:W-:-:S04]  /*0b50*/  ISETP.NE.AND P1, PT, RZ, UR4, PT ;  /* 0x00000004ff007c0c */ /* 0x001fc8000bf25270 */
[----:B------:R-:W-:Y:S02]  /*0b60*/  VIADDMNMX R3, R3, UR44, RZ, !PT ;  /* 0x0000002c03037c46 */ /* 0x000fe4000f8001ff */
[----:B-1----:R-:W-:Y:S02]  /*0b70*/  ISETP.LT.OR P1, PT, R21, 0x1, P1 ;  /* 0x000000011500780c */ /* 0x002fe40000f21670 */
[----:B------:R-:W-:Y:S01]  /*0b80*/  R2UR UR47, R3 ;  /* 0x00000000032f72ca */ /* 0x000fe200000e0000 */
[----:B------:R-:W-:Y:S01]  /*0b90*/  UMOV UR39, URZ ;  /* 0x000000ff00277c82 */ /* 0x000fe20008000000 */
[----:B------:R-:W-:Y:S01]  /*0ba0*/  ISETP.NE.AND P2, PT, R20, RZ, PT ;  /* 0x000000ff1400720c */ /* 0x000fe20003f45270 */
[----:B------:R-:W-:Y:S01]  /*0bb0*/  BSSY.RECONVERGENT B6, `(.L_x_1518) ;  /* 0x00000d0000067945 */ /* 0x000fe20003800200 */
[----:B---3--:R-:W-:Y:S01]  /*0bc0*/  @P4 R2UR UR39, R12 ;  /* 0x000000000c2742ca */ /* 0x008fe200000e0000 */
[----:B--2---:R-:W-:Y:S01]  /*0bd0*/  FADD.FTZ R3, R18, R22 ;  /* 0x0000001612037221 */ /* 0x004fe20000010000 */
[----:B------:R-:W-:Y:S01]  /*0be0*/  FADD.FTZ R4, R19, R23 ;  /* 0x0000001713047221 */ /* 0x000fe20000010000 */
[----:B----4-:R-:W-:-:S03]  /*0bf0*/  FADD.FTZ R24, R14, R24 ;  /* 0x000000180e187221 */ /* 0x010fc60000010000 */
[----:B------:R-:W-:Y:S01]  /*0c00*/  FSEL R22, R3, R22, !P2 ;  /* 0x0000001603167208 */ /* 0x000fe20005000000 */
[----:B------:R-:W-:Y:S01]  /*0c10*/  FADD.FTZ R25, R15, R25 ;  /* 0x000000190f197221 */ /* 0x000fe20000010000 */
[C---:B------:R-:W-:Y:S01]  /*0c20*/  FSEL R23, R4.reuse, R23, !P2 ;  /* 0x0000001704177208 */ /* 0x040fe20005000000 */
[----:B------:R-:W-:Y:S01]  /*0c30*/  @!P0 FMUL.FTZ R22, R3, R10 ;  /* 0x0000000a03168220 */ /* 0x000fe20000410000 */
        /* <DEDUP_REMOVED lines=27> */
.L_x_1520:
        /* <DEDUP_REMOVED lines=19> */
.L_x_1519:
        /* <DEDUP_REMOVED lines=28> */
[----:B------:R-:W-:-:S03]  /*10e0*/  ISETP.GE.AND P0, PT, R0, R21, PT ;  /* 0x000000150000720c */ /* 0x000fc60003f06270 */
[----:B------:R-:W-:-:S04]  /*10f0*/  IMAD.MOV.U32 R26, RZ, RZ, R5 ;  /* 0x000000ffff1a7224 */ /* 0x000fc800078e0005 */
        /* <DEDUP_REMOVED lines=24> */
.L_x_1522:
        /* <DEDUP_REMOVED lines=15> */
.L_x_1523:
        /* <DEDUP_REMOVED lines=46> */
.L_x_1529:
[----:B------:R-:W-:Y:S05]  /*1650*/  BSYNC.RECONVERGENT B2 ;  /* 0x0000000000027941 */ /* 0x000fea0003800200 */
.L_x_1528:
[----:B-1----:R0:W-:Y:S04]  /*1660*/  STS [R13], R22 ;  /* 0x000000160d007388 */ /* 0x0021e80000000800 */
[----:B--2---:R0:W-:Y:S01]  /*1670*/  STS [R14], R23 ;  /* 0x000000170e007388 */ /* 0x0041e20000000800 */
[----:B------:R-:W-:Y:S05]  /*1680*/  BRA `(.L_x_1530) ;  /* 0x0000000000487947 */ /* 0x000fea0003800000 */
.L_x_1527:
        /* <DEDUP_REMOVED lines=18> */
.L_x_1530:
[----:B------:R-:W-:Y:S05]  /*17b0*/  BSYNC.RECONVERGENT B1 ;  /* 0x0000000000017941 */ /* 0x000fea0003800200 */
.L_x_1526:
[----:B------:R1:W-:Y:S04]  /*17c0*/  STS [R11], R24 ;  /* 0x000000180b007388 */ /* 0x0003e80000000800 */
[----:B------:R1:W-:Y:S02]  /*17d0*/  STS [R12], R25 ;  /* 0x000000190c007388 */ /* 0x0003e40000000800 */
.L_x_1525:
[----:B------:R-:W-:Y:S05]  /*17e0*/  BSYNC.RECONVERGENT B0 ;  /* 0x0000000000007941 */ /* 0x000fea0003800200 */
.L_x_1524:
        /* <DEDUP_REMOVED lines=10> */
.L_x_1532:
[----:B------:R-:W-:Y:S05]  /*1890*/  BSYNC.RECONVERGENT B0 ;  /* 0x0000000000007941 */ /* 0x000fea0003800200 */
.L_x_1531:
[----:B------:R-:W-:Y:S06]  /*18a0*/  BAR.SYNC.DEFER_BLOCKING 0x0 ;  /* 0x0000000000007b1d */ /* 0x000fec0000010000 */
.L_x_1521:
[----:B------:R-:W-:Y:S05]  /*18b0*/  BSYNC.RECONVERGENT B6 ;  /* 0x0000000000067941 */ /* 0x000fea0003800200 */
.L_x_1518:
        /* <DEDUP_REMOVED lines=22> */
[----:B0-----:R-:W-:-:S02]  /*1a20*/  @!P0 IMAD R7, R0, UR41, R17 ;  /* 0x0000002900078c24 */ /* 0x001fc4000f8e0211 */
        /* <DEDUP_REMOVED lines=18> */
.L_x_1674:
        /* <DEDUP_REMOVED lines=10> */
[----:B------:R-:W2:Y:S01]  /*1bf0*/  LDCU.64 UR4, c[0x0][0x438] ;  /* 0x00008700ff0477ac */ /* 0x000ea20008000a00 */
[----:B------:R-:W-:-:S04]  /*1c00*/  UIADD3 UR7, UPT, UPT, UR45, -UR39, URZ ;  /* 0x800000272d077290 */ /* 0x000fc8000fffe0ff */
[----:B-1----:R-:W-:-:S04]  /*1c10*/  UIMAD UR8, UR46, UR9, UR7 ;  /* 0x000000092e0872a4 */ /* 0x002fc8000f8e0207 */
[----:B------:R-:W-:-:S04]  /*1c20*/  UIMAD UR8, UR8, UR9, UR7 ;  /* 0x00000009080872a4 */ /* 0x000fc8000f8e0207 */
[----:B--2---:R-:W-:-:S06]  /*1c30*/  UIMAD.WIDE UR4, UR8, 0x4, UR4 ;  /* 0x00000004080478a5 */ /* 0x004fcc000f8e0204 */
[----:B------:R-:W-:Y:S02]  /*1c40*/  IMAD.U32 R4, RZ, RZ, UR4 ;  /* 0x00000004ff047e24 */ /* 0x000fe4000f8e00ff */
[----:B0-----:R-:W-:-:S05]  /*1c50*/  IMAD.U32 R5, RZ, RZ, UR5 ;  /* 0x00000005ff057e24 */ /* 0x001fca000f8e00ff */
[----:B------:R-:W2:Y:S02]  /*1c60*/  LDG.E R4, desc[UR36][R4.64] ;  /* 0x0000002404047981 */ /* 0x000ea4000c1e1900 */
[----:B--2---:R-:W-:-:S07]  /*1c70*/  FADD.FTZ R119, R119, R4 ;  /* 0x0000000477777221 */ /* 0x004fce0000010000 */
.L_x_1535:
[----:B------:R1:W-:Y:S02]  /*1c80*/  STS [UR6+-0x4], R119 ;  /* 0xfffffc77ff007988 */ /* 0x0003e40008000806 */
.L_x_1533:
        /* <DEDUP_REMOVED lines=43> */
[----:B------:R1:W0:Y:S02]  /*1f40*/  LDS.64 R18, [R0+0xf0] ;  /* 0x0000f00000127984 */ /* 0x0002240000000a00 */
.L_x_1536:
[----:B------:R-:W-:Y:S01]  /*1f50*/  UIADD3 UR4, UPT, UPT, UR45, 0xf, -UR47 ;  /* 0x0000000f2d047890 */ /* 0x000fe2000fffe82f */
[----:B------:R-:W-:Y:S01]  /*1f60*/  BSSY B1, `(.L_x_1537) ;  /* 0x0000426000017945 */ /* 0x000fe20003800000 */
[----:B------:R-:W5:Y:S02]  /*1f70*/  LDCU.64 UR10, c[0x0][0x3f0] ;  /* 0x00007e00ff0a77ac */ /* 0x000f640008000a00 */
[----:B------:R-:W-:Y:S01]  /*1f80*/  USHF.R.S32.HI UR5, URZ, 0x1f, UR4 ;  /* 0x0000001fff057899 */ /* 0x000fe20008011404 */
[----:B------:R-:W0:Y:S03]  /*1f90*/  LDCU UR16, c[0x0][0x40c] ;  /* 0x00008180ff1077ac */ /* 0x000e260008000800 */
[----:B------:R-:W-:Y:S01]  /*1fa0*/  ULEA.HI UR5, UR5, UR4, URZ, 0x4 ;  /* 0x0000000405057291 */ /* 0x000fe2000f8f20ff */
[----:B------:R-:W0:Y:S03]  /*1fb0*/  LDCU UR22, c[0x0][0x3f4] ;  /* 0x00007e80ff1677ac */ /* 0x000e260008000800 */
[----:B------:R-:W-:-:S02]  /*1fc0*/  ULOP3.LUT UR8, UR5, 0xfffffff0, URZ, 0xc0, !UPT ;  /* 0xfffffff005087892 */ /* 0x000fc4000f8ec0ff */
[----:B-----5:R-:W-:Y:S01]  /*1fd0*/  UIMAD UR7, UR42, UR10, UR46 ;  /* 0x0000000a2a0772a4 */ /* 0x020fe2000f8e022e */
[----:B-1-3--:R-:W-:Y:S01]  /*1fe0*/  IMAD.U32 R0, RZ, RZ, UR11 ;  /* 0x0000000bff007e24 */ /* 0x00afe2000f8e00ff */
[----:B------:R-:W1:Y:S02]  /*1ff0*/  LDCU UR17, c[0x0][0x410] ;  /* 0x00008200ff1177ac */ /* 0x000e640008000800 */
[----:B------:R-:W-:Y:S01]  /*2000*/  ISETP.GE.AND P0, PT, R116, UR8, PT ;  /* 0x0000000874007c0c */ /* 0x000fe2000bf06270 */
[----:B------:R-:W3:Y:S01]  /*2010*/  LDCU.64 UR18, c[0x0][0x3b8] ;  /* 0x00007700ff1277ac */ /* 0x000ee20008000a00 */
[----:B------:R-:W0:Y:S01]  /*2020*/  LDCU.64 UR20, c[0x0][0x438] ;  /* 0x00008700ff1477ac */ /* 0x000e220008000a00 */
[----:B------:R-:W0:Y:S01]  /*2030*/  LDCU.64 UR14, c[0x0][0x448] ;  /* 0x00008900ff0e77ac */ /* 0x000e220008000a00 */
[----:B------:R-:W-:-:S09]  /*2040*/  UIMAD UR7, UR7, 0x30, URZ ;  /* 0x00000030070778a4 */ /* 0x000fd2000f8e02ff */
[----:B------:R-:W-:Y:S05]  /*2050*/  @P0 BRA `(.L_x_1538) ;  /* 0x0000004000580947 */ /* 0x000fea0003800000 */
[----:B------:R-:W-:Y:S01]  /*2060*/  IABS R3, R0 ;  /* 0x0000000000037213 */ /* 0x000fe20000000000 */
[----:B------:R-:W5:Y:S01]  /*2070*/  LDCU UR4, c[0x0][0x3f8] ;  /* 0x00007f00ff0477ac */ /* 0x000f620008000800 */
[----:B------:R-:W1:Y:S01]  /*2080*/  S2UR UR13, SR_CTAID.Y ;  /* 0x00000000000d79c3 */ /* 0x000e620000002600 */
[----:B0-----:R-:W-:Y:S01]  /*2090*/  IMAD R5, R0, UR7, R17 ;  /* 0x0000000700057c24 */ /* 0x001fe2000f8e0211 */
[----:B------:R-:W0:Y:S01]  /*20a0*/  I2F.RP R4, R3 ;  /* 0x0000000300047306 */ /* 0x000e220000209400 */
[----:B------:R-:W2:Y:S01]  /*20b0*/  LDCU UR9, c[0x0][0x440] ;  /* 0x00008800ff0977ac */ /* 0x000ea20008000800 */
[C---:B------:R-:W-:Y:S01]  /*20c0*/  VIADD R117, R116.reuse, UR47 ;  /* 0x0000002f74757c36 */ /* 0x040fe20008000000 */
[----:B------:R-:W-:Y:S01]  /*20d0*/  LEA R116, R116, UR12, 0x2 ;  /* 0x0000000c74747c11 */ /* 0x000fe2000f8e10ff */
[----:B------:R-:W-:Y:S01]  /*20e0*/  IMAD.U32 R118, RZ, RZ, UR8 ;  /* 0x00000008ff767e24 */ /* 0x000fe2000f8e00ff */
[----:B------:R-:W4:Y:S01]  /*20f0*/  LDCU.64 UR10, c[0x0][0x420] ;  /* 0x00008400ff0a77ac */ /* 0x000f220008000a00 */
[----:B------:R-:W3:Y:S01]  /*2100*/  LDC.64 R122, c[0x0][0x450] ;  /* 0x00011400ff7a7b82 */ /* 0x000ee20000000a00 */
[----:B------:R-:W-:Y:S01]  /*2110*/  SHF.R.S32.HI R16, RZ, 0x1f, R5 ;  /* 0x0000001fff107819 */ /* 0x000fe20000011405 */
[----:B------:R-:W-:Y:S01]  /*2120*/  VIADD R118, R118, UR47 ;  /* 0x0000002f76767c36 */ /* 0x000fe20008000000 */
[----:B------:R-:W1:Y:S05]  /*2130*/  LDCU UR5, c[0x0][0x408] ;  /* 0x00008100ff0577ac */ /* 0x000e6a0008000800 */
[----:B------:R-:W1:Y:S01]  /*2140*/  LDC R120, c[0x0][0x430] ;  /* 0x00010c00ff787b82 */ /* 0x000e620000000800 */
[----:B0-----:R-:W0:Y:S01]  /*2150*/  MUFU.RCP R4, R4 ;  /* 0x0000000400047308 */ /* 0x001e220000001000 */
[----:B-----5:R-:W-:-:S06]  /*2160*/  UIMAD UR4, UR38, UR4, UR46 ;  /* 0x00000004260472a4 */ /* 0x020fcc000f8e022e */
[----:B------:R-:W-:Y:S01]  /*2170*/  IMAD.U32 R8, RZ, RZ, UR4 ;  /* 0x00000004ff087e24 */ /* 0x000fe2000f8e00ff */
[----:B--2---:R-:W-:Y:S01]  /*2180*/  UIMAD UR4, UR46, UR9, UR45 ;  /* 0x000000092e0472a4 */ /* 0x004fe2000f8e022d */
[----:B----4-:R-:W-:Y:S02]  /*2190*/  ISETP.NE.U32.AND P0, PT, RZ, UR10, PT ;  /* 0x0000000aff007c0c */ /* 0x010fe4000bf05070 */
[----:B------:R-:W-:Y:S02]  /*21a0*/  IMAD R9, R8, 0x30, R17 ;  /* 0x0000003008097824 */ /* 0x000fe400078e0211 */
[----:B------:R-:W-:Y:S02]  /*21b0*/  ISETP.NE.AND.EX P0, PT, RZ, UR11, PT, P0 ;  /* 0x0000000bff007c0c */ /* 0x000fe4000bf05300 */
[----:B---3--:R-:W-:-:S04]  /*21c0*/  IMAD.WIDE R122, R9, 0x4, R122 ;  /* 0x00000004097a7825 */ /* 0x008fc800078e027a */
[----:B0-----:R-:W-:Y:S02]  /*21d0*/  VIADD R6, R4, 0xffffffe ;  /* 0x0ffffffe04067836 */ /* 0x001fe40000000000 */
[C---:B------:R-:W-:Y:S02]  /*21e0*/  IMAD R4, R0.reuse, UR41, R17 ;  /* 0x0000002900047c24 */ /* 0x040fe4000f8e0211 */
[----:B------:R0:W2:Y:S01]  /*21f0*/  F2I.FTZ.U32.TRUNC.NTZ R7, R6 ;  /* 0x0000000600077305 */ /* 0x0000a2000021f000 */
[----:B-1----:R-:W-:Y:S02]  /*2200*/  IMAD R0, R0, UR13, RZ ;  /* 0x0000000d00007c24 */ /* 0x002fe4000f8e02ff */
[----:B------:R-:W-:-:S03]  /*2210*/  VIADD R120, R120, UR5 ;  /* 0x0000000578787c36 */ /* 0x000fc60008000000 */
[----:B------:R-:W-:Y:S02]  /*2220*/  SHF.R.S32.HI R9, RZ, 0x1f, R0 ;  /* 0x0000001fff097819 */ /* 0x000fe40000011400 */
[----:B------:R-:W-:Y:S01]  /*2230*/  IADD3 R8, P1, P2, R0, UR10, R117 ;  /* 0x0000000a00087c10 */ /* 0x000fe2000fa3e075 */
[----:B0-----:R-:W-:Y:S02]  /*2240*/  IMAD.MOV.U32 R6, RZ, RZ, RZ ;  /* 0x000000ffff067224 */ /* 0x001fe400078e00ff */
[----:B------:R-:W-:Y:S01]  /*2250*/  IMAD.U32 R0, RZ, RZ, UR9 ;  /* 0x00000009ff007e24 */ /* 0x000fe2000f8e00ff */
[----:B------:R-:W-:Y:S02]  /*2260*/  IADD3.X R9, PT, PT, R9, UR11, RZ, P1, P2 ;  /* 0x0000000b09097c10 */ /* 0x000fe40008fe44ff */
[----:B--2---:R-:W-:-:S05]  /*2270*/  IADD3 R10, PT, PT, RZ, -R7, RZ ;  /* 0x80000007ff0a7210 */ /* 0x004fca0007ffe0ff */
[----:B------:R-:W-:Y:S01]  /*2280*/  IMAD R11, R10, R3, RZ ;  /* 0x000000030a0b7224 */ /* 0x000fe200078e02ff */
[----:B------:R-:W-:-:S03]  /*2290*/  SHF.R.S32.HI R10, RZ, 0x1f, R4 ;  /* 0x0000001fff0a7819 */ /* 0x000fc60000011404 */
[----:B------:R-:W-:-:S04]  /*22a0*/  IMAD.HI.U32 R6, R7, R11, R6 ;  /* 0x0000000b07067227 */ /* 0x000fc800078e0006 */
[----:B------:R-:W-:Y:S02]  /*22b0*/  IMAD R7, R0, UR4, R117 ;  /* 0x0000000400077c24 */ /* 0x000fe4000f8e0275 */
[----:B------:R-:W-:-:S07]  /*22c0*/  VIADD R117, R117, 0x1 ;  /* 0x0000000175757836 */ /* 0x000fce0000000000 */
.L_x_1600:
[----:B------:R-:W2:Y:S01]  /*22d0*/  @P0 LDG.E.U8 R15, desc[UR36][R8.64] ;  /* 0x00000024080f0981 */ /* 0x000ea2000c1e1100 */
[----:B------:R-:W-:Y:S01]  /*22e0*/  VIADD R17, R117, 0xffffffff ;  /* 0xffffffff75117836 */ /* 0x000fe20000000000 */
[----:B------:R-:W-:Y:S01]  /*22f0*/  MOV R0, UR22 ;  /* 0x0000001600007c02 */ /* 0x000fe20008000f00 */
[----:B------:R-:W-:Y:S01]  /*2300*/  UISETP.NE.AND UP0, UPT, UR16, URZ, UPT ;  /* 0x000000ff1000728c */ /* 0x000fe2000bf05270 */
[----:B------:R-:W-:Y:S02]  /*2310*/  BSSY.RECONVERGENT B0, `(.L_x_1539) ;  /* 0x00003a1000007945 */ /* 0x000fe40003800200 */
[----:B0-----:R-:W-:Y:S02]  /*2320*/  IABS R13, R17 ;  /* 0x00000011000d7213 */ /* 0x001fe40000000000 */
[----:B------:R-:W-:Y:S02]  /*2330*/  IABS R14, R0 ;  /* 0x00000000000e7213 */ /* 0x000fe40000000000 */
[----:B------:R-:W-:Y:S01]  /*2340*/  ISETP.GE.AND P2, PT, R17, RZ, PT ;  /* 0x000000ff1100720c */ /* 0x000fe20003f46270 */
[----:B------:R-:W-:-:S04]  /*2350*/  IMAD.HI.U32 R11, R6, R13, RZ ;  /* 0x0000000d060b7227 */ /* 0x000fc800078e00ff */
[----:B------:R-:W-:-:S04]  /*2360*/  IMAD.MOV R12, RZ, RZ, -R11 ;  /* 0x000000ffff0c7224 */ /* 0x000fc800078e0a0b */
        /* <DEDUP_REMOVED lines=11> */
[----:B------:R-:W-:-:S13]  /*2420*/  ISETP.NE.AND P3, PT, R2, RZ, PT ;  /* 0x000000ff0200720c */ /* 0x000fda0003f65270 */
[----:B------:R-:W-:Y:S02]  /*2430*/  VOTEU.ANY UP0, P3 ;  /* 0x0000000000ff7886 */ /* 0x000fe40001800100 */
[----:B------:R-:W-:Y:S05]  /*2440*/  BRA.U !UP0, `(.L_x_1541) ;  /* 0x0000001908087547 */ /* 0x000fea000b800000 */
[----:B------:R-:W-:Y:S01]  /*2450*/  ISETP.GE.AND P2, PT, R17, UR45, PT ;  /* 0x0000002d11007c0c */ /* 0x000fe2000bf46270 */
[----:B------:R-:W-:Y:S01]  /*2460*/  BSSY.RECONVERGENT B2, `(.L_x_1542) ;  /* 0x0000019000027945 */ /* 0x000fe20003800200 */
[----:B------:R-:W-:Y:S01]  /*2470*/  IMAD.SHL.U32 R125, R13, 0x4, RZ ;  /* 0x000000040d7d7824 */ /* 0x000fe200078e00ff */
[----:B------:R-:W-:Y:S01]  /*2480*/  ISETP.GE.AND P1, PT, R17, UR45, PT ;  /* 0x0000002d11007c0c */ /* 0x000fe2000bf26270 */
[----:B------:R-:W-:Y:S02]  /*2490*/  IMAD.IADD R13, R13, 0x1, R0 ;  /* 0x000000010d0d7824 */ /* 0x000fe400078e0200 */
[----:B------:R-:W-:-:S07]  /*24a0*/  IMAD R11, R0, 0x30, RZ ;  /* 0x00000030000b7824 */ /* 0x000fce00078e02ff */
[----:B------:R-:W-:Y:S05]  /*24b0*/  @P2 BRA `(.L_x_1543) ;  /* 0x00000000004c2947 */ /* 0x000fea0003800000 */
[----:B------:R-:W-:Y:S02]  /*24c0*/  ISETP.GE.AND P2, PT, R125, R11, PT ;  /* 0x0000000b7d00720c */ /* 0x000fe40003f46270 */
[----:B------:R-:W-:-:S11]  /*24d0*/  CS2R R82, SRZ ;  /* 0x0000000000527805 */ /* 0x000fd6000001ff00 */
[----:B------:R-:W0:Y:S01]  /*24e0*/  @!P2 LDC.64 R14, c[0x0][0x3b8] ;  /* 0x0000ee00ff0eab82 */ /* 0x000e220000000a00 */
[----:B------:R-:W-:-:S04]  /*24f0*/  @!P2 IADD3 R12, P3, PT, R5, R125, RZ ;  /* 0x0000007d050ca210 */ /* 0x000fc80007f7e0ff */
[----:B0-----:R-:W-:Y:S01]  /*2500*/  @!P2 LEA R114, P4, R12, R14, 0x2 ;  /* 0x0000000e0c72a211 */ /* 0x001fe200078810ff */
[----:B------:R-:W-:-:S05]  /*2510*/  @!P2 IMAD.X R14, RZ, RZ, R16, P3 ;  /* 0x000000ffff0ea224 */ /* 0x000fca00018e0610 */
[----:B------:R-:W-:Y:S02]  /*2520*/  @!P2 LEA.HI.X R115, R12, R15, R14, 0x2, P4 ;  /* 0x0000000f0c73a211 */ /* 0x000fe400020f140e */
[----:B------:R-:W0:Y:S03]  /*2530*/  @!P2 LDC.64 R14, c[0x0][0x3b8] ;  /* 0x0000ee00ff0eab82 */ /* 0x000e260000000a00 */
[----:B------:R-:W2:Y:S04]  /*2540*/  @!P2 LDG.E.64 R82, desc[UR36][R114.64] ;  /* 0x000000247252a981 */ /* 0x000ea8000c1e1b00 */
[----:B------:R-:W3:Y:S01]  /*2550*/  LDG.E.64 R114, desc[UR36][R122.64] ;  /* 0x000000247a727981 */ /* 0x000ee2000c1e1b00 */
[----:B--2---:R-:W-:Y:S01]  /*2560*/  FADD.FTZ R12, R49, R83 ;  /* 0x00000053310c7221 */ /* 0x004fe20000010000 */
[----:B------:R-:W-:-:S03]  /*2570*/  FADD.FTZ R82, R48, R82 ;  /* 0x0000005230527221 */ /* 0x000fc60000010000 */
[----:B---3--:R-:W-:Y:S01]  /*2580*/  FMUL.FTZ R83, R12, R115 ;  /* 0x000000730c537220 */ /* 0x008fe20000410000 */
[----:B------:R-:W-:Y:S01]  /*2590*/  @!P2 IADD3 R12, P3, PT, R4, R125, RZ ;  /* 0x0000007d040ca210 */ /* 0x000fe20007f7e0ff */
[----:B------:R-:W-:-:S03]  /*25a0*/  FMUL.FTZ R82, R82, R114 ;  /* 0x0000007252527220 */ /* 0x000fc60000410000 */
[----:B0-----:R-:W-:Y:S01]  /*25b0*/  @!P2 LEA R14, P4, R12, R14, 0x2 ;  /* 0x0000000e0c0ea211 */ /* 0x001fe200078810ff */
[----:B------:R-:W-:-:S05]  /*25c0*/  @!P2 IMAD.X R124, RZ, RZ, R10, P3 ;  /* 0x000000ffff7ca224 */ /* 0x000fca00018e060a */
[----:B------:R-:W-:-:S05]  /*25d0*/  @!P2 LEA.HI.X R15, R12, R15, R124, 0x2, P4 ;  /* 0x0000000f0c0fa211 */ /* 0x000fca00020f147c */
[----:B------:R0:W-:Y:S02]  /*25e0*/  @!P2 STG.E.64 desc[UR36][R14.64], R82 ;  /* 0x000000520e00a986 */ /* 0x0001e4000c101b24 */
.L_x_1543:
[----:B------:R-:W-:Y:S05]  /*25f0*/  BSYNC.RECONVERGENT B2 ;  /* 0x0000000000027941 */ /* 0x000fea0003800200 */
.L_x_1542:
[----:B------:R-:W-:Y:S04]  /*2600*/  BSSY.RECONVERGENT B2, `(.L_x_1544) ;  /* 0x000002b000027945 */ /* 0x000fe80003800200 */
[----:B------:R-:W-:Y:S05]  /*2610*/  @P1 BRA `(.L_x_1545) ;  /* 0x0000000000a41947 */ /* 0x000fea0003800000 */
[----:B------:R-:W-:Y:S01]  /*2620*/  IMAD.SHL.U32 R115, R13, 0x4, RZ ;  /* 0x000000040d737824 */ /* 0x000fe200078e00ff */
[----:B------:R-:W2:Y:S04]  /*2630*/  LDG.E.64 R86, desc[UR36][R122.64+0x10] ;  /* 0x000010247a567981 */ /* 0x000ea8000c1e1b00 */
[----:B------:R-:W-:-:S13]  /*2640*/  ISETP.GE.AND P2, PT, R115, R11, PT ;  /* 0x0000000b7300720c */ /* 0x000fda0003f46270 */
[----:B0-----:R-:W0:Y:S01]  /*2650*/  @!P2 LDC.64 R14, c[0x0][0x3b8] ;  /* 0x0000ee00ff0eab82 */ /* 0x001e220000000a00 */
[----:B------:R-:W-:-:S04]  /*2660*/  @!P2 IADD3 R12, P3, PT, R5, R115, RZ ;  /* 0x00000073050ca210 */ /* 0x000fc80007f7e0ff */
[----:B------:R-:W-:Y:S02]  /*2670*/  @!P2 LEA.HI.X.SX32 R84, R115, R16, 0x1, P3 ;  /* 0x000000107354a211 */ /* 0x000fe400018f0eff */
[----:B0-----:R-:W-:-:S04]  /*2680*/  @!P2 LEA R14, P4, R12, R14, 0x2 ;  /* 0x0000000e0c0ea211 */ /* 0x001fc800078810ff */
[----:B------:R-:W-:Y:S02]  /*2690*/  @!P2 LEA.HI.X R15, R12, R15, R84, 0x2, P4 ;  /* 0x0000000f0c0fa211 */ /* 0x000fe400020f1454 */
[----:B------:R-:W-:-:S06]  /*26a0*/  CS2R R84, SRZ ;  /* 0x0000000000547805 */ /* 0x000fcc000001ff00 */
[----:B------:R0:W3:Y:S02]  /*26b0*/  @!P2 LDG.E.64 R84, desc[UR36][R14.64] ;  /* 0x000000240e54a981 */ /* 0x0000e4000c1e1b00 */
[----:B0-----:R-:W0:Y:S01]  /*26c0*/  @!P2 LDC.64 R14, c[0x0][0x3b8] ;  /* 0x0000ee00ff0eab82 */ /* 0x001e220000000a00 */
[----:B------:R-:W-:-:S04]  /*26d0*/  @!P2 IADD3 R12, P3, PT, R4, R115, RZ ;  /* 0x00000073040ca210 */ /* 0x000fc80007f7e0ff */
[----:B------:R-:W-:Y:S02]  /*26e0*/  @!P2 LEA.HI.X.SX32 R115, R115, R10, 0x1, P3 ;  /* 0x0000000a7373a211 */ /* 0x000fe400018f0eff */
[----:B0-----:R-:W-:-:S04]  /*26f0*/  @!P2 LEA R114, P3, R12, R14, 0x2 ;  /* 0x0000000e0c72a211 */ /* 0x001fc800078610ff */
[----:B------:R-:W-:Y:S02]  /*2700*/  @!P2 LEA.HI.X R115, R12, R15, R115, 0x2, P3 ;  /* 0x0000000f0c73a211 */ /* 0x000fe400018f1473 */
[----:B------:R-:W-:-:S04]  /*2710*/  LEA R12, R0, R125, 0x3 ;  /* 0x0000007d000c7211 */ /* 0x000fc800078e18ff */
[----:B------:R-:W-:-:S13]  /*2720*/  ISETP.GE.AND P3, PT, R12, R11, PT ;  /* 0x0000000b0c00720c */ /* 0x000fda0003f66270 */
[----:B------:R-:W0:Y:S01]  /*2730*/  @!P3 LDC.64 R14, c[0x0][0x3b8] ;  /* 0x0000ee00ff0ebb82 */ /* 0x000e220000000a00 */
[----:B---3--:R-:W-:-:S04]  /*2740*/  FADD.FTZ R84, R46, R84 ;  /* 0x000000542e547221 */ /* 0x008fc80000010000 */
[----:B--2---:R-:W-:Y:S01]  /*2750*/  FMUL.FTZ R84, R84, R86 ;  /* 0x0000005654547220 */ /* 0x004fe20000410000 */
[----:B------:R-:W-:-:S04]  /*2760*/  FADD.FTZ R86, R47, R85 ;  /* 0x000000552f567221 */ /* 0x000fc80000010000 */
[----:B------:R-:W-:-:S05]  /*2770*/  FMUL.FTZ R85, R86, R87 ;  /* 0x0000005756557220 */ /* 0x000fca0000410000 */
[----:B------:R1:W-:Y:S01]  /*2780*/  @!P2 STG.E.64 desc[UR36][R114.64], R84 ;  /* 0x000000547200a986 */ /* 0x0003e2000c101b24 */
[----:B------:R-:W-:-:S04]  /*2790*/  @!P3 IADD3 R87, P2, PT, R5, R12, RZ ;  /* 0x0000000c0557b210 */ /* 0x000fc80007f5e0ff */
[----:B0-----:R-:W-:Y:S02]  /*27a0*/  @!P3 LEA R86, P4, R87, R14, 0x2 ;  /* 0x0000000e5756b211 */ /* 0x001fe400078810ff */
[----:B------:R-:W-:-:S04]  /*27b0*/  @!P3 LEA.HI.X.SX32 R14, R12, R16, 0x1, P2 ;  /* 0x000000100c0eb211 */ /* 0x000fc800010f0eff */
[----:B------:R-:W-:Y:S02]  /*27c0*/  @!P3 LEA.HI.X R87, R87, R15, R14, 0x2, P4 ;  /* 0x0000000f5757b211 */ /* 0x000fe400020f140e */
[----:B------:R-:W-:-:S06]  /*27d0*/  CS2R R14, SRZ ;  /* 0x00000000000e7805 */ /* 0x000fcc000001ff00 */
[----:B------:R-:W2:Y:S04]  /*27e0*/  @!P3 LDG.E.64 R14, desc[UR36][R86.64] ;  /* 0x00000024560eb981 */ /* 0x000ea8000c1e1b00 */
[----:B------:R-:W3:Y:S01]  /*27f0*/  LDG.E.64 R86, desc[UR36][R122.64+0x20] ;  /* 0x000020247a567981 */ /* 0x000ee2000c1e1b00 */
[----:B------:R-:W-:-:S13]  /*2800*/  ISETP.GE.AND P2, PT, R12, R11, PT ;  /* 0x0000000b0c00720c */ /* 0x000fda0003f46270 */
[----:B-1----:R-:W0:Y:S01]  /*2810*/  @!P2 LDC.64 R114, c[0x0][0x3b8] ;  /* 0x0000ee00ff72ab82 */ /* 0x002e220000000a00 */
[----:B------:R-:W-:-:S04]  /*2820*/  @!P2 IADD3 R124, P3, PT, R4, R12, RZ ;  /* 0x0000000c047ca210 */ /* 0x000fc80007f7e0ff */
[----:B------:R-:W-:Y:S02]  /*2830*/  @!P2 LEA.HI.X.SX32 R12, R12, R10, 0x1, P3 ;  /* 0x0000000a0c0ca211 */ /* 0x000fe400018f0eff */
[----:B0-----:R-:W-:-:S04]  /*2840*/  @!P2 LEA R114, P3, R124, R114, 0x2 ;  /* 0x000000727c72a211 */ /* 0x001fc800078610ff */
[----:B------:R-:W-:Y:S01]  /*2850*/  @!P2 LEA.HI.X R115, R124, R115, R12, 0x2, P3 ;  /* 0x000000737c73a211 */ /* 0x000fe200018f140c */
[----:B--2---:R-:W-:Y:S01]  /*2860*/  FADD.FTZ R14, R44, R14 ;  /* 0x0000000e2c0e7221 */ /* 0x004fe20000010000 */
[----:B------:R-:W-:-:S03]  /*2870*/  FADD.FTZ R12, R45, R15 ;  /* 0x0000000f2d0c7221 */ /* 0x000fc60000010000 */
[----:B---3--:R-:W-:Y:S01]  /*2880*/  FMUL.FTZ R86, R14, R86 ;  /* 0x000000560e567220 */ /* 0x008fe20000410000 */
[----:B------:R-:W-:-:S05]  /*2890*/  FMUL.FTZ R87, R12, R87 ;  /* 0x000000570c577220 */ /* 0x000fca0000410000 */
[----:B------:R1:W-:Y:S02]  /*28a0*/  @!P2 STG.E.64 desc[UR36][R114.64], R86 ;  /* 0x000000567200a986 */ /* 0x0003e4000c101b24 */
.L_x_1545:
[----:B------:R-:W-:Y:S05]  /*28b0*/  BSYNC.RECONVERGENT B2 ;  /* 0x0000000000027941 */ /* 0x000fea0003800200 */
.L_x_1544:
[----:B------:R-:W-:Y:S04]  /*28c0*/  BSSY.RECONVERGENT B2, `(.L_x_1546) ;  /* 0x000002e000027945 */ /* 0x000fe80003800200 */
[----:B------:R-:W-:Y:S05]  /*28d0*/  @P1 BRA `(.L_x_1547) ;  /* 0x0000000000b01947 */ /* 0x000fea0003800000 */
[----:B------:R-:W-:Y:S01]  /*28e0*/  IMAD R12, R0, 0x2, R13 ;  /* 0x00000002000c7824 */ /* 0x000fe200078e020d */
[----:B-1----:R-:W2:Y:S03]  /*28f0*/  LDG.E.64 R114, desc[UR36][R122.64+0x30] ;  /* 0x000030247a727981 */ /* 0x002ea6000c1e1b00 */
[----:B------:R-:W-:-:S05]  /*2900*/  IMAD.SHL.U32 R12, R12, 0x4, RZ ;  /* 0x000000040c0c7824 */ /* 0x000fca00078e00ff */
[----:B------:R-:W-:-:S13]  /*2910*/  ISETP.GE.AND P2, PT, R12, R11, PT ;  /* 0x0000000b0c00720c */ /* 0x000fda0003f46270 */
[----:B0-----:R-:W0:Y:S01]  /*2920*/  @!P2 LDC.64 R14, c[0x0][0x3b8] ;  /* 0x0000ee00ff0eab82 */ /* 0x001e220000000a00 */
[----:B------:R-:W-:-:S04]  /*2930*/  @!P2 IADD3 R88, P3, PT, R5, R12, RZ ;  /* 0x0000000c0558a210 */ /* 0x000fc80007f7e0ff */
[----:B------:R-:W-:Y:S02]  /*2940*/  @!P2 LEA.HI.X.SX32 R89, R12, R16, 0x1, P3 ;  /* 0x000000100c59a211 */ /* 0x000fe400018f0eff */
[----:B0-----:R-:W-:-:S04]  /*2950*/  @!P2 LEA R14, P4, R88, R14, 0x2 ;  /* 0x0000000e580ea211 */ /* 0x001fc800078810ff */
[----:B------:R-:W-:Y:S02]  /*2960*/  @!P2 LEA.HI.X R15, R88, R15, R89, 0x2, P4 ;  /* 0x0000000f580fa211 */ /* 0x000fe400020f1459 */
[----:B------:R-:W-:-:S06]  /*2970*/  CS2R R88, SRZ ;  /* 0x0000000000587805 */ /* 0x000fcc000001ff00 */
[----:B------:R0:W3:Y:S01]  /*2980*/  @!P2 LDG.E.64 R88, desc[UR36][R14.64] ;  /* 0x000000240e58a981 */ /* 0x0000e2000c1e1b00 */
[----:B------:R-:W-:-:S13]  /*2990*/  ISETP.GE.AND P2, PT, R12, R11, PT ;  /* 0x0000000b0c00720c */ /* 0x000fda0003f46270 */
[----:B0-----:R-:W0:Y:S01]  /*29a0*/  @!P2 LDC.64 R14, c[0x0][0x3b8] ;  /* 0x0000ee00ff0eab82 */ /* 0x001e220000000a00 */
[----:B---3--:R-:W-:-:S04]  /*29b0*/  FADD.FTZ R88, R42, R88 ;  /* 0x000000582a587221 */ /* 0x008fc80000010000 */
[----:B--2---:R-:W-:Y:S01]  /*29c0*/  FMUL.FTZ R88, R88, R114 ;  /* 0x0000007258587220 */ /* 0x004fe20000410000 */
[----:B------:R-:W-:-:S04]  /*29d0*/  FADD.FTZ R114, R43, R89 ;  /* 0x000000592b727221 */ /* 0x000fc80000010000 */
[----:B------:R-:W-:Y:S01]  /*29e0*/  FMUL.FTZ R89, R114, R115 ;  /* 0x0000007372597220 */ /* 0x000fe20000410000 */
[----:B------:R-:W-:-:S04]  /*29f0*/  @!P2 IADD3 R115, P3, PT, R4, R12, RZ ;  /* 0x0000000c0473a210 */ /* 0x000fc80007f7e0ff */
[----:B------:R-:W-:Y:S02]  /*2a00*/  @!P2 LEA.HI.X.SX32 R12, R12, R10, 0x1, P3 ;  /* 0x0000000a0c0ca211 */ /* 0x000fe400018f0eff */
[----:B0-----:R-:W-:-:S04]  /*2a10*/  @!P2 LEA R114, P3, R115, R14, 0x2 ;  /* 0x0000000e7372a211 */ /* 0x001fc800078610ff */
[----:B------:R-:W-:-:S05]  /*2a20*/  @!P2 LEA.HI.X R115, R115, R15, R12, 0x2, P3 ;  /* 0x0000000f7373a211 */ /* 0x000fca00018f140c */
[----:B------:R2:W-:Y:S01]  /*2a30*/  @!P2 STG.E.64 desc[UR36][R114.64], R88 ;  /* 0x000000587200a986 */ /* 0x0005e2000c101b24 */
[----:B------:R-:W-:Y:S05]  /*2a40*/  @P1 BRA `(.L_x_1547) ;  /* 0x0000000000541947 */ /* 0x000fea0003800000 */
[----:B------:R-:W-:Y:S01]  /*2a50*/  IMAD R12, R0, 0x10, R125 ;  /* 0x00000010000c7824 */ /* 0x000fe200078e027d */
[----:B--2---:R-:W2:Y:S04]  /*2a60*/  LDG.E.64 R114, desc[UR36][R122.64+0x40] ;  /* 0x000040247a727981 */ /* 0x004ea8000c1e1b00 */
[----:B------:R-:W-:-:S13]  /*2a70*/  ISETP.GE.AND P2, PT, R12, R11, PT ;  /* 0x0000000b0c00720c */ /* 0x000fda0003f46270 */
[----:B------:R-:W0:Y:S01]  /*2a80*/  @!P2 LDC.64 R14, c[0x0][0x3b8] ;  /* 0x0000ee00ff0eab82 */ /* 0x000e220000000a00 */
        /* <DEDUP_REMOVED lines=16> */
[----:B------:R3:W-:Y:S04]  /*2b90*/  @!P2 STG.E.64 desc[UR36][R114.64], R90 ;  /* 0x0000005a7200a986 */ /* 0x0007e8000c101b24 */
.L_x_1547:
[----:B------:R-:W-:Y:S05]  /*2ba0*/  BSYNC.RECONVERGENT B2 ;  /* 0x0000000000027941 */ /* 0x000fea0003800200 */
.L_x_1546:
[----:B------:R-:W-:Y:S01]  /*2bb0*/  BSSY.RECONVERGENT B2, `(.L_x_1548) ;  /* 0x0000018000027945 */ /* 0x000fe20003800200 */
[C---:B------:R-:W-:Y:S02]  /*2bc0*/  IMAD R125, R0.reuse, 0x20, R125 ;  /* 0x00000020007d7824 */ /* 0x040fe400078e027d */
[----:B------:R-:W-:Y:S01]  /*2bd0*/  IMAD R13, R0, 0x4, R13 ;  /* 0x00000004000d7824 */ /* 0x000fe200078e020d */
[----:B------:R-:W-:Y:S06]  /*2be0*/  @P1 BRA `(.L_x_1549) ;  /* 0x0000000000501947 */ /* 0x000fec0003800000 */
[----:B------:R-:W-:Y:S01]  /*2bf0*/  IMAD.SHL.U32 R12, R13, 0x4, RZ ;  /* 0x000000040d0c7824 */ /* 0x000fe200078e00ff */
[----:B-123--:R-:W2:Y:S04]  /*2c00*/  LDG.E.64 R114, desc[UR36][R122.64+0x50] ;  /* 0x000050247a727981 */ /* 0x00eea8000c1e1b00 */
        /* <DEDUP_REMOVED lines=18> */
.L_x_1549:
[----:B------:R-:W-:Y:S05]  /*2d30*/  BSYNC.RECONVERGENT B2 ;  /* 0x0000000000027941 */ /* 0x000fea0003800200 */
.L_x_1548:
[----:B------:R-:W-:Y:S01]  /*2d40*/  BSSY.RECONVERGENT B2, `(.L_x_1550) ;  /* 0x0000017000027945 */ /* 0x000fe20003800200 */
[----:B------:R-:W-:-:S03]  /*2d50*/  IMAD.IADD R13, R13, 0x1, R0 ;  /* 0x000000010d0d7824 */ /* 0x000fc600078e0200 */
[----:B------:R-:W-:Y:S05]  /*2d60*/  @P1 BRA `(.L_x_1551) ;  /* 0x0000000000501947 */ /* 0x000fea0003800000 */
[----:B------:R-:W-:Y:S01]  /*2d70*/  IMAD.SHL.U32 R12, R13, 0x4, RZ ;  /* 0x000000040d0c7824 */ /* 0x000fe200078e00ff */
[----:B-1234-:R-:W2:Y:S04]  /*2d80*/  LDG.E.64 R114, desc[UR36][R122.64+0x60] ;  /* 0x000060247a727981 */ /* 0x01eea8000c1e1b00 */
        /* <DEDUP_REMOVED lines=18> */
.L_x_1551:
[----:B------:R-:W-:Y:S05]  /*2eb0*/  BSYNC.RECONVERGENT B2 ;  /* 0x0000000000027941 */ /* 0x000fea0003800200 */
.L_x_1550:
[----:B------:R-:W-:Y:S01]  /*2ec0*/  BSSY.RECONVERGENT B2, `(.L_x_1552) ;  /* 0x0000017000027945 */ /* 0x000fe20003800200 */
[----:B------:R-:W-:-:S03]  /*2ed0*/  IMAD.IADD R13, R13, 0x1, R0 ;  /* 0x000000010d0d7824 */ /* 0x000fc600078e0200 */
[----:B------:R-:W-:Y:S05]  /*2ee0*/  @P1 BRA `(.L_x_1553) ;  /* 0x0000000000501947 */ /* 0x000fea0003800000 */
[----:B------:R-:W-:Y:S01]  /*2ef0*/  SHF.L.U32 R12, R13, 0x2, RZ ;  /* 0x000000020d0c7819 */ /* 0x000fe200000006ff */
[----:B01234-:R-:W2:Y:S03]  /*2f00*/  LDG.E.64 R114, desc[UR36][R122.64+0x70] ;  /* 0x000070247a727981 */ /* 0x01fea6000c1e1b00 */
[----:B------:R-:W-:-:S13]  /*2f10*/  ISETP.GE.AND P2, PT, R12, R11, PT ;  /* 0x0000000b0c00720c */ /* 0x000fda0003f46270 */
[----:B------:R-:W0:Y:S01]  /*2f20*/  @!P2 LDC.64 R14, c[0x0][0x3b8] ;  /* 0x0000ee00ff0eab82 */ /* 0x000e220000000a00 */
        /* <DEDUP_REMOVED lines=16> */
.L_x_1553:
[----:B------:R-:W-:Y:S05]  /*3030*/  BSYNC.RECONVERGENT B2 ;  /* 0x0000000000027941 */ /* 0x000fea0003800200 */
.L_x_1552:
[----:B------:R-:W-:Y:S04]  /*3040*/  BSSY.RECONVERGENT B2, `(.L_x_1554) ;  /* 0x0000015000027945 */ /* 0x000fe80003800200 */
[----:B------:R-:W-:Y:S05]  /*3050*/  @P1 BRA `(.L_x_1555) ;  /* 0x00000000004c1947 */ /* 0x000fea0003800000 */
[----:B------:R-:W-:Y:S02]  /*3060*/  ISETP.GE.AND P2, PT, R125, R11, PT ;  /* 0x0000000b7d00720c */ /* 0x000fe40003f46270 */
[----:B------:R-:W-:-:S11]  /*3070*/  CS2R R98, SRZ ;  /* 0x0000000000627805 */ /* 0x000fd6000001ff00 */
[----:B0-----:R-:W1:Y:S01]  /*3080*/  @!P2 LDC.64 R14, c[0x0][0x3b8] ;  /* 0x0000ee00ff0eab82 */ /* 0x001e620000000a00 */
[----:B------:R-:W-:-:S04]  /*3090*/  @!P2 IADD3 R12, P3, PT, R5, R125, RZ ;  /* 0x0000007d050ca210 */ /* 0x000fc80007f7e0ff */
[----:B-1234-:R-:W-:Y:S02]  /*30a0*/  @!P2 LEA R114, P4, R12, R14, 0x2 ;  /* 0x0000000e0c72a211 */ /* 0x01efe400078810ff */
[----:B------:R-:W-:-:S04]  /*30b0*/  @!P2 LEA.HI.X.SX32 R14, R125, R16, 0x1, P3 ;  /* 0x000000107d0ea211 */ /* 0x000fc800018f0eff */
[----:B------:R-:W-:Y:S02]  /*30c0*/  @!P2 LEA.HI.X R115, R12, R15, R14, 0x2, P4 ;  /* 0x0000000f0c73a211 */ /* 0x000fe400020f140e */
[----:B------:R-:W0:Y:S03]  /*30d0*/  @!P2 LDC.64 R14, c[0x0][0x3b8] ;  /* 0x0000ee00ff0eab82 */ /* 0x000e260000000a00 */
[----:B------:R-:W2:Y:S04]  /*30e0*/  @!P2 LDG.E.64 R98, desc[UR36][R114.64] ;  /* 0x000000247262a981 */ /* 0x000ea8000c1e1b00 */
[----:B------:R-:W3:Y:S01]  /*30f0*/  LDG.E.64 R114, desc[UR36][R122.64+0x80] ;  /* 0x000080247a727981 */ /* 0x000ee2000c1e1b00 */
        /* <DEDUP_REMOVED lines=9> */
.L_x_1555:
[----:B------:R-:W-:Y:S05]  /*3190*/  BSYNC.RECONVERGENT B2 ;  /* 0x0000000000027941 */ /* 0x000fea0003800200 */
.L_x_1554:
[----:B------:R-:W-:Y:S01]  /*31a0*/  BSSY.RECONVERGENT B2, `(.L_x_1556) ;  /* 0x0000018000027945 */ /* 0x000fe20003800200 */
[----:B------:R-:W-:-:S03]  /*31b0*/  IMAD R13, R0, 0x2, R13 ;  /* 0x00000002000d7824 */ /* 0x000fc600078e020d */
[----:B------:R-:W-:Y:S05]  /*31c0*/  @P1 BRA `(.L_x_1557) ;  /* 0x0000000000541947 */ /* 0x000fea0003800000 */
[----:B------:R-:W-:Y:S01]  /*31d0*/  IMAD.SHL.U32 R12, R13, 0x4, RZ ;  /* 0x000000040d0c7824 */ /* 0x000fe200078e00ff */
[----:B01234-:R-:W2:Y:S04]  /*31e0*/  LDG.E.64 R114, desc[UR36][R122.64+0x90] ;  /* 0x000090247a727981 */ /* 0x01fea8000c1e1b00 */
[----:B------:R-:W-:-:S13]  /*31f0*/  ISETP.GE.AND P2, PT, R12, R11, PT ;  /* 0x0000000b0c00720c */ /* 0x000fda0003f46270 */
[----:B------:R-:W0:Y:S01]  /*3200*/  @!P2 LDC.64 R14, c[0x0][0x3b8] ;  /* 0x0000ee00ff0eab82 */ /* 0x000e220000000a00 */
[----:B------:R-:W-:-:S04]  /*3210*/  @!P2 IADD3 R100, P3, PT, R5, R12, RZ ;  /* 0x0000000c0564a210 */ /* 0x000fc80007f7e0ff */
[----:B0-----:R-:W-:Y:S02]  /*3220*/  @!P2 LEA R124, P4, R100, R14, 0x2 ;  /* 0x0000000e647ca211 */ /* 0x001fe400078810ff */
[----:B------:R-:W-:-:S04]  /*3230*/  @!P2 LEA.HI.X.SX32 R14, R12, R16, 0x1, P3 ;  /* 0x000000100c0ea211 */ /* 0x000fc800018f0eff */
[----:B------:R-:W-:Y:S02]  /*3240*/  @!P2 LEA.HI.X R125, R100, R15, R14, 0x2, P4 ;  /* 0x0000000f647da211 */ /* 0x000fe400020f140e */
[----:B------:R-:W-:-:S06]  /*3250*/  CS2R R100, SRZ ;  /* 0x0000000000647805 */ /* 0x000fcc000001ff00 */
[----:B------:R-:W3:Y:S01]  /*3260*/  @!P2 LDG.E.64 R100, desc[UR36][R124.64] ;  /* 0x000000247c64a981 */ /* 0x000ee2000c1e1b00 */
[----:B------:R-:W-:-:S13]  /*3270*/  ISETP.GE.AND P2, PT, R12, R11, PT ;  /* 0x0000000b0c00720c */ /* 0x000fda0003f46270 */
[----:B------:R-:W0:Y:S01]  /*3280*/  @!P2 LDC.64 R14, c[0x0][0x3b8] ;  /* 0x0000ee00ff0eab82 */ /* 0x000e220000000a00 */
[----:B---3--:R-:W-:-:S04]  /*3290*/  FADD.FTZ R100, R30, R100 ;  /* 0x000000641e647221 */ /* 0x008fc80000010000 */
[----:B--2---:R-:W-:Y:S01]  /*32a0*/  FMUL.FTZ R100, R100, R114 ;  /* 0x0000007264647220 */ /* 0x004fe20000410000 */
[----:B------:R-:W-:-:S04]  /*32b0*/  @!P2 IADD3 R114, P3, PT, R4, R12, RZ ;  /* 0x0000000c0472a210 */ /* 0x000fc80007f7e0ff */
[----:B------:R-:W-:Y:S02]  /*32c0*/  @!P2 LEA.HI.X.SX32 R12, R12, R10, 0x1, P3 ;  /* 0x0000000a0c0ca211 */ /* 0x000fe400018f0eff */
[----:B0-----:R-:W-:-:S04]  /*32d0*/  @!P2 LEA R14, P3, R114, R14, 0x2 ;  /* 0x0000000e720ea211 */ /* 0x001fc800078610ff */
[----:B------:R-:W-:Y:S01]  /*32e0*/  @!P2 LEA.HI.X R15, R114, R15, R12, 0x2, P3 ;  /* 0x0000000f720fa211 */ /* 0x000fe200018f140c */
[----:B------:R-:W-:-:S04]  /*32f0*/  FADD.FTZ R12, R31, R101 ;  /* 0x000000651f0c7221 */ /* 0x000fc80000010000 */
[----:B------:R-:W-:-:S05]  /*3300*/  FMUL.FTZ R101, R12, R115 ;  /* 0x000000730c657220 */ /* 0x000fca0000410000 */
[----:B------:R0:W-:Y:S02]  /*3310*/  @!P2 STG.E.64 desc[UR36][R14.64], R100 ;  /* 0x000000640e00a986 */ /* 0x0001e4000c101b24 */
.L_x_1557:
[----:B------:R-:W-:Y:S05]  /*3320*/  BSYNC.RECONVERGENT B2 ;  /* 0x0000000000027941 */ /* 0x000fea0003800200 */
.L_x_1556:
[----:B------:R-:W-:Y:S01]  /*3330*/  BSSY.RECONVERGENT B2, `(.L_x_1558) ;  /* 0x0000018000027945 */ /* 0x000fe20003800200 */
[----:B------:R-:W-:-:S03]  /*3340*/  IMAD.IADD R13, R13, 0x1, R0 ;  /* 0x000000010d0d7824 */ /* 0x000fc600078e0200 */
        /* <DEDUP_REMOVED lines=22> */
.L_x_1559:
[----:B------:R-:W-:Y:S05]  /*34b0*/  BSYNC.RECONVERGENT B2 ;  /* 0x0000000000027941 */ /* 0x000fea0003800200 */
.L_x_1558:
        /* <DEDUP_REMOVED lines=24> */
.L_x_1561:
[----:B------:R-:W-:Y:S05]  /*3640*/  BSYNC.RECONVERGENT B2 ;  /* 0x0000000000027941 */ /* 0x000fea0003800200 */
.L_x_1560:
        /* <DEDUP_REMOVED lines=24> */
.L_x_1563:
[----:B------:R-:W-:Y:S05]  /*37d0*/  BSYNC.RECONVERGENT B2 ;  /* 0x0000000000027941 */ /* 0x000fea0003800200 */
.L_x_1562:
        /* <DEDUP_REMOVED lines=24> */
.L_x_1565:
[----:B------:R-:W-:Y:S05]  /*3960*/  BSYNC.RECONVERGENT B2 ;  /* 0x0000000000027941 */ /* 0x000fea0003800200 */
.L_x_1564:
        /* <DEDUP_REMOVED lines=24> */
.L_x_1567:
[----:B------:R-:W-:Y:S05]  /*3af0*/  BSYNC.RECONVERGENT B2 ;  /* 0x0000000000027941 */ /* 0x000fea0003800200 */
.L_x_1566:
[----:B------:R-:W-:Y:S05]  /*3b00*/  @P1 BRA `(.L_x_1568) ;  /* 0x0000002000841947 */ /* 0x000fea0003800000 */
[----:B------:R-:W-:Y:S01]  /*3b10*/  IMAD.IADD R13, R13, 0x1, R0 ;  /* 0x000000010d0d7824 */ /* 0x000fe200078e0200 */
[----:B------:R-:W5:Y:S03]  /*3b20*/  LDG.E.64 R112, desc[UR36][R122.64+0xf0] ;  /* 0x0000f0247a707981 */ /* 0x000f66000c1e1b00 */
[----:B------:R-:W-:-:S05]  /*3b30*/  IMAD.SHL.U32 R13, R13, 0x4, RZ ;  /* 0x000000040d0d7824 */ /* 0x000fca00078e00ff */
[----:B------:R-:W-:-:S13]  /*3b40*/  ISETP.GE.AND P1, PT, R13, R11, PT ;  /* 0x0000000b0d00720c */ /* 0x000fda0003f26270 */
[----:B0-----:R-:W1:Y:S01]  /*3b50*/  @!P1 LDC.64 R14, c[0x0][0x3b8] ;  /* 0x0000ee00ff0e9b82 */ /* 0x001e620000000a00 */
[----:B------:R-:W-:-:S04]  /*3b60*/  @!P1 IADD3 R11, P2, PT, R5, R13, RZ ;  /* 0x0000000d050b9210 */ /* 0x000fc80007f5e0ff */
[----:B------:R-:W-:Y:S02]  /*3b70*/  @!P1 LEA.HI.X.SX32 R12, R13, R16, 0x1, P2 ;  /* 0x000000100d0c9211 */ /* 0x000fe400010f0eff */
[----:B-1234-:R-:W-:-:S04]  /*3b80*/  @!P1 LEA R114, P3, R11, R14, 0x2 ;  /* 0x0000000e0b729211 */ /* 0x01efc800078610ff */
[----:B------:R-:W-:Y:S02]  /*3b90*/  @!P1 LEA.HI.X R115, R11, R15, R12, 0x2, P3 ;  /* 0x0000000f0b739211 */ /* 0x000fe400018f140c */
[----:B------:R-:W-:-:S06]  /*3ba0*/  CS2R R14, SRZ ;  /* 0x00000000000e7805 */ /* 0x000fcc000001ff00 */
[----:B------:R-:W2:Y:S02]  /*3bb0*/  @!P1 LDG.E.64 R14, desc[UR36][R114.64] ;  /* 0x00000024720e9981 */ /* 0x000ea4000c1e1b00 */
[----:B--2---:R-:W-:Y:S01]  /*3bc0*/  FADD.FTZ R11, R18, R14 ;  /* 0x0000000e120b7221 */ /* 0x004fe20000010000 */
[----:B------:R-:W-:-:S03]  /*3bd0*/  FADD.FTZ R12, R19, R15 ;  /* 0x0000000f130c7221 */ /* 0x000fc60000010000 */
[----:B-----5:R-:W-:Y:S01]  /*3be0*/  FMUL.FTZ R112, R11, R112 ;  /* 0x000000700b707220 */ /* 0x020fe20000410000 */
[----:B------:R-:W-:Y:S01]  /*3bf0*/  FMUL.FTZ R113, R12, R113 ;  /* 0x000000710c717220 */ /* 0x000fe20000410000 */
[----:B------:R-:W-:Y:S06]  /*3c00*/  @P1 BRA `(.L_x_1568) ;  /* 0x0000002000441947 */ /* 0x000fec0003800000 */
[----:B------:R-:W-:-:S04]  /*3c10*/  IADD3 R11, P1, PT, R4, R13, RZ ;  /* 0x0000000d040b7210 */ /* 0x000fc80007f3e0ff */
[----:B------:R-:W-:Y:S02]  /*3c20*/  LEA.HI.X.SX32 R14, R13, R10, 0x1, P1 ;  /* 0x0000000a0d0e7211 */ /* 0x000fe400008f0eff */
[----:B------:R-:W-:-:S04]  /*3c30*/  LEA R12, P1, R11, UR18, 0x2 ;  /* 0x000000120b0c7c11 */ /* 0x000fc8000f8210ff */
[----:B------:R-:W-:-:S05]  /*3c40*/  LEA.HI.X R13, R11, UR19, R14, 0x2, P1 ;  /* 0x000000130b0d7c11 */ /* 0x000fca00088f140e */
[----:B------:R0:W-:Y:S01]  /*3c50*/  STG.E.64 desc[UR36][R12.64], R112 ;  /* 0x000000700c007986 */ /* 0x0001e2000c101b24 */
[----:B------:R-:W-:Y:S05]  /*3c60*/  BRA `(.L_x_1568) ;  /* 0x00000020002c7947 */ /* 0x000fea0003800000 */
.L_x_1541:
        /* <DEDUP_REMOVED lines=15> */
[----:B------:R-:W2:Y:S01]  /*3d60*/  @!P2 LDG.E.64 R82, desc[UR36][R124.64] ;  /* 0x000000247c52a981 */ /* 0x000ea2000c1e1b00 */
[----:B------:R-:W-:-:S05]  /*3d70*/  @!P2 IADD3 R12, P3, PT, R4, R115, RZ ;  /* 0x00000073040ca210 */ /* 0x000fca0007f7e0ff */
[----:B------:R-:W-:Y:S01]  /*3d80*/  @!P2 IMAD.X R114, RZ, RZ, R10, P3 ;  /* 0x000000ffff72a224 */ /* 0x000fe200018e060a */
[----:B0-----:R-:W-:-:S04]  /*3d90*/  @!P2 LEA R14, P4, R12, R14, 0x2 ;  /* 0x0000000e0c0ea211 */ /* 0x001fc800078810ff */
[----:B------:R-:W-:Y:S01]  /*3da0*/  @!P2 LEA.HI.X R15, R12, R15, R114, 0x2, P4 ;  /* 0x0000000f0c0fa211 */ /* 0x000fe200020f1472 */
[----:B--2---:R-:W-:Y:S01]  /*3db0*/  FADD.FTZ R82, R48, R82 ;  /* 0x0000005230527221 */ /* 0x004fe20000010000 */
[----:B------:R-:W-:-:S05]  /*3dc0*/  FADD.FTZ R83, R49, R83 ;  /* 0x0000005331537221 */ /* 0x000fca0000010000 */
[----:B------:R0:W-:Y:S02]  /*3dd0*/  @!P2 STG.E.64 desc[UR36][R14.64], R82 ;  /* 0x000000520e00a986 */ /* 0x0001e4000c101b24 */
.L_x_1570:
[----:B------:R-:W-:Y:S05]  /*3de0*/  BSYNC.RECONVERGENT B2 ;  /* 0x0000000000027941 */ /* 0x000fea0003800200 */
.L_x_1569:
[----:B------:R-:W-:Y:S04]  /*3df0*/  BSSY.RECONVERGENT B2, `(.L_x_1571) ;  /* 0x0000025000027945 */ /* 0x000fe80003800200 */
[----:B------:R-:W-:Y:S05]  /*3e00*/  @P1 BRA `(.L_x_1572) ;  /* 0x00000000008c1947 */ /* 0x000fea0003800000 */
[----:B------:R-:W-:Y:S01]  /*3e10*/  IMAD.SHL.U32 R125, R13, 0x4, RZ ;  /* 0x000000040d7d7824 */ /* 0x000fe200078e00ff */
[----:B------:R-:W-:-:S04]  /*3e20*/  CS2R R84, SRZ ;  /* 0x0000000000547805 */ /* 0x000fc8000001ff00 */
[----:B------:R-:W-:-:S13]  /*3e30*/  ISETP.GE.AND P2, PT, R125, R11, PT ;  /* 0x0000000b7d00720c */ /* 0x000fda0003f46270 */
[----:B0-----:R-:W0:Y:S01]  /*3e40*/  @!P2 LDC.64 R14, c[0x0][0x3b8] ;  /* 0x0000ee00ff0eab82 */ /* 0x001e220000000a00 */
[----:B------:R-:W-:-:S04]  /*3e50*/  @!P2 IADD3 R12, P3, PT, R5, R125, RZ ;  /* 0x0000007d050ca210 */ /* 0x000fc80007f7e0ff */
[----:B0-----:R-:W-:Y:S02]  /*3e60*/  @!P2 LEA R86, P4, R12, R14, 0x2 ;  /* 0x0000000e0c56a211 */ /* 0x001fe400078810ff */
[----:B------:R-:W-:-:S04]  /*3e70*/  @!P2 LEA.HI.X.SX32 R14, R125, R16, 0x1, P3 ;  /* 0x000000107d0ea211 */ /* 0x000fc800018f0eff */
[----:B------:R-:W-:Y:S02]  /*3e80*/  @!P2 LEA.HI.X R87, R12, R15, R14, 0x2, P4 ;  /* 0x0000000f0c57a211 */ /* 0x000fe400020f140e */
[----:B------:R-:W0:Y:S03]  /*3e90*/  @!P2 LDC.64 R14, c[0x0][0x3b8] ;  /* 0x0000ee00ff0eab82 */ /* 0x000e260000000a00 */
[----:B------:R-:W2:Y:S01]  /*3ea0*/  @!P2 LDG.E.64 R84, desc[UR36][R86.64] ;  /* 0x000000245654a981 */ /* 0x000ea2000c1e1b00 */
[----:B------:R-:W-:Y:S02]  /*3eb0*/  LEA R12, R0, R115, 0x3 ;  /* 0x00000073000c7211 */ /* 0x000fe400078e18ff */
[----:B------:R-:W-:Y:S02]  /*3ec0*/  @!P2 IADD3 R114, P4, PT, R4, R125, RZ ;  /* 0x0000007d0472a210 */ /* 0x000fe40007f9e0ff */
[----:B------:R-:W-:-:S02]  /*3ed0*/  ISETP.GE.AND P3, PT, R12, R11, PT ;  /* 0x0000000b0c00720c */ /* 0x000fc40003f66270 */
[----:B------:R-:W-:Y:S02]  /*3ee0*/  @!P2 LEA.HI.X.SX32 R125, R125, R10, 0x1, P4 ;  /* 0x0000000a7d7da211 */ /* 0x000fe400020f0eff */
[----:B0-----:R-:W-:-:S04]  /*3ef0*/  @!P2 LEA R124, P4, R114, R14, 0x2 ;  /* 0x0000000e727ca211 */ /* 0x001fc800078810ff */
[----:B------:R-:W-:-:S05]  /*3f00*/  @!P2 LEA.HI.X R125, R114, R15, R125, 0x2, P4 ;  /* 0x0000000f727da211 */ /* 0x000fca00020f147d */
[----:B------:R-:W0:Y:S01]  /*3f10*/  @!P3 LDC.64 R14, c[0x0][0x3b8] ;  /* 0x0000ee00ff0ebb82 */ /* 0x000e220000000a00 */
[----:B--2---:R-:W-:Y:S01]  /*3f20*/  FADD.FTZ R84, R46, R84 ;  /* 0x000000542e547221 */ /* 0x004fe20000010000 */
[----:B------:R-:W-:-:S05]  /*3f30*/  FADD.FTZ R85, R47, R85 ;  /* 0x000000552f557221 */ /* 0x000fca0000010000 */
[----:B------:R0:W-:Y:S01]  /*3f40*/  @!P2 STG.E.64 desc[UR36][R124.64], R84 ;  /* 0x000000547c00a986 */ /* 0x0001e2000c101b24 */
[----:B------:R-:W-:-:S04]  /*3f50*/  @!P3 IADD3 R86, P2, PT, R5, R12, RZ ;  /* 0x0000000c0556b210 */ /* 0x000fc80007f5e0ff */
[----:B0-----:R-:W-:Y:S02]  /*3f60*/  @!P3 LEA R124, P4, R86, R14, 0x2 ;  /* 0x0000000e567cb211 */ /* 0x001fe400078810ff */
[----:B------:R-:W-:-:S04]  /*3f70*/  @!P3 LEA.HI.X.SX32 R14, R12, R16, 0x1, P2 ;  /* 0x000000100c0eb211 */ /* 0x000fc800010f0eff */
[----:B------:R-:W-:Y:S02]  /*3f80*/  @!P3 LEA.HI.X R125, R86, R15, R14, 0x2, P4 ;  /* 0x0000000f567db211 */ /* 0x000fe400020f140e */
[----:B------:R-:W-:-:S06]  /*3f90*/  CS2R R86, SRZ ;  /* 0x0000000000567805 */ /* 0x000fcc000001ff00 */
[----:B------:R-:W2:Y:S01]  /*3fa0*/  @!P3 LDG.E.64 R86, desc[UR36][R124.64] ;  /* 0x000000247c56b981 */ /* 0x000ea2000c1e1b00 */
[----:B------:R-:W-:-:S13]  /*3fb0*/  ISETP.GE.AND P2, PT, R12, R11, PT ;  /* 0x0000000b0c00720c */ /* 0x000fda0003f46270 */
[----:B------:R-:W0:Y:S01]  /*3fc0*/  @!P2 LDC.64 R14, c[0x0][0x3b8] ;  /* 0x0000ee00ff0eab82 */ /* 0x000e220000000a00 */
[----:B------:R-:W-:-:S04]  /*3fd0*/  @!P2 IADD3 R114, P3, PT, R4, R12, RZ ;  /* 0x0000000c0472a210 */ /* 0x000fc80007f7e0ff */
[----:B------:R-:W-:Y:S02]  /*3fe0*/  @!P2 LEA.HI.X.SX32 R12, R12, R10, 0x1, P3 ;  /* 0x0000000a0c0ca211 */ /* 0x000fe400018f0eff */
[----:B0-----:R-:W-:-:S04]  /*3ff0*/  @!P2 LEA R14, P3, R114, R14, 0x2 ;  /* 0x0000000e720ea211 */ /* 0x001fc800078610ff */
[----:B------:R-:W-:Y:S01]  /*4000*/  @!P2 LEA.HI.X R15, R114, R15, R12, 0x2, P3 ;  /* 0x0000000f720fa211 */ /* 0x000fe200018f140c */
[----:B--2---:R-:W-:Y:S01]  /*4010*/  FADD.FTZ R86, R44, R86 ;  /* 0x000000562c567221 */ /* 0x004fe20000010000 */
[----:B------:R-:W-:-:S05]  /*4020*/  FADD.FTZ R87, R45, R87 ;  /* 0x000000572d577221 */ /* 0x000fca0000010000 */
[----:B------:R1:W-:Y:S02]  /*4030*/  @!P2 STG.E.64 desc[UR36][R14.64], R86 ;  /* 0x000000560e00a986 */ /* 0x0003e4000c101b24 */
.L_x_1572:
[----:B------:R-:W-:Y:S05]  /*4040*/  BSYNC.RECONVERGENT B2 ;  /* 0x0000000000027941 */ /* 0x000fea0003800200 */
.L_x_1571:
[----:B------:R-:W-:Y:S04]  /*4050*/  BSSY.RECONVERGENT B2, `(.L_x_1573) ;  /* 0x0000028000027945 */ /* 0x000fe80003800200 */
[----:B------:R-:W-:Y:S05]  /*4060*/  @P1 BRA `(.L_x_1574) ;  /* 0x0000000000981947 */ /* 0x000fea0003800000 */
[----:B------:R-:W-:-:S04]  /*4070*/  IMAD R12, R0, 0x2, R13 ;  /* 0x00000002000c7824 */ /* 0x000fc800078e020d */
[----:B------:R-:W-:-:S05]  /*4080*/  IMAD.SHL.U32 R12, R12, 0x4, RZ ;  /* 0x000000040c0c7824 */ /* 0x000fca00078e00ff */
[----:B------:R-:W-:-:S13]  /*4090*/  ISETP.GE.AND P2, PT, R12, R11, PT ;  /* 0x0000000b0c00720c */ /* 0x000fda0003f46270 */
[----:B01----:R-:W0:Y:S01]  /*40a0*/  @!P2 LDC.64 R14, c[0x0][0x3b8] ;  /* 0x0000ee00ff0eab82 */ /* 0x003e220000000a00 */
        /* <DEDUP_REMOVED lines=14> */
[----:B------:R2:W-:Y:S01]  /*4190*/  @!P2 STG.E.64 desc[UR36][R14.64], R88 ;  /* 0x000000580e00a986 */ /* 0x0005e2000c101b24 */
[----:B------:R-:W-:Y:S05]  /*41a0*/  @P1 BRA `(.L_x_1574) ;  /* 0x0000000000481947 */ /* 0x000fea0003800000 */
[----:B------:R-:W-:-:S05]  /*41b0*/  IMAD R12, R0, 0x10, R115 ;  /* 0x00000010000c7824 */ /* 0x000fca00078e0273 */
[----:B------:R-:W-:-:S13]  /*41c0*/  ISETP.GE.AND P2, PT, R12, R11, PT ;  /* 0x0000000b0c00720c */ /* 0x000fda0003f46270 */
[----:B--2---:R-:W0:Y:S01]  /*41d0*/  @!P2 LDC.64 R14, c[0x0][0x3b8] ;  /* 0x0000ee00ff0eab82 */ /* 0x004e220000000a00 */
        /* <DEDUP_REMOVED lines=15> */
.L_x_1574:
[----:B------:R-:W-:Y:S05]  /*42d0*/  BSYNC.RECONVERGENT B2 ;  /* 0x0000000000027941 */ /* 0x000fea0003800200 */
.L_x_1573:
[----:B------:R-:W-:Y:S01]  /*42e0*/  BSSY.RECONVERGENT B2, `(.L_x_1575) ;  /* 0x0000015000027945 */ /* 0x000fe20003800200 */
[C---:B------:R-:W-:Y:S02]  /*42f0*/  IMAD R115, R0.reuse, 0x20, R115 ;  /* 0x0000002000737824 */ /* 0x040fe400078e0273 */
[----:B------:R-:W-:Y:S01]  /*4300*/  IMAD R13, R0, 0x4, R13 ;  /* 0x00000004000d7824 */ /* 0x000fe200078e020d */
[----:B------:R-:W-:Y:S06]  /*4310*/  @P1 BRA `(.L_x_1576) ;  /* 0x0000000000441947 */ /* 0x000fec0003800000 */
[----:B------:R-:W-:-:S05]  /*4320*/  IMAD.SHL.U32 R125, R13, 0x4, RZ ;  /* 0x000000040d7d7824 */ /* 0x000fca00078e00ff */
[----:B------:R-:W-:-:S13]  /*4330*/  ISETP.GE.AND P2, PT, R125, R11, PT ;  /* 0x0000000b7d00720c */ /* 0x000fda0003f46270 */
[----:B0123--:R-:W0:Y:S01]  /*4340*/  @!P2 LDC.64 R14, c[0x0][0x3b8] ;  /* 0x0000ee00ff0eab82 */ /* 0x00fe220000000a00 */
[----:B------:R-:W-:-:S04]  /*4350*/  @!P2 IADD3 R12, P3, PT, R5, R125, RZ ;  /* 0x0000007d050ca210 */ /* 0x000fc80007f7e0ff */
[----:B------:R-:W-:Y:S02]  /*4360*/  @!P2 LEA.HI.X.SX32 R92, R125, R16, 0x1, P3 ;  /* 0x000000107d5ca211 */ /* 0x000fe400018f0eff */
[----:B0-----:R-:W-:-:S04]  /*4370*/  @!P2 LEA R14, P4, R12, R14, 0x2 ;  /* 0x0000000e0c0ea211 */ /* 0x001fc800078810ff */
[----:B------:R-:W-:Y:S02]  /*4380*/  @!P2 LEA.HI.X R15, R12, R15, R92, 0x2, P4 ;  /* 0x0000000f0c0fa211 */ /* 0x000fe400020f145c */
[----:B------:R-:W-:-:S06]  /*4390*/  CS2R R92, SRZ ;  /* 0x00000000005c7805 */ /* 0x000fcc000001ff00 */
[----:B------:R0:W2:Y:S01]  /*43a0*/  @!P2 LDG.E.64 R92, desc[UR36][R14.64] ;  /* 0x000000240e5ca981 */ /* 0x0000a2000c1e1b00 */
[----:B------:R-:W-:-:S04]  /*43b0*/  @!P2 IADD3 R12, P3, PT, R4, R125, RZ ;  /* 0x0000007d040ca210 */ /* 0x000fc80007f7e0ff */
[----:B------:R-:W-:Y:S01]  /*43c0*/  @!P2 LEA.HI.X.SX32 R125, R125, R10, 0x1, P3 ;  /* 0x0000000a7d7da211 */ /* 0x000fe200018f0eff */
[----:B0-----:R-:W0:Y:S02]  /*43d0*/  @!P2 LDC.64 R14, c[0x0][0x3b8] ;  /* 0x0000ee00ff0eab82 */ /* 0x001e240000000a00 */
[----:B0-----:R-:W-:-:S04]  /*43e0*/  @!P2 LEA R14, P3, R12, R14, 0x2 ;  /* 0x0000000e0c0ea211 */ /* 0x001fc800078610ff */
[----:B------:R-:W-:Y:S01]  /*43f0*/  @!P2 LEA.HI.X R15, R12, R15, R125, 0x2, P3 ;  /* 0x0000000f0c0fa211 */ /* 0x000fe200018f147d */
[----:B--2---:R-:W-:Y:S01]  /*4400*/  FADD.FTZ R92, R38, R92 ;  /* 0x0000005c265c7221 */ /* 0x004fe20000010000 */
[----:B------:R-:W-:-:S05]  /*4410*/  FADD.FTZ R93, R39, R93 ;  /* 0x0000005d275d7221 */ /* 0x000fca0000010000 */
[----:B------:R4:W-:Y:S02]  /*4420*/  @!P2 STG.E.64 desc[UR36][R14.64], R92 ;  /* 0x0000005c0e00a986 */ /* 0x0009e4000c101b24 */
.L_x_1576:
[----:B------:R-:W-:Y:S05]  /*4430*/  BSYNC.RECONVERGENT B2 ;  /* 0x0000000000027941 */ /* 0x000fea0003800200 */
.L_x_1575:
[----:B------:R-:W-:Y:S01]  /*4440*/  BSSY.RECONVERGENT B2, `(.L_x_1577) ;  /* 0x0000014000027945 */ /* 0x000fe20003800200 */
[----:B------:R-:W-:-:S03]  /*4450*/  IMAD.IADD R13, R13, 0x1, R0 ;  /* 0x000000010d0d7824 */ /* 0x000fc600078e0200 */
[----:B------:R-:W-:Y:S05]  /*4460*/  @P1 BRA `(.L_x_1578) ;  /* 0x0000000000441947 */ /* 0x000fea0003800000 */
[----:B------:R-:W-:-:S05]  /*4470*/  IMAD.SHL.U32 R125, R13, 0x4, RZ ;  /* 0x000000040d7d7824 */ /* 0x000fca00078e00ff */
[----:B------:R-:W-:-:S13]  /*4480*/  ISETP.GE.AND P2, PT, R125, R11, PT ;  /* 0x0000000b7d00720c */ /* 0x000fda0003f46270 */
[----:B01234-:R-:W0:Y:S01]  /*4490*/  @!P2 LDC.64 R14, c[0x0][0x3b8] ;  /* 0x0000ee00ff0eab82 */ /* 0x01fe220000000a00 */
        /* <DEDUP_REMOVED lines=14> */
.L_x_1578:
[----:B------:R-:W-:Y:S05]  /*4580*/  BSYNC.RECONVERGENT B2 ;  /* 0x0000000000027941 */ /* 0x000fea0003800200 */
.L_x_1577:
[----:B------:R-:W-:Y:S01]  /*4590*/  BSSY.RECONVERGENT B2, `(.L_x_1579) ;  /* 0x0000014000027945 */ /* 0x000fe20003800200 */
[----:B------:R-:W-:-:S03]  /*45a0*/  IADD3 R13, PT, PT, R13, R0, RZ ;  /* 0x000000000d0d7210 */ /* 0x000fc60007ffe0ff */
        /* <DEDUP_REMOVED lines=18> */
.L_x_1580:
[----:B------:R-:W-:Y:S05]  /*46d0*/  BSYNC.RECONVERGENT B2 ;  /* 0x0000000000027941 */ /* 0x000fea0003800200 */
.L_x_1579:
[----:B------:R-:W-:Y:S04]  /*46e0*/  BSSY.RECONVERGENT B2, `(.L_x_1581) ;  /* 0x0000012000027945 */ /* 0x000fe80003800200 */
[----:B------:R-:W-:Y:S05]  /*46f0*/  @P1 BRA `(.L_x_1582) ;  /* 0x0000000000401947 */ /* 0x000fea0003800000 */
[----:B------:R-:W-:Y:S02]  /*4700*/  ISETP.GE.AND P2, PT, R115, R11, PT ;  /* 0x0000000b7300720c */ /* 0x000fe40003f46270 */
[----:B------:R-:W-:-:S11]  /*4710*/  CS2R R98, SRZ ;  /* 0x0000000000627805 */ /* 0x000fd6000001ff00 */
[----:B01234-:R-:W0:Y:S01]  /*4720*/  @!P2 LDC.64 R14, c[0x0][0x3b8] ;  /* 0x0000ee00ff0eab82 */ /* 0x01fe220000000a00 */
[----:B------:R-:W-:-:S04]  /*4730*/  @!P2 IADD3 R12, P3, PT, R5, R115, RZ ;  /* 0x00000073050ca210 */ /* 0x000fc80007f7e0ff */
[----:B0-----:R-:W-:Y:S02]  /*4740*/  @!P2 LEA R124, P4, R12, R14, 0x2 ;  /* 0x0000000e0c7ca211 */ /* 0x001fe400078810ff */
[----:B------:R-:W-:-:S04]  /*4750*/  @!P2 LEA.HI.X.SX32 R14, R115, R16, 0x1, P3 ;  /* 0x00000010730ea211 */ /* 0x000fc800018f0eff */
[----:B------:R-:W-:Y:S02]  /*4760*/  @!P2 LEA.HI.X R125, R12, R15, R14, 0x2, P4 ;  /* 0x0000000f0c7da211 */ /* 0x000fe400020f140e */
[----:B------:R-:W0:Y:S03]  /*4770*/  @!P2 LDC.64 R14, c[0x0][0x3b8] ;  /* 0x0000ee00ff0eab82 */ /* 0x000e260000000a00 */
[----:B------:R-:W2:Y:S01]  /*4780*/  @!P2 LDG.E.64 R98, desc[UR36][R124.64] ;  /* 0x000000247c62a981 */ /* 0x000ea2000c1e1b00 */
[----:B------:R-:W-:-:S04]  /*4790*/  @!P2 IADD3 R12, P3, PT, R4, R115, RZ ;  /* 0x00000073040ca210 */ /* 0x000fc80007f7e0ff */
[----:B------:R-:W-:Y:S02]  /*47a0*/  @!P2 LEA.HI.X.SX32 R115, R115, R10, 0x1, P3 ;  /* 0x0000000a7373a211 */ /* 0x000fe400018f0eff */
[----:B0-----:R-:W-:-:S04]  /*47b0*/  @!P2 LEA R14, P3, R12, R14, 0x2 ;  /* 0x0000000e0c0ea211 */ /* 0x001fc800078610ff */
[----:B------:R-:W-:Y:S01]  /*47c0*/  @!P2 LEA.HI.X R15, R12, R15, R115, 0x2, P3 ;  /* 0x0000000f0c0fa211 */ /* 0x000fe200018f1473 */
[----:B--2---:R-:W-:Y:S01]  /*47d0*/  FADD.FTZ R98, R32, R98 ;  /* 0x0000006220627221 */ /* 0x004fe20000010000 */
[----:B------:R-:W-:-:S05]  /*47e0*/  FADD.FTZ R99, R33, R99 ;  /* 0x0000006321637221 */ /* 0x000fca0000010000 */
[----:B------:R0:W-:Y:S02]  /*47f0*/  @!P2 STG.E.64 desc[UR36][R14.64], R98 ;  /* 0x000000620e00a986 */ /* 0x0001e4000c101b24 */
.L_x_1582:
[----:B------:R-:W-:Y:S05]  /*4800*/  BSYNC.RECONVERGENT B2 ;  /* 0x0000000000027941 */ /* 0x000fea0003800200 */
.L_x_1581:
[----:B------:R-:W-:Y:S01]  /*4810*/  BSSY.RECONVERGENT B2, `(.L_x_1583) ;  /* 0x0000014000027945 */ /* 0x000fe20003800200 */
[----:B------:R-:W-:-:S03]  /*4820*/  IMAD R13, R0, 0x2, R13 ;  /* 0x00000002000d7824 */ /* 0x000fc600078e020d */
[----:B------:R-:W-:Y:S05]  /*4830*/  @P1 BRA `(.L_x_1584) ;  /* 0x0000000000441947 */ /* 0x000fea0003800000 */
[----:B------:R-:W-:Y:S01]  /*4840*/  IMAD.SHL.U32 R125, R13, 0x4, RZ ;  /* 0x000000040d7d7824 */ /* 0x000fe200078e00ff */
[----:B------:R-:W-:-:S04]  /*4850*/  CS2R R100, SRZ ;  /* 0x0000000000647805 */ /* 0x000fc8000001ff00 */
[----:B------:R-:W-:-:S13]  /*4860*/  ISETP.GE.AND P2, PT, R125, R11, PT ;  /* 0x0000000b7d00720c */ /* 0x000fda0003f46270 */
        /* <DEDUP_REMOVED lines=14> */
.L_x_1584:
[----:B------:R-:W-:Y:S05]  /*4950*/  BSYNC.RECONVERGENT B2 ;  /* 0x0000000000027941 */ /* 0x000fea0003800200 */
.L_x_1583:
[----:B------:R-:W-:Y:S01]  /*4960*/  BSSY.RECONVERGENT B2, `(.L_x_1585) ;  /* 0x0000014000027945 */ /* 0x000fe20003800200 */
[----:B------:R-:W-:-:S03]  /*4970*/  IMAD.IADD R13, R13, 0x1, R0 ;  /* 0x000000010d0d7824 */ /* 0x000fc600078e0200 */
        /* <DEDUP_REMOVED lines=18> */
.L_x_1586:
[----:B------:R-:W-:Y:S05]  /*4aa0*/  BSYNC.RECONVERGENT B2 ;  /* 0x0000000000027941 */ /* 0x000fea0003800200 */
.L_x_1585:
        /* <DEDUP_REMOVED lines=20> */
.L_x_1588:
[----:B------:R-:W-:Y:S05]  /*4bf0*/  BSYNC.RECONVERGENT B2 ;  /* 0x0000000000027941 */ /* 0x000fea0003800200 */
.L_x_1587:
[----:B------:R-:W-:Y:S01]  /*4c00*/  BSSY.RECONVERGENT B2, `(.L_x_1589) ;  /* 0x0000014000027945 */ /* 0x000fe20003800200 */
[----:B------:R-:W-:-:S03]  /*4c10*/  IMAD.IADD R13, R13, 0x1, R0 ;  /* 0x000000010d0d7824 */ /* 0x000fc600078e0200 */
[----:B------:R-:W-:Y:S05]  /*4c20*/  @P1 BRA `(.L_x_1590) ;  /* 0x0000000000441947 */ /* 0x000fea0003800000 */
[----:B------:R-:W-:Y:S02]  /*4c30*/  SHF.L.U32 R125, R13, 0x2, RZ ;  /* 0x000000020d7d7819 */ /* 0x000fe400000006ff */
[----:B------:R-:W-:Y:S02]  /*4c40*/  CS2R R106, SRZ ;  /* 0x00000000006a7805 */ /* 0x000fe4000001ff00 */
        /* <DEDUP_REMOVED lines=15> */
.L_x_1590:
[----:B------:R-:W-:Y:S05]  /*4d40*/  BSYNC.RECONVERGENT B2 ;  /* 0x0000000000027941 */ /* 0x000fea0003800200 */
.L_x_1589:
        /* <DEDUP_REMOVED lines=20> */
.L_x_1592:
[----:B------:R-:W-:Y:S05]  /*4e90*/  BSYNC.RECONVERGENT B2 ;  /* 0x0000000000027941 */ /* 0x000fea0003800200 */
.L_x_1591:
        /* <DEDUP_REMOVED lines=20> */
.L_x_1594:
[----:B------:R-:W-:Y:S05]  /*4fe0*/  BSYNC.RECONVERGENT B2 ;  /* 0x0000000000027941 */ /* 0x000fea0003800200 */
.L_x_1593:
[----:B------:R-:W-:Y:S05]  /*4ff0*/  @P1 BRA `(.L_x_1568) ;  /* 0x0000000c00481947 */ /* 0x000fea0003800000 */
[----:B------:R-:W-:Y:S01]  /*5000*/  IMAD.IADD R13, R13, 0x1, R0 ;  /* 0x000000010d0d7824 */ /* 0x000fe200078e0200 */
[----:B------:R-:W-:Y:S01]  /*5010*/  BSSY.RECONVERGENT B2, `(.L_x_1595) ;  /* 0x000000a000027945 */ /* 0x000fe20003800200 */
[----:B------:R-:W-:Y:S02]  /*5020*/  CS2R R112, SRZ ;  /* 0x0000000000707805 */ /* 0x000fe4000001ff00 */
[----:B------:R-:W-:-:S05]  /*5030*/  IMAD.SHL.U32 R13, R13, 0x4, RZ ;  /* 0x000000040d0d7824 */ /* 0x000fca00078e00ff */
[----:B------:R-:W-:-:S13]  /*5040*/  ISETP.GE.AND P2, PT, R13, R11, PT ;  /* 0x0000000b0d00720c */ /* 0x000fda0003f46270 */
[----:B------:R-:W-:Y:S05]  /*5050*/  @P2 BRA `(.L_x_1596) ;  /* 0x0000000000142947 */ /* 0x000fea0003800000 */
[----:B------:R-:W-:-:S04]  /*5060*/  IADD3 R11, P1, PT, R5, R13, RZ ;  /* 0x0000000d050b7210 */ /* 0x000fc80007f3e0ff */
[----:B------:R-:W-:Y:S02]  /*5070*/  LEA.HI.X.SX32 R12, R13, R16, 0x1, P1 ;  /* 0x000000100d0c7211 */ /* 0x000fe400008f0eff */
[----:B------:R-:W-:-:S04]  /*5080*/  LEA R112, P1, R11, UR18, 0x2 ;  /* 0x000000120b707c11 */ /* 0x000fc8000f8210ff */
[----:B------:R-:W-:-:S06]  /*5090*/  LEA.HI.X R113, R11, UR19, R12, 0x2, P1 ;  /* 0x000000130b717c11 */ /* 0x000fcc00088f140c */
[----:B------:R-:W5:Y:S03]  /*50a0*/  LDG.E.64 R112, desc[UR36][R112.64] ;  /* 0x0000002470707981 */ /* 0x000f66000c1e1b00 */
.L_x_1596:
[----:B------:R-:W-:Y:S05]  /*50b0*/  BSYNC.RECONVERGENT B2 ;  /* 0x0000000000027941 */ /* 0x000fea0003800200 */
.L_x_1595:
[----:B-----5:R-:W-:Y:S01]  /*50c0*/  FADD.FTZ R112, R18, R112 ;  /* 0x0000007012707221 */ /* 0x020fe20000010000 */
[----:B------:R-:W-:Y:S01]  /*50d0*/  FADD.FTZ R113, R19, R113 ;  /* 0x0000007113717221 */ /* 0x000fe20000010000 */
[----:B------:R-:W-:Y:S06]  /*50e0*/  @P2 BRA `(.L_x_1568) ;  /* 0x0000000c000c2947 */ /* 0x000fec0003800000 */
[----:B------:R-:W-:-:S04]  /*50f0*/  IADD3 R11, P1, PT, R4, R13, RZ ;  /* 0x0000000d040b7210 */ /* 0x000fc80007f3e0ff */
[----:B01234-:R-:W-:Y:S02]  /*5100*/  LEA.HI.X.SX32 R14, R13, R10, 0x1, P1 ;  /* 0x0000000a0d0e7211 */ /* 0x01ffe400008f0eff */
[----:B------:R-:W-:-:S04]  /*5110*/  LEA R12, P1, R11, UR18, 0x2 ;  /* 0x000000120b0c7c11 */ /* 0x000fc8000f8210ff */
[----:B------:R-:W-:-:S05]  /*5120*/  LEA.HI.X R13, R11, UR19, R14, 0x2, P1 ;  /* 0x000000130b0d7c11 */ /* 0x000fca00088f140e */
[----:B------:R0:W-:Y:S01]  /*5130*/  STG.E.64 desc[UR36][R12.64], R112 ;  /* 0x000000700c007986 */ /* 0x0001e2000c101b24 */
[----:B------:R-:W-:Y:S05]  /*5140*/  BRA `(.L_x_1568) ;  /* 0x0000000800f47947 */ /* 0x000fea0003800000 */
.L_x_1540:
[C---:B------:R-:W-:Y:S01]  /*5150*/  IMAD.IADD R115, R13.reuse, 0x1, R0 ;  /* 0x000000010d737824 */ /* 0x040fe200078e0200 */
[----:B------:R-:W-:Y:S01]  /*5160*/  SHF.L.U32 R13, R13, 0x2, RZ ;  /* 0x000000020d0d7819 */ /* 0x000fe200000006ff */
[----:B------:R-:W-:Y:S01]  /*5170*/  IMAD R11, R0, 0x30, RZ ;  /* 0x00000030000b7824 */ /* 0x000fe200078e02ff */
[----:B------:R-:W-:Y:S01]  /*5180*/  ISETP.GE.AND P2, PT, R17, UR45, PT ;  /* 0x0000002d11007c0c */ /* 0x000fe2000bf46270 */
[----:B------:R-:W-:-:S03]  /*5190*/  IMAD.SHL.U32 R114, R115, 0x4, RZ ;  /* 0x0000000473727824 */ /* 0x000fc600078e00ff */
[----:B------:R-:W-:Y:S02]  /*51a0*/  FSEL R85, R85, RZ, P2 ;  /* 0x000000ff55557208 */ /* 0x000fe40001000000 */
[----:B------:R-:W-:Y:S02]  /*51b0*/  ISETP.GE.AND P3, PT, R114, R11, PT ;  /* 0x0000000b7200720c */ /* 0x000fe40003f66270 */
[----:B------:R-:W-:Y:S02]  /*51c0*/  FSEL R84, R84, RZ, P2 ;  /* 0x000000ff54547208 */ /* 0x000fe40001000000 */
[----:B------:R-:W-:-:S13]  /*51d0*/  ISETP.GE.OR P3, PT, R17, UR45, P3 ;  /* 0x0000002d11007c0c */ /* 0x000fda0009f66670 */
[----:B------:R-:W0:Y:S01]  /*51e0*/  @!P3 LDC.64 R14, c[0x0][0x3b8] ;  /* 0x0000ee00ff0ebb82 */ /* 0x000e220000000a00 */
[----:B------:R-:W-:-:S04]  /*51f0*/  @!P3 IADD3 R12, P1, PT, R5, R114, RZ ;  /* 0x00000072050cb210 */ /* 0x000fc80007f3e0ff */
[----:B------:R-:W-:Y:S02]  /*5200*/  @!P3 LEA.HI.X.SX32 R114, R114, R16, 0x1, P1 ;  /* 0x000000107272b211 */ /* 0x000fe400008f0eff */
[----:B0-----:R-:W-:-:S04]  /*5210*/  @!P3 LEA R14, P1, R12, R14, 0x2 ;  /* 0x0000000e0c0eb211 */ /* 0x001fc800078210ff */
[----:B------:R-:W-:Y:S01]  /*5220*/  @!P3 LEA.HI.X R15, R12, R15, R114, 0x2, P1 ;  /* 0x0000000f0c0fb211 */ /* 0x000fe200008f1472 */
[----:B------:R-:W-:-:S04]  /*5230*/  IMAD R114, R0, 0x8, R13 ;  /* 0x0000000800727824 */ /* 0x000fc800078e020d */
[----:B------:R0:W5:Y:S01]  /*5240*/  @!P3 LDG.E.64 R84, desc[UR36][R14.64] ;  /* 0x000000240e54b981 */ /* 0x000162000c1e1b00 */
[----:B------:R-:W-:-:S04]  /*5250*/  ISETP.GE.AND P1, PT, R114, R11, PT ;  /* 0x0000000b7200720c */ /* 0x000fc80003f26270 */
[----:B------:R-:W-:-:S13]  /*5260*/  ISETP.GE.OR P1, PT, R17, UR45, P1 ;  /* 0x0000002d11007c0c */ /* 0x000fda0008f26670 */
[----:B0-----:R-:W0:Y:S01]  /*5270*/  @!P1 LDC.64 R14, c[0x0][0x3b8] ;  /* 0x0000ee00ff0e9b82 */ /* 0x001e220000000a00 */
[----:B------:R-:W-:-:S04]  /*5280*/  @!P1 IADD3 R12, P3, PT, R5, R114, RZ ;  /* 0x00000072050c9210 */ /* 0x000fc80007f7e0ff */
[----:B------:R-:W-:Y:S02]  /*5290*/  @!P1 LEA.HI.X.SX32 R114, R114, R16, 0x1, P3 ;  /* 0x0000001072729211 */ /* 0x000fe400018f0eff */
[----:B0-----:R-:W-:-:S04]  /*52a0*/  @!P1 LEA R124, P3, R12, R14, 0x2 ;  /* 0x0000000e0c7c9211 */ /* 0x001fc800078610ff */
[----:B------:R-:W-:Y:S01]  /*52b0*/  @!P1 LEA.HI.X R125, R12, R15, R114, 0x2, P3 ;  /* 0x0000000f0c7d9211 */ /* 0x000fe200018f1472 */
[----:B------:R-:W-:-:S04]  /*52c0*/  IMAD R12, R0, 0x2, R115 ;  /* 0x00000002000c7824 */ /* 0x000fc800078e0273 */
[----:B------:R-:W-:-:S05]  /*52d0*/  IMAD.SHL.U32 R114, R12, 0x4, RZ ;  /* 0x000000040c727824 */ /* 0x000fca00078e00ff */
[----:B------:R-:W-:-:S04]  /*52e0*/  ISETP.GE.AND P3, PT, R114, R11, PT ;  /* 0x0000000b7200720c */ /* 0x000fc80003f66270 */
[----:B------:R-:W-:-:S13]  /*52f0*/  ISETP.GE.OR P3, PT, R17, UR45, P3 ;  /* 0x0000002d11007c0c */ /* 0x000fda0009f66670 */
[----:B------:R-:W0:Y:S01]  /*5300*/  @!P3 LDC.64 R14, c[0x0][0x3b8] ;  /* 0x0000ee00ff0ebb82 */ /* 0x000e220000000a00 */
[----:B------:R-:W-:Y:S02]  /*5310*/  FSEL R87, R87, RZ, P2 ;  /* 0x000000ff57577208 */ /* 0x000fe40001000000 */
[----:B------:R-:W-:-:S06]  /*5320*/  FSEL R86, R86, RZ, P2 ;  /* 0x000000ff56567208 */ /* 0x000fcc0001000000 */
[----:B------:R-:W5:Y:S01]  /*5330*/  @!P1 LDG.E.64 R86, desc[UR36][R124.64] ;  /* 0x000000247c569981 */ /* 0x000f62000c1e1b00 */
[----:B------:R-:W-:-:S04]  /*5340*/  @!P3 IADD3 R12, P1, PT, R5, R114, RZ ;  /* 0x00000072050cb210 */ /* 0x000fc80007f3e0ff */
[----:B------:R-:W-:Y:S02]  /*5350*/  @!P3 LEA.HI.X.SX32 R114, R114, R16, 0x1, P1 ;  /* 0x000000107272b211 */ /* 0x000fe400008f0eff */
[----:B0-----:R-:W-:-:S04]  /*5360*/  @!P3 LEA R14, P1, R12, R14, 0x2 ;  /* 0x0000000e0c0eb211 */ /* 0x001fc800078210ff */
[----:B------:R-:W-:Y:S01]  /*5370*/  @!P3 LEA.HI.X R15, R12, R15, R114, 0x2, P1 ;  /* 0x0000000f0c0fb211 */ /* 0x000fe200008f1472 */
[----:B------:R-:W-:-:S05]  /*5380*/  IMAD R114, R0, 0x10, R13 ;  /* 0x0000001000727824 */ /* 0x000fca00078e020d */
[----:B------:R-:W-:-:S04]  /*5390*/  ISETP.GE.AND P1, PT, R114, R11, PT ;  /* 0x0000000b7200720c */ /* 0x000fc80003f26270 */
[----:B------:R-:W-:Y:S02]  /*53a0*/  ISETP.GE.OR P1, PT, R17, UR45, P1 ;  /* 0x0000002d11007c0c */ /* 0x000fe40008f26670 */
[----:B------:R-:W-:Y:S02]  /*53b0*/  FSEL R89, R89, RZ, P2 ;  /* 0x000000ff59597208 */ /* 0x000fe40001000000 */
[----:B------:R-:W-:-:S06]  /*53c0*/  FSEL R88, R88, RZ, P2 ;  /* 0x000000ff58587208 */ /* 0x000fcc0001000000 */
[----:B------:R0:W5:Y:S03]  /*53d0*/  @!P3 LDG.E.64 R88, desc[UR36][R14.64] ;  /* 0x000000240e58b981 */ /* 0x000166000c1e1b00 */
        /* <DEDUP_REMOVED lines=12> */
[----:B------:R1:W5:Y:S01]  /*54a0*/  @!P1 LDG.E.64 R90, desc[UR36][R124.64] ;  /* 0x000000247c5a9981 */ /* 0x000362000c1e1b00 */
[----:B------:R-:W-:Y:S01]  /*54b0*/  @!P3 IADD3 R115, P1, PT, R5, R114, RZ ;  /* 0x000000720573b210 */ /* 0x000fe20007f3e0ff */
[----:B------:R-:W-:-:S03]  /*54c0*/  IMAD.IADD R12, R12, 0x1, R0 ;  /* 0x000000010c0c7824 */ /* 0x000fc600078e0200 */
[----:B-1----:R-:W-:Y:S02]  /*54d0*/  @!P3 LEA.HI.X.SX32 R124, R114, R16, 0x1, P1 ;  /* 0x00000010727cb211 */ /* 0x002fe400008f0eff */
[----:B0-----:R-:W-:-:S04]  /*54e0*/  @!P3 LEA R114, P1, R115, R14, 0x2 ;  /* 0x0000000e7372b211 */ /* 0x001fc800078210ff */
[----:B------:R-:W-:Y:S01]  /*54f0*/  @!P3 LEA.HI.X R115, R115, R15, R124, 0x2, P1 ;  /* 0x0000000f7373b211 */ /* 0x000fe200008f147c */
[----:B------:R-:W-:-:S05]  /*5500*/  IMAD.SHL.U32 R124, R12, 0x4, RZ ;  /* 0x000000040c7c7824 */ /* 0x000fca00078e00ff */
[----:B------:R-:W-:-:S04]  /*5510*/  ISETP.GE.AND P4, PT, R124, R11, PT ;  /* 0x0000000b7c00720c */ /* 0x000fc80003f86270 */
[----:B------:R-:W-:-:S13]  /*5520*/  ISETP.GE.OR P4, PT, R17, UR45, P4 ;  /* 0x0000002d11007c0c */ /* 0x000fda000a786670 */
[----:B------:R-:W0:Y:S01]  /*5530*/  @!P4 LDC.64 R14, c[0x0][0x3b8] ;  /* 0x0000ee00ff0ecb82 */ /* 0x000e220000000a00 */
[----:B------:R-:W-:Y:S02]  /*5540*/  FSEL R93, R93, RZ, P2 ;  /* 0x000000ff5d5d7208 */ /* 0x000fe40001000000 */
[----:B------:R-:W-:Y:S02]  /*5550*/  FSEL R92, R92, RZ, P2 ;  /* 0x000000ff5c5c7208 */ /* 0x000fe40001000000 */
[----:B------:R-:W-:-:S04]  /*5560*/  @!P4 IADD3 R125, P1, PT, R5, R124, RZ ;  /* 0x0000007c057dc210 */ /* 0x000fc80007f3e0ff */
[----:B------:R1:W5:Y:S02]  /*5570*/  @!P3 LDG.E.64 R92, desc[UR36][R114.64] ;  /* 0x00000024725cb981 */ /* 0x000364000c1e1b00 */
[----:B-1----:R-:W-:Y:S02]  /*5580*/  @!P4 LEA.HI.X.SX32 R114, R124, R16, 0x1, P1 ;  /* 0x000000107c72c211 */ /* 0x002fe400008f0eff */
[----:B------:R-:W-:Y:S02]  /*5590*/  IADD3 R115, PT, PT, R12, R0, RZ ;  /* 0x000000000c737210 */ /* 0x000fe40007ffe0ff */
        /* <DEDUP_REMOVED lines=8> */
[----:B------:R-:W-:-:S04]  /*5620*/  ISETP.GE.AND P3, PT, R13, R11, PT ;  /* 0x0000000b0d00720c */ /* 0x000fc80003f66270 */
[----:B------:R-:W-:Y:S01]  /*5630*/  ISETP.GE.OR P3, PT, R17, UR45, P3 ;  /* 0x0000002d11007c0c */ /* 0x000fe20009f66670 */
[----:B------:R0:W5:Y:S01]  /*5640*/  @!P4 LDG.E.64 R94, desc[UR36][R124.64] ;  /* 0x000000247c5ec981 */ /* 0x000162000c1e1b00 */
[----:B------:R-:W-:-:S04]  /*5650*/  @!P1 IADD3 R12, P4, PT, R5, R114, RZ ;  /* 0x00000072050c9210 */ /* 0x000fc80007f9e0ff */
[----:B------:R-:W-:Y:S02]  /*5660*/  @!P1 LEA.HI.X.SX32 R114, R114, R16, 0x1, P4 ;  /* 0x0000001072729211 */ /* 0x000fe400020f0eff */
[----:B0-----:R-:W-:-:S04]  /*5670*/  @!P1 LEA R124, P4, R12, R14, 0x2 ;  /* 0x0000000e0c7c9211 */ /* 0x001fc800078810ff */
[----:B------:R-:W-:Y:S02]  /*5680*/  @!P1 LEA.HI.X R125, R12, R15, R114, 0x2, P4 ;  /* 0x0000000f0c7d9211 */ /* 0x000fe400020f1472 */
[----:B------:R-:W0:Y:S01]  /*5690*/  @!P3 LDC.64 R14, c[0x0][0x3b8] ;  /* 0x0000ee00ff0ebb82 */ /* 0x000e220000000a00 */
[----:B------:R-:W-:Y:S02]  /*56a0*/  FSEL R97, R97, RZ, P2 ;  /* 0x000000ff61617208 */ /* 0x000fe40001000000 */
[----:B------:R-:W-:Y:S01]  /*56b0*/  FSEL R96, R96, RZ, P2 ;  /* 0x000000ff60607208 */ /* 0x000fe20001000000 */
[----:B------:R-:W-:-:S05]  /*56c0*/  IMAD R12, R0, 0x20, R13 ;  /* 0x00000020000c7824 */ /* 0x000fca00078e020d */
[----:B------:R0:W5:Y:S01]  /*56d0*/  @!P1 LDG.E.64 R96, desc[UR36][R124.64] ;  /* 0x000000247c609981 */ /* 0x000162000c1e1b00 */
[----:B------:R-:W-:Y:S02]  /*56e0*/  ISETP.GE.AND P1, PT, R17, UR45, PT ;  /* 0x0000002d11007c0c */ /* 0x000fe4000bf26270 */
[----:B------:R-:W-:Y:S02]  /*56f0*/  @!P3 IADD3 R13, P4, PT, R5, R13, RZ ;  /* 0x0000000d050db210 */ /* 0x000fe40007f9e0ff */
[----:B------:R-:W-:Y:S02]  /*5700*/  ISETP.GE.OR P2, PT, R12, R11, P1 ;  /* 0x0000000b0c00720c */ /* 0x000fe40000f46670 */
[----:B0-----:R-:W-:Y:S01]  /*5710*/  @!P3 LEA R124, P5, R13, R14, 0x2 ;  /* 0x0000000e0d7cb211 */ /* 0x001fe200078a10ff */
[----:B------:R-:W-:Y:S01]  /*5720*/  @!P3 IMAD.X R14, RZ, RZ, R16, P4 ;  /* 0x000000ffff0eb224 */ /* 0x000fe200020e0610 */
[----:B------:R-:W-:-:S04]  /*5730*/  ISETP.GE.AND P4, PT, R17, UR45, PT ;  /* 0x0000002d11007c0c */ /* 0x000fc8000bf86270 */
[----:B------:R-:W-:-:S05]  /*5740*/  @!P3 LEA.HI.X R125, R13, R15, R14, 0x2, P5 ;  /* 0x0000000f0d7db211 */ /* 0x000fca00028f140e */
[----:B------:R-:W0:Y:S01]  /*5750*/  @!P2 LDC.64 R14, c[0x0][0x3b8] ;  /* 0x0000ee00ff0eab82 */ /* 0x000e220000000a00 */
[----:B------:R-:W-:Y:S02]  /*5760*/  FSEL R83, R83, RZ, P4 ;  /* 0x000000ff53537208 */ /* 0x000fe40002000000 */
[----:B------:R-:W-:Y:S01]  /*5770*/  FSEL R82, R82, RZ, P4 ;  /* 0x000000ff52527208 */ /* 0x000fe20002000000 */
[----:B------:R-:W-:-:S05]  /*5780*/  IMAD R115, R0, 0x2, R115 ;  /* 0x0000000200737824 */ /* 0x000fca00078e0273 */
[----:B------:R1:W5:Y:S01]  /*5790*/  @!P3 LDG.E.64 R82, desc[UR36][R124.64] ;  /* 0x000000247c52b981 */ /* 0x000362000c1e1b00 */
[----:B------:R-:W-:Y:S01]  /*57a0*/  @!P2 IADD3 R13, P3, PT, R5, R12, RZ ;  /* 0x0000000c050da210 */ /* 0x000fe20007f7e0ff */
[----:B-1----:R-:W-:-:S05]  /*57b0*/  IMAD.SHL.U32 R125, R115, 0x4, RZ ;  /* 0x00000004737d7824 */ /* 0x002fca00078e00ff */
[----:B------:R-:W-:Y:S02]  /*57c0*/  ISETP.GE.OR P4, PT, R125, R11, P1 ;  /* 0x0000000b7d00720c */ /* 0x000fe40000f86670 */
[----:B------:R-:W-:Y:S02]  /*57d0*/  @!P2 LEA.HI.X.SX32 R114, R12, R16, 0x1, P3 ;  /* 0x000000100c72a211 */ /* 0x000fe400018f0eff */
[----:B0-----:R-:W-:-:S04]  /*57e0*/  @!P2 LEA R12, P3, R13, R14, 0x2 ;  /* 0x0000000e0d0ca211 */ /* 0x001fc800078610ff */
[----:B------:R-:W-:-:S05]  /*57f0*/  @!P2 LEA.HI.X R13, R13, R15, R114, 0x2, P3 ;  /* 0x0000000f0d0da211 */ /* 0x000fca00018f1472 */
[----:B------:R-:W0:Y:S01]  /*5800*/  @!P4 LDC.64 R14, c[0x0][0x3b8] ;  /* 0x0000ee00ff0ecb82 */ /* 0x000e220000000a00 */
[----:B------:R-:W-:Y:S01]  /*5810*/  ISETP.GE.AND P3, PT, R17, UR45, PT ;  /* 0x0000002d11007c0c */ /* 0x000fe2000bf66270 */
[----:B------:R-:W-:-:S03]  /*5820*/  IMAD.IADD R115, R115, 0x1, R0 ;  /* 0x0000000173737824 */ /* 0x000fc600078e0200 */
[----:B------:R-:W-:Y:S02]  /*5830*/  FSEL R99, R99, RZ, P3 ;  /* 0x000000ff63637208 */ /* 0x000fe40001800000 */
[----:B------:R-:W-:Y:S01]  /*5840*/  FSEL R98, R98, RZ, P3 ;  /* 0x000000ff62627208 */ /* 0x000fe20001800000 */
[----:B------:R-:W-:Y:S01]  /*5850*/  IMAD.SHL.U32 R114, R115, 0x4, RZ ;  /* 0x0000000473727824 */ /* 0x000fe200078e00ff */
[----:B------:R-:W-:-:S04]  /*5860*/  @!P4 IADD3 R124, P5, PT, R5, R125, RZ ;  /* 0x0000007d057cc210 */ /* 0x000fc80007fbe0ff */
[----:B------:R0:W5:Y:S01]  /*5870*/  @!P2 LDG.E.64 R98, desc[UR36][R12.64] ;  /* 0x000000240c62a981 */ /* 0x000162000c1e1b00 */
[----:B------:R-:W-:Y:S02]  /*5880*/  ISETP.GE.OR P2, PT, R114, R11, P1 ;  /* 0x0000000b7200720c */ /* 0x000fe40000f46670 */
[----:B------:R-:W-:Y:S02]  /*5890*/  @!P4 LEA.HI.X.SX32 R125, R125, R16, 0x1, P5 ;  /* 0x000000107d7dc211 */ /* 0x000fe400028f0eff */
[----:B0-----:R-:W-:-:S04]  /*58a0*/  @!P4 LEA R12, P5, R124, R14, 0x2 ;  /* 0x0000000e7c0cc211 */ /* 0x001fc800078a10ff */
[----:B------:R-:W-:-:S05]  /*58b0*/  @!P4 LEA.HI.X R13, R124, R15, R125, 0x2, P5 ;  /* 0x0000000f7c0dc211 */ /* 0x000fca00028f147d */
[----:B------:R-:W0:Y:S01]  /*58c0*/  @!P2 LDC.64 R14, c[0x0][0x3b8] ;  /* 0x0000ee00ff0eab82 */ /* 0x000e220000000a00 */
[----:B------:R-:W-:Y:S02]  /*58d0*/  FSEL R101, R101, RZ, P3 ;  /* 0x000000ff65657208 */ /* 0x000fe40001800000 */
[----:B------:R-:W-:Y:S01]  /*58e0*/  FSEL R100, R100, RZ, P3 ;  /* 0x000000ff64647208 */ /* 0x000fe20001800000 */
[----:B------:R-:W-:-:S05]  /*58f0*/  IMAD.IADD R115, R115, 0x1, R0 ;  /* 0x0000000173737824 */ /* 0x000fca00078e0200 */
[----:B------:R1:W5:Y:S01]  /*5900*/  @!P4 LDG.E.64 R100, desc[UR36][R12.64] ;  /* 0x000000240c64c981 */ /* 0x000362000c1e1b00 */
[----:B------:R-:W-:Y:S02]  /*5910*/  @!P2 IADD3 R125, P5, PT, R5, R114, RZ ;  /* 0x00000072057da210 */ /* 0x000fe40007fbe0ff */
[----:B-1----:R-:W-:-:S04]  /*5920*/  SHF.L.U32 R12, R115, 0x2, RZ ;  /* 0x00000002730c7819 */ /* 0x002fc800000006ff */
[----:B------:R-:W-:Y:S02]  /*5930*/  ISETP.GE.OR P4, PT, R12, R11, P1 ;  /* 0x0000000b0c00720c */ /* 0x000fe40000f86670 */
[----:B------:R-:W-:Y:S02]  /*5940*/  @!P2 LEA.HI.X.SX32 R114, R114, R16, 0x1, P5 ;  /* 0x000000107272a211 */ /* 0x000fe400028f0eff */
[----:B0-----:R-:W-:-:S04]  /*5950*/  @!P2 LEA R124, P5, R125, R14, 0x2 ;  /* 0x0000000e7d7ca211 */ /* 0x001fc800078a10ff */
[----:B------:R-:W-:-:S05]  /*5960*/  @!P2 LEA.HI.X R125, R125, R15, R114, 0x2, P5 ;  /* 0x0000000f7d7da211 */ /* 0x000fca00028f1472 */
[----:B------:R-:W0:Y:S01]  /*5970*/  @!P4 LDC.64 R14, c[0x0][0x3b8] ;  /* 0x0000ee00ff0ecb82 */ /* 0x000e220000000a00 */
[----:B------:R-:W-:Y:S01]  /*5980*/  IMAD.IADD R115, R115, 0x1, R0 ;  /* 0x0000000173737824 */ /* 0x000fe200078e0200 */
[----:B------:R-:W-:Y:S02]  /*5990*/  FSEL R103, R103, RZ, P3 ;  /* 0x000000ff67677208 */ /* 0x000fe40001800000 */
[----:B------:R-:W-:Y:S01]  /*59a0*/  FSEL R102, R102, RZ, P3 ;  /* 0x000000ff66667208 */ /* 0x000fe20001800000 */
[----:B------:R-:W-:Y:S01]  /*59b0*/  IMAD.SHL.U32 R114, R115, 0x4, RZ ;  /* 0x0000000473727824 */ /* 0x000fe200078e00ff */
[----:B------:R-:W-:-:S04]  /*59c0*/  @!P4 IADD3 R13, P5, PT, R5, R12, RZ ;  /* 0x0000000c050dc210 */ /* 0x000fc80007fbe0ff */
[----:B------:R1:W5:Y:S01]  /*59d0*/  @!P2 LDG.E.64 R102, desc[UR36][R124.64] ;  /* 0x000000247c66a981 */ /* 0x000362000c1e1b00 */
[----:B------:R-:W-:Y:S02]  /*59e0*/  ISETP.GE.OR P2, PT, R114, R11, P1 ;  /* 0x0000000b7200720c */ /* 0x000fe40000f46670 */
[----:B-1----:R-:W-:Y:S02]  /*59f0*/  @!P4 LEA.HI.X.SX32 R124, R12, R16, 0x1, P5 ;  /* 0x000000100c7cc211 */ /* 0x002fe400028f0eff */
[----:B0-----:R-:W-:-:S04]  /*5a00*/  @!P4 LEA R12, P5, R13, R14, 0x2 ;  /* 0x0000000e0d0cc211 */ /* 0x001fc800078a10ff */
[----:B------:R-:W-:-:S05]  /*5a10*/  @!P4 LEA.HI.X R13, R13, R15, R124, 0x2, P5 ;  /* 0x0000000f0d0dc211 */ /* 0x000fca00028f147c */
[----:B------:R-:W0:Y:S01]  /*5a20*/  @!P2 LDC.64 R14, c[0x0][0x3b8] ;  /* 0x0000ee00ff0eab82 */ /* 0x000e220000000a00 */
[----:B------:R-:W-:Y:S02]  /*5a30*/  FSEL R105, R105, RZ, P3 ;  /* 0x000000ff69697208 */ /* 0x000fe40001800000 */
[----:B------:R-:W-:Y:S01]  /*5a40*/  FSEL R104, R104, RZ, P3 ;  /* 0x000000ff68687208 */ /* 0x000fe20001800000 */
[----:B------:R-:W-:-:S05]  /*5a50*/  IMAD.IADD R115, R115, 0x1, R0 ;  /* 0x0000000173737824 */ /* 0x000fca00078e0200 */
[----:B------:R1:W5:Y:S01]  /*5a60*/  @!P4 LDG.E.64 R104, desc[UR36][R12.64] ;  /* 0x000000240c68c981 */ /* 0x000362000c1e1b00 */
[----:B------:R-:W-:Y:S01]  /*5a70*/  @!P2 IADD3 R125, P5, PT, R5, R114, RZ ;  /* 0x00000072057da210 */ /* 0x000fe20007fbe0ff */
[----:B-1----:R-:W-:-:S05]  /*5a80*/  IMAD.SHL.U32 R12, R115, 0x4, RZ ;  /* 0x00000004730c7824 */ /* 0x002fca00078e00ff */
[----:B------:R-:W-:Y:S02]  /*5a90*/  ISETP.GE.OR P4, PT, R12, R11, P1 ;  /* 0x0000000b0c00720c */ /* 0x000fe40000f86670 */
[----:B------:R-:W-:Y:S02]  /*5aa0*/  @!P2 LEA.HI.X.SX32 R114, R114, R16, 0x1, P5 ;  /* 0x000000107272a211 */ /* 0x000fe400028f0eff */
[----:B0-----:R-:W-:-:S04]  /*5ab0*/  @!P2 LEA R124, P5, R125, R14, 0x2 ;  /* 0x0000000e7d7ca211 */ /* 0x001fc800078a10ff */
[----:B------:R-:W-:Y:S01]  /*5ac0*/  @!P2 LEA.HI.X R125, R125, R15, R114, 0x2, P5 ;  /* 0x0000000f7d7da211 */ /* 0x000fe200028f1472 */
[----:B------:R-:W-:-:S04]  /*5ad0*/  IMAD.IADD R115, R115, 0x1, R0 ;  /* 0x0000000173737824 */ /* 0x000fc800078e0200 */
[----:B------:R-:W0:Y:S01]  /*5ae0*/  @!P4 LDC.64 R14, c[0x0][0x3b8] ;  /* 0x0000ee00ff0ecb82 */ /* 0x000e220000000a00 */
[----:B------:R-:W-:Y:S02]  /*5af0*/  FSEL R107, R107, RZ, P3 ;  /* 0x000000ff6b6b7208 */ /* 0x000fe40001800000 */
[----:B------:R-:W-:Y:S01]  /*5b00*/  FSEL R106, R106, RZ, P3 ;  /* 0x000000ff6a6a7208 */ /* 0x000fe20001800000 */
[----:B------:R-:W-:-:S05]  /*5b10*/  IMAD.SHL.U32 R114, R115, 0x4, RZ ;  /* 0x0000000473727824 */ /* 0x000fca00078e00ff */
[----:B------:R1:W5:Y:S01]  /*5b20*/  @!P2 LDG.E.64 R106, desc[UR36][R124.64] ;  /* 0x000000247c6aa981 */ /* 0x000362000c1e1b00 */
[----:B------:R-:W-:-:S04]  /*5b30*/  ISETP.GE.AND P2, PT, R114, R11, PT ;  /* 0x0000000b7200720c */ /* 0x000fc80003f46270 */
[----:B------:R-:W-:Y:S02]  /*5b40*/  ISETP.GE.OR P2, PT, R17, UR45, P2 ;  /* 0x0000002d11007c0c */ /* 0x000fe40009746670 */
[----:B------:R-:W-:-:S04]  /*5b50*/  @!P4 IADD3 R13, P5, PT, R5, R12, RZ ;  /* 0x0000000c050dc210 */ /* 0x000fc80007fbe0ff */
[----:B-1----:R-:W-:Y:S02]  /*5b60*/  @!P4 LEA.HI.X.SX32 R124, R12, R16, 0x1, P5 ;  /* 0x000000100c7cc211 */ /* 0x002fe400028f0eff */
[----:B0-----:R-:W-:-:S04]  /*5b70*/  @!P4 LEA R12, P5, R13, R14, 0x2 ;  /* 0x0000000e0d0cc211 */ /* 0x001fc800078a10ff */
[----:B------:R-:W-:Y:S02]  /*5b80*/  @!P4 LEA.HI.X R13, R13, R15, R124, 0x2, P5 ;  /* 0x0000000f0d0dc211 */ /* 0x000fe400028f147c */
[----:B------:R-:W0:Y:S01]  /*5b90*/  @!P2 LDC.64 R14, c[0x0][0x3b8] ;  /* 0x0000ee00ff0eab82 */ /* 0x000e220000000a00 */
[----:B------:R-:W-:Y:S02]  /*5ba0*/  FSEL R109, R109, RZ, P3 ;  /* 0x000000ff6d6d7208 */ /* 0x000fe40001800000 */
[----:B------:R-:W-:-:S06]  /*5bb0*/  FSEL R108, R108, RZ, P3 ;  /* 0x000000ff6c6c7208 */ /* 0x000fcc0001800000 */
[----:B------:R1:W5:Y:S01]  /*5bc0*/  @!P4 LDG.E.64 R108, desc[UR36][R12.64] ;  /* 0x000000240c6cc981 */ /* 0x000362000c1e1b00 */
[----:B------:R-:W-:-:S04]  /*5bd0*/  @!P2 IADD3 R124, P4, PT, R5, R114, RZ ;  /* 0x00000072057ca210 */ /* 0x000fc80007f9e0ff */
[----:B------:R-:W-:Y:S02]  /*5be0*/  @!P2 LEA.HI.X.SX32 R114, R114, R16, 0x1, P4 ;  /* 0x000000107272a211 */ /* 0x000fe400020f0eff */
[----:B------:R-:W-:Y:S02]  /*5bf0*/  FSEL R111, R111, RZ, P3 ;  /* 0x000000ff6f6f7208 */ /* 0x000fe40001800000 */
[----:B------:R-:W-:Y:S02]  /*5c00*/  FSEL R110, R110, RZ, P3 ;  /* 0x000000ff6e6e7208 */ /* 0x000fe40001800000 */
[----:B0-----:R-:W-:-:S04]  /*5c10*/  @!P2 LEA R14, P4, R124, R14, 0x2 ;  /* 0x0000000e7c0ea211 */ /* 0x001fc800078810ff */
[----:B------:R-:W-:-:S05]  /*5c20*/  @!P2 LEA.HI.X R15, R124, R15, R114, 0x2, P4 ;  /* 0x0000000f7c0fa211 */ /* 0x000fca00020f1472 */
[----:B------:R1:W5:Y:S01]  /*5c30*/  @!P2 LDG.E.64 R110, desc[UR36][R14.64] ;  /* 0x000000240e6ea981 */ /* 0x000362000c1e1b00 */
[----:B------:R-:W-:Y:S05]  /*5c40*/  @P1 BRA `(.L_x_1568) ;  /* 0x0000000000341947 */ /* 0x000fea0003800000 */
[----:B------:R-:W-:Y:S01]  /*5c50*/  IMAD.IADD R115, R115, 0x1, R0 ;  /* 0x0000000173737824 */ /* 0x000fe200078e0200 */
[----:B------:R-:W-:Y:S01]  /*5c60*/  UMOV UR4, URZ ;  /* 0x000000ff00047c82 */ /* 0x000fe20008000000 */
[----:B------:R-:W-:Y:S01]  /*5c70*/  UMOV UR5, URZ ;  /* 0x000000ff00057c82 */ /* 0x000fe20008000000 */
[----:B------:R-:W-:Y:S01]  /*5c80*/  MOV R113, UR4 ;  /* 0x0000000400717c02 */ /* 0x000fe20008000f00 */
[----:B-1----:R-:W-:Y:S02]  /*5c90*/  IMAD.SHL.U32 R12, R115, 0x4, RZ ;  /* 0x00000004730c7824 */ /* 0x002fe400078e00ff */
[----:B------:R-:W-:-:S03]  /*5ca0*/  IMAD.U32 R112, RZ, RZ, UR5 ;  /* 0x00000005ff707e24 */ /* 0x000fc6000f8e00ff */
[----:B------:R-:W-:-:S13]  /*5cb0*/  ISETP.GE.AND P1, PT, R12, R11, PT ;  /* 0x0000000b0c00720c */ /* 0x000fda0003f26270 */
[----:B------:R-:W-:Y:S05]  /*5cc0*/  @P1 BRA `(.L_x_1568) ;  /* 0x0000000000141947 */ /* 0x000fea0003800000 */
[----:B------:R-:W-:-:S04]  /*5cd0*/  IADD3 R11, P1, PT, R5, R12, RZ ;  /* 0x0000000c050b7210 */ /* 0x000fc80007f3e0ff */
[----:B------:R-:W-:Y:S02]  /*5ce0*/  LEA.HI.X.SX32 R12, R12, R16, 0x1, P1 ;  /* 0x000000100c0c7211 */ /* 0x000fe400008f0eff */
[----:B------:R-:W-:-:S04]  /*5cf0*/  LEA R112, P1, R11, UR18, 0x2 ;  /* 0x000000120b707c11 */ /* 0x000fc8000f8210ff */
[----:B------:R-:W-:-:S06]  /*5d00*/  LEA.HI.X R113, R11, UR19, R12, 0x2, P1 ;  /* 0x000000130b717c11 */ /* 0x000fcc00088f140c */
[----:B------:R-:W5:Y:S03]  /*5d10*/  LDG.E.64 R112, desc[UR36][R112.64] ;  /* 0x0000002470707981 */ /* 0x000f66000c1e1b00 */
.L_x_1568:
[----:B------:R-:W-:Y:S05]  /*5d20*/  BSYNC.RECONVERGENT B0 ;  /* 0x0000000000007941 */ /* 0x000fea0003800200 */
.L_x_1539:
[----:B-----5:R-:W-:Y:S01]  /*5d30*/  FMUL.FTZ R11, R78, R84 ;  /* 0x000000544e0b7220 */ /* 0x020fe20000410000 */
[----:B01----:R-:W-:Y:S01]  /*5d40*/  FMUL.FTZ R12, R79, R85 ;  /* 0x000000554f0c7220 */ /* 0x003fe20000410000 */
[----:B------:R-:W-:Y:S01]  /*5d50*/  UMOV UR4, 0xffffffff ;  /* 0xffffffff00047882 */ /* 0x000fe20000000000 */
[----:B------:R-:W-:Y:S01]  /*5d60*/  ISETP.GE.AND P1, PT, R17, UR45, PT ;  /* 0x0000002d11007c0c */ /* 0x000fe2000bf26270 */
        /* <DEDUP_REMOVED lines=20> */
[----:B------:R-:W2:Y:S02]  /*5eb0*/  S2R R11, SR_TID.X ;  /* 0x00000000000b7919 */ /* 0x000ea40000002100 */
        /* <DEDUP_REMOVED lines=11> */
[----:B--234-:R-:W-:Y:S01]  /*5f70*/  LOP3.LUT R114, R11, 0x1, RZ, 0xc0, !PT ;  /* 0x000000010b727812 */ /* 0x01cfe200078ec0ff */
[----:B------:R-:W-:Y:S06]  /*5f80*/  BRA.DIV UR4, `(.L_x_1597) ;  /* 0x0000005a040c7947 */ /* 0x000fec000b800000 */
[----:B------:R0:W1:Y:S02]  /*5f90*/  SHFL.BFLY PT, R14, R13, 0x1, 0x1f ;  /* 0x0c201f000d0e7f89 */ /* 0x00006400000e0000 */
.L_x_1677:
        /* <DEDUP_REMOVED lines=25> */
.L_x_1599:
[----:B------:R-:W-:Y:S05]  /*6130*/  BSYNC.RECONVERGENT B0 ;  /* 0x0000000000007941 */ /* 0x000fea0003800200 */
.L_x_1598:
[C---:B-1----:R-:W-:Y:S01]  /*6140*/  VIADD R11, R117.reuse, 0x3f ;  /* 0x0000003f750b7836 */ /* 0x042fe20000000000 */
[----:B------:R-:W-:Y:S01]  /*6150*/  IADD3 R8, P2, PT, R8, 0x40, RZ ;  /* 0x0000004008087810 */ /* 0x000fe20007f5e0ff */
[----:B------:R-:W-:Y:S02]  /*6160*/  VIADD R117, R117, 0x40 ;  /* 0x0000004075757836 */ /* 0x000fe40000000000 */
[----:B------:R-:W-:Y:S01]  /*6170*/  VIADD R116, R116, 0x100 ;  /* 0x0000010074747836 */ /* 0x000fe20000000000 */
[----:B------:R-:W-:Y:S01]  /*6180*/  ISETP.GE.AND P1, PT, R11, R118, PT ;  /* 0x000000760b00720c */ /* 0x000fe20003f26270 */
[----:B------:R-:W-:Y:S02]  /*6190*/  VIADD R7, R7, 0x40 ;  /* 0x0000004007077836 */ /* 0x000fe40000000000 */
[----:B------:R-:W-:-:S10]  /*61a0*/  IMAD.X R9, RZ, RZ, R9, P2 ;  /* 0x000000ffff097224 */ /* 0x000fd400010e0609 */
[----:B------:R-:W-:Y:S05]  /*61b0*/  @!P1 BRA `(.L_x_1600) ;  /* 0xffffffc000449947 */ /* 0x000fea000383ffff */
.L_x_1538:
[----:B01-3--:R-:W-:Y:S05]  /*61c0*/  BSYNC B1 ;  /* 0x0000000000017941 */ /* 0x00bfea0003800000 */
.L_x_1537:
        /* <DEDUP_REMOVED lines=9> */
.L_x_1683:
        /* <DEDUP_REMOVED lines=8> */
[----:B------:R-:W-:Y:S01]  /*62e0*/  @!P0 STS [R4], R5 ;  /* 0x0000000504008388 */ /* 0x000fe20000000800 */
[----:B------:R-:W-:Y:S01]  /*62f0*/  BAR.SYNC.DEFER_BLOCKING 0x0 ;  /* 0x0000000000007b1d */ /* 0x000fe20000010000 */
[C---:B------:R-:W-:Y:S01]  /*6300*/  ISETP.GT.U32.AND P0, PT, R6.reuse, 0x3, PT ;  /* 0x000000030600780c */ /* 0x040fe20003f04070 */
[----:B------:R-:W-:Y:S02]  /*6310*/  IMAD.MOV.U32 R10, RZ, RZ, -0x800001 ;  /* 0xff7fffffff0a7424 */ /* 0x000fe400078e00ff */
[----:B------:R-:W-:Y:S02]  /*6320*/  IMAD R7, R6, 0x4, R7 ;  /* 0x0000000406077824 */ /* 0x000fe400078e0207 */
[----:B------:R-:W-:Y:S01]  /*6330*/  BSSY.RECONVERGENT B0, `(.L_x_1602) ;  /* 0x0000156000007945 */ /* 0x000fe20003800200 */
[----:B------:R-:W-:-:S07]  /*6340*/  IMAD.MOV.U32 R9, RZ, RZ, RZ ;  /* 0x000000ffff097224 */ /* 0x000fce00078e00ff */
[----:B------:R-:W0:Y:S04]  /*6350*/  @!P0 LDS R10, [R7] ;  /* 0x00000000070a8984 */ /* 0x000e280000000800 */
[----:B0-----:R-:W0:Y:S02]  /*6360*/  SHFL.BFLY PT, R5, R10, 0x2, 0x1f ;  /* 0x0c401f000a057f89 */ /* 0x001e2400000e0000 */
[----:B0-----:R-:W-:Y:S02]  /*6370*/  FMNMX.FTZ R11, R5, R10, !PT ;  /* 0x0000000a050b7209 */ /* 0x001fe40007810000 */
[----:B------:R-:W-:-:S03]  /*6380*/  IADD3 R5, PT, PT, R3, UR47, RZ ;  /* 0x0000002f03057c10 */ /* 0x000fc6000fffe0ff */
[----:B------:R-:W0:Y:S01]  /*6390*/  SHFL.BFLY PT, R8, R11, 0x1, 0x1f ;  /* 0x0c201f000b087f89 */ /* 0x000e2200000e0000 */
        /* <DEDUP_REMOVED lines=21> */
[----:B------:R-:W-:-:S03]  /*64f0*/  IMAD.MOV.U32 R10, RZ, RZ, R5 ;  /* 0x000000ffff0a7224 */ /* 0x000fc600078e0005 */
[----:B------:R-:W-:Y:S01]  /*6500*/  LEA R12, R18, R9, 0x18 ;  /* 0x00000009120c7211 */ /* 0x000fe200078ec0ff */
[----:B------:R-:W-:Y:S01]  /*6510*/  IMAD.MOV.U32 R9, RZ, RZ, RZ ;  /* 0x000000ffff097224 */ /* 0x000fe200078e00ff */
[----:B------:R-:W-:-:S03]  /*6520*/  LOP3.LUT R0, R0, 0x3, RZ, 0xc0, !PT ;  /* 0x0000000300007812 */ /* 0x000fc600078ec0ff */
[----:B------:R-:W-:Y:S01]  /*6530*/  IMAD R11, R3, 0x4, R12 ;  /* 0x00000004030b7824 */ /* 0x000fe200078e020c */
[----:B------:R-:W-:-:S07]  /*6540*/  IADD3 R0, PT, PT, -R0, RZ, RZ ;  /* 0x000000ff00007210 */ /* 0x000fce0007ffe1ff */
.L_x_1607:
        /* <DEDUP_REMOVED lines=11> */
.L_x_1606:
[----:B------:R-:W-:Y:S05]  /*6600*/  BSYNC.RECONVERGENT B1 ;  /* 0x0000000000017941 */ /* 0x000fea0003800200 */
.L_x_1605:
        /* <DEDUP_REMOVED lines=11> */
[----:B------:R-:W-:Y:S01]  /*66c0*/  IMAD.U32 R43, RZ, RZ, UR44 ;  /* 0x0000002cff2b7e24 */ /* 0x000fe2000f8e00ff */
[----:B------:R-:W-:-:S03]  /*66d0*/  PLOP3.LUT P0, PT, PT, PT, PT, 0x8, 0x80 ;  /* 0x000000000080781c */ /* 0x000fc60003f0e170 */
[----:B------:R-:W-:-:S10]  /*66e0*/  VIADD R43, R43, 0xfffffa00 ;  /* 0xfffffa002b2b7836 */ /* 0x000fd40000000000 */
.L_x_1610:
[----:B------:R-:W0:Y:S01]  /*66f0*/  LDS R11, [R0+-0x400] ;  /* 0xfffc0000000b7984 */ /* 0x000e220000000800 */
[----:B------:R-:W-:-:S03]  /*6700*/  VIADD R10, R10, 0x800 ;  /* 0x000008000a0a7836 */ /* 0x000fc60000000000 */
[----:B------:R-:W1:Y:S02]  /*6710*/  LDS R13, [R0+-0x200] ;  /* 0xfffe0000000d7984 */ /* 0x000e640000000800 */
[----:B------:R-:W-:Y:S02]  /*6720*/  ISETP.GE.AND P1, PT, R10, R43, PT ;  /* 0x0000002b0a00720c */ /* 0x000fe40003f26270 */
[----:B------:R-:W3:Y:S04]  /*6730*/  LDS R15, [R0] ;  /* 0x00000000000f7984 */ /* 0x000ee80000000800 */
[----:B------:R-:W5:Y:S04]  /*6740*/  LDS R17, [R0+0x200] ;  /* 0x0002000000117984 */ /* 0x000f680000000800 */
[----:B------:R-:W5:Y:S04]  /*6750*/  LDS R19, [R0+0x400] ;  /* 0x0004000000137984 */ /* 0x000f680000000800 */
[----:B--2---:R-:W2:Y:S04]  /*6760*/  LDS R21, [R0+0x600] ;  /* 0x0006000000157984 */ /* 0x004ea80000000800 */
[----:B------:R-:W2:Y:S04]  /*6770*/  LDS R23, [R0+0x800] ;  /* 0x0008000000177984 */ /* 0x000ea80000000800 */
        /* <DEDUP_REMOVED lines=19> */
[C---:B--2---:R-:W-:Y:S01]  /*68b0*/  FADD.FTZ R21, -R8.reuse, R21 ;  /* 0x0000001508157221 */ /* 0x044fe20000010100 */
[----:B------:R-:W2:Y:S01]  /*68c0*/  MUFU.EX2 R15, R15 ;  /* 0x0000000f000f7308 */ /* 0x000ea20000000800 */
[----:B------:R-:W1:Y:S01]  /*68d0*/  LDS R41, [R0+0x1a00] ;  /* 0x001a000000297984 */ /* 0x000e620000000800 */
[----:B------:R-:W-:Y:S01]  /*68e0*/  FMUL.FTZ R19, R19, 1.4426950216293334961 ;  /* 0x3fb8aa3b13137820 */ /* 0x000fe20000410000 */
[C---:B------:R-:W-:Y:S01]  /*68f0*/  FADD.FTZ R23, -R8.reuse, R23 ;  /* 0x0000001708177221 */ /* 0x040fe20000010100 */
[----:B------:R-:W2:Y:S01]  /*6900*/  MUFU.EX2 R17, R17 ;  /* 0x0000001100117308 */ /* 0x000ea20000000800 */
[----:B------:R-:W-:Y:S01]  /*6910*/  FMUL.FTZ R21, R21, 1.4426950216293334961 ;  /* 0x3fb8aa3b15157820 */ /* 0x000fe20000410000 */
[----:B---3--:R-:W-:Y:S01]  /*6920*/  FADD.FTZ R9, R11, R9 ;  /* 0x000000090b097221 */ /* 0x008fe20000010000 */
[C---:B----4-:R-:W-:Y:S01]  /*6930*/  FADD.FTZ R25, -R8.reuse, R25 ;  /* 0x0000001908197221 */ /* 0x050fe20000010100 */
[----:B------:R-:W3:Y:S01]  /*6940*/  MUFU.EX2 R19, R19 ;  /* 0x0000001300137308 */ /* 0x000ee20000000800 */
[----:B------:R-:W-:Y:S01]  /*6950*/  FMUL.FTZ R23, R23, 1.4426950216293334961 ;  /* 0x3fb8aa3b17177820 */ /* 0x000fe20000410000 */
[----:B-----5:R-:W-:Y:S01]  /*6960*/  FADD.FTZ R9, R9, R13 ;  /* 0x0000000d09097221 */ /* 0x020fe20000010000 */
[C---:B------:R-:W-:Y:S01]  /*6970*/  FADD.FTZ R27, -R8.reuse, R27 ;  /* 0x0000001b081b7221 */ /* 0x040fe20000010100 */
[----:B------:R-:W4:Y:S01]  /*6980*/  MUFU.EX2 R21, R21 ;  /* 0x0000001500157308 */ /* 0x000f220000000800 */
[----:B------:R-:W-:Y:S01]  /*6990*/  FMUL.FTZ R25, R25, 1.4426950216293334961 ;  /* 0x3fb8aa3b19197820 */ /* 0x000fe20000410000 */
[----:B--2---:R-:W-:Y:S01]  /*69a0*/  FADD.FTZ R9, R9, R15 ;  /* 0x0000000f09097221 */ /* 0x004fe20000010000 */
[C---:B------:R-:W-:Y:S01]  /*69b0*/  FADD.FTZ R29, -R8.reuse, R29 ;  /* 0x0000001d081d7221 */ /* 0x040fe20000010100 */
[----:B------:R-:W2:Y:S01]  /*69c0*/  MUFU.EX2 R23, R23 ;  /* 0x0000001700177308 */ /* 0x000ea20000000800 */
[----:B------:R-:W-:Y:S01]  /*69d0*/  FMUL.FTZ R27, R27, 1.4426950216293334961 ;  /* 0x3fb8aa3b1b1b7820 */ /* 0x000fe20000410000 */
[----:B------:R-:W-:Y:S01]  /*69e0*/  FADD.FTZ R9, R9, R17 ;  /* 0x0000001109097221 */ /* 0x000fe20000010000 */
[C---:B------:R-:W-:Y:S01]  /*69f0*/  FADD.FTZ R31, -R8.reuse, R31 ;  /* 0x0000001f081f7221 */ /* 0x040fe20000010100 */
[----:B------:R-:W5:Y:S01]  /*6a00*/  MUFU.EX2 R25, R25 ;  /* 0x0000001900197308 */ /* 0x000f620000000800 */
[----:B------:R-:W-:Y:S01]  /*6a10*/  FMUL.FTZ R29, R29, 1.4426950216293334961 ;  /* 0x3fb8aa3b1d1d7820 */ /* 0x000fe20000410000 */
[----:B---3--:R-:W-:Y:S01]  /*6a20*/  FADD.FTZ R9, R9, R19 ;  /* 0x0000001309097221 */ /* 0x008fe20000010000 */
[C---:B0-----:R-:W-:Y:S01]  /*6a30*/  FADD.FTZ R33, -R8.reuse, R33 ;  /* 0x0000002108217221 */ /* 0x041fe20000010100 */
[----:B------:R-:W0:Y:S01]  /*6a40*/  MUFU.EX2 R27, R27 ;  /* 0x0000001b001b7308 */ /* 0x000e220000000800 */
[----:B------:R-:W-:Y:S01]  /*6a50*/  FMUL.FTZ R31, R31, 1.4426950216293334961 ;  /* 0x3fb8aa3b1f1f7820 */ /* 0x000fe20000410000 */
[----:B----4-:R-:W-:Y:S01]  /*6a60*/  FADD.FTZ R9, R9, R21 ;  /* 0x0000001509097221 */ /* 0x010fe20000010000 */
[C---:B-1----:R-:W-:Y:S01]  /*6a70*/  FADD.FTZ R35, -R8.reuse, R35 ;  /* 0x0000002308237221 */ /* 0x042fe20000010100 */
[----:B------:R-:W1:Y:S01]  /*6a80*/  MUFU.EX2 R29, R29 ;  /* 0x0000001d001d7308 */ /* 0x000e620000000800 */
[----:B------:R-:W-:Y:S01]  /*6a90*/  FMUL.FTZ R33, R33, 1.4426950216293334961 ;  /* 0x3fb8aa3b21217820 */ /* 0x000fe20000410000 */
[----:B--2---:R-:W-:Y:S01]  /*6aa0*/  FADD.FTZ R9, R9, R23 ;  /* 0x0000001709097221 */ /* 0x004fe20000010000 */
[----:B------:R-:W-:Y:S01]  /*6ab0*/  FMUL.FTZ R35, R35, 1.4426950216293334961 ;  /* 0x3fb8aa3b23237820 */ /* 0x000fe20000410000 */
[----:B------:R-:W2:Y:S01]  /*6ac0*/  MUFU.EX2 R31, R31 ;  /* 0x0000001f001f7308 */ /* 0x000ea20000000800 */
[C---:B------:R-:W-:Y:S01]  /*6ad0*/  FADD.FTZ R37, -R8.reuse, R37 ;  /* 0x0000002508257221 */ /* 0x040fe20000010100 */
[----:B-----5:R-:W-:Y:S01]  /*6ae0*/  FADD.FTZ R9, R9, R25 ;  /* 0x0000001909097221 */ /* 0x020fe20000010000 */
[----:B------:R-:W-:Y:S01]  /*6af0*/  STS [R0+-0x400], R11 ;  /* 0xfffc000b00007388 */ /* 0x000fe20000000800 */
        /* <DEDUP_REMOVED lines=35> */
.L_x_1609:
[----:B------:R-:W-:Y:S05]  /*6d30*/  BSYNC.RECONVERGENT B1 ;  /* 0x0000000000017941 */ /* 0x000fea0003800200 */
.L_x_1608:
        /* <DEDUP_REMOVED lines=10> */
[----:B------:R-:W5:Y:S04]  /*6de0*/  LDS R19, [R0+0x400] ;  /* 0x0004000000137984 */ /* 0x000f680000000800 */
[----:B--2---:R-:W2:Y:S04]  /*6df0*/  LDS R21, [R0+0x600] ;  /* 0x0006000000157984 */ /* 0x004ea80000000800 */
[----:B------:R-:W2:Y:S04]  /*6e00*/  LDS R23, [R0+0x800] ;  /* 0x0008000000177984 */ /* 0x000ea80000000800 */
[----:B----4-:R-:W4:Y:S01]  /*6e10*/  LDS R25, [R0+0xa00] ;  /* 0x000a000000197984 */ /* 0x010f220000000800 */
        /* <DEDUP_REMOVED lines=9> */
[C---:B------:R-:W-:Y:S01]  /*6eb0*/  FADD.FTZ R19, -R8.reuse, R19 ;  /* 0x0000001308137221 */ /* 0x040fe20000010100 */
[----:B------:R-:W-:Y:S02]  /*6ec0*/  FMUL.FTZ R17, R17, 1.4426950216293334961 ;  /* 0x3fb8aa3b11117820 */ /* 0x000fe40000410000 */
[----:B------:R-:W3:Y:S01]  /*6ed0*/  MUFU.EX2 R15, R15 ;  /* 0x0000000f000f7308 */ /* 0x000ee20000000800 */
[----:B--2---:R-:W-:Y:S01]  /*6ee0*/  FADD.FTZ R21, -R8, R21 ;  /* 0x0000001508157221 */ /* 0x004fe20000010100 */
[----:B------:R-:W-:-:S02]  /*6ef0*/  FMUL.FTZ R19, R19, 1.4426950216293334961 ;  /* 0x3fb8aa3b13137820 */ /* 0x000fc40000410000 */
[----:B------:R-:W2:Y:S01]  /*6f00*/  MUFU.EX2 R17, R17 ;  /* 0x0000001100117308 */ /* 0x000ea20000000800 */
[C---:B------:R-:W-:Y:S01]  /*6f10*/  FADD.FTZ R23, -R8.reuse, R23 ;  /* 0x0000001708177221 */ /* 0x040fe20000010100 */
        /* <DEDUP_REMOVED lines=9> */
[----:B---3--:R-:W-:Y:S01]  /*6fb0*/  FADD.FTZ R9, R9, R15 ;  /* 0x0000000f09097221 */ /* 0x008fe20000010000 */
[----:B------:R-:W3:Y:S02]  /*6fc0*/  MUFU.EX2 R23, R23 ;  /* 0x0000001700177308 */ /* 0x000ee40000000800 */
[----:B------:R-:W-:Y:S01]  /*6fd0*/  STS [R0+-0x200], R13 ;  /* 0xfffe000d00007388 */ /* 0x000fe20000000800 */
[----:B--2---:R-:W-:Y:S01]  /*6fe0*/  FADD.FTZ R9, R9, R17 ;  /* 0x0000001109097221 */ /* 0x004fe20000010000 */
[----:B------:R-:W2:Y:S02]  /*6ff0*/  MUFU.EX2 R25, R25 ;  /* 0x0000001900197308 */ /* 0x000ea40000000800 */
[----:B------:R-:W-:Y:S01]  /*7000*/  STS [R0], R15 ;  /* 0x0000000f00007388 */ /* 0x000fe20000000800 */
        /* <DEDUP_REMOVED lines=8> */
[----:B------:R0:W-:Y:S02]  /*7090*/  STS [R0+0xa00], R25 ;  /* 0x000a001900007388 */ /* 0x0001e40000000800 */
[----:B0-----:R-:W-:-:S07]  /*70a0*/  VIADD R0, R0, 0x1000 ;  /* 0x0000100000007836 */ /* 0x001fce0000000000 */
.L_x_1612:
[----:B------:R-:W-:Y:S05]  /*70b0*/  BSYNC.RECONVERGENT B1 ;  /* 0x0000000000017941 */ /* 0x000fea0003800200 */
.L_x_1611:
        /* <DEDUP_REMOVED lines=27> */
.L_x_1604:
[----:B------:R-:W-:Y:S01]  /*7270*/  IMAD.MOV.U32 R14, RZ, RZ, 0x80 ;  /* 0x00000080ff0e7424 */ /* 0x000fe200078e00ff */
        /* <DEDUP_REMOVED lines=9> */
[----:B-1----:R-:W-:Y:S02]  /*7310*/  IMAD R17, R0, UR4, RZ ;  /* 0x0000000400117c24 */ /* 0x002fe4000f8e02ff */
[----:B------:R-:W-:-:S03]  /*7320*/  IMAD.MOV.U32 R0, RZ, RZ, R5 ;  /* 0x000000ffff007224 */ /* 0x000fc600078e0005 */
[----:B--2---:R-:W-:-:S05]  /*7330*/  SHF.R.S32.HI R20, RZ, 0x1f, R17 ;  /* 0x0000001fff147819 */ /* 0x004fca0000011411 */
[----:B------:R-:W-:Y:S05]  /*7340*/  @!P1 BRA `(.L_x_1614) ;  /* 0x00000000006c9947 */ /* 0x000fea0003800000 */
[----:B------:R-:W-:Y:S01]  /*7350*/  VIADD R15, R15, 0x220 ;  /* 0x000002200f0f7836 */ /* 0x000fe20000000000 */
[----:B------:R-:W-:Y:S01]  /*7360*/  LEA.HI R0, R12, 0x1, RZ, 0x19 ;  /* 0x000000010c007811 */ /* 0x000fe200078fc8ff */
[----:B------:R-:W-:Y:S01]  /*7370*/  IMAD.MOV.U32 R9, RZ, RZ, RZ ;  /* 0x000000ffff097224 */ /* 0x000fe200078e00ff */
[--C-:B------:R-:W-:Y:S02]  /*7380*/  IADD3 R16, P1, P2, R17, R10, R5.reuse ;  /* 0x0000000a11107210 */ /* 0x100fe40007a3e005 */
[----:B------:R-:W-:Y:S02]  /*7390*/  LEA R12, R18, R15, 0x18 ;  /* 0x0000000f120c7211 */ /* 0x000fe400078ec0ff */
[----:B------:R-:W-:Y:S01]  /*73a0*/  LOP3.LUT R10, R0, 0x3, RZ, 0xc0, !PT ;  /* 0x00000003000a7812 */ /* 0x000fe200078ec0ff */
[----:B------:R-:W-:Y:S01]  /*73b0*/  IMAD.MOV.U32 R0, RZ, RZ, R5 ;  /* 0x000000ffff007224 */ /* 0x000fe200078e0005 */
[----:B------:R-:W-:Y:S01]  /*73c0*/  IADD3.X R11, PT, PT, R20, R11, RZ, P1, P2 ;  /* 0x0000000b140b7210 */ /* 0x000fe20000fe44ff */
[----:B------:R-:W-:Y:S01]  /*73d0*/  IMAD R12, R3, 0x4, R12 ;  /* 0x00000004030c7824 */ /* 0x000fe200078e020c */
[----:B------:R-:W-:-:S07]  /*73e0*/  IADD3 R13, PT, PT, -R10, RZ, RZ ;  /* 0x000000ff0a0d7210 */ /* 0x000fce0007ffe1ff */
.L_x_1615:
[----:B------:R-:W-:-:S06]  /*73f0*/  IMAD.MOV.U32 R10, RZ, RZ, R16 ;  /* 0x000000ffff0a7224 */ /* 0x000fcc00078e0010 */
[----:B------:R1:W2:Y:S01]  /*7400*/  LDG.E.U8 R10, desc[UR36][R10.64] ;  /* 0x000000240a0a7981 */ /* 0x0002a2000c1e1100 */
[----:B------:R-:W-:Y:S01]  /*7410*/  IMAD.MOV.U32 R14, RZ, RZ, RZ ;  /* 0x000000ffff0e7224 */ /* 0x000fe200078e00ff */
[----:B------:R-:W-:Y:S01]  /*7420*/  IADD3 R16, P2, PT, R16, 0x80, RZ ;  /* 0x0000008010107810 */ /* 0x000fe20007f5e0ff */
[----:B------:R-:W-:Y:S02]  /*7430*/  VIADD R13, R13, 0x1 ;  /* 0x000000010d0d7836 */ /* 0x000fe40000000000 */
[----:B------:R-:W-:Y:S02]  /*7440*/  VIADD R0, R0, 0x80 ;  /* 0x0000008000007836 */ /* 0x000fe40000000000 */
        /* <DEDUP_REMOVED lines=11> */
.L_x_1614:
[----:B------:R-:W-:Y:S05]  /*7500*/  BSYNC.RECONVERGENT B1 ;  /* 0x0000000000017941 */ /* 0x000fea0003800200 */
.L_x_1613:
[----:B------:R-:W-:Y:S05]  /*7510*/  @!P0 BRA `(.L_x_1603) ;  /* 0x0000000000dc8947 */ /* 0x000fea0003800000 */
[----:B------:R-:W1:Y:S01]  /*7520*/  S2R R12, SR_CgaCtaId ;  /* 0x00000000000c7919 */ /* 0x000e620000008800 */
[----:B------:R-:W2:Y:S01]  /*7530*/  LDCU.64 UR8, c[0x0][0x420] ;  /* 0x00008400ff0877ac */ /* 0x000ea20008000a00 */
[----:B------:R-:W-:Y:S01]  /*7540*/  MOV R10, 0x400 ;  /* 0x00000400000a7802 */ /* 0x000fe20000000f00 */
[----:B------:R-:W-:-:S04]  /*7550*/  USHF.L.U32 UR4, UR47, 0x2, URZ ;  /* 0x000000022f047899 */ /* 0x000fc800080006ff */
[----:B------:R-:W-:Y:S02]  /*7560*/  VIADD R11, R10, 0x220 ;  /* 0x000002200a0b7836 */ /* 0x000fe40000000000 */
[----:B------:R-:W-:Y:S02]  /*7570*/  LEA R10, R0, -UR4, 0x2 ;  /* 0x80000004000a7c11 */ /* 0x000fe4000f8e10ff */
[----:B--2---:R-:W-:-:S04]  /*7580*/  IADD3 R14, P0, P1, R17, UR8, R0 ;  /* 0x00000008110e7c10 */ /* 0x004fc8000f91e000 */
[----:B------:R-:W-:Y:S02]  /*7590*/  IADD3 R14, P2, PT, R14, 0x100, RZ ;  /* 0x000001000e0e7810 */ /* 0x000fe40007f5e0ff */
[----:B-1----:R-:W-:Y:S02]  /*75a0*/  LEA R13, R12, R11, 0x18 ;  /* 0x0000000b0c0d7211 */ /* 0x002fe400078ec0ff */
[----:B------:R-:W-:Y:S02]  /*75b0*/  IADD3.X R11, PT, PT, R20, UR9, RZ, P0, P1 ;  /* 0x00000009140b7c10 */ /* 0x000fe400087e24ff */
[----:B------:R-:W-:-:S03]  /*75c0*/  IADD3 R12, PT, PT, R10, 0x400, R13 ;  /* 0x000004000a0c7810 */ /* 0x000fc60007ffe00d */
[----:B------:R-:W-:-:S07]  /*75d0*/  IMAD.X R11, RZ, RZ, R11, P2 ;  /* 0x000000ffff0b7224 */ /* 0x000fce00010e060b */
.L_x_1616:
        /* <DEDUP_REMOVED lines=18> */
[----:B------:R-:W-:Y:S02]  /*7700*/  IMAD.MOV.U32 R15, RZ, RZ, RZ ;  /* 0x000000ffff0f7224 */ /* 0x000fe400078e00ff */
[----:B------:R-:W0:Y:S01]  /*7710*/  @!P0 MUFU.EX2 R13, R14 ;  /* 0x0000000e000d8308 */ /* 0x000e220000000800 */
[----:B------:R-:W-:Y:S01]  /*7720*/  @!P1 FMUL.FTZ R16, R16, 1.4426950216293334961 ;  /* 0x3fb8aa3b10109820 */ /* 0x000fe20000410000 */
[C---:B--2---:R-:W-:Y:S01]  /*7730*/  @!P2 FADD.FTZ R18, -R8.reuse, R17 ;  /* 0x000000110812a221 */ /* 0x044fe20000010100 */
[----:B------:R-:W-:Y:S02]  /*7740*/  IMAD.MOV.U32 R17, RZ, RZ, RZ ;  /* 0x000000ffff117224 */ /* 0x000fe400078e00ff */
        /* <DEDUP_REMOVED lines=20> */
.L_x_1603:
[----:B------:R-:W-:Y:S05]  /*7890*/  BSYNC.RECONVERGENT B0 ;  /* 0x0000000000007941 */ /* 0x000fea0003800200 */
.L_x_1602:
[----:B0-----:R-:W0:Y:S01]  /*78a0*/  SHFL.BFLY PT, R0, R9, 0x10, 0x1f ;  /* 0x0e001f0009007f89 */ /* 0x001e2200000e0000 */
[C---:B------:R-:W-:Y:S01]  /*78b0*/  ISETP.NE.AND P0, PT, R6.reuse, RZ, PT ;  /* 0x000000ff0600720c */ /* 0x040fe20003f05270 */
[----:B------:R-:W1:Y:S01]  /*78c0*/  LDCU.U8 UR12, c[0x0][0x48c] ;  /* 0x00009180ff0c77ac */ /* 0x000e620008000000 */
[----:B------:R-:W-:Y:S01]  /*78d0*/  ISETP.GT.U32.AND P1, PT, R6, 0x3, PT ;  /* 0x000000030600780c */ /* 0x000fe20003f24070 */
[----:B------:R-:W3:Y:S01]  /*78e0*/  S2UR UR11, SR_CTAID.X ;  /* 0x00000000000b79c3 */ /* 0x000ee20000002500 */
[----:B------:R-:W-:Y:S01]  /*78f0*/  UMOV UR4, URZ ;  /* 0x000000ff00047c82 */ /* 0x000fe20008000000 */
[----:B------:R-:W-:Y:S01]  /*7900*/  UMOV UR5, URZ ;  /* 0x000000ff00057c82 */ /* 0x000fe20008000000 */
        /* <DEDUP_REMOVED lines=15> */
[----:B0-----:R-:W-:-:S05]  /*7a00*/  FADD.FTZ R6, R0, R9 ;  /* 0x0000000900067221 */ /* 0x001fca0000010000 */
[----:B------:R-:W0:Y:S02]  /*7a10*/  SHFL.BFLY PT, R11, R6, 0x1, 0x1f ;  /* 0x0c201f00060b7f89 */ /* 0x000e2400000e0000 */
[----:B0-----:R-:W-:-:S06]  /*7a20*/  FADD.FTZ R11, R6, R11 ;  /* 0x0000000b060b7221 */ /* 0x001fcc0000010000 */
[----:B------:R-:W0:Y:S02]  /*7a30*/  SHFL.IDX PT, R11, R11, RZ, 0x1f ;  /* 0x00001fff0b0b7589 */ /* 0x000e2400000e0000 */
[----:B0-----:R-:W-:-:S06]  /*7a40*/  FADD.FTZ R0, R11, 9.9999999747524270788e-07 ;  /* 0x358637bd0b007421 */ /* 0x001fcc0000010000 */
[----:B------:R-:W0:Y:S01]  /*7a50*/  MUFU.RCP R0, R0 ;  /* 0x0000000000007308 */ /* 0x000e220000001000 */
[----:B---3--:R-:W-:Y:S05]  /*7a60*/  BRA.U !UP0, `(.L_x_1617) ;  /* 0x0000000108247547 */ /* 0x008fea000b800000 */
[----:B------:R-:W1:Y:S01]  /*7a70*/  S2UR UR5, SR_CTAID.Y ;  /* 0x00000000000579c3 */ /* 0x000e620000002600 */
[----:B------:R-:W1:Y:S01]  /*7a80*/  LDCU UR8, c[0x0][0x3f8] ;  /* 0x00007f00ff0877ac */ /* 0x000e620008000800 */
[----:B------:R-:W3:Y:S01]  /*7a90*/  LDCU UR4, c[0x0][0x488] ;  /* 0x00009100ff0477ac */ /* 0x000ee20008000800 */
[----:B------:R-:W3:Y:S01]  /*7aa0*/  LDCU UR9, c[0x0][0x40c] ;  /* 0x00008180ff0977ac */ /* 0x000ee20008000800 */
[----:B------:R-:W5:Y:S01]  /*7ab0*/  LDCU UR10, c[0x0][0x3f4] ;  /* 0x00007e80ff0a77ac */ /* 0x000f620008000800 */
[----:B-1----:R-:W-:-:S04]  /*7ac0*/  UIMAD UR5, UR5, UR8, UR11 ;  /* 0x00000008050572a4 */ /* 0x002fc8000f8e020b */
[----:B---3--:R-:W-:-:S04]  /*7ad0*/  UIMAD UR4, UR5, UR4, UR9 ;  /* 0x00000004050472a4 */ /* 0x008fc8000f8e0209 */
[----:B-----5:R-:W-:-:S04]  /*7ae0*/  UIMAD UR4, UR4, UR10, URZ ;  /* 0x0000000a040472a4 */ /* 0x020fc8000f8e02ff */
[----:B------:R-:W-:-:S12]  /*7af0*/  USHF.R.S32.HI UR5, URZ, 0x1f, UR4 ;  /* 0x0000001fff057899 */ /* 0x000fd80008011404 */
.L_x_1617:
        /* <DEDUP_REMOVED lines=24> */
.L_x_1623:
[----:B------:R-:W0:Y:S01]  /*7c80*/  LDS R9, [R4] ;  /* 0x0000000004097984 */ /* 0x000e220000000800 */
[----:B------:R-:W-:-:S05]  /*7c90*/  VIADD R7, R7, 0x1 ;  /* 0x0000000107077836 */ /* 0x000fca0000000000 */
[----:B------:R-:W-:Y:S01]  /*7ca0*/  ISETP.NE.AND P0, PT, R7, RZ, PT ;  /* 0x000000ff0700720c */ /* 0x000fe20003f05270 */
[----:B0-----:R-:W-:-:S05]  /*7cb0*/  FMUL.FTZ R9, R9, R0 ;  /* 0x0000000009097220 */ /* 0x001fca0000410000 */
[----:B------:R0:W-:Y:S02]  /*7cc0*/  STS [R4], R9 ;  /* 0x0000000904007388 */ /* 0x0001e40000000800 */
[----:B0-----:R-:W-:-:S05]  /*7cd0*/  VIADD R4, R4, 0x200 ;  /* 0x0000020004047836 */ /* 0x001fca0000000000 */
[----:B------:R-:W-:Y:S05]  /*7ce0*/  @P0 BRA `(.L_x_1623) ;  /* 0xfffffffc00e40947 */ /* 0x000fea000383ffff */
.L_x_1622:
[----:B------:R-:W-:Y:S05]  /*7cf0*/  BSYNC.RECONVERGENT B1 ;  /* 0x0000000000017941 */ /* 0x000fea0003800200 */
.L_x_1621:
[----:B------:R-:W-:Y:S05]  /*7d00*/  @!P1 BRA `(.L_x_1619) ;  /* 0x0000001000dc9947 */ /* 0x000fea0003800000 */
[----:B------:R-:W1:Y:S01]  /*7d10*/  S2R R7, SR_CgaCtaId ;  /* 0x0000000000077919 */ /* 0x000e620000008800 */
[C---:B------:R-:W-:Y:S01]  /*7d20*/  IADD3 R6, PT, PT, -R5.reuse, UR44, RZ ;  /* 0x0000002c05067c10 */ /* 0x040fe2000fffe1ff */
[----:B------:R-:W-:Y:S01]  /*7d30*/  USHF.L.U32 UR8, UR47, 0x2, URZ ;  /* 0x000000022f087899 */ /* 0x000fe200080006ff */
[----:B------:R-:W-:Y:S01]  /*7d40*/  MOV R4, 0x400 ;  /* 0x0000040000047802 */ /* 0x000fe20000000f00 */
[----:B------:R-:W-:Y:S01]  /*7d50*/  BSSY.RECONVERGENT B1, `(.L_x_1624) ;  /* 0x000003f000017945 */ /* 0x000fe20003800200 */
[----:B------:R-:W-:Y:S02]  /*7d60*/  ISETP.GT.AND P1, PT, R6, 0x600, PT ;  /* 0x000006000600780c */ /* 0x000fe40003f24270 */
[----:B------:R-:W-:Y:S01]  /*7d70*/  PLOP3.LUT P0, PT, PT, PT, PT, 0x80, 0x8 ;  /* 0x000000000008781c */ /* 0x000fe20003f0f070 */
[----:B------:R-:W-:Y:S01]  /*7d80*/  VIADD R6, R4, 0x220 ;  /* 0x0000022004067836 */ /* 0x000fe20000000000 */
[----:B------:R-:W-:-:S04]  /*7d90*/  LEA R4, R5, -UR8, 0x2 ;  /* 0x8000000805047c11 */ /* 0x000fc8000f8e10ff */
[----:B-1----:R-:W-:-:S04]  /*7da0*/  LEA R7, R7, R6, 0x18 ;  /* 0x0000000607077211 */ /* 0x002fc800078ec0ff */
[----:B------:R-:W-:Y:S01]  /*7db0*/  IADD3 R4, PT, PT, R4, 0x400, R7 ;  /* 0x0000040004047810 */ /* 0x000fe20007ffe007 */
[----:B------:R-:W-:Y:S06]  /*7dc0*/  @!P1 BRA `(.L_x_1625) ;  /* 0x0000000000dc9947 */ /* 0x000fec0003800000 */
[----:B------:R-:W-:Y:S01]  /*7dd0*/  IMAD.U32 R6, RZ, RZ, UR44 ;  /* 0x0000002cff067e24 */ /* 0x000fe2000f8e00ff */
[----:B------:R-:W-:-:S03]  /*7de0*/  PLOP3.LUT P0, PT, PT, PT, PT, 0x8, 0x80 ;  /* 0x000000000080781c */ /* 0x000fc60003f0e170 */
[----:B------:R-:W-:-:S10]  /*7df0*/  VIADD R6, R6, 0xfffffa00 ;  /* 0xfffffa0006067836 */ /* 0x000fd40000000000 */
.L_x_1626:
        /* <DEDUP_REMOVED lines=26> */
[----:B--2---:R-:W-:-:S03]  /*7fa0*/  FMUL.FTZ R21, R0, R21 ;  /* 0x0000001500157220 */ /* 0x004fc60000410000 */
[----:B------:R-:W-:Y:S01]  /*7fb0*/  STS [R4+-0x200], R9 ;  /* 0xfffe000904007388 */ /* 0x000fe20000000800 */
[----:B------:R-:W-:-:S03]  /*7fc0*/  FMUL.FTZ R23, R0, R23 ;  /* 0x0000001700177220 */ /* 0x000fc60000410000 */
[----:B------:R-:W-:Y:S01]  /*7fd0*/  STS [R4], R11 ;  /* 0x0000000b04007388 */ /* 0x000fe20000000800 */
[----:B----4-:R-:W-:-:S03]  /*7fe0*/  FMUL.FTZ R25, R0, R25 ;  /* 0x0000001900197220 */ /* 0x010fc60000410000 */
[----:B------:R-:W-:Y:S01]  /*7ff0*/  STS [R4+0x200], R13 ;  /* 0x0002000d04007388 */ /* 0x000fe20000000800 */
[----:B------:R-:W-:-:S03]  /*8000*/  FMUL.FTZ R27, R0, R27 ;  /* 0x0000001b001b7220 */ /* 0x000fc60000410000 */
        /* <DEDUP_REMOVED lines=19> */
.L_x_1625:
[----:B------:R-:W-:Y:S05]  /*8140*/  BSYNC.RECONVERGENT B1 ;  /* 0x0000000000017941 */ /* 0x000fea0003800200 */
.L_x_1624:
        /* <DEDUP_REMOVED lines=10> */
[----:B------:R-:W4:Y:S04]  /*81f0*/  LDS R15, [R4+0x400] ;  /* 0x00040000040f7984 */ /* 0x000f280000000800 */
[----:B------:R-:W4:Y:S04]  /*8200*/  LDS R17, [R4+0x600] ;  /* 0x0006000004117984 */ /* 0x000f280000000800 */
[----:B------:R-:W4:Y:S04]  /*8210*/  LDS R19, [R4+0x800] ;  /* 0x0008000004137984 */ /* 0x000f280000000800 */
[----:B--2---:R-:W2:Y:S01]  /*8220*/  LDS R21, [R4+0xa00] ;  /* 0x000a000004157984 */ /* 0x004ea20000000800 */
[C---:B0-----:R-:W-:Y:S01]  /*8230*/  FMUL.FTZ R7, R0.reuse, R7 ;  /* 0x0000000700077220 */ /* 0x041fe20000410000 */
[----:B-1----:R-:W-:-:S04]  /*8240*/  FMUL.FTZ R9, R0, R9 ;  /* 0x0000000900097220 */ /* 0x002fc80000410000 */
[----:B------:R-:W-:Y:S01]  /*8250*/  STS [R4+-0x400], R7 ;  /* 0xfffc000704007388 */ /* 0x000fe20000000800 */
[----:B---3--:R-:W-:-:S03]  /*8260*/  FMUL.FTZ R11, R0, R11 ;  /* 0x0000000b000b7220 */ /* 0x008fc60000410000 */
[----:B------:R-:W-:Y:S01]  /*8270*/  STS [R4+-0x200], R9 ;  /* 0xfffe000904007388 */ /* 0x000fe20000000800 */
[----:B-----5:R-:W-:-:S03]  /*8280*/  FMUL.FTZ R13, R0, R13 ;  /* 0x0000000d000d7220 */ /* 0x020fc60000410000 */
[----:B------:R-:W-:Y:S01]  /*8290*/  STS [R4], R11 ;  /* 0x0000000b04007388 */ /* 0x000fe20000000800 */
[----:B----4-:R-:W-:-:S03]  /*82a0*/  FMUL.FTZ R15, R0, R15 ;  /* 0x0000000f000f7220 */ /* 0x010fc60000410000 */
[----:B------:R-:W-:Y:S01]  /*82b0*/  STS [R4+0x200], R13 ;  /* 0x0002000d04007388 */ /* 0x000fe20000000800 */
[----:B------:R-:W-:-:S03]  /*82c0*/  FMUL.FTZ R17, R0, R17 ;  /* 0x0000001100117220 */ /* 0x000fc60000410000 */
[----:B------:R-:W-:Y:S01]  /*82d0*/  STS [R4+0x400], R15 ;  /* 0x0004000f04007388 */ /* 0x000fe20000000800 */
[----:B------:R-:W-:-:S03]  /*82e0*/  FMUL.FTZ R19, R0, R19 ;  /* 0x0000001300137220 */ /* 0x000fc60000410000 */
[----:B------:R-:W-:Y:S01]  /*82f0*/  STS [R4+0x600], R17 ;  /* 0x0006001104007388 */ /* 0x000fe20000000800 */
[----:B--2---:R-:W-:-:S03]  /*8300*/  FMUL.FTZ R21, R0, R21 ;  /* 0x0000001500157220 */ /* 0x004fc60000410000 */
[----:B------:R-:W-:Y:S04]  /*8310*/  STS [R4+0x800], R19 ;  /* 0x0008001304007388 */ /* 0x000fe80000000800 */
[----:B------:R0:W-:Y:S02]  /*8320*/  STS [R4+0xa00], R21 ;  /* 0x000a001504007388 */ /* 0x0001e40000000800 */
[----:B0-----:R-:W-:-:S07]  /*8330*/  VIADD R4, R4, 0x1000 ;  /* 0x0000100004047836 */ /* 0x001fce0000000000 */
.L_x_1628:
[----:B------:R-:W-:Y:S05]  /*8340*/  BSYNC.RECONVERGENT B1 ;  /* 0x0000000000017941 */ /* 0x000fea0003800200 */
.L_x_1627:
        /* <DEDUP_REMOVED lines=15> */
.L_x_1620:
        /* <DEDUP_REMOVED lines=12> */
[----:B------:R-:W-:Y:S01]  /*8500*/  IADD3 R11, P0, PT, R5, UR4, RZ ;  /* 0x00000004050b7c10 */ /* 0x000fe2000ff1e0ff */
[----:B------:R-:W-:Y:S02]  /*8510*/  UMOV UR8, 0x400 ;  /* 0x0000040000087882 */ /* 0x000fe40000000000 */
[----:B------:R-:W-:Y:S01]  /*8520*/  UIADD3 UR8, UPT, UPT, UR8, 0x220, URZ ;  /* 0x0000022008087890 */ /* 0x000fe2000fffe0ff */
[C---:B------:R-:W-:Y:S01]  /*8530*/  IMAD.SHL.U32 R6, R4.reuse, 0x80, RZ ;  /* 0x0000008004067824 */ /* 0x040fe200078e00ff */
[----:B------:R-:W-:Y:S01]  /*8540*/  LOP3.LUT R4, R4, 0x3, RZ, 0xc0, !PT ;  /* 0x0000000304047812 */ /* 0x000fe200078ec0ff */
[----:B------:R-:W-:-:S03]  /*8550*/  IMAD.X R8, RZ, RZ, UR5, P0 ;  /* 0x00000005ff087e24 */ /* 0x000fc600080e06ff */
[----:B------:R-:W-:-:S05]  /*8560*/  LOP3.LUT R6, R6, 0x180, RZ, 0xc0, !PT ;  /* 0x0000018006067812 */ /* 0x000fca00078ec0ff */
[----:B------:R-:W-:Y:S01]  /*8570*/  IMAD.IADD R5, R5, 0x1, R6 ;  /* 0x0000000105057824 */ /* 0x000fe200078e0206 */
[----:B---3--:R-:W-:-:S04]  /*8580*/  LEA R10, P0, R11, UR14, 0x2 ;  /* 0x0000000e0b0a7c11 */ /* 0x008fc8000f8010ff */
[----:B------:R-:W-:Y:S01]  /*8590*/  LEA.HI.X R11, R11, UR15, R8, 0x2, P0 ;  /* 0x0000000f0b0b7c11 */ /* 0x000fe200080f1408 */
[----:B-1----:R-:W-:Y:S01]  /*85a0*/  ULEA UR8, UR9, UR8, 0x18 ;  /* 0x0000000809087291 */ /* 0x002fe2000f8ec0ff */
[----:B------:R-:W-:-:S05]  /*85b0*/  IMAD.MOV R8, RZ, RZ, -R4 ;  /* 0x000000ffff087224 */ /* 0x000fca00078e0a04 */
[----:B------:R-:W-:-:S07]  /*85c0*/  LEA R4, R3, UR8, 0x2 ;  /* 0x0000000803047c11 */ /* 0x000fce000f8e10ff */
.L_x_1631:
[----:B-1----:R-:W0:Y:S01]  /*85d0*/  LDS R7, [R4] ;  /* 0x0000000004077984 */ /* 0x002e220000000800 */
[----:B------:R-:W-:Y:S01]  /*85e0*/  IMAD.MOV.U32 R6, RZ, RZ, R10 ;  /* 0x000000ffff067224 */ /* 0x000fe200078e000a */
[----:B------:R-:W-:Y:S01]  /*85f0*/  IADD3 R10, P2, PT, R10, 0x200, RZ ;  /* 0x000002000a0a7810 */ /* 0x000fe20007f5e0ff */
[----:B------:R-:W-:-:S05]  /*8600*/  VIADD R8, R8, 0x1 ;  /* 0x0000000108087836 */ /* 0x000fca0000000000 */
[----:B------:R-:W-:Y:S01]  /*8610*/  ISETP.NE.AND P0, PT, R8, RZ, PT ;  /* 0x000000ff0800720c */ /* 0x000fe20003f05270 */
[----:B0-----:R-:W-:Y:S01]  /*8620*/  FMUL.FTZ R9, R7, R0 ;  /* 0x0000000007097220 */ /* 0x001fe20000410000 */
[----:B------:R-:W-:Y:S01]  /*8630*/  MOV R7, R11 ;  /* 0x0000000b00077202 */ /* 0x000fe20000000f00 */
[----:B------:R-:W-:-:S03]  /*8640*/  IMAD.X R11, RZ, RZ, R11, P2 ;  /* 0x000000ffff0b7224 */ /* 0x000fc600010e060b */
[----:B------:R0:W-:Y:S04]  /*8650*/  STS [R4], R9 ;  /* 0x0000000904007388 */ /* 0x0001e80000000800 */
[----:B------:R1:W-:Y:S01]  /*8660*/  STG.E desc[UR36][R6.64], R9 ;  /* 0x0000000906007986 */ /* 0x0003e2000c101924 */
[----:B0-----:R-:W-:Y:S02]  /*8670*/  VIADD R4, R4, 0x200 ;  /* 0x0000020004047836 */ /* 0x001fe40000000000 */
[----:B------:R-:W-:Y:S05]  /*8680*/  @P0 BRA `(.L_x_1631) ;  /* 0xfffffffc00d00947 */ /* 0x000fea000383ffff */
.L_x_1630:
[----:B------:R-:W-:Y:S05]  /*8690*/  BSYNC.RECONVERGENT B1 ;  /* 0x0000000000017941 */ /* 0x000fea0003800200 */
.L_x_1629:
[----:B------:R-:W-:Y:S05]  /*86a0*/  @!P1 BRA `(.L_x_1619) ;  /* 0x0000000800749947 */ /* 0x000fea0003800000 */
[----:B-1----:R-:W1:Y:S01]  /*86b0*/  S2R R7, SR_CgaCtaId ;  /* 0x0000000000077919 */ /* 0x002e620000008800 */
[----:B------:R-:W3:Y:S01]  /*86c0*/  LDCU.64 UR8, c[0x0][0x480] ;  /* 0x00009000ff0877ac */ /* 0x000ee20008000a00 */
[C---:B------:R-:W-:Y:S01]  /*86d0*/  IADD3 R11, PT, PT, -R5.reuse, UR44, RZ ;  /* 0x0000002c050b7c10 */ /* 0x040fe2000fffe1ff */
[----:B------:R-:W-:Y:S01]  /*86e0*/  BSSY.RECONVERGENT B1, `(.L_x_1632) ;  /* 0x000005b000017945 */ /* 0x000fe20003800200 */
[----:B------:R-:W-:Y:S02]  /*86f0*/  IADD3 R6, P0, PT, R5, UR4, RZ ;  /* 0x0000000405067c10 */ /* 0x000fe4000ff1e0ff */
[----:B------:R-:W-:Y:S02]  /*8700*/  MOV R4, 0x400 ;  /* 0x0000040000047802 */ /* 0x000fe40000000f00 */
[----:B------:R-:W-:Y:S01]  /*8710*/  ISETP.GT.AND P1, PT, R11, 0x600, PT ;  /* 0x000006000b00780c */ /* 0x000fe20003f24270 */
[----:B------:R-:W-:Y:S02]  /*8720*/  IMAD.X R9, RZ, RZ, UR5, P0 ;  /* 0x00000005ff097e24 */ /* 0x000fe400080e06ff */
[----:B------:R-:W-:Y:S01]  /*8730*/  VIADD R4, R4, 0x220 ;  /* 0x0000022004047836 */ /* 0x000fe20000000000 */
[----:B---3--:R-:W-:Y:S01]  /*8740*/  LEA R8, P0, R6, UR8, 0x2 ;  /* 0x0000000806087c11 */ /* 0x008fe2000f8010ff */
[----:B------:R-:W-:-:S03]  /*8750*/  USHF.L.U32 UR8, UR47, 0x2, URZ ;  /* 0x000000022f087899 */ /* 0x000fc600080006ff */
[----:B------:R-:W-:Y:S02]  /*8760*/  LEA.HI.X R10, R6, UR9, R9, 0x2, P0 ;  /* 0x00000009060a7c11 */ /* 0x000fe400080f1409 */
[----:B------:R-:W-:Y:S02]  /*8770*/  IADD3 R6, P0, PT, R8, 0x400, RZ ;  /* 0x0000040008067810 */ /* 0x000fe40007f1e0ff */
[----:B-1----:R-:W-:-:S03]  /*8780*/  LEA R9, R7, R4, 0x18 ;  /* 0x0000000407097211 */ /* 0x002fc600078ec0ff */
[----:B------:R-:W-:Y:S01]  /*8790*/  IMAD.X R7, RZ, RZ, R10, P0 ;  /* 0x000000ffff077224 */ /* 0x000fe200000e060a */
[----:B------:R-:W-:Y:S02]  /*87a0*/  LEA R4, R5, -UR8, 0x2 ;  /* 0x8000000805047c11 */ /* 0x000fe4000f8e10ff */
[----:B------:R-:W-:Y:S02]  /*87b0*/  PLOP3.LUT P0, PT, PT, PT, PT, 0x80, 0x8 ;  /* 0x000000000008781c */ /* 0x000fe40003f0f070 */
[----:B------:R-:W-:Y:S01]  /*87c0*/  IADD3 R4, PT, PT, R4, 0x400, R9 ;  /* 0x0000040004047810 */ /* 0x000fe20007ffe009 */
[----:B------:R-:W-:Y:S10]  /*87d0*/  @!P1 BRA `(.L_x_1633) ;  /* 0x00000004002c9947 */ /* 0x000ff40003800000 */
[----:B------:R-:W-:Y:S01]  /*87e0*/  IMAD.U32 R10, RZ, RZ, UR44 ;  /* 0x0000002cff0a7e24 */ /* 0x000fe2000f8e00ff */
[----:B------:R-:W-:-:S03]  /*87f0*/  PLOP3.LUT P0, PT, PT, PT, PT, 0x8, 0x80 ;  /* 0x000000000080781c */ /* 0x000fc60003f0e170 */
[----:B------:R-:W-:-:S10]  /*8800*/  VIADD R10, R10, 0xfffffa00 ;  /* 0xfffffa000a0a7836 */ /* 0x000fd40000000000 */
.L_x_1634:
[----:B------:R-:W0:Y:S01]  /*8810*/  LDS R9, [R4+-0x400] ;  /* 0xfffc000004097984 */ /* 0x000e220000000800 */
[----:B------:R-:W-:Y:S02]  /*8820*/  IADD3 R5, PT, PT, R5, 0x800, RZ ;  /* 0x0000080005057810 */ /* 0x000fe40007ffe0ff */
[----:B------:R-:W-:Y:S01]  /*8830*/  IADD3 R8, P1, PT, R6, 0x2000, RZ ;  /* 0x0000200006087810 */ /* 0x000fe20007f3e0ff */
[----:B------:R-:W1:Y:S01]  /*8840*/  LDS R11, [R4+-0x200] ;  /* 0xfffe0000040b7984 */ /* 0x000e620000000800 */
[----:B------:R-:W-:-:S03]  /*8850*/  ISETP.GE.AND P2, PT, R5, R10, PT ;  /* 0x0000000a0500720c */ /* 0x000fc60003f46270 */
[----:B------:R-:W3:Y:S04]  /*8860*/  LDS R13, [R4] ;  /* 0x00000000040d7984 */ /* 0x000ee80000000800 */
[----:B------:R-:W5:Y:S04]  /*8870*/  LDS R15, [R4+0x200] ;  /* 0x00020000040f7984 */ /* 0x000f680000000800 */
[----:B------:R-:W5:Y:S04]  /*8880*/  LDS R17, [R4+0x400] ;  /* 0x0004000004117984 */ /* 0x000f680000000800 */
[----:B------:R-:W5:Y:S04]  /*8890*/  LDS R19, [R4+0x600] ;  /* 0x0006000004137984 */ /* 0x000f680000000800 */
[----:B--2---:R-:W2:Y:S04]  /*88a0*/  LDS R21, [R4+0x800] ;  /* 0x0008000004157984 */ /* 0x004ea80000000800 */
[----:B------:R-:W2:Y:S04]  /*88b0*/  LDS R23, [R4+0xa00] ;  /* 0x000a000004177984 */ /* 0x000ea80000000800 */
[----:B----4-:R-:W4:Y:S04]  /*88c0*/  LDS R25, [R4+0xc00] ;  /* 0x000c000004197984 */ /* 0x010f280000000800 */
[----:B------:R-:W4:Y:S04]  /*88d0*/  LDS R27, [R4+0xe00] ;  /* 0x000e0000041b7984 */ /* 0x000f280000000800 */
        /* <DEDUP_REMOVED lines=12> */
[C---:B--2---:R-:W-:Y:S02]  /*89a0*/  FMUL.FTZ R21, R0.reuse, R21 ;  /* 0x0000001500157220 */ /* 0x044fe40000410000 */
[----:B------:R-:W-:Y:S01]  /*89b0*/  STG.E desc[UR36][R6.64+-0x400], R9 ;  /* 0xfffc000906007986 */ /* 0x000fe2000c101924 */
[----:B------:R-:W-:-:S03]  /*89c0*/  FMUL.FTZ R23, R0, R23 ;  /* 0x0000001700177220 */ /* 0x000fc60000410000 */
[----:B------:R2:W-:Y:S01]  /*89d0*/  STS [R4+-0x400], R9 ;  /* 0xfffc000904007388 */ /* 0x0005e20000000800 */
[----:B----4-:R-:W-:-:S03]  /*89e0*/  FMUL.FTZ R25, R0, R25 ;  /* 0x0000001900197220 */ /* 0x010fc60000410000 */
[----:B------:R-:W-:Y:S01]  /*89f0*/  STG.E desc[UR36][R6.64+-0x200], R11 ;  /* 0xfffe000b06007986 */ /* 0x000fe2000c101924 */
[----:B------:R-:W-:-:S03]  /*8a00*/  FMUL.FTZ R27, R0, R27 ;  /* 0x0000001b001b7220 */ /* 0x000fc60000410000 */
[----:B------:R-:W-:Y:S01]  /*8a10*/  STS [R4+-0x200], R11 ;  /* 0xfffe000b04007388 */ /* 0x000fe20000000800 */
[----:B--2---:R-:W-:Y:S02]  /*8a20*/  IMAD.X R9, RZ, RZ, R7, P1 ;  /* 0x000000ffff097224 */ /* 0x004fe400008e0607 */
[C---:B------:R-:W-:Y:S01]  /*8a30*/  FMUL.FTZ R29, R0.reuse, R29 ;  /* 0x0000001d001d7220 */ /* 0x040fe20000410000 */
[----:B------:R-:W-:Y:S01]  /*8a40*/  STG.E desc[UR36][R6.64], R13 ;  /* 0x0000000d06007986 */ /* 0x000fe2000c101924 */
[----:B0-----:R-:W-:-:S03]  /*8a50*/  FMUL.FTZ R31, R0, R31 ;  /* 0x0000001f001f7220 */ /* 0x001fc60000410000 */
        /* <DEDUP_REMOVED lines=35> */
.L_x_1633:
[----:B------:R-:W-:Y:S05]  /*8c90*/  BSYNC.RECONVERGENT B1 ;  /* 0x0000000000017941 */ /* 0x000fea0003800200 */
.L_x_1632:
        /* <DEDUP_REMOVED lines=11> */
[----:B------:R-:W4:Y:S04]  /*8d50*/  LDS R17, [R4+0x400] ;  /* 0x0004000004117984 */ /* 0x000f280000000800 */
[----:B------:R-:W4:Y:S04]  /*8d60*/  LDS R19, [R4+0x600] ;  /* 0x0006000004137984 */ /* 0x000f280000000800 */
[----:B--2---:R-:W2:Y:S04]  /*8d70*/  LDS R21, [R4+0x800] ;  /* 0x0008000004157984 */ /* 0x004ea80000000800 */
[----:B------:R-:W2:Y:S01]  /*8d80*/  LDS R23, [R4+0xa00] ;  /* 0x000a000004177984 */ /* 0x000ea20000000800 */
[C---:B0-----:R-:W-:Y:S01]  /*8d90*/  FMUL.FTZ R9, R0.reuse, R9 ;  /* 0x0000000900097220 */ /* 0x041fe20000410000 */
[----:B-1----:R-:W-:-:S04]  /*8da0*/  FMUL.FTZ R11, R0, R11 ;  /* 0x0000000b000b7220 */ /* 0x002fc80000410000 */
        /* <DEDUP_REMOVED lines=10> */
[----:B--2---:R-:W-:-:S03]  /*8e50*/  FMUL.FTZ R21, R0, R21 ;  /* 0x0000001500157220 */ /* 0x004fc60000410000 */
        /* <DEDUP_REMOVED lines=15> */
.L_x_1636:
[----:B------:R-:W-:Y:S05]  /*8f50*/  BSYNC.RECONVERGENT B1 ;  /* 0x0000000000017941 */ /* 0x000fea0003800200 */
.L_x_1635:
        /* <DEDUP_REMOVED lines=18> */
.L_x_1619:
[----:B------:R-:W-:Y:S05]  /*9080*/  BSYNC.RECONVERGENT B0 ;  /* 0x0000000000007941 */ /* 0x000fea0003800200 */
.L_x_1618:
[----:B------:R-:W-:Y:S01]  /*9090*/  USHF.R.S32.HI UR4, URZ, 0x1f, UR45 ;  /* 0x0000001fff047899 */ /* 0x000fe2000801142d */
[----:B------:R-:W3:Y:S01]  /*90a0*/  S2UR UR5, SR_CTAID.Y ;  /* 0x00000000000579c3 */ /* 0x000ee20000002600 */
[----:B------:R-:W5:Y:S01]  /*90b0*/  LDCU UR14, c[0x0][0x40c] ;  /* 0x00008180ff0e77ac */ /* 0x000f620008000800 */
[----:B------:R-:W-:Y:S01]  /*90c0*/  SHF.R.U32.HI R19, RZ, 0x4, R3 ;  /* 0x00000004ff137819 */ /* 0x000fe20000011603 */
[C---:B0-----:R-:W-:Y:S01]  /*90d0*/  IMAD.SHL.U32 R0, R3.reuse, 0x4, RZ ;  /* 0x0000000403007824 */ /* 0x041fe200078e00ff */
[----:B------:R-:W-:Y:S01]  /*90e0*/  BSSY.RECONVERGENT B0, `(.L_x_1637) ;  /* 0x0000024000007945 */ /* 0x000fe20003800200 */
[----:B------:R-:W-:Y:S01]  /*90f0*/  ULEA.HI UR4, UR4, UR45, URZ, 0x3 ;  /* 0x0000002d04047291 */ /* 0x000fe2000f8f18ff */
[----:B------:R-:W-:Y:S01]  /*9100*/  IMAD.SHL.U32 R14, R3, 0x10, RZ ;  /* 0x00000010030e7824 */ /* 0x000fe200078e00ff */
[----:B------:R-:W3:Y:S01]  /*9110*/  LDCU UR9, c[0x0][0x3f8] ;  /* 0x00007f00ff0977ac */ /* 0x000ee20008000800 */
[----:B------:R-:W0:Y:S01]  /*9120*/  S2UR UR16, SR_CgaCtaId ;  /* 0x00000000001079c3 */ /* 0x000e220000008800 */
[----:B------:R-:W-:-:S02]  /*9130*/  LOP3.LUT R0, R0, 0x3c, RZ, 0xc0, !PT ;  /* 0x0000003c00007812 */ /* 0x000fc400078ec0ff */
[----:B-1----:R-:W-:Y:S01]  /*9140*/  CS2R R10, SRZ ;  /* 0x00000000000a7805 */ /* 0x002fe2000001ff00 */
[----:B------:R-:W-:Y:S01]  /*9150*/  ULOP3.LUT UR4, UR4, 0xfffffff8, URZ, 0xc0, !UPT ;  /* 0xfffffff804047892 */ /* 0x000fe2000f8ec0ff */
[----:B------:R-:W-:Y:S01]  /*9160*/  CS2R R8, SRZ ;  /* 0x0000000000087805 */ /* 0x000fe2000001ff00 */
[----:B------:R-:W1:Y:S01]  /*9170*/  LDCU UR10, c[0x0][0x3f4] ;  /* 0x00007e80ff0a77ac */ /* 0x000e620008000800 */
[----:B------:R-:W-:Y:S01]  /*9180*/  LOP3.LUT R14, R14, 0xf0, RZ, 0xc0, !PT ;  /* 0x000000f00e0e7812 */ /* 0x000fe200078ec0ff */
[----:B------:R-:W-:Y:S01]  /*9190*/  UIADD3 UR4, UPT, UPT, UR45, -UR4, URZ ;  /* 0x800000042d047290 */ /* 0x000fe2000fffe0ff */
[----:B------:R-:W-:Y:S02]  /*91a0*/  UMOV UR15, 0x400 ;  /* 0x00000400000f7882 */ /* 0x000fe40000000000 */
[----:B------:R-:W-:-:S03]  /*91b0*/  UIADD3 UR8, UPT, UPT, UR15, 0x120, URZ ;  /* 0x000001200f087890 */ /* 0x000fc6000fffe0ff */
[----:B------:R-:W-:Y:S01]  /*91c0*/  ISETP.NE.AND P0, PT, R19, UR4, PT ;  /* 0x0000000413007c0c */ /* 0x000fe2000bf05270 */
[----:B---3--:R-:W-:-:S03]  /*91d0*/  UIMAD UR5, UR5, UR9, UR11 ;  /* 0x00000009050572a4 */ /* 0x008fc6000f8e020b */
[----:B-----5:R-:W-:-:S04]  /*91e0*/  ISETP.NE.OR P0, PT, RZ, UR14, P0 ;  /* 0x0000000eff007c0c */ /* 0x020fc80008705670 */
[----:B------:R-:W-:Y:S01]  /*91f0*/  ISETP.GT.U32.OR P0, PT, R0, 0x2f, P0 ;  /* 0x0000002f0000780c */ /* 0x000fe20000704470 */
[----:B------:R-:W-:Y:S01]  /*9200*/  IMAD.U32 R15, RZ, RZ, UR5 ;  /* 0x00000005ff0f7e24 */ /* 0x000fe2000f8e00ff */
[----:B0-----:R-:W-:Y:S01]  /*9210*/  ULEA UR8, UR16, UR8, 0x18 ;  /* 0x0000000810087291 */ /* 0x001fe2000f8ec0ff */
[----:B-1----:R-:W-:Y:S02]  /*9220*/  IMAD.U32 R27, RZ, RZ, UR10 ;  /* 0x0000000aff1b7e24 */ /* 0x002fe4000f8e00ff */
[----:B------:R-:W-:Y:S02]  /*9230*/  IMAD R15, R15, 0x30, RZ ;  /* 0x000000300f0f7824 */ /* 0x000fe400078e02ff */
[--C-:B------:R-:W-:Y:S02]  /*9240*/  IMAD R29, R27, UR7, R0.reuse ;  /* 0x000000071b1d7c24 */ /* 0x100fe4000f8e0200 */
[----:B--2---:R-:W-:-:S04]  /*9250*/  IMAD R23, R15, UR10, R0 ;  /* 0x0000000a0f177c24 */ /* 0x004fc8000f8e0200 */
        /* <DEDUP_REMOVED lines=11> */
.L_x_1639:
[----:B-----5:R0:W-:Y:S02]  /*9310*/  STS.128 [R14+UR8], R8 ;  /* 0x000000080e007988 */ /* 0x0201e40008000c08 */
.L_x_1638:
[----:B------:R-:W-:Y:S05]  /*9320*/  BSYNC.RECONVERGENT B0 ;  /* 0x0000000000007941 */ /* 0x000fea0003800200 */
.L_x_1637:
[----:B------:R-:W-:Y:S01]  /*9330*/  BAR.SYNC.DEFER_BLOCKING 0x0 ;  /* 0x0000000000007b1d */ /* 0x000fe20000010000 */
[----:B------:R-:W-:Y:S02]  /*9340*/  ISETP.GT.U32.AND P0, PT, R0, 0x2f, PT ;  /* 0x0000002f0000780c */ /* 0x000fe40003f04070 */
[----:B------:R-:W-:Y:S02]  /*9350*/  CS2R R6, SRZ ;  /* 0x0000000000067805 */ /* 0x000fe4000001ff00 */
[----:B------:R-:W-:Y:S01]  /*9360*/  CS2R R4, SRZ ;  /* 0x0000000000047805 */ /* 0x000fe2000001ff00 */
[----:B------:R-:W1:Y:S01]  /*9370*/  LDCU UR10, c[0x0][0x40c] ;  /* 0x00008180ff0a77ac */ /* 0x000e620008000800 */
[----:B------:R-:W-:Y:S07]  /*9380*/  BSSY.RECONVERGENT B0, `(.L_x_1640) ;  /* 0x00001d0000007945 */ /* 0x000fee0003800200 */
[----:B------:R-:W-:Y:S05]  /*9390*/  @P0 BRA `(.L_x_1641) ;  /* 0x0000001c00380947 */ /* 0x000fea0003800000 */
[----:B------:R-:W2:Y:S01]  /*93a0*/  LDC.64 R16, c[0x0][0x3c0] ;  /* 0x0000f000ff107b82 */ /* 0x000ea20000000a00 */
[----:B------:R-:W-:Y:S01]  /*93b0*/  VIADD R18, R19, UR47 ;  /* 0x0000002f13127c36 */ /* 0x000fe20008000000 */
[----:B------:R-:W-:Y:S01]  /*93c0*/  VIMNMX R27, PT, PT, R27, UR45, PT ;  /* 0x0000002d1b1b7c48 */ /* 0x000fe2000bfe0100 */
[----:B------:R-:W-:Y:S01]  /*93d0*/  BSSY.RECONVERGENT B1, `(.L_x_1642) ;  /* 0x00000cd000017945 */ /* 0x000fe20003800200 */
[----:B------:R-:W-:Y:S02]  /*93e0*/  IMAD.MOV.U32 R7, RZ, RZ, RZ ;  /* 0x000000ffff077224 */ /* 0x000fe400078e00ff */
[----:B------:R-:W-:Y:S01]  /*93f0*/  ISETP.GE.AND P0, PT, R18, R27, PT ;  /* 0x0000001b1200720c */ /* 0x000fe20003f06270 */
[----:B--2---:R-:W-:-:S04]  /*9400*/  IMAD.WIDE R12, R23, 0x4, R16 ;  /* 0x00000004170c7825 */ /* 0x004fc800078e0210 */
[----:B------:R-:W-:-:S08]  /*9410*/  IMAD.WIDE R16, R29, 0x4, R16 ;  /* 0x000000041d107825 */ /* 0x000fd000078e0210 */
[----:B------:R-:W-:Y:S05]  /*9420*/  @P0 BRA `(.L_x_1643) ;  /* 0x0000000c001c0947 */ /* 0x000fea0003800000 */
[----:B------:R-:W-:Y:S01]  /*9430*/  ULOP3.LUT UR5, URZ, UR47, URZ, 0x33, !UPT ;  /* 0x0000002fff057292 */ /* 0x000fe2000f8e33ff */
[----:B------:R-:W-:Y:S01]  /*9440*/  VIADDMNMX R4, R18, 0x8, R27, !PT ;  /* 0x0000000812047846 */ /* 0x000fe2000780011b */
[----:B----4-:R-:W2:Y:S01]  /*9450*/  LDC.64 R24, c[0x0][0x458] ;  /* 0x00011600ff187b82 */ /* 0x010ea20000000a00 */
[----:B------:R-:W-:Y:S01]  /*9460*/  UIMAD UR7, UR38, UR9, UR11 ;  /* 0x00000009260772a4 */ /* 0x000fe2000f8e020b */
[----:B------:R-:W-:Y:S01]  /*9470*/  BSSY.RECONVERGENT B2, `(.L_x_1644) ;  /* 0x0000043000027945 */ /* 0x000fe20003800200 */
[----:B------:R-:W-:Y:S02]  /*9480*/  MOV R26, R18 ;  /* 0x00000012001a7202 */ /* 0x000fe40000000f00 */
[----:B------:R-:W-:Y:S02]  /*9490*/  CS2R R6, SRZ ;  /* 0x0000000000067805 */ /* 0x000fe4000001ff00 */
[----:B------:R-:W-:Y:S01]  /*94a0*/  IADD3 R28, PT, PT, -R19, UR5, R4 ;  /* 0x00000005131c7c10 */ /* 0x000fe2000fffe104 */
[----:B------:R-:W-:-:S03]  /*94b0*/  IMAD.U32 R5, RZ, RZ, UR7 ;  /* 0x00000007ff057e24 */ /* 0x000fc6000f8e00ff */
[----:B------:R-:W-:Y:S01]  /*94c0*/  LOP3.LUT R4, R28, 0x18, RZ, 0xc0, !PT ;  /* 0x000000181c047812 */ /* 0x000fe200078ec0ff */
[----:B------:R-:W-:-:S03]  /*94d0*/  IMAD R5, R5, 0x30, R0 ;  /* 0x0000003005057824 */ /* 0x000fc600078e0200 */
[----:B------:R-:W-:Y:S01]  /*94e0*/  ISETP.NE.AND P0, PT, R4, 0x18, PT ;  /* 0x000000180400780c */ /* 0x000fe20003f05270 */
[----:B--2---:R-:W-:Y:S01]  /*94f0*/  IMAD.WIDE R24, R5, 0x4, R24 ;  /* 0x0000000405187825 */ /* 0x004fe200078e0218 */
[----:B------:R-:W-:-:S11]  /*9500*/  CS2R R4, SRZ ;  /* 0x0000000000047805 */ /* 0x000fd6000001ff00 */
[----:B------:R-:W-:Y:S05]  /*9510*/  @!P0 BRA `(.L_x_1645) ;  /* 0x0000000000e08947 */ /* 0x000fea0003800000 */
[----:B------:R-:W2:Y:S01]  /*9520*/  LDCU.64 UR12, c[0x0][0x3c0] ;  /* 0x00007800ff0c77ac */ /* 0x000ea20008000a00 */
[----:B------:R-:W-:Y:S01]  /*9530*/  IMAD R20, R18, 0x30, RZ ;  /* 0x0000003012147824 */ /* 0x000fe200078e02ff */
[----:B------:R-:W-:Y:S01]  /*9540*/  LEA.HI R4, R28, 0x1, RZ, 0x1d ;  /* 0x000000011c047811 */ /* 0x000fe200078fe8ff */
[----:B------:R-:W-:Y:S01]  /*9550*/  IMAD.MOV.U32 R26, RZ, RZ, R18 ;  /* 0x000000ffff1a7224 */ /* 0x000fe200078e0012 */
[----:B------:R-:W-:Y:S01]  /*9560*/  UIADD3 UR5, UPT, UPT, UR15, 0x220, URZ ;  /* 0x000002200f057890 */ /* 0x000fe2000fffe0ff */
[----:B------:R-:W-:-:S03]  /*9570*/  IMAD.WIDE.U32 R20, R20, 0x4, RZ ;  /* 0x0000000414147825 */ /* 0x000fc600078e00ff */
[----:B------:R-:W-:Y:S01]  /*9580*/  ULEA UR5, UR16, UR5, 0x18 ;  /* 0x0000000510057291 */ /* 0x000fe2000f8ec0ff */
[----:B------:R-:W-:-:S04]  /*9590*/  IMAD.WIDE R22, R23, 0x4, R20 ;  /* 0x0000000417167825 */ /* 0x000fc800078e0214 */
[----:B------:R-:W-:Y:S01]  /*95a0*/  IMAD.WIDE R20, R29, 0x4, R20 ;  /* 0x000000041d147825 */ /* 0x000fe200078e0214 */
[----:B--2---:R-:W-:Y:S02]  /*95b0*/  IADD3 R44, P0, PT, R22, UR12, RZ ;  /* 0x0000000c162c7c10 */ /* 0x004fe4000ff1e0ff */
[----:B------:R-:W-:Y:S02]  /*95c0*/  IADD3 R30, P1, PT, R20, UR12, RZ ;  /* 0x0000000c141e7c10 */ /* 0x000fe4000ff3e0ff */
[----:B------:R-:W-:Y:S01]  /*95d0*/  LOP3.LUT R20, R4, 0x3, RZ, 0xc0, !PT ;  /* 0x0000000304147812 */ /* 0x000fe200078ec0ff */
[----:B------:R-:W-:Y:S01]  /*95e0*/  IMAD.MOV.U32 R4, RZ, RZ, RZ ;  /* 0x000000ffff047224 */ /* 0x000fe200078e00ff */
[----:B------:R-:W-:Y:S02]  /*95f0*/  IADD3.X R45, PT, PT, R23, UR13, RZ, P0, !PT ;  /* 0x0000000d172d7c10 */ /* 0x000fe400087fe4ff */
[----:B------:R-:W-:Y:S01]  /*9600*/  IADD3.X R31, PT, PT, R21, UR13, RZ, P1, !PT ;  /* 0x0000000d151f7c10 */ /* 0x000fe20008ffe4ff */
[----:B------:R-:W-:Y:S01]  /*9610*/  IMAD.MOV R23, RZ, RZ, -R20 ;  /* 0x000000ffff177224 */ /* 0x000fe200078e0a14 */
[----:B------:R-:W-:-:S07]  /*9620*/  LEA R22, R19, UR5, 0x2 ;  /* 0x0000000513167c11 */ /* 0x000fce000f8e10ff */
.L_x_1647:
[----:B--2---:R-:W-:Y:S01]  /*9630*/  IMAD.MOV.U32 R20, RZ, RZ, R30 ;  /* 0x000000ffff147224 */ /* 0x004fe200078e001e */
[----:B------:R2:W3:Y:S01]  /*9640*/  LDS R29, [R22] ;  /* 0x00000000161d7984 */ /* 0x0004e20000000800 */
[----:B------:R-:W-:-:S05]  /*9650*/  IMAD.MOV.U32 R21, RZ, RZ, R31 ;  /* 0x000000ffff157224 */ /* 0x000fca00078e001f */
[----:B------:R2:W5:Y:S01]  /*9660*/  LDG.E.128 R32, desc[UR36][R20.64] ;  /* 0x0000002414207981 */ /* 0x000562000c1e1d00 */
[----:B------:R-:W-:Y:S01]  /*9670*/  UISETP.NE.AND UP0, UPT, UR14, URZ, UPT ;  /* 0x000000ff0e00728c */ /* 0x000fe2000bf05270 */
[----:B------:R-:W-:-:S08]  /*9680*/  VIADD R23, R23, 0x1 ;  /* 0x0000000117177836 */ /* 0x000fd00000000000 */
[----:B--2---:R-:W-:Y:S05]  /*9690*/  BRA.U UP0, `(.L_x_1646) ;  /* 0x0000000100507547 */ /* 0x004fea000b800000 */
[----:B------:R-:W-:Y:S01]  /*96a0*/  ISETP.NE.AND P0, PT, R2, RZ, PT ;  /* 0x000000ff0200720c */ /* 0x000fe20003f05270 */
[----:B------:R-:W2:-:S12]  /*96b0*/  LDS.128 R36, [R14+UR8] ;  /* 0x000000080e247984 */ /* 0x000e980008000c00 */
[----:B------:R-:W-:Y:S01]  /*96c0*/  VOTEU.ANY UP0, P0 ;  /* 0x0000000000ff7886 */ /* 0x000fe20000000100 */
[----:B------:R-:W-:-:S13]  /*96d0*/  PLOP3.LUT P0, PT, PT, PT, UP0, 0x80, 0x8 ;  /* 0x000000000008781c */ /* 0x000fda0003f0f008 */
[----:B------:R-:W4:Y:S01]  /*96e0*/  @P0 LDG.E.128 R40, desc[UR36][R24.64] ;  /* 0x0000002418280981 */ /* 0x000f22000c1e1d00 */
[----:B------:R-:W-:Y:S01]  /*96f0*/  PLOP3.LUT P0, PT, PT, PT, UP0, 0x80, 0x8 ;  /* 0x000000000008781c */ /* 0x000fe20003f0f008 */
[----:B------:R-:W-:Y:S01]  /*9700*/  IMAD.MOV.U32 R20, RZ, RZ, R44 ;  /* 0x000000ffff147224 */ /* 0x000fe200078e002c */
[----:B------:R-:W-:Y:S01]  /*9710*/  PLOP3.LUT P1, PT, PT, PT, UP0, 0x80, 0x8 ;  /* 0x000000000008781c */ /* 0x000fe20003f2f008 */
[----:B------:R-:W-:Y:S01]  /*9720*/  IMAD.MOV.U32 R21, RZ, RZ, R45 ;  /* 0x000000ffff157224 */ /* 0x000fe200078e002d */
[----:B------:R-:W-:Y:S02]  /*9730*/  PLOP3.LUT P2, PT, PT, PT, UP0, 0x80, 0x8 ;  /* 0x000000000008781c */ /* 0x000fe40003f4f008 */
[----:B------:R-:W-:Y:S01]  /*9740*/  PLOP3.LUT P3, PT, PT, PT, UP0, 0x80, 0x8 ;  /* 0x000000000008781c */ /* 0x000fe20003f6f008 */
[----:B--2--5:R-:W-:Y:S01]  /*9750*/  FADD.FTZ R32, R32, R36 ;  /* 0x0000002420207221 */ /* 0x024fe20000010000 */
[----:B------:R-:W-:Y:S01]  /*9760*/  FADD.FTZ R33, R33, R37 ;  /* 0x0000002521217221 */ /* 0x000fe20000010000 */
[----:B------:R-:W-:Y:S01]  /*9770*/  FADD.FTZ R34, R34, R38 ;  /* 0x0000002622227221 */ /* 0x000fe20000010000 */
[----:B------:R-:W-:-:S03]  /*9780*/  FADD.FTZ R35, R35, R39 ;  /* 0x0000002723237221 */ /* 0x000fc60000010000 */
[----:B----4-:R-:W-:Y:S02]  /*9790*/  @P0 FMUL.FTZ R32, R32, R40 ;  /* 0x0000002820200220 */ /* 0x010fe40000410000 */
[----:B------:R-:W-:Y:S02]  /*97a0*/  @P1 FMUL.FTZ R33, R33, R41 ;  /* 0x0000002921211220 */ /* 0x000fe40000410000 */
[----:B------:R-:W-:Y:S02]  /*97b0*/  @P2 FMUL.FTZ R34, R34, R42 ;  /* 0x0000002a22222220 */ /* 0x000fe40000410000 */
[----:B------:R-:W-:-:S05]  /*97c0*/  @P3 FMUL.FTZ R35, R35, R43 ;  /* 0x0000002b23233220 */ /* 0x000fca0000410000 */
[----:B------:R2:W-:Y:S02]  /*97d0*/  STG.E.128 desc[UR36][R20.64], R32 ;  /* 0x0000002014007986 */ /* 0x0005e4000c101d24 */
.L_x_1646:
[----:B------:R-:W-:Y:S01]  /*97e0*/  ISETP.NE.AND P0, PT, R23, RZ, PT ;  /* 0x000000ff1700720c */ /* 0x000fe20003f05270 */
[C---:B---3-5:R-:W-:Y:S01]  /*97f0*/  FFMA.FTZ R4, R29.reuse, R32, R4 ;  /* 0x000000201d047223 */ /* 0x068fe20000010004 */
[----:B------:R-:W-:Y:S01]  /*9800*/  IADD3 R30, P2, PT, R30, 0x600, RZ ;  /* 0x000006001e1e7810 */ /* 0x000fe20007f5e0ff */
[C---:B------:R-:W-:Y:S01]  /*9810*/  FFMA.FTZ R5, R29.reuse, R33, R5 ;  /* 0x000000211d057223 */ /* 0x040fe20000010005 */
[----:B------:R-:W-:Y:S01]  /*9820*/  IADD3 R44, P1, PT, R44, 0x600, RZ ;  /* 0x000006002c2c7810 */ /* 0x000fe20007f3e0ff */
[C---:B------:R-:W-:Y:S01]  /*9830*/  FFMA.FTZ R6, R29.reuse, R34, R6 ;  /* 0x000000221d067223 */ /* 0x040fe20000010006 */
[----:B------:R-:W-:Y:S01]  /*9840*/  FFMA.FTZ R7, R29, R35, R7 ;  /* 0x000000231d077223 */ /* 0x000fe20000010007 */
[----:B------:R-:W-:Y:S01]  /*9850*/  IADD3 R26, PT, PT, R26, 0x8, RZ ;  /* 0x000000081a1a7810 */ /* 0x000fe20007ffe0ff */
[----:B------:R-:W-:Y:S02]  /*9860*/  VIADD R22, R22, 0x20 ;  /* 0x0000002016167836 */ /* 0x000fe40000000000 */
[----:B------:R-:W-:-:S02]  /*9870*/  IMAD.X R31, RZ, RZ, R31, P2 ;  /* 0x000000ffff1f7224 */ /* 0x000fc400010e061f */
[----:B------:R-:W-:Y:S01]  /*9880*/  IMAD.X R45, RZ, RZ, R45, P1 ;  /* 0x000000ffff2d7224 */ /* 0x000fe200008e062d */
[----:B------:R-:W-:Y:S06]  /*9890*/  @P0 BRA `(.L_x_1647) ;  /* 0xfffffffc00640947 */ /* 0x000fec000383ffff */
.L_x_1645:
[----:B-1----:R-:W-:Y:S05]  /*98a0*/  BSYNC.RECONVERGENT B2 ;  /* 0x0000000000027941 */ /* 0x002fea0003800200 */
.L_x_1644:
[----:B------:R-:W-:-:S13]  /*98b0*/  ISETP.GE.U32.AND P0, PT, R28, 0x18, PT ;  /* 0x000000181c00780c */ /* 0x000fda0003f06070 */
[----:B------:R-:W-:Y:S05]  /*98c0*/  @!P0 BRA `(.L_x_1643) ;  /* 0x0000000400f48947 */ /* 0x000fea0003800000 */
[----:B------:R-:W1:Y:S02]  /*98d0*/  LDCU UR5, c[0x0][0x40c] ;  /* 0x00008180ff0577ac */ /* 0x000e640008000800 */
[----:B-1----:R-:W-:-:S06]  /*98e0*/  UISETP.NE.AND UP0, UPT, UR5, URZ, UPT ;  /* 0x000000ff0500728c */ /* 0x002fcc000bf05270 */
[----:B------:R-:W-:-:S13]  /*98f0*/  PLOP3.LUT P0, PT, PT, PT, UP0, 0x80, 0x8 ;  /* 0x000000000008781c */ /* 0x000fda0003f0f008 */
.L_x_1653:
[----:B------:R-:W-:Y:S01]  /*9900*/  IMAD R37, R26, 0x30, RZ ;  /* 0x000000301a257824 */ /* 0x000fe200078e02ff */
[----:B------:R-:W-:-:S03]  /*9910*/  ISETP.NE.AND P5, PT, R2, RZ, PT ;  /* 0x000000ff0200720c */ /* 0x000fc60003fa5270 */
[----:B--2---:R-:W-:-:S06]  /*9920*/  IMAD.WIDE.U32 R20, R37, 0x4, R16 ;  /* 0x0000000425147825 */ /* 0x004fcc00078e0010 */
[----:B------:R-:W5:Y:S01]  /*9930*/  LDG.E.128 R20, desc[UR36][R20.64] ;  /* 0x0000002414147981 */ /* 0x000f62000c1e1d00 */
[----:B------:R-:W-:Y:S04]  /*9940*/  BSSY.RECONVERGENT B2, `(.L_x_1648) ;  /* 0x0000014000027945 */ /* 0x000fe80003800200 */
[----:B------:R-:W-:Y:S05]  /*9950*/  @P0 BRA `(.L_x_1649) ;  /* 0x0000000000480947 */ /* 0x000fea0003800000 */
[----:B------:R-:W-:Y:S01]  /*9960*/  VOTEU.ANY UP0, P5 ;  /* 0x0000000000ff7886 */ /* 0x000fe20002800100 */
[----:B------:R-:W-:Y:S01]  /*9970*/  PLOP3.LUT P0, PT, PT, PT, UP0, 0x80, 0x8 ;  /* 0x000000000008781c */ /* 0x000fe20003f0f008 */
[----:B------:R-:W1:-:S12]  /*9980*/  LDS.128 R28, [R14+UR8] ;  /* 0x000000080e1c7984 */ /* 0x000e580008000c00 */
        /* <DEDUP_REMOVED lines=15> */
.L_x_1649:
[----:B------:R-:W-:Y:S05]  /*9a80*/  BSYNC.RECONVERGENT B2 ;  /* 0x0000000000027941 */ /* 0x000fea0003800200 */
.L_x_1648:
[----:B------:R-:W-:Y:S01]  /*9a90*/  VIADD R33, R37, 0x180 ;  /* 0x0000018025217836 */ /* 0x000fe20000000000 */
[----:B------:R-:W2:Y:S01]  /*9aa0*/  S2UR UR7, SR_CgaCtaId ;  /* 0x00000000000779c3 */ /* 0x000ea20000008800 */
[----:B------:R-:W-:Y:S01]  /*9ab0*/  UISETP.NE.AND UP0, UPT, UR10, URZ, UPT ;  /* 0x000000ff0a00728c */ /* 0x000fe2000bf05270 */
[----:B------:R-:W-:Y:S01]  /*9ac0*/  VIADD R32, R26, -UR47 ;  /* 0x8000002f1a207c36 */ /* 0x000fe20008000000 */
[----:B------:R-:W-:Y:S01]  /*9ad0*/  UMOV UR5, 0x400 ;  /* 0x0000040000057882 */ /* 0x000fe20000000000 */
[----:B-1----:R-:W-:Y:S01]  /*9ae0*/  IMAD.WIDE.U32 R28, R33, 0x4, R16 ;  /* 0x00000004211c7825 */ /* 0x002fe200078e0010 */
[----:B------:R-:W-:Y:S02]  /*9af0*/  UIADD3 UR5, UPT, UPT, UR5, 0x220, URZ ;  /* 0x0000022005057890 */ /* 0x000fe4000fffe0ff */
[----:B------:R-:W-:Y:S01]  /*9b00*/  PLOP3.LUT P0, PT, PT, PT, UP0, 0x80, 0x8 ;  /* 0x000000000008781c */ /* 0x000fe20003f0f008 */
[C---:B------:R-:W-:Y:S02]  /*9b10*/  VIADD R45, R37.reuse, 0x300 ;  /* 0x00000300252d7836 */ /* 0x040fe40000000000 */
[----:B------:R-:W5:Y:S01]  /*9b20*/  LDG.E.128 R28, desc[UR36][R28.64] ;  /* 0x000000241c1c7981 */ /* 0x000f62000c1e1d00 */
[----:B------:R-:W-:-:S02]  /*9b30*/  VIADD R47, R37, 0x480 ;  /* 0x00000480252f7836 */ /* 0x000fc40000000000 */
[----:B------:R-:W-:-:S04]  /*9b40*/  IMAD.WIDE.U32 R36, R45, 0x4, R16 ;  /* 0x000000042d247825 */ /* 0x000fc800078e0010 */
[----:B------:R-:W-:Y:S01]  /*9b50*/  IMAD.WIDE.U32 R34, R47, 0x4, R16 ;  /* 0x000000042f227825 */ /* 0x000fe200078e0010 */
[----:B--2---:R-:W-:-:S06]  /*9b60*/  ULEA UR5, UR7, UR5, 0x18 ;  /* 0x0000000507057291 */ /* 0x004fcc000f8ec0ff */
[----:B------:R-:W-:Y:S01]  /*9b70*/  LEA R44, R32, UR5, 0x2 ;  /* 0x00000005202c7c11 */ /* 0x000fe2000f8e10ff */
[----:B------:R-:W-:Y:S06]  /*9b80*/  @P0 BRA `(.L_x_1650) ;  /* 0x0000000000480947 */ /* 0x000fec0003800000 */
[----:B------:R-:W-:Y:S01]  /*9b90*/  VOTEU.ANY UP0, P5 ;  /* 0x0000000000ff7886 */ /* 0x000fe20002800100 */
[----:B------:R-:W-:Y:S01]  /*9ba0*/  PLOP3.LUT P1, PT, PT, PT, UP0, 0x80, 0x8 ;  /* 0x000000000008781c */ /* 0x000fe20003f2f008 */
[----:B------:R-:W1:-:S12]  /*9bb0*/  LDS.128 R48, [R14+UR8] ;  /* 0x000000080e307984 */ /* 0x000e580008000c00 */
[----:B------:R-:W2:Y:S01]  /*9bc0*/  @P1 LDG.E.128 R40, desc[UR36][R24.64] ;  /* 0x0000002418281981 */ /* 0x000ea2000c1e1d00 */
[----:B------:R-:W-:Y:S01]  /*9bd0*/  PLOP3.LUT P1, PT, PT, PT, UP0, 0x80, 0x8 ;  /* 0x000000000008781c */ /* 0x000fe20003f2f008 */
[----:B------:R-:W-:Y:S01]  /*9be0*/  IMAD.WIDE.U32 R32, R33, 0x4, R12 ;  /* 0x0000000421207825 */ /* 0x000fe200078e000c */
[----:B------:R-:W-:Y:S02]  /*9bf0*/  PLOP3.LUT P2, PT, PT, PT, UP0, 0x80, 0x8 ;  /* 0x000000000008781c */ /* 0x000fe40003f4f008 */
[----:B------:R-:W-:Y:S02]  /*9c00*/  PLOP3.LUT P3, PT, PT, PT, UP0, 0x80, 0x8 ;  /* 0x000000000008781c */ /* 0x000fe40003f6f008 */
[----:B------:R-:W-:Y:S01]  /*9c10*/  PLOP3.LUT P4, PT, PT, PT, UP0, 0x80, 0x8 ;  /* 0x000000000008781c */ /* 0x000fe20003f8f008 */
[----:B-1---5:R-:W-:Y:S01]  /*9c20*/  FADD.FTZ R28, R48, R28 ;  /* 0x0000001c301c7221 */ /* 0x022fe20000010000 */
[----:B------:R-:W-:Y:S01]  /*9c30*/  FADD.FTZ R29, R49, R29 ;  /* 0x0000001d311d7221 */ /* 0x000fe20000010000 */
[----:B------:R-:W-:Y:S01]  /*9c40*/  FADD.FTZ R30, R50, R30 ;  /* 0x0000001e321e7221 */ /* 0x000fe20000010000 */
[----:B------:R-:W-:-:S03]  /*9c50*/  FADD.FTZ R31, R51, R31 ;  /* 0x0000001f331f7221 */ /* 0x000fc60000010000 */
[----:B--2---:R-:W-:Y:S02]  /*9c60*/  @P1 FMUL.FTZ R28, R28, R40 ;  /* 0x000000281c1c1220 */ /* 0x004fe40000410000 */
[----:B------:R-:W-:Y:S02]  /*9c70*/  @P2 FMUL.FTZ R29, R29, R41 ;  /* 0x000000291d1d2220 */ /* 0x000fe40000410000 */
[----:B------:R-:W-:Y:S02]  /*9c80*/  @P3 FMUL.FTZ R30, R30, R42 ;  /* 0x0000002a1e1e3220 */ /* 0x000fe40000410000 */
[----:B------:R-:W-:-:S05]  /*9c90*/  @P4 FMUL.FTZ R31, R31, R43 ;  /* 0x0000002b1f1f4220 */ /* 0x000fca0000410000 */
[----:B------:R1:W-:Y:S02]  /*9ca0*/  STG.E.128 desc[UR36][R32.64], R28 ;  /* 0x0000001c20007986 */ /* 0x0003e4000c101d24 */
.L_x_1650:
[----:B------:R-:W5:Y:S01]  /*9cb0*/  LDG.E.128 R36, desc[UR36][R36.64] ;  /* 0x0000002424247981 */ /* 0x000f62000c1e1d00 */
[----:B------:R-:W-:Y:S05]  /*9cc0*/  @P0 BRA `(.L_x_1651) ;  /* 0x0000000000480947 */ /* 0x000fea0003800000 */
[----:B------:R-:W-:Y:S01]  /*9cd0*/  VOTEU.ANY UP0, P5 ;  /* 0x0000000000ff7886 */ /* 0x000fe20002800100 */
[----:B------:R-:W-:Y:S01]  /*9ce0*/  PLOP3.LUT P1, PT, PT, PT, UP0, 0x80, 0x8 ;  /* 0x000000000008781c */ /* 0x000fe20003f2f008 */
[----:B------:R-:W2:-:S12]  /*9cf0*/  LDS.128 R48, [R14+UR8] ;  /* 0x000000080e307984 */ /* 0x000e980008000c00 */
        /* <DEDUP_REMOVED lines=15> */
.L_x_1651:
[----:B-12---:R-:W5:Y:S04]  /*9df0*/  LDG.E.128 R32, desc[UR36][R34.64] ;  /* 0x0000002422207981 */ /* 0x006f68000c1e1d00 */
[----:B------:R-:W1:Y:S04]  /*9e00*/  LDS R41, [R44] ;  /* 0x000000002c297984 */ /* 0x000e680000000800 */
        /* <DEDUP_REMOVED lines=33> */
.L_x_1652:
[----:B------:R-:W1:Y:S01]  /*a020*/  LDS R7, [R44+0x60] ;  /* 0x000060002c077984 */ /* 0x000e620000000800 */
[----:B------:R-:W-:-:S05]  /*a030*/  VIADD R26, R26, 0x20 ;  /* 0x000000201a1a7836 */ /* 0x000fca0000000000 */
[----:B------:R-:W-:Y:S01]  /*a040*/  ISETP.GE.AND P1, PT, R26, R27, PT ;  /* 0x0000001b1a00720c */ /* 0x000fe20003f26270 */
[C---:B-1----:R-:W-:Y:S01]  /*a050*/  FFMA.FTZ R4, R7.reuse, R32, R36 ;  /* 0x0000002007047223 */ /* 0x042fe20000010024 */
[C---:B------:R-:W-:Y:S01]  /*a060*/  FFMA.FTZ R5, R7.reuse, R33, R20 ;  /* 0x0000002107057223 */ /* 0x040fe20000010014 */
[C---:B------:R-:W-:Y:S01]  /*a070*/  FFMA.FTZ R6, R7.reuse, R34, R21 ;  /* 0x0000002207067223 */ /* 0x040fe20000010015 */
[----:B------:R-:W-:-:S09]  /*a080*/  FFMA.FTZ R7, R7, R35, R42 ;  /* 0x0000002307077223 */ /* 0x000fd2000001002a */
[----:B------:R-:W-:Y:S05]  /*a090*/  @!P1 BRA `(.L_x_1653) ;  /* 0xfffffff800189947 */ /* 0x000fea000383ffff */
.L_x_1643:
[----:B-1----:R-:W-:Y:S05]  /*a0a0*/  BSYNC.RECONVERGENT B1 ;  /* 0x0000000000017941 */ /* 0x002fea0003800200 */
.L_x_1642:
[----:B------:R-:W-:Y:S01]  /*a0b0*/  ISETP.GE.AND P0, PT, R18, UR45, PT ;  /* 0x0000002d12007c0c */ /* 0x000fe2000bf06270 */
[----:B------:R-:W-:-:S12]  /*a0c0*/  BSSY.RECONVERGENT B1, `(.L_x_1654) ;  /* 0x00000d4000017945 */ /* 0x000fd80003800200 */
[----:B------:R-:W-:Y:S05]  /*a0d0*/  @P0 BRA `(.L_x_1655) ;  /* 0x0000000c00480947 */ /* 0x000fea0003800000 */
[----:B------:R-:W1:Y:S01]  /*a0e0*/  LDCU UR5, c[0x0][0x3f8] ;  /* 0x00007f00ff0577ac */ /* 0x000e620008000800 */
[----:B----4-:R-:W-:Y:S01]  /*a0f0*/  IADD3 R24, PT, PT, R18, 0x8, RZ ;  /* 0x0000000812187810 */ /* 0x010fe20007ffe0ff */
[----:B--2---:R-:W2:Y:S01]  /*a100*/  LDC.64 R20, c[0x0][0x458] ;  /* 0x00011600ff147b82 */ /* 0x004ea20000000a00 */
[----:B------:R-:W-:Y:S01]  /*a110*/  BSSY.RECONVERGENT B2, `(.L_x_1656) ;  /* 0x000004a000027945 */ /* 0x000fe20003800200 */
[----:B------:R-:W-:Y:S01]  /*a120*/  ULOP3.LUT UR7, URZ, UR47, URZ, 0x33, !UPT ;  /* 0x0000002fff077292 */ /* 0x000fe2000f8e33ff */
[----:B------:R-:W-:-:S05]  /*a130*/  VIMNMX R22, PT, PT, R24, UR45, !PT ;  /* 0x0000002d18167c48 */ /* 0x000fca000ffe0100 */
[----:B------:R-:W-:Y:S01]  /*a140*/  IADD3 R25, PT, PT, -R19, UR7, R22 ;  /* 0x0000000713197c10 */ /* 0x000fe2000fffe116 */
[----:B------:R-:W-:-:S03]  /*a150*/  IMAD.MOV.U32 R22, RZ, RZ, R18 ;  /* 0x000000ffff167224 */ /* 0x000fc600078e0012 */
[----:B------:R-:W-:Y:S01]  /*a160*/  LOP3.LUT P0, RZ, R25, 0x8, RZ, 0xc0, !PT ;  /* 0x0000000819ff7812 */ /* 0x000fe2000780c0ff */
[----:B-1----:R-:W-:-:S06]  /*a170*/  UIMAD UR5, UR38, UR5, UR11 ;  /* 0x00000005260572a4 */ /* 0x002fcc000f8e020b */
[----:B------:R-:W-:-:S04]  /*a180*/  IMAD.U32 R23, RZ, RZ, UR5 ;  /* 0x00000005ff177e24 */ /* 0x000fc8000f8e00ff */
[----:B------:R-:W-:-:S04]  /*a190*/  IMAD R23, R23, 0x30, R0 ;  /* 0x0000003017177824 */ /* 0x000fc800078e0200 */
[----:B--2---:R-:W-:Y:S01]  /*a1a0*/  IMAD.WIDE R20, R23, 0x4, R20 ;  /* 0x0000000417147825 */ /* 0x004fe200078e0214 */
[----:B------:R-:W-:Y:S06]  /*a1b0*/  @P0 BRA `(.L_x_1657) ;  /* 0x0000000000fc0947 */ /* 0x000fec0003800000 */
[----:B------:R-:W1:Y:S01]  /*a1c0*/  LDC R27, c[0x0][0x3f4] ;  /* 0x0000fd00ff1b7b82 */ /* 0x000e620000000800 */
[----:B------:R-:W-:Y:S01]  /*a1d0*/  IMAD.MOV.U32 R22, RZ, RZ, R24 ;  /* 0x000000ffff167224 */ /* 0x000fe200078e0018 */
[----:B-1----:R-:W-:-:S13]  /*a1e0*/  ISETP.GE.AND P0, PT, R18, R27, PT ;  /* 0x0000001b1200720c */ /* 0x002fda0003f06270 */
[----:B------:R-:W-:Y:S05]  /*a1f0*/  @!P0 BRA `(.L_x_1657) ;  /* 0x0000000000ec8947 */ /* 0x000fea0003800000 */
[----:B------:R-:W-:Y:S02]  /*a200*/  IABS R29, R27 ;  /* 0x0000001b001d7213 */ /* 0x000fe40000000000 */
[----:B------:R-:W-:Y:S02]  /*a210*/  IABS R30, R18 ;  /* 0x00000012001e7213 */ /* 0x000fe40000000000 */
[----:B------:R-:W1:Y:S01]  /*a220*/  I2F.RP R26, R29 ;  /* 0x0000001d001a7306 */ /* 0x000e620000209400 */
[----:B------:R-:W-:Y:S02]  /*a230*/  ISETP.GE.AND P1, PT, R18, RZ, PT ;  /* 0x000000ff1200720c */ /* 0x000fe40003f26270 */
[----:B------:R-:W-:-:S05]  /*a240*/  ISETP.NE.AND P2, PT, R27, RZ, PT ;  /* 0x000000ff1b00720c */ /* 0x000fca0003f45270 */
[----:B-1----:R-:W1:Y:S02]  /*a250*/  MUFU.RCP R26, R26 ;  /* 0x0000001a001a7308 */ /* 0x002e640000001000 */
[----:B-1----:R-:W-:-:S06]  /*a260*/  VIADD R28, R26, 0xffffffe ;  /* 0x0ffffffe1a1c7836 */ /* 0x002fcc0000000000 */
[----:B------:R-:W1:Y:S02]  /*a270*/  F2I.FTZ.U32.TRUNC.NTZ R23, R28 ;  /* 0x0000001c00177305 */ /* 0x000e64000021f000 */
[----:B-1----:R-:W-:-:S04]  /*a280*/  IMAD.MOV R22, RZ, RZ, -R23 ;  /* 0x000000ffff167224 */ /* 0x002fc800078e0a17 */
        /* <DEDUP_REMOVED lines=8> */
[----:B------:R-:W-:-:S04]  /*a310*/  @!P0 IADD3 R22, PT, PT, R22, -R29, RZ ;  /* 0x8000001d16168210 */ /* 0x000fc80007ffe0ff */
[----:B------:R-:W-:-:S13]  /*a320*/  ISETP.GT.U32.AND P0, PT, R29, R22, PT ;  /* 0x000000161d00720c */ /* 0x000fda0003f04070 */
[----:B------:R-:W-:-:S04]  /*a330*/  @!P0 IMAD.IADD R22, R22, 0x1, -R29 ;  /* 0x0000000116168824 */ /* 0x000fc800078e0a1d */
[----:B------:R-:W-:Y:S01]  /*a340*/  @!P1 IMAD.MOV R22, RZ, RZ, -R22 ;  /* 0x000000ffff169224 */ /* 0x000fe200078e0a16 */
        /* <DEDUP_REMOVED lines=24> */
[----:B-1---5:R-:W-:Y:S01]  /*a4d0*/  FADD.FTZ R28, R28, R36 ;  /* 0x000000241c1c7221 */ /* 0x022fe20000010000 */
        /* <DEDUP_REMOVED lines=8> */
.L_x_1658:
[C---:B---3-5:R-:W-:Y:S01]  /*a560*/  FFMA.FTZ R4, R27.reuse, R28, R4 ;  /* 0x0000001c1b047223 */ /* 0x068fe20000010004 */
[C---:B------:R-:W-:Y:S01]  /*a570*/  FFMA.FTZ R5, R27.reuse, R29, R5 ;  /* 0x0000001d1b057223 */ /* 0x040fe20000010005 */
[C---:B------:R-:W-:Y:S01]  /*a580*/  FFMA.FTZ R6, R27.reuse, R30, R6 ;  /* 0x0000001e1b067223 */ /* 0x040fe20000010006 */
[----:B------:R-:W-:Y:S01]  /*a590*/  FFMA.FTZ R7, R27, R31, R7 ;  /* 0x0000001f1b077223 */ /* 0x000fe20000010007 */
[----:B-1----:R-:W-:-:S07]  /*a5a0*/  IMAD.MOV.U32 R22, RZ, RZ, R24 ;  /* 0x000000ffff167224 */ /* 0x002fce00078e0018 */
.L_x_1657:
[----:B------:R-:W-:Y:S05]  /*a5b0*/  BSYNC.RECONVERGENT B2 ;  /* 0x0000000000027941 */ /* 0x000fea0003800200 */
.L_x_1656:
[----:B------:R-:W-:-:S13]  /*a5c0*/  ISETP.GE.U32.AND P0, PT, R25, 0x8, PT ;  /* 0x000000081900780c */ /* 0x000fda0003f06070 */
[----:B------:R-:W-:Y:S05]  /*a5d0*/  @!P0 BRA `(.L_x_1655) ;  /* 0x0000000800088947 */ /* 0x000fea0003800000 */
[----:B------:R-:W1:Y:S01]  /*a5e0*/  S2R R24, SR_CgaCtaId ;  /* 0x0000000000187919 */ /* 0x000e620000008800 */
[----:B------:R-:W-:Y:S01]  /*a5f0*/  MOV R18, 0x400 ;  /* 0x0000040000127802 */ /* 0x000fe20000000f00 */
[----:B------:R-:W-:Y:S01]  /*a600*/  USHF.L.U32 UR5, UR47, 0x2, URZ ;  /* 0x000000022f057899 */ /* 0x000fe200080006ff */
[----:B------:R-:W-:-:S03]  /*a610*/  IMAD R25, R22, 0x30, RZ ;  /* 0x0000003016197824 */ /* 0x000fc600078e02ff */
[----:B------:R-:W-:Y:S02]  /*a620*/  VIADD R23, R18, 0x220 ;  /* 0x0000022012177836 */ /* 0x000fe40000000000 */
[----:B------:R-:W-:-:S03]  /*a630*/  LEA R18, R22, -UR5, 0x2 ;  /* 0x8000000516127c11 */ /* 0x000fc6000f8e10ff */
[----:B-1----:R-:W-:Y:S01]  /*a640*/  LEA R23, R24, R23, 0x18 ;  /* 0x0000001718177211 */ /* 0x002fe200078ec0ff */
[----:B------:R-:W-:-:S03]  /*a650*/  VIADD R24, R22, 0x8 ;  /* 0x0000000816187836 */ /* 0x000fc60000000000 */
[----:B------:R-:W-:-:S07]  /*a660*/  IADD3 R18, PT, PT, R18, 0x20, R23 ;  /* 0x0000002012127810 */ /* 0x000fce0007ffe017 */
.L_x_1665:
        /* <DEDUP_REMOVED lines=14> */
[----:B--2---:R-:W-:-:S04]  /*a750*/  IMAD.MOV R22, RZ, RZ, -R23 ;  /* 0x000000ffff167224 */ /* 0x004fc800078e0a17 */
[----:B------:R-:W-:Y:S02]  /*a760*/  IMAD R31, R22, R27, RZ ;  /* 0x0000001b161f7224 */ /* 0x000fe400078e02ff */
[----:B------:R-:W-:-:S05]  /*a770*/  HFMA2 R22, -RZ, RZ, 0, 0 ;  /* 0x00000000ff167431 */ /* 0x000fca00000001ff */
        /* <DEDUP_REMOVED lines=8> */
[----:B------:R-:W-:Y:S02]  /*a800*/  @!P0 IMAD.IADD R22, R22, 0x1, -R27 ;  /* 0x0000000116168824 */ /* 0x000fe400078e0a1b */
[----:B------:R2:W3:Y:S02]  /*a810*/  LDS R27, [R18+-0x20] ;  /* 0xffffe000121b7984 */ /* 0x0004e40000000800 */
[----:B------:R-:W-:Y:S01]  /*a820*/  @!P1 IMAD.MOV R22, RZ, RZ, -R22 ;  /* 0x000000ffff169224 */ /* 0x000fe200078e0a16 */
[----:B------:R-:W-:-:S05]  /*a830*/  @!P2 LOP3.LUT R22, RZ, R41, RZ, 0x33, !PT ;  /* 0x00000029ff16a212 */ /* 0x000fca00078e33ff */
[----:B------:R-:W-:-:S04]  /*a840*/  IMAD R23, R22, 0x30, RZ ;  /* 0x0000003016177824 */ /* 0x000fc800078e02ff */
[----:B------:R-:W-:-:S05]  /*a850*/  IMAD.WIDE.U32 R22, R23, 0x4, R16 ;  /* 0x0000000417167825 */ /* 0x000fca00078e0010 */
[----:B------:R2:W5:Y:S01]  /*a860*/  LDG.E.128 R28, desc[UR36][R22.64] ;  /* 0x00000024161c7981 */ /* 0x000562000c1e1d00 */
[----:B-1----:R-:W-:-:S09]  /*a870*/  UISETP.NE.AND UP0, UPT, UR5, URZ, UPT ;  /* 0x000000ff0500728c */ /* 0x002fd2000bf05270 */
[----:B--2---:R-:W-:Y:S05]  /*a880*/  BRA.U UP0, `(.L_x_1661) ;  /* 0x00000001004c7547 */ /* 0x004fea000b800000 */
[----:B------:R-:W-:Y:S01]  /*a890*/  ISETP.NE.AND P3, PT, R2, RZ, PT ;  /* 0x000000ff0200720c */ /* 0x000fe20003f65270 */
[----:B------:R-:W1:-:S12]  /*a8a0*/  LDS.128 R32, [R14+UR8] ;  /* 0x000000080e207984 */ /* 0x000e580008000c00 */
        /* <DEDUP_REMOVED lines=17> */
.L_x_1661:
[C---:B---3-5:R-:W-:Y:S01]  /*a9c0*/  FFMA.FTZ R4, R27.reuse, R28, R4 ;  /* 0x0000001c1b047223 */ /* 0x068fe20000010004 */
[C---:B------:R-:W-:Y:S01]  /*a9d0*/  FFMA.FTZ R5, R27.reuse, R29, R5 ;  /* 0x0000001d1b057223 */ /* 0x040fe20000010005 */
[C---:B------:R-:W-:Y:S01]  /*a9e0*/  FFMA.FTZ R6, R27.reuse, R30, R6 ;  /* 0x0000001e1b067223 */ /* 0x040fe20000010006 */
[----:B------:R-:W-:-:S07]  /*a9f0*/  FFMA.FTZ R7, R27, R31, R7 ;  /* 0x0000001f1b077223 */ /* 0x000fce0000010007 */
.L_x_1660:
[----:B------:R-:W-:Y:S05]  /*aa00*/  BSYNC.RECONVERGENT B2 ;  /* 0x0000000000027941 */ /* 0x000fea0003800200 */
.L_x_1659:
[----:B------:R-:W-:Y:S01]  /*aa10*/  ISETP.GE.AND P0, PT, R24, R41, PT ;  /* 0x000000291800720c */ /* 0x000fe20003f06270 */
[----:B------:R-:W-:-:S12]  /*aa20*/  BSSY.RECONVERGENT B2, `(.L_x_1662) ;  /* 0x0000037000027945 */ /* 0x000fd80003800200 */
[----:B------:R-:W-:Y:S05]  /*aa30*/  @!P0 BRA `(.L_x_1663) ;  /* 0x0000000000d48947 */ /* 0x000fea0003800000 */
[----:B------:R-:W-:Y:S01]  /*aa40*/  IABS R27, R41 ;  /* 0x00000029001b7213 */ /* 0x000fe20000000000 */
[----:B------:R-:W2:Y:S01]  /*aa50*/  LDCU UR5, c[0x0][0x40c] ;  /* 0x00008180ff0577ac */ /* 0x000ea20008000800 */
[----:B-1----:R-:W-:Y:S02]  /*aa60*/  IABS R30, R24 ;  /* 0x00000018001e7213 */ /* 0x002fe40000000000 */
        /* <DEDUP_REMOVED lines=9> */
[----:B------:R-:W-:Y:S01]  /*ab00*/  IMAD.HI.U32 R22, R23, R29, R22 ;  /* 0x0000001d17167227 */ /* 0x000fe200078e0016 */
[----:B------:R-:W-:-:S05]  /*ab10*/  MOV R23, R30 ;  /* 0x0000001e00177202 */ /* 0x000fca0000000f00 */
[----:B------:R-:W-:-:S04]  /*ab20*/  IMAD.HI.U32 R22, R22, R23, RZ ;  /* 0x0000001716167227 */ /* 0x000fc800078e00ff */
[----:B------:R-:W-:-:S04]  /*ab30*/  IMAD.MOV R22, RZ, RZ, -R22 ;  /* 0x000000ffff167224 */ /* 0x000fc800078e0a16 */
[----:B------:R-:W-:-:S05]  /*ab40*/  IMAD R22, R27, R22, R23 ;  /* 0x000000161b167224 */ /* 0x000fca00078e0217 */
[----:B------:R-:W-:-:S13]  /*ab50*/  ISETP.GT.U32.AND P0, PT, R27, R22, PT ;  /* 0x000000161b00720c */ /* 0x000fda0003f04070 */
[----:B------:R-:W-:-:S05]  /*ab60*/  @!P0 IMAD.IADD R22, R22, 0x1, -R27 ;  /* 0x0000000116168824 */ /* 0x000fca00078e0a1b */
[----:B------:R-:W-:-:S13]  /*ab70*/  ISETP.GT.U32.AND P0, PT, R27, R22, PT ;  /* 0x000000161b00720c */ /* 0x000fda0003f04070 */
[----:B------:R-:W-:Y:S02]  /*ab80*/  @!P0 IMAD.IADD R22, R22, 0x1, -R27 ;  /* 0x0000000116168824 */ /* 0x000fe400078e0a1b */
[----:B------:R1:W3:Y:S02]  /*ab90*/  LDS R27, [R18] ;  /* 0x00000000121b7984 */ /* 0x0002e40000000800 */
[----:B------:R-:W-:Y:S01]  /*aba0*/  @!P1 IMAD.MOV R22, RZ, RZ, -R22 ;  /* 0x000000ffff169224 */ /* 0x000fe200078e0a16 */
[----:B------:R-:W-:-:S05]  /*abb0*/  @!P2 LOP3.LUT R22, RZ, R41, RZ, 0x33, !PT ;  /* 0x00000029ff16a212 */ /* 0x000fca00078e33ff */
[----:B------:R-:W-:-:S04]  /*abc0*/  IMAD R23, R22, 0x30, RZ ;  /* 0x0000003016177824 */ /* 0x000fc800078e02ff */
[----:B------:R-:W-:-:S05]  /*abd0*/  IMAD.WIDE.U32 R22, R23, 0x4, R16 ;  /* 0x0000000417167825 */ /* 0x000fca00078e0010 */
[----:B------:R1:W5:Y:S01]  /*abe0*/  LDG.E.128 R28, desc[UR36][R22.64] ;  /* 0x00000024161c7981 */ /* 0x000362000c1e1d00 */
        /* <DEDUP_REMOVED lines=8> */
[----:B------:R-:W-:Y:S01]  /*ac70*/  VIADD R23, R25, 0x180 ;  /* 0x0000018019177836 */ /* 0x000fe20000000000 */
        /* <DEDUP_REMOVED lines=13> */
.L_x_1664:
[C---:B---3-5:R-:W-:Y:S01]  /*ad50*/  FFMA.FTZ R4, R27.reuse, R28, R4 ;  /* 0x0000001c1b047223 */ /* 0x068fe20000010004 */
[C---:B------:R-:W-:Y:S01]  /*ad60*/  FFMA.FTZ R5, R27.reuse, R29, R5 ;  /* 0x0000001d1b057223 */ /* 0x040fe20000010005 */
[C---:B------:R-:W-:Y:S01]  /*ad70*/  FFMA.FTZ R6, R27.reuse, R30, R6 ;  /* 0x0000001e1b067223 */ /* 0x040fe20000010006 */
[----:B------:R-:W-:-:S07]  /*ad80*/  FFMA.FTZ R7, R27, R31, R7 ;  /* 0x0000001f1b077223 */ /* 0x000fce0000010007 */
.L_x_1663:
[----:B------:R-:W-:Y:S05]  /*ad90*/  BSYNC.RECONVERGENT B2 ;  /* 0x0000000000027941 */ /* 0x000fea0003800200 */
.L_x_1662:
[----:B-1----:R-:W-:Y:S01]  /*ada0*/  VIADD R22, R24, 0x8 ;  /* 0x0000000818167836 */ /* 0x002fe20000000000 */
[----:B------:R-:W-:Y:S01]  /*adb0*/  IADD3 R18, PT, PT, R18, 0x40, RZ ;  /* 0x0000004012127810 */ /* 0x000fe20007ffe0ff */
[----:B------:R-:W-:Y:S02]  /*adc0*/  VIADD R24, R24, 0x10 ;  /* 0x0000001018187836 */ /* 0x000fe40000000000 */
[----:B------:R-:W-:Y:S01]  /*add0*/  VIADD R25, R25, 0x300 ;  /* 0x0000030019197836 */ /* 0x000fe20000000000 */
[----:B------:R-:W-:-:S13]  /*ade0*/  ISETP.GE.AND P0, PT, R22, UR45, PT ;  /* 0x0000002d16007c0c */ /* 0x000fda000bf06270 */
[----:B------:R-:W-:Y:S05]  /*adf0*/  @!P0 BRA `(.L_x_1665) ;  /* 0xfffffff8001c8947 */ /* 0x000fea000383ffff */
.L_x_1655:
[----:B------:R-:W-:Y:S05]  /*ae00*/  BSYNC.RECONVERGENT B1 ;  /* 0x0000000000017941 */ /* 0x000fea0003800200 */
.L_x_1654:
[----:B------:R-:W-:-:S13]  /*ae10*/  ISETP.NE.AND P0, PT, R19, UR4, PT ;  /* 0x0000000413007c0c */ /* 0x000fda000bf05270 */
[----:B------:R-:W-:Y:S05]  /*ae20*/  @P0 BRA `(.L_x_1641) ;  /* 0x0000000000940947 */ /* 0x000fea0003800000 */
[----:B------:R-:W-:Y:S01]  /*ae30*/  UMOV UR5, 0x30 ;  /* 0x0000003000057882 */ /* 0x000fe20000000000 */
[----:B------:R-:W1:Y:S01]  /*ae40*/  LDS R29, [UR6+-0x4] ;  /* 0xfffffc06ff1d7984 */ /* 0x000e620008000800 */
[----:B------:R-:W-:-:S06]  /*ae50*/  UIMAD UR5, UR44, UR5, -0x30 ;  /* 0xffffffd02c0574a4 */ /* 0x000fcc000f8e0205 */
[----:B------:R-:W-:-:S04]  /*ae60*/  IMAD.U32 R17, RZ, RZ, UR5 ;  /* 0x00000005ff117e24 */ /* 0x000fc8000f8e00ff */
[----:B------:R-:W-:Y:S01]  /*ae70*/  IMAD.WIDE R16, R17, 0x4, R12 ;  /* 0x0000000411107825 */ /* 0x000fe200078e020c */
[----:B------:R-:W3:Y:S04]  /*ae80*/  LDCU UR5, c[0x0][0x40c] ;  /* 0x00008180ff0577ac */ /* 0x000ee80008000800 */
[----:B--2---:R2:W5:Y:S01]  /*ae90*/  LDG.E.128 R20, desc[UR36][R16.64] ;  /* 0x0000002410147981 */ /* 0x004562000c1e1d00 */
[----:B---3--:R-:W-:-:S09]  /*aea0*/  UISETP.NE.AND UP0, UPT, UR5, URZ, UPT ;  /* 0x000000ff0500728c */ /* 0x008fd2000bf05270 */
[----:B--2---:R-:W-:Y:S05]  /*aeb0*/  BRA.U UP0, `(.L_x_1666) ;  /* 0x0000000100607547 */ /* 0x004fea000b800000 */
        /* <DEDUP_REMOVED lines=8> */
[----:B----4-:R-:W-:-:S04]  /*af40*/  IMAD.U32 R25, RZ, RZ, UR5 ;  /* 0x00000005ff197e24 */ /* 0x010fc8000f8e00ff */
[----:B------:R-:W-:-:S04]  /*af50*/  @P0 IMAD R25, R25, 0x30, R0 ;  /* 0x0000003019190824 */ /* 0x000fc800078e0200 */
[----:B---3--:R-:W-:-:S05]  /*af60*/  @P0 IMAD.WIDE R16, R25, 0x4, R16 ;  /* 0x0000000419100825 */ /* 0x008fca00078e0210 */
[----:B------:R-:W2:Y:S01]  /*af70*/  @P0 LDG.E.128 R24, desc[UR36][R16.64] ;  /* 0x0000002410180981 */ /* 0x000ea2000c1e1d00 */
        /* <DEDUP_REMOVED lines=12> */
.L_x_1666:
[C---:B-1---5:R-:W-:Y:S01]  /*b040*/  FFMA.FTZ R4, R29.reuse, R20, R4 ;  /* 0x000000141d047223 */ /* 0x062fe20000010004 */
[C---:B------:R-:W-:Y:S01]  /*b050*/  FFMA.FTZ R5, R29.reuse, R21, R5 ;  /* 0x000000151d057223 */ /* 0x040fe20000010005 */
[C---:B------:R-:W-:Y:S01]  /*b060*/  FFMA.FTZ R6, R29.reuse, R22, R6 ;  /* 0x000000161d067223 */ /* 0x040fe20000010006 */
[----:B------:R-:W-:-:S07]  /*b070*/  FFMA.FTZ R7, R29, R23, R7 ;  /* 0x000000171d077223 */ /* 0x000fce0000010007 */
.L_x_1641:
[----:B-1----:R-:W-:Y:S05]  /*b080*/  BSYNC.RECONVERGENT B0 ;  /* 0x0000000000007941 */ /* 0x002fea0003800200 */
.L_x_1640:
        /* <DEDUP_REMOVED lines=44> */
.L_x_1667:
[----:B------:R-:W-:Y:S05]  /*b350*/  @P0 EXIT ;  /* 0x000000000000094d */ /* 0x000fea0003800000 */
[----:B------:R-:W1:Y:S02]  /*b360*/  LDCU UR4, c[0x0][0x478] ;  /* 0x00008f00ff0477ac */ /* 0x000e640008000800 */
[----:B-1----:R-:W-:-:S09]  /*b370*/  UISETP.NE.AND UP0, UPT, UR4, 0x2, UPT ;  /* 0x000000020400788c */ /* 0x002fd2000bf05270 */
[----:B------:R-:W-:Y:S05]  /*b380*/  BRA.U UP0, `(.L_x_1668) ;  /* 0x00000001007c7547 */ /* 0x000fea000b800000 */
[----:B------:R-:W1:Y:S01]  /*b390*/  LDC.64 R2, c[0x0][0x470] ;  /* 0x00011c00ff027b82 */ /* 0x000e620000000a00 */
[----:B------:R-:W3:Y:S01]  /*b3a0*/  LDCU.64 UR4, c[0x0][0x380] ;  /* 0x00007000ff0477ac */ /* 0x000ee20008000a00 */
[----:B-1----:R-:W5:Y:S01]  /*b3b0*/  LDG.E R2, desc[UR36][R2.64] ;  /* 0x0000002402027981 */ /* 0x002f62000c1e1900 */
[----:B------:R-:W-:Y:S02]  /*b3c0*/  IMAD.IADD R15, R15, 0x1, R0 ;  /* 0x000000010f0f7824 */ /* 0x000fe400078e0200 */
[C---:B-----5:R-:W-:Y:S01]  /*b3d0*/  FMUL.FTZ R6, R2.reuse, R6 ;  /* 0x0000000602067220 */ /* 0x060fe20000410000 */
[C---:B------:R-:W-:Y:S01]  /*b3e0*/  FMUL.FTZ R5, R2.reuse, R5 ;  /* 0x0000000502057220 */ /* 0x040fe20000410000 */
[C---:B------:R-:W-:Y:S01]  /*b3f0*/  FMUL.FTZ R7, R2.reuse, R7 ;  /* 0x0000000702077220 */ /* 0x040fe20000410000 */
[----:B------:R-:W-:-:S03]  /*b400*/  FMUL.FTZ R4, R2, R4 ;  /* 0x0000000402047220 */ /* 0x000fc60000410000 */
[----:B------:R-:W0:Y:S08]  /*b410*/  F2I.S8.NTZ R6, R6 ;  /* 0x0000000600067305 */ /* 0x000e300000202100 */
[----:B------:R-:W1:Y:S01]  /*b420*/  F2I.S8.NTZ R5, R5 ;  /* 0x0000000500057305 */ /* 0x000e620000202100 */
[----:B0-----:R-:W-:-:S07]  /*b430*/  PRMT R8, R6, 0x8880, RZ ;  /* 0x0000888006087816 */ /* 0x001fce00000000ff */
[----:B------:R-:W0:Y:S01]  /*b440*/  F2I.S8.NTZ R7, R7 ;  /* 0x0000000700077305 */ /* 0x000e220000202100 */
[----:B------:R-:W-:Y:S02]  /*b450*/  PRMT R2, R8, 0x7710, RZ ;  /* 0x0000771008027816 */ /* 0x000fe400000000ff */
[----:B-1----:R-:W-:-:S05]  /*b460*/  PRMT R8, R5, 0x8880, RZ ;  /* 0x0000888005087816 */ /* 0x002fca00000000ff */
[----:B------:R-:W1:Y:S01]  /*b470*/  F2I.S8.NTZ R4, R4 ;  /* 0x0000000400047305 */ /* 0x000e620000202100 */
[----:B------:R-:W-:-:S05]  /*b480*/  IMAD.U32 R2, R2, 0x10000, RZ ;  /* 0x0001000002027824 */ /* 0x000fca00078e00ff */
[----:B------:R-:W-:Y:S02]  /*b490*/  LOP3.LUT R6, R2, 0xff0000, RZ, 0xc0, !PT ;  /* 0x00ff000002067812 */ /* 0x000fe400078ec0ff */
[----:B0-----:R-:W-:Y:S02]  /*b4a0*/  PRMT R3, R7, 0x8880, RZ ;  /* 0x0000888007037816 */ /* 0x001fe400000000ff */
[----:B------:R-:W-:Y:S02]  /*b4b0*/  PRMT R2, R8, 0x7710, RZ ;  /* 0x0000771008027816 */ /* 0x000fe400000000ff */
[----:B------:R-:W-:Y:S02]  /*b4c0*/  PRMT R3, R3, 0x7710, RZ ;  /* 0x0000771003037816 */ /* 0x000fe400000000ff */
[----:B-1----:R-:W-:Y:S02]  /*b4d0*/  PRMT R5, R4, 0x8880, RZ ;  /* 0x0000888004057816 */ /* 0x002fe400000000ff */
[----:B------:R-:W-:Y:S01]  /*b4e0*/  LOP3.LUT R4, R2, 0xff, RZ, 0xc0, !PT ;  /* 0x000000ff02047812 */ /* 0x000fe200078ec0ff */
[----:B------:R-:W-:Y:S01]  /*b4f0*/  IMAD R3, R3, 0x1000000, R6 ;  /* 0x0100000003037824 */ /* 0x000fe200078e0206 */
[----:B------:R-:W-:-:S02]  /*b500*/  PRMT R0, R5, 0x7710, RZ ;  /* 0x0000771005007816 */ /* 0x000fc400000000ff */
[C---:B---3--:R-:W-:Y:S01]  /*b510*/  IADD3 R2, P0, PT, R15.reuse, UR4, RZ ;  /* 0x000000040f027c10 */ /* 0x048fe2000ff1e0ff */
[----:B------:R-:W-:Y:S01]  /*b520*/  IMAD R4, R4, 0x100, R3 ;  /* 0x0000010004047824 */ /* 0x000fe200078e0203 */
[----:B------:R-:W-:Y:S02]  /*b530*/  LOP3.LUT R5, R0, 0xff, RZ, 0xc0, !PT ;  /* 0x000000ff00057812 */ /* 0x000fe400078ec0ff */
[----:B------:R-:W-:-:S03]  /*b540*/  LEA.HI.X.SX32 R3, R15, UR5, 0x1, P0 ;  /* 0x000000050f037c11 */ /* 0x000fc600080f0eff */
[----:B------:R-:W-:-:S05]  /*b550*/  IMAD.IADD R5, R4, 0x1, R5 ;  /* 0x0000000104057824 */ /* 0x000fca00078e0205 */
[----:B------:R-:W-:Y:S01]  /*b560*/  STG.E desc[UR36][R2.64], R5 ;  /* 0x0000000502007986 */ /* 0x000fe2000c101924 */
[----:B------:R-:W-:Y:S05]  /*b570*/  EXIT ;  /* 0x000000000000794d */ /* 0x000fea0003800000 */
.L_x_1668:
[----:B------:R-:W1:Y:S01]  /*b580*/  LDC.64 R2, c[0x0][0x380] ;  /* 0x0000e000ff027b82 */ /* 0x000e620000000a00 */
[----:B------:R-:W-:-:S05]  /*b590*/  IADD3 R15, PT, PT, R15, R0, RZ ;  /* 0x000000000f0f7210 */ /* 0x000fca0007ffe0ff */
[----:B-1----:R-:W-:-:S05]  /*b5a0*/  IMAD.WIDE R2, R15, 0x4, R2 ;  /* 0x000000040f027825 */ /* 0x002fca00078e0202 */
[----:B------:R-:W-:Y:S01]  /*b5b0*/  STG.E.128 desc[UR36][R2.64], R4 ;  /* 0x0000000402007986 */ /* 0x000fe2000c101d24 */
[----:B------:R-:W-:Y:S05]  /*b5c0*/  EXIT ;  /* 0x000000000000794d */ /* 0x000fea0003800000 */
.L_x_1534:
[----:B------:R-:W-:Y:S02]  /*b5d0*/  IMAD.MOV.U32 R12, RZ, RZ, 0x10 ;  /* 0x00000010ff0c7424 */ /* 0x000fe400078e00ff */
[----:B------:R-:W-:Y:S02]  /*b5e0*/  IMAD.MOV.U32 R11, RZ, RZ, 0x1f ;  /* 0x0000001fff0b7424 */ /* 0x000fe400078e00ff */
[----:B------:R-:W-:-:S07]  /*b5f0*/  IMAD.MOV.U32 R15, RZ, RZ, -0x1 ;  /* 0xffffffffff0f7424 */ /* 0x000fce00078e00ff */
[----:B0-----:R-:W-:Y:S05]  /*b600*/  WARPSYNC.COLLECTIVE R15, `(.L_x_1669) ;  /* 0x000000000f087348 */ /* 0x001fea0003c00000 */
[----:B------:R1:W2:Y:S02]  /*b610*/  SHFL.BFLY P6, R14, R13, R12, R11 ;  /* 0x0c00000c0d0e7389 */ /* 0x0002a400000c000b */
[----:B012---:R-:W-:Y:S05]  /*b620*/  ENDCOLLECTIVE ;  /* 0x000000000000791b */ /* 0x007fea0003800000 */
.L_x_1669:
[----:B------:R-:W-:Y:S02]  /*b630*/  IMAD.MOV.U32 R12, RZ, RZ, 0x8 ;  /* 0x00000008ff0c7424 */ /* 0x000fe400078e00ff */
[----:B------:R-:W-:-:S04]  /*b640*/  FADD.FTZ R0, R13, R14 ;  /* 0x0000000e0d007221 */ /* 0x000fc80000010000 */
[----:B------:R-:W-:-:S07]  /*b650*/  IMAD.MOV.U32 R13, RZ, RZ, R0 ;  /* 0x000000ffff0d7224 */ /* 0x000fce00078e0000 */
[----:B------:R-:W-:Y:S05]  /*b660*/  WARPSYNC.COLLECTIVE R15, `(.L_x_1670) ;  /* 0x000000000f087348 */ /* 0x000fea0003c00000 */
[----:B------:R0:W1:Y:S02]  /*b670*/  SHFL.BFLY P6, R14, R13, R12, R11 ;  /* 0x0c00000c0d0e7389 */ /* 0x00006400000c000b */
[----:B01----:R-:W-:Y:S05]  /*b680*/  ENDCOLLECTIVE ;  /* 0x000000000000791b */ /* 0x003fea0003800000 */
.L_x_1670:
[----:B------:R-:W-:Y:S02]  /*b690*/  IMAD.MOV.U32 R12, RZ, RZ, 0x4 ;  /* 0x00000004ff0c7424 */ /* 0x000fe400078e00ff */
[----:B------:R-:W-:-:S04]  /*b6a0*/  FADD.FTZ R3, R0, R14 ;  /* 0x0000000e00037221 */ /* 0x000fc80000010000 */
[----:B------:R-:W-:-:S07]  /*b6b0*/  IMAD.MOV.U32 R13, RZ, RZ, R3 ;  /* 0x000000ffff0d7224 */ /* 0x000fce00078e0003 */
[----:B------:R-:W-:Y:S05]  /*b6c0*/  WARPSYNC.COLLECTIVE R15, `(.L_x_1671) ;  /* 0x000000000f087348 */ /* 0x000fea0003c00000 */
[----:B------:R0:W1:Y:S02]  /*b6d0*/  SHFL.BFLY P6, R14, R13, R12, R11 ;  /* 0x0c00000c0d0e7389 */ /* 0x00006400000c000b */
[----:B01----:R-:W-:Y:S05]  /*b6e0*/  ENDCOLLECTIVE ;  /* 0x000000000000791b */ /* 0x003fea0003800000 */
.L_x_1671:
[----:B------:R-:W-:Y:S02]  /*b6f0*/  HFMA2 R12, -RZ, RZ, 0, 1.1920928955078125e-07 ;  /* 0x00000002ff0c7431 */ /* 0x000fe400000001ff */
[----:B------:R-:W-:-:S04]  /*b700*/  FADD.FTZ R4, R3, R14 ;  /* 0x0000000e03047221 */ /* 0x000fc80000010000 */
[----:B------:R-:W-:-:S07]  /*b710*/  IMAD.MOV.U32 R13, RZ, RZ, R4 ;  /* 0x000000ffff0d7224 */ /* 0x000fce00078e0004 */
[----:B------:R-:W-:Y:S05]  /*b720*/  WARPSYNC.COLLECTIVE R15, `(.L_x_1672) ;  /* 0x000000000f087348 */ /* 0x000fea0003c00000 */
[----:B------:R0:W1:Y:S02]  /*b730*/  SHFL.BFLY P6, R14, R13, R12, R11 ;  /* 0x0c00000c0d0e7389 */ /* 0x00006400000c000b */
[----:B01----:R-:W-:Y:S05]  /*b740*/  ENDCOLLECTIVE ;  /* 0x000000000000791b */ /* 0x003fea0003800000 */
.L_x_1672:
[----:B------:R-:W-:Y:S02]  /*b750*/  IMAD.MOV.U32 R12, RZ, RZ, 0x1 ;  /* 0x00000001ff0c7424 */ /* 0x000fe400078e00ff */
[----:B------:R-:W-:-:S04]  /*b760*/  FADD.FTZ R5, R4, R14 ;  /* 0x0000000e04057221 */ /* 0x000fc80000010000 */
[----:B------:R-:W-:-:S07]  /*b770*/  IMAD.MOV.U32 R13, RZ, RZ, R5 ;  /* 0x000000ffff0d7224 */ /* 0x000fce00078e0005 */
[----:B------:R-:W-:Y:S05]  /*b780*/  WARPSYNC.COLLECTIVE R15, `(.L_x_1673) ;  /* 0x000000000f087348 */ /* 0x000fea0003c00000 */
[----:B------:R0:W1:Y:S02]  /*b790*/  SHFL.BFLY P6, R14, R13, R12, R11 ;  /* 0x0c00000c0d0e7389 */ /* 0x00006400000c000b */
[----:B01----:R-:W-:Y:S05]  /*b7a0*/  ENDCOLLECTIVE ;  /* 0x000000000000791b */ /* 0x003fea0003800000 */
.L_x_1673:
[----:B------:R-:W-:Y:S05]  /*b7b0*/  BRA `(.L_x_1674) ;  /* 0xffffff6000e47947 */ /* 0x000fea000383ffff */
.L_x_1597:
[----:B------:R-:W-:Y:S01]  /*b7c0*/  BSSY B0, `(.L_x_1675) ;  /* 0x0000007000007945 */ /* 0x000fe20003800000 */
[----:B------:R-:W-:Y:S02]  /*b7d0*/  IMAD.MOV.U32 R12, RZ, RZ, 0x1 ;  /* 0x00000001ff0c7424 */ /* 0x000fe400078e00ff */
[----:B------:R-:W-:Y:S02]  /*b7e0*/  IMAD.MOV.U32 R11, RZ, RZ, 0x1f ;  /* 0x0000001fff0b7424 */ /* 0x000fe400078e00ff */
[----:B------:R-:W-:-:S07]  /*b7f0*/  IMAD.MOV.U32 R15, RZ, RZ, -0x1 ;  /* 0xffffffffff0f7424 */ /* 0x000fce00078e00ff */
[----:B------:R-:W-:Y:S05]  /*b800*/  WARPSYNC.COLLECTIVE R15, `(.L_x_1676) ;  /* 0x000000000f087348 */ /* 0x000fea0003c00000 */
[----:B------:R0:W1:Y:S02]  /*b810*/  SHFL.BFLY P6, R14, R13, R12, R11 ;  /* 0x0c00000c0d0e7389 */ /* 0x00006400000c000b */
[----:B01----:R-:W-:Y:S05]  /*b820*/  ENDCOLLECTIVE ;  /* 0x000000000000791b */ /* 0x003fea0003800000 */
.L_x_1676:
[----:B------:R-:W-:Y:S05]  /*b830*/  BSYNC B0 ;  /* 0x0000000000007941 */ /* 0x000fea0003800000 */
.L_x_1675:
[----:B------:R-:W-:Y:S05]  /*b840*/  BRA `(.L_x_1677) ;  /* 0xffffffa400d47947 */ /* 0x000fea000383ffff */
.L_x_1601:
[----:B------:R-:W-:Y:S01]  /*b850*/  BSSY B0, `(.L_x_1678) ;  /* 0x0000008000007945 */ /* 0x000fe20003800000 */
[----:B------:R-:W-:Y:S01]  /*b860*/  IMAD.MOV.U32 R13, RZ, RZ, R119 ;  /* 0x000000ffff0d7224 */ /* 0x000fe200078e0077 */
[----:B------:R-:W-:Y:S01]  /*b870*/  MOV R15, 0xffffffff ;  /* 0xffffffff000f7802 */ /* 0x000fe20000000f00 */
[----:B------:R-:W-:Y:S02]  /*b880*/  IMAD.MOV.U32 R12, RZ, RZ, 0x10 ;  /* 0x00000010ff0c7424 */ /* 0x000fe400078e00ff */
[----:B------:R-:W-:-:S07]  /*b890*/  IMAD.MOV.U32 R11, RZ, RZ, 0x1f ;  /* 0x0000001fff0b7424 */ /* 0x000fce00078e00ff */
[----:B--2-4-:R-:W-:Y:S05]  /*b8a0*/  WARPSYNC.COLLECTIVE R15, `(.L_x_1679) ;  /* 0x000000000f087348 */ /* 0x014fea0003c00000 */
[----:B------:R0:W1:Y:S02]  /*b8b0*/  SHFL.BFLY P6, R14, R13, R12, R11 ;  /* 0x0c00000c0d0e7389 */ /* 0x00006400000c000b */
[----:B012-4-:R-:W-:Y:S05]  /*b8c0*/  ENDCOLLECTIVE ;  /* 0x000000000000791b */ /* 0x017fea0003800000 */
.L_x_1679:
[----:B------:R-:W-:Y:S05]  /*b8d0*/  BSYNC B0 ;  /* 0x0000000000007941 */ /* 0x000fea0003800000 */
.L_x_1678:
[----:B------:R-:W-:Y:S01]  /*b8e0*/  FMNMX.FTZ R13, R14, R119, !PT ;  /* 0x000000770e0d7209 */ /* 0x000fe20007810000 */
[----:B------:R-:W-:Y:S02]  /*b8f0*/  IMAD.MOV.U32 R12, RZ, RZ, 0x8 ;  /* 0x00000008ff0c7424 */ /* 0x000fe400078e00ff */
[----:B------:R-:W-:Y:S02]  /*b900*/  IMAD.MOV.U32 R11, RZ, RZ, 0x1f ;  /* 0x0000001fff0b7424 */ /* 0x000fe400078e00ff */
[----:B------:R-:W-:-:S07]  /*b910*/  IMAD.MOV.U32 R15, RZ, RZ, -0x1 ;  /* 0xffffffffff0f7424 */ /* 0x000fce00078e00ff */
[----:B------:R-:W-:Y:S05]  /*b920*/  WARPSYNC.COLLECTIVE R15, `(.L_x_1680) ;  /* 0x000000000f087348 */ /* 0x000fea0003c00000 */
[----:B------:R0:W1:Y:S02]  /*b930*/  SHFL.BFLY P6, R14, R13, R12, R11 ;  /* 0x0c00000c0d0e7389 */ /* 0x00006400000c000b */
[----:B01----:R-:W-:Y:S05]  /*b940*/  ENDCOLLECTIVE ;  /* 0x000000000000791b */ /* 0x003fea0003800000 */
.L_x_1680:
[----:B------:R-:W-:Y:S01]  /*b950*/  IMAD.MOV.U32 R12, RZ, RZ, 0x4 ;  /* 0x00000004ff0c7424 */ /* 0x000fe200078e00ff */
[----:B------:R-:W-:-:S05]  /*b960*/  FMNMX.FTZ R3, R13, R14, !PT ;  /* 0x0000000e0d037209 */ /* 0x000fca0007810000 */
[----:B------:R-:W-:-:S07]  /*b970*/  IMAD.MOV.U32 R13, RZ, RZ, R3 ;  /* 0x000000ffff0d7224 */ /* 0x000fce00078e0003 */
[----:B------:R-:W-:Y:S05]  /*b980*/  WARPSYNC.COLLECTIVE R15, `(.L_x_1681) ;  /* 0x000000000f087348 */ /* 0x000fea0003c00000 */
[----:B------:R0:W1:Y:S02]  /*b990*/  SHFL.BFLY P6, R14, R13, R12, R11 ;  /* 0x0c00000c0d0e7389 */ /* 0x00006400000c000b */
[----:B01----:R-:W-:Y:S05]  /*b9a0*/  ENDCOLLECTIVE ;  /* 0x000000000000791b */ /* 0x003fea0003800000 */
.L_x_1681:
[----:B------:R-:W-:Y:S01]  /*b9b0*/  IMAD.MOV.U32 R12, RZ, RZ, 0x2 ;  /* 0x00000002ff0c7424 */ /* 0x000fe200078e00ff */
[----:B------:R-:W-:-:S05]  /*b9c0*/  FMNMX.FTZ R4, R3, R14, !PT ;  /* 0x0000000e03047209 */ /* 0x000fca0007810000 */
[----:B------:R-:W-:-:S07]  /*b9d0*/  IMAD.MOV.U32 R13, RZ, RZ, R4 ;  /* 0x000000ffff0d7224 */ /* 0x000fce00078e0004 */
[----:B------:R-:W-:Y:S05]  /*b9e0*/  WARPSYNC.COLLECTIVE R15, `(.L_x_1682) ;  /* 0x000000000f087348 */ /* 0x000fea0003c00000 */
[----:B------:R0:W1:Y:S02]  /*b9f0*/  SHFL.BFLY P6, R14, R13, R12, R11 ;  /* 0x0c00000c0d0e7389 */ /* 0x00006400000c000b */
[----:B01----:R-:W-:Y:S05]  /*ba00*/  ENDCOLLECTIVE ;  /* 0x000000000000791b */ /* 0x003fea0003800000 */
.L_x_1682:
[----:B------:R-:W-:Y:S05]  /*ba10*/  BRA `(.L_x_1683) ;  /* 0xffffffa800107947 */ /* 0x000fea000383ffff */
.L_x_1684:
        /* <DEDUP_REMOVED lines=14> */
.L_x_3257:


//--------------------- .text._ZN4mmha33masked_multihead_attention_kernelIfLi48ELi64ELi4ELi16ELi64ELb1ELb0EEEv26Multihead_attention_paramsIT_XT5_EE --------------------------
	.section	.text._ZN4mmha33masked_multihead_attention_kernelIfLi48ELi64ELi4ELi16ELi64ELb1ELb0EEEv26Multihead_attention_paramsIT_XT5_EE,"ax",@progbits
	.align	128
        .global         _ZN4mmha33masked_multihead_attention_kernelIfLi48ELi64ELi4ELi16ELi64ELb1ELb0EEEv26Multihead_attention_paramsIT_XT5_EE
        .type           _ZN4mmha33masked_multihead_attention_kernelIfLi48ELi64ELi4ELi16ELi64ELb1ELb0EEEv26Multihead_attention_paramsIT_XT5_EE,@function
        .size           _ZN4mmha33masked_multihead_attention_kernelIfLi48ELi64ELi4ELi16ELi64ELb1ELb0EEEv26Multihead_attention_paramsIT_XT5_EE,(.L_x_3258 - _ZN4mmha33masked_multihead_attention_kernelIfLi48ELi64ELi4ELi16ELi64ELb1ELb0EEEv26Multihead_attention_paramsIT_XT5_EE)
        .other          _ZN4mmha33masked_multihead_attention_kernelIfLi48ELi64ELi4ELi16ELi64ELb1ELb0EEEv26Multihead_attention_paramsIT_XT5_EE,@"STO_CUDA_ENTRY STV_DEFAULT"
_ZN4mmha33masked_multihead_attention_kernelIfLi48ELi64ELi4ELi16ELi64ELb1ELb0EEEv26Multihead_attention_paramsIT_XT5_EE:
.text._ZN4mmha33masked_multihead_attention_kernelIfLi48ELi64ELi4ELi16ELi64ELb1ELb0EEEv26Multihead_attention_paramsIT_XT5_EE:
[----:B------:R-:W0:Y:S01]  /*0000*/  LDC R1, c[0x0][0x37c] ;  /* 0x0000df00ff017b82 */ /* 0x000e220000000800 */
[----:B------:R-:W1:Y:S01]  /*0010*/  LDCU.64 UR4, c[0x0][0x490] ;  /* 0x00009200ff0477ac */ /* 0x000e620008000a00 */
[----:B------:R-:W2:Y:S01]  /*0020*/  S2R R0, SR_CTAID.Y ;  /* 0x0000000000007919 */ /* 0x000ea20000002600 */
[----:B------:R-:W3:Y:S01]  /*0030*/  LDCU.64 UR36, c[0x0][0x358] ;  /* 0x00006b00ff2477ac */ /* 0x000ee20008000a00 */
[----:B-1----:R-:W-:-:S04]  /*0040*/  UISETP.NE.U32.AND UP0, UPT, UR4, URZ, UPT ;  /* 0x000000ff0400728c */ /* 0x002fc8000bf05070 */
[----:B------:R-:W-:-:S09]  /*0050*/  UISETP.NE.AND.EX UP0, UPT, UR5, URZ, UPT, UP0 ;  /* 0x000000ff0500728c */ /* 0x000fd2000bf05300 */
[----:B---3--:R-:W-:Y:S05]  /*0060*/  BRA.U !UP0, `(.L_x_1685) ;  /* 0x0000000108147547 */ /* 0x008fea000b800000 */
[----:B--2---:R-:W-:-:S05]  /*0070*/  IADD3 R2, P0, PT, R0, UR4, RZ ;  /* 0x0000000400027c10 */ /* 0x004fca000ff1e0ff */
[----:B------:R-:W-:-:S05]  /*0080*/  IMAD.X R3, RZ, RZ, UR5, P0 ;  /* 0x00000005ff037e24 */ /* 0x000fca00080e06ff */
[----:B------:R-:W2:Y:S02]  /*0090*/  LDG.E.U8 R2, desc[UR36][R2.64] ;  /* 0x0000002402027981 */ /* 0x000ea4000c1e1100 */
[----:B--2---:R-:W-:-:S13]  /*00a0*/  ISETP.NE.AND P0, PT, R2, 0x1, PT ;  /* 0x000000010200780c */ /* 0x004fda0003f05270 */
[----:B------:R-:W-:Y:S05]  /*00b0*/  @!P0 EXIT ;  /* 0x000000000000894d */ /* 0x000fea0003800000 */
.L_x_1685:
[----:B------:R-:W2:Y:S01]  /*00c0*/  LDC.64 R2, c[0x0][0x498] ;  /* 0x00012600ff027b82 */ /* 0x000ea20000000a00 */
[----:B------:R-:W1:Y:S07]  /*00d0*/  LDCU UR4, c[0x0][0x3f4] ;  /* 0x00007e80ff0477ac */ /* 0x000e6e0008000800 */
[----:B------:R-:W3:Y:S08]  /*00e0*/  LDC R9, c[0x0][0x3f0] ;  /* 0x0000fc00ff097b82 */ /* 0x000ef00000000800 */
[----:B------:R-:W4:Y:S01]  /*00f0*/  LDC.64 R12, c[0x0][0x460] ;  /* 0x00011800ff0c7b82 */ /* 0x000f220000000a00 */
[----:B--2---:R-:W-:-:S05]  /*0100*/  IMAD.WIDE.U32 R2, R0, 0x4, R2 ;  /* 0x0000000400027825 */ /* 0x004fca00078e0002 */
[----:B------:R2:W4:Y:S01]  /*0110*/  LDG.E R10, desc[UR36][R2.64] ;  /* 0x00000024020a7981 */ /* 0x000522000c1e1900 */
[----:B---3--:R-:W-:-:S04]  /*0120*/  IABS R7, R9 ;  /* 0x0000000900077213 */ /* 0x008fc80000000000 */
[----:B------:R-:W3:Y:S01]  /*0130*/  I2F.RP R6, R7 ;  /* 0x0000000700067306 */ /* 0x000ee20000209400 */
[----:B--2---:R-:W2:Y:S07]  /*0140*/  LDC R3, c[0x0][0x40c] ;  /* 0x00010300ff037b82 */ /* 0x004eae0000000800 */
[----:B---3--:R-:W3:Y:S02]  /*0150*/  MUFU.RCP R6, R6 ;  /* 0x0000000600067308 */ /* 0x008ee40000001000 */
[----:B---3--:R-:W-:-:S06]  /*0160*/  VIADD R4, R6, 0xffffffe ;  /* 0x0ffffffe06047836 */ /* 0x008fcc0000000000 */
[----:B------:R3:W0:Y:S01]  /*0170*/  F2I.FTZ.U32.TRUNC.NTZ R5, R4 ;  /* 0x0000000400057305 */ /* 0x000622000021f000 */
[----:B------:R-:W-:Y:S01]  /*0180*/  IABS R2, R0 ;  /* 0x0000000000027213 */ /* 0x000fe20000000000 */
[----:B---3--:R-:W-:Y:S02]  /*0190*/  HFMA2 R4, -RZ, RZ, 0, 0 ;  /* 0x00000000ff047431 */ /* 0x008fe400000001ff */
[----:B0-----:R-:W-:-:S04]  /*01a0*/  IMAD.MOV R8, RZ, RZ, -R5 ;  /* 0x000000ffff087224 */ /* 0x001fc800078e0a05 */
[----:B------:R-:W-:-:S04]  /*01b0*/  IMAD R11, R8, R7, RZ ;  /* 0x00000007080b7224 */ /* 0x000fc800078e02ff */
[----:B------:R-:W-:-:S06]  /*01c0*/  IMAD.HI.U32 R5, R5, R11, R4 ;  /* 0x0000000b05057227 */ /* 0x000fcc00078e0004 */
[----:B------:R-:W-:-:S04]  /*01d0*/  IMAD.HI.U32 R30, R5, R2, RZ ;  /* 0x00000002051e7227 */ /* 0x000fc800078e00ff */
[----:B------:R-:W-:-:S04]  /*01e0*/  IMAD.MOV R4, RZ, RZ, -R30 ;  /* 0x000000ffff047224 */ /* 0x000fc800078e0a1e */
[----:B------:R-:W-:-:S05]  /*01f0*/  IMAD R2, R7, R4, R2 ;  /* 0x0000000407027224 */ /* 0x000fca00078e0202 */
[----:B------:R-:W-:Y:S02]  /*0200*/  ISETP.GT.U32.AND P1, PT, R7, R2, PT ;  /* 0x000000020700720c */ /* 0x000fe40003f24070 */
[----:B----4-:R-:W-:-:S04]  /*0210*/  ISETP.NE.U32.AND P0, PT, R12, RZ, PT ;  /* 0x000000ff0c00720c */ /* 0x010fc80003f05070 */
[----:B------:R-:W-:-:S07]  /*0220*/  ISETP.NE.AND.EX P0, PT, R13, RZ, PT, P0 ;  /* 0x000000ff0d00720c */ /* 0x000fce0003f05300 */
[----:B------:R-:W-:Y:S01]  /*0230*/  @!P1 IMAD.IADD R2, R2, 0x1, -R7 ;  /* 0x0000000102029824 */ /* 0x000fe200078e0a07 */
[----:B--2---:R-:W-:-:S04]  /*0240*/  ISETP.EQ.AND P5, PT, R3, RZ, P0 ;  /* 0x000000ff0300720c */ /* 0x004fc800007a2270 */
[----:B------:R-:W-:Y:S02]  /*0250*/  ISETP.GE.U32.AND P0, PT, R2, R7, PT ;  /* 0x000000070200720c */ /* 0x000fe40003f06070 */
[----:B------:R-:W-:Y:S01]  /*0260*/  LOP3.LUT R2, R0, R9, RZ, 0x3c, !PT ;  /* 0x0000000900027212 */ /* 0x000fe200078e3cff */
[----:B------:R-:W-:Y:S01]  /*0270*/  @!P1 VIADD R30, R30, 0x1 ;  /* 0x000000011e1e9836 */ /* 0x000fe20000000000 */
[----:B------:R-:W-:Y:S02]  /*0280*/  ISETP.NE.AND P1, PT, R9, RZ, PT ;  /* 0x000000ff0900720c */ /* 0x000fe40003f25270 */
[----:B------:R-:W-:Y:S01]  /*0290*/  ISETP.GE.AND P2, PT, R2, RZ, PT ;  /* 0x000000ff0200720c */ /* 0x000fe20003f46270 */
[----:B-1----:R-:W-:Y:S02]  /*02a0*/  IMAD.U32 R8, RZ, RZ, UR4 ;  /* 0x00000004ff087e24 */ /* 0x002fe4000f8e00ff */
[----:B------:R-:W0:Y:S04]  /*02b0*/  @P5 LDC.64 R4, c[0x0][0x460] ;  /* 0x00011800ff045b82 */ /* 0x000e280000000a00 */
[----:B------:R-:W-:-:S06]  /*02c0*/  @P0 IADD3 R30, PT, PT, R30, 0x1, RZ ;  /* 0x000000011e1e0810 */ /* 0x000fcc0007ffe0ff */
[----:B------:R-:W-:Y:S01]  /*02d0*/  @!P2 IMAD.MOV R30, RZ, RZ, -R30 ;  /* 0x000000ffff1ea224 */ /* 0x000fe200078e0a1e */
[----:B------:R-:W-:Y:S02]  /*02e0*/  @!P1 LOP3.LUT R30, RZ, R9, RZ, 0x33, !PT ;  /* 0x00000009ff1e9212 */ /* 0x000fe400078e33ff */
[----:B------:R-:W-:-:S04]  /*02f0*/  IABS R9, R8 ;  /* 0x0000000800097213 */ /* 0x000fc80000000000 */
[----:B------:R-:W1:Y:S08]  /*0300*/  I2F.RP R2, R9 ;  /* 0x0000000900027306 */ /* 0x000e700000209400 */
[----:B-1----:R-:W1:Y:S01]  /*0310*/  MUFU.RCP R2, R2 ;  /* 0x0000000200027308 */ /* 0x002e620000001000 */
[----:B0-----:R-:W-:-:S05]  /*0320*/  @P5 IMAD.WIDE R4, R30, 0x4, R4 ;  /* 0x000000041e045825 */ /* 0x001fca00078e0204 */
[----:B------:R0:W5:Y:S01]  /*0330*/  @P5 LDG.E R18, desc[UR36][R4.64] ;  /* 0x0000002404125981 */ /* 0x000162000c1e1900 */
[----:B-1----:R-:W-:-:S04]  /*0340*/  VIADD R6, R2, 0xffffffe ;  /* 0x0ffffffe02067836 */ /* 0x002fc80000000000 */
[----:B------:R1:W0:Y:S02]  /*0350*/  F2I.FTZ.U32.TRUNC.NTZ R7, R6 ;  /* 0x0000000600077305 */ /* 0x000224000021f000 */
[----:B-1----:R-:W-:Y:S01]  /*0360*/  IMAD.MOV.U32 R6, RZ, RZ, RZ ;  /* 0x000000ffff067224 */ /* 0x002fe200078e00ff */
[----:B0-----:R-:W-:-:S05]  /*0370*/  IADD3 R4, PT, PT, RZ, -R7, RZ ;  /* 0x80000007ff047210 */ /* 0x001fca0007ffe0ff */
[----:B------:R-:W-:-:S04]  /*0380*/  IMAD R5, R4, R9, RZ ;  /* 0x0000000904057224 */ /* 0x000fc800078e02ff */
[----:B------:R-:W-:Y:S01]  /*0390*/  IMAD.HI.U32 R7, R7, R5, R6 ;  /* 0x0000000507077227 */ /* 0x000fe200078e0006 */
[----:B------:R-:W0:Y:S01]  /*03a0*/  S2R R28, SR_TID.X ;  /* 0x00000000001c7919 */ /* 0x000e220000002100 */
[----:B------:R-:W1:Y:S01]  /*03b0*/  LDC R5, c[0x0][0x3e8] ;  /* 0x0000fa00ff057b82 */ /* 0x000e620000000800 */
[----:B------:R-:W2:Y:S01]  /*03c0*/  S2R R29, SR_CTAID.X ;  /* 0x00000000001d7919 */ /* 0x000ea20000002500 */
[----:B------:R-:W-:Y:S01]  /*03d0*/  UISETP.NE.AND UP0, UPT, UR4, URZ, UPT ;  /* 0x000000ff0400728c */ /* 0x000fe2000bf05270 */
[----:B------:R-:W-:-:S13]  /*03e0*/  R2UR UR41, R10 ;  /* 0x000000000a2972ca */ /* 0x000fda00000e0000 */
[----:B------:R-:W-:-:S06]  /*03f0*/  UIADD3 UR40, UPT, UPT, UR41, -0x1, URZ ;  /* 0xffffffff29287890 */ /* 0x000fcc000fffe0ff */
[----:B------:R-:W-:-:S05]  /*0400*/  IABS R2, UR40 ;  /* 0x0000002800027c13 */ /* 0x000fca0008000000 */
[----:B------:R-:W-:-:S04]  /*0410*/  IMAD.HI.U32 R7, R7, R2, RZ ;  /* 0x0000000207077227 */ /* 0x000fc800078e00ff */
[----:B------:R-:W-:-:S04]  /*0420*/  IMAD.MOV R7, RZ, RZ, -R7 ;  /* 0x000000ffff077224 */ /* 0x000fc800078e0a07 */
[----:B------:R-:W-:-:S05]  /*0430*/  IMAD R7, R9, R7, R2 ;  /* 0x0000000709077224 */ /* 0x000fca00078e0202 */
[----:B------:R-:W-:Y:S02]  /*0440*/  R2UR UR39, R7 ;  /* 0x00000000072772ca */ /* 0x000fe400000e0000 */
[----:B------:R-:W2:Y:S11]  /*0450*/  LDC R7, c[0x0][0x3f8] ;  /* 0x0000fe00ff077b82 */ /* 0x000eb60000000800 */
[----:B------:R-:W-:-:S13]  /*0460*/  ISETP.GT.U32.AND P0, PT, R9, UR39, PT ;  /* 0x0000002709007c0c */ /* 0x000fda000bf04070 */
[----:B------:R-:W-:-:S04]  /*0470*/  @!P0 IADD3 R2, PT, PT, -R9, UR39, RZ ;  /* 0x0000002709028c10 */ /* 0x000fc8000fffe1ff */
[----:B------:R-:W-:-:S13]  /*0480*/  @!P0 R2UR UR39, R2 ;  /* 0x00000000022782ca */ /* 0x000fda00000e0000 */
[----:B------:R-:W-:Y:S02]  /*0490*/  ISETP.GT.U32.AND P1, PT, R9, UR39, PT ;  /* 0x0000002709007c0c */ /* 0x000fe4000bf24070 */
[----:B-1----:R-:W-:Y:S01]  /*04a0*/  ISETP.NE.AND P0, PT, R5, RZ, PT ;  /* 0x000000ff0500720c */ /* 0x002fe20003f05270 */
[----:B------:R-:W-:Y:S01]  /*04b0*/  UISETP.GE.AND UP1, UPT, UR40, URZ, UPT ;  /* 0x000000ff2800728c */ /* 0x000fe2000bf26270 */
[----:B0-----:R-:W-:-:S09]  /*04c0*/  ISETP.GT.U32.AND P2, PT, R28, 0x17, PT ;  /* 0x000000171c00780c */ /* 0x001fd20003f44070 */
[----:B------:R-:W-:-:S04]  /*04d0*/  @!P1 IADD3 R9, PT, PT, -R9, UR39, RZ ;  /* 0x0000002709099c10 */ /* 0x000fc8000fffe1ff */
[----:B------:R-:W-:Y:S01]  /*04e0*/  @!P1 R2UR UR39, R9 ;  /* 0x00000000092792ca */ /* 0x000fe200000e0000 */
[C---:B--2---:R-:W-:Y:S01]  /*04f0*/  IMAD R23, R0.reuse, R7, R29 ;  /* 0x0000000700177224 */ /* 0x044fe200078e021d */
[----:B------:R-:W-:Y:S01]  /*0500*/  UMOV UR38, URZ ;  /* 0x000000ff00267c82 */ /* 0x000fe20008000000 */
[----:B------:R-:W-:Y:S01]  /*0510*/  @P0 IMAD R2, R0, R5, RZ ;  /* 0x0000000500020224 */ /* 0x000fe200078e02ff */
[----:B------:R-:W-:Y:S01]  /*0520*/  BSSY.RECONVERGENT B0, `(.L_x_1686) ;  /* 0x000001a000007945 */ /* 0x000fe20003800200 */
[----:B------:R-:W-:Y:S02]  /*0530*/  HFMA2 R4, -RZ, RZ, 0, 0 ;  /* 0x00000000ff047431 */ /* 0x000fe400000001ff */
[----:B------:R-:W-:Y:S01]  /*0540*/  @!P0 IMAD R9, R23, 0x30, RZ ;  /* 0x0000003017098824 */ /* 0x000fe200078e02ff */
[----:B------:R-:W-:Y:S01]  /*0550*/  P2R R16, PR, RZ, 0x20 ;  /* 0x00000020ff107803 */ /* 0x000fe20000000000 */
[----:B------:R-:W-:-:S04]  /*0560*/  @P0 IMAD R9, R29, 0x30, R2 ;  /* 0x000000301d090824 */ /* 0x000fc800078e0202 */
[----:B------:R-:W-:Y:S02]  /*0570*/  @!UP1 UIADD3 UR39, UPT, UPT, -UR39, URZ, URZ ;  /* 0x000000ff27279290 */ /* 0x000fe4000fffe1ff */
[----:B------:R-:W-:Y:S01]  /*0580*/  @!UP0 ULOP3.LUT UR39, URZ, UR4, URZ, 0x33, !UPT ;  /* 0x00000004ff278292 */ /* 0x000fe2000f8e33ff */
[----:B------:R-:W-:Y:S02]  /*0590*/  IMAD.MOV.U32 R5, RZ, RZ, RZ ;  /* 0x000000ffff057224 */ /* 0x000fe400078e00ff */
[----:B------:R-:W-:Y:S01]  /*05a0*/  IMAD.SHL.U32 R6, R28, 0x2, RZ ;  /* 0x000000021c067824 */ /* 0x000fe200078e00ff */
[----:B------:R-:W-:Y:S08]  /*05b0*/  @P2 BRA `(.L_x_1687) ;  /* 0x0000000000402947 */ /* 0x000ff00003800000 */
        /* <DEDUP_REMOVED lines=16> */
.L_x_1687:
[----:B------:R-:W-:Y:S05]  /*06c0*/  BSYNC.RECONVERGENT B0 ;  /* 0x0000000000007941 */ /* 0x000fea0003800200 */
.L_x_1686:
        /* <DEDUP_REMOVED lines=10> */
[----:B------:R-:W-:Y:S01]  /*0770*/  @!P2 IMAD R9, R17, R8, UR40 ;  /* 0x000000281109ae24 */ /* 0x000fe2000f8e0208 */
[----:B------:R-:W-:Y:S01]  /*0780*/  CS2R R18, SRZ ;  /* 0x0000000000127805 */ /* 0x000fe2000001ff00 */
[----:B------:R-:W-:Y:S01]  /*0790*/  @!P2 IMAD R2, R23, UR4, R22 ;  /* 0x000000041702ac24 */ /* 0x000fe2000f8e0216 */
[----:B------:R-:W-:Y:S01]  /*07a0*/  CS2R R32, SRZ ;  /* 0x0000000000207805 */ /* 0x000fe2000001ff00 */
[----:B------:R-:W4:Y:S02]  /*07b0*/  LDCU.U8 UR4, c[0x0][0x404] ;  /* 0x00008080ff0477ac */ /* 0x000f240008000000 */
[----:B------:R-:W4:Y:S01]  /*07c0*/  @!P3 LDC.64 R20, c[0x0][0x450] ;  /* 0x00011400ff14bb82 */ /* 0x000f220000000a00 */
[----:B-1----:R-:W-:Y:S01]  /*07d0*/  ISETP.NE.U32.AND P0, PT, RZ, UR8, PT ;  /* 0x00000008ff007c0c */ /* 0x002fe2000bf05070 */
[----:B------:R-:W-:-:S03]  /*07e0*/  @!P2 IMAD R9, R9, 0x4, R2 ;  /* 0x000000040909a824 */ /* 0x000fc600078e0202 */
[----:B------:R-:W-:Y:S01]  /*07f0*/  ISETP.NE.AND.EX P0, PT, RZ, UR9, PT, P0 ;  /* 0x00000009ff007c0c */ /* 0x000fe2000bf05300 */
[----:B------:R-:W-:Y:S01]  /*0800*/  @!P3 IMAD R2, R7, UR38, RZ ;  /* 0x000000260702bc24 */ /* 0x000fe2000f8e02ff */
[----:B--2---:R-:W-:Y:S02]  /*0810*/  ISETP.NE.U32.AND P1, PT, RZ, UR6, PT ;  /* 0x00000006ff007c0c */ /* 0x004fe4000bf25070 */
[C---:B------:R-:W-:Y:S02]  /*0820*/  ISETP.GT.U32.OR P0, PT, R28.reuse, 0x17, !P0 ;  /* 0x000000171c00780c */ /* 0x040fe40004704470 */
[----:B------:R-:W-:Y:S02]  /*0830*/  ISETP.NE.AND.EX P1, PT, RZ, UR7, PT, P1 ;  /* 0x00000007ff007c0c */ /* 0x000fe4000bf25310 */
[----:B------:R-:W-:Y:S02]  /*0840*/  ISETP.NE.OR P0, PT, R3, RZ, P0 ;  /* 0x000000ff0300720c */ /* 0x000fe40000705670 */
[----:B------:R-:W-:Y:S01]  /*0850*/  ISETP.GT.U32.OR P1, PT, R28, 0x17, !P1 ;  /* 0x000000171c00780c */ /* 0x000fe20004f24470 */
[----:B---3--:R-:W-:Y:S01]  /*0860*/  @!P2 IMAD.WIDE R10, R9, 0x4, R10 ;  /* 0x00000004090aa825 */ /* 0x008fe200078e020a */
[----:B0-----:R-:W-:-:S03]  /*0870*/  ISETP.NE.U32.AND P4, PT, R12, RZ, PT ;  /* 0x000000ff0c00720c */ /* 0x001fc60003f85070 */
[----:B------:R-:W-:Y:S01]  /*0880*/  IMAD R9, R29, 0x30, R6 ;  /* 0x000000301d097824 */ /* 0x000fe200078e0206 */
[----:B------:R-:W-:Y:S01]  /*0890*/  ISETP.NE.AND.EX P4, PT, R13, RZ, PT, P4 ;  /* 0x000000ff0d00720c */ /* 0x000fe20003f85340 */
[----:B------:R-:W2:Y:S04]  /*08a0*/  @!P2 LDG.E.64 R26, desc[UR36][R10.64] ;  /* 0x000000240a1aa981 */ /* 0x000ea8000c1e1b00 */
[----:B------:R-:W0:Y:S08]  /*08b0*/  @!P0 LDC.64 R14, c[0x0][0x3a0] ;  /* 0x0000e800ff0e8b82 */ /* 0x000e300000000a00 */
[----:B------:R-:W1:Y:S01]  /*08c0*/  @!P1 LDC.64 R12, c[0x0][0x390] ;  /* 0x0000e400ff0c9b82 */ /* 0x000e620000000a00 */
[----:B------:R-:W-:-:S04]  /*08d0*/  @!P3 IMAD R31, R2, 0x30, R9 ;  /* 0x00000030021fb824 */ /* 0x000fc800078e0209 */
[----:B----4-:R-:W-:-:S03]  /*08e0*/  @!P3 IMAD.WIDE R20, R31, 0x4, R20 ;  /* 0x000000041f14b825 */ /* 0x010fc600078e0214 */
[----:B------:R-:W3:Y:S03]  /*08f0*/  @P4 LDC.64 R24, c[0x0][0x418] ;  /* 0x00010600ff184b82 */ /* 0x000ee60000000a00 */
[----:B------:R-:W4:Y:S01]  /*0900*/  @!P3 LDG.E.64 R20, desc[UR36][R20.64] ;  /* 0x000000241414b981 */ /* 0x000f22000c1e1b00 */
[----:B0-----:R-:W-:-:S05]  /*0910*/  @!P0 IMAD.WIDE.U32 R14, R9, 0x4, R14 ;  /* 0x00000004090e8825 */ /* 0x001fca00078e000e */
[----:B------:R-:W2:Y:S01]  /*0920*/  @!P0 LDG.E.64 R18, desc[UR36][R14.64] ;  /* 0x000000240e128981 */ /* 0x000ea2000c1e1b00 */
[----:B-1----:R-:W-:Y:S02]  /*0930*/  @!P1 IMAD.WIDE.U32 R12, R9, 0x4, R12 ;  /* 0x00000004090c9825 */ /* 0x002fe400078e000c */
[----:B------:R-:W0:Y:S03]  /*0940*/  LDC R9, c[0x0][0x400] ;  /* 0x00010000ff097b82 */ /* 0x000e260000000800 */
[----:B------:R-:W4:Y:S01]  /*0950*/  @!P1 LDG.E.64 R32, desc[UR36][R12.64] ;  /* 0x000000240c209981 */ /* 0x000f22000c1e1b00 */
[----:B------:R-:W-:Y:S01]  /*0960*/  ISETP.NE.AND P0, PT, RZ, UR4, PT ;  /* 0x00000004ff007c0c */ /* 0x000fe2000bf05270 */
[----:B------:R-:W-:Y:S01]  /*0970*/  IMAD.MOV R8, RZ, RZ, -R8 ;  /* 0x000000ffff087224 */ /* 0x000fe200078e0a08 */
[----:B------:R-:W-:Y:S01]  /*0980*/  MOV R2, RZ ;  /* 0x000000ff00027202 */ /* 0x000fe20000000f00 */
[----:B---3--:R-:W-:Y:S01]  /*0990*/  @P4 IMAD.WIDE.U32 R24, R0, 0x4, R24 ;  /* 0x0000000400184825 */ /* 0x008fe200078e0018 */
[----:B------:R-:W-:-:S02]  /*09a0*/  ISETP.NE.AND P1, PT, R3, RZ, PT ;  /* 0x000000ff0300720c */ /* 0x000fc40003f25270 */
[----:B------:R-:W-:Y:S01]  /*09b0*/  VIADDMNMX R8, R8, UR41, RZ, !PT ;  /* 0x0000002908087c46 */ /* 0x000fe2000f8001ff */
[----:B------:R-:W-:Y:S01]  /*09c0*/  BSSY.RECONVERGENT B6, `(.L_x_1688) ;  /* 0x00000d3000067945 */ /* 0x000fe20003800200 */
[----:B------:R1:W5:Y:S01]  /*09d0*/  @P4 LDG.E R2, desc[UR36][R24.64] ;  /* 0x0000002418024981 */ /* 0x000362000c1e1900 */
[----:B0-----:R-:W-:Y:S02]  /*09e0*/  ISETP.LT.OR P0, PT, R9, 0x1, P0 ;  /* 0x000000010900780c */ /* 0x001fe40000701670 */
[----:B------:R-:W-:Y:S01]  /*09f0*/  R2UR UR42, R8 ;  /* 0x00000000082a72ca */ /* 0x000fe200000e0000 */
[----:B------:R-:W-:Y:S02]  /*0a00*/  IMAD R30, R30, R7, RZ ;  /* 0x000000071e1e7224 */ /* 0x000fe400078e02ff */
[----:B--2---:R-:W-:Y:S01]  /*0a10*/  FADD.FTZ R11, R18, R26 ;  /* 0x0000001a120b7221 */ /* 0x004fe20000010000 */
[----:B------:R-:W-:-:S04]  /*0a20*/  FADD.FTZ R0, R19, R27 ;  /* 0x0000001b13007221 */ /* 0x000fc80000010000 */
[C---:B-1----:R-:W-:Y:S01]  /*0a30*/  FSEL R24, R11.reuse, R26, !P1 ;  /* 0x0000001a0b187208 */ /* 0x042fe20004800000 */
[----:B----4-:R-:W-:Y:S01]  /*0a40*/  @!P3 FMUL.FTZ R24, R11, R20 ;  /* 0x000000140b18b220 */ /* 0x010fe20000410000 */
[----:B------:R-:W-:Y:S01]  /*0a50*/  FSEL R25, R0, R27, !P1 ;  /* 0x0000001b00197208 */ /* 0x000fe20004800000 */
[----:B------:R-:W-:Y:S01]  /*0a60*/  FADD.FTZ R26, R32, R4 ;  /* 0x00000004201a7221 */ /* 0x000fe20000010000 */
[----:B------:R-:W-:Y:S01]  /*0a70*/  FADD.FTZ R27, R33, R5 ;  /* 0x00000005211b7221 */ /* 0x000fe20000010000 */
[----:B------:R-:W-:Y:S01]  /*0a80*/  @!P3 FMUL.FTZ R25, R0, R21 ;  /* 0x000000150019b220 */ /* 0x000fe20000410000 */
[----:B------:R-:W-:Y:S06]  /*0a90*/  @P0 BRA `(.L_x_1689) ;  /* 0x0000000000b00947 */ /* 0x000fec0003800000 */
[----:B------:R-:W-:-:S13]  /*0aa0*/  ISETP.NE.AND P0, PT, R3, RZ, PT ;  /* 0x000000ff0300720c */ /* 0x000fda0003f05270 */
[----:B------:R-:W-:Y:S05]  /*0ab0*/  @P0 BRA `(.L_x_1690) ;  /* 0x00000000005c0947 */ /* 0x000fea0003800000 */
[----:B------:R-:W-:-:S13]  /*0ac0*/  ISETP.GE.AND P0, PT, R6, R9, PT ;  /* 0x000000090600720c */ /* 0x000fda0003f06270 */
[----:B------:R-:W-:Y:S05]  /*0ad0*/  @P0 BRA `(.L_x_1691) ;  /* 0x0000000c00040947 */ /* 0x000fea0003800000 */
[----:B------:R-:W-:Y:S01]  /*0ae0*/  I2FP.F32.U32 R0, R9 ;  /* 0x0000000900007245 */ /* 0x000fe20000201000 */
[----:B-----5:R-:W-:Y:S01]  /*0af0*/  IMAD.IADD R3, R3, 0x1, -R2 ;  /* 0x0000000103037824 */ /* 0x020fe200078e0a02 */
        /* <DEDUP_REMOVED lines=19> */
.L_x_1690:
        /* <DEDUP_REMOVED lines=19> */
.L_x_1689:
        /* <DEDUP_REMOVED lines=10> */
[----:B0-----:R-:W-:-:S06]  /*0e00*/  IADD3 R4, PT, PT, R0, 0xffffffe, RZ ;  /* 0x0ffffffe00047810 */ /* 0x001fcc0007ffe0ff */
[----:B------:R0:W1:Y:S02]  /*0e10*/  F2I.FTZ.U32.TRUNC.NTZ R5, R4 ;  /* 0x0000000400057305 */ /* 0x000064000021f000 */
[----:B0-----:R-:W-:Y:S02]  /*0e20*/  IMAD.MOV.U32 R4, RZ, RZ, RZ ;  /* 0x000000ffff047224 */ /* 0x001fe400078e00ff */
[----:B-1----:R-:W-:-:S04]  /*0e30*/  IMAD.MOV R8, RZ, RZ, -R5 ;  /* 0x000000ffff087224 */ /* 0x002fc800078e0a05 */
[----:B------:R-:W-:Y:S02]  /*0e40*/  IMAD R7, R8, R3, RZ ;  /* 0x0000000308077224 */ /* 0x000fe400078e02ff */
[----:B------:R-:W-:Y:S02]  /*0e50*/  IMAD.MOV.U32 R8, RZ, RZ, R10 ;  /* 0x000000ffff087224 */ /* 0x000fe400078e000a */
[----:B------:R-:W-:Y:S01]  /*0e60*/  IMAD.HI.U32 R5, R5, R7, R4 ;  /* 0x0000000705057227 */ /* 0x000fe200078e0004 */
[----:B------:R-:W-:-:S05]  /*0e70*/  IADD3 R7, PT, PT, RZ, -R11, RZ ;  /* 0x8000000bff077210 */ /* 0x000fca0007ffe0ff */
        /* <DEDUP_REMOVED lines=26> */
[----:B------:R-:W-:Y:S01]  /*1020*/  IMAD.MOV.U32 R13, RZ, RZ, RZ ;  /* 0x000000ffff0d7224 */ /* 0x000fe200078e00ff */
[----:B------:R-:W4:Y:S01]  /*1030*/  LDCU.64 UR8, c[0x4][0x68] ;  /* 0x01000d00ff0877ac */ /* 0x000f220008000a00 */
[----:B0-----:R-:W-:Y:S02]  /*1040*/  IMAD.U32 R4, RZ, RZ, UR4 ;  /* 0x00000004ff047e24 */ /* 0x001fe4000f8e00ff */
[----:B------:R-:W-:Y:S01]  /*1050*/  IMAD.U32 R5, RZ, RZ, UR5 ;  /* 0x00000005ff057e24 */ /* 0x000fe2000f8e00ff */
[----:B---3--:R-:W-:Y:S01]  /*1060*/  MOV R6, UR6 ;  /* 0x0000000600067c02 */ /* 0x008fe20008000f00 */
[----:B------:R-:W-:-:S02]  /*1070*/  IMAD.U32 R7, RZ, RZ, UR7 ;  /* 0x00000007ff077e24 */ /* 0x000fc4000f8e00ff */
[----:B----4-:R-:W-:Y:S02]  /*1080*/  IMAD.U32 R10, RZ, RZ, UR8 ;  /* 0x00000008ff0a7e24 */ /* 0x010fe4000f8e00ff */
[----:B-1----:R-:W-:-:S07]  /*1090*/  IMAD.U32 R11, RZ, RZ, UR9 ;  /* 0x00000009ff0b7e24 */ /* 0x002fce000f8e00ff */
[----:B------:R-:W-:-:S07]  /*10a0*/  LEPC R20, `(.L_x_1692) ;  /* 0x000000001014794e */ /* 0x000fce0000000000 */
[----:B--2--5:R-:W-:Y:S05]  /*10b0*/  CALL.ABS.NOINC R14 ;  /* 0x000000000e007343 */ /* 0x024fea0003c00000 */
.L_x_1692:
        /* <DEDUP_REMOVED lines=15> */
.L_x_1693:
        /* <DEDUP_REMOVED lines=18> */
[C---:B------:R-:W-:Y:S01]  /*12d0*/  IMAD R13, R5.reuse, 0x4, R3 ;  /* 0x00000004050d7824 */ /* 0x040fe200078e0203 */
[----:B------:R-:W-:Y:S01]  /*12e0*/  SHF.L.U32 R4, R5, 0x1, RZ ;  /* 0x0000000105047819 */ /* 0x000fe200000006ff */
[----:B------:R-:W-:Y:S02]  /*12f0*/  BSSY.RECONVERGENT B2, `(.L_x_1698) ;  /* 0x000001a000027945 */ /* 0x000fe40003800200 */
[----:B------:R-:W-:Y:S01]  /*1300*/  IMAD R14, R31, 0x4, R13 ;  /* 0x000000041f0e7824 */ /* 0x000fe200078e020d */
        /* <DEDUP_REMOVED lines=24> */
.L_x_1699:
[----:B------:R-:W-:Y:S05]  /*1490*/  BSYNC.RECONVERGENT B2 ;  /* 0x0000000000027941 */ /* 0x000fea0003800200 */
.L_x_1698:
[----:B-1----:R0:W-:Y:S04]  /*14a0*/  STS [R13], R24 ;  /* 0x000000180d007388 */ /* 0x0021e80000000800 */
[----:B--2---:R0:W-:Y:S01]  /*14b0*/  STS [R14], R25 ;  /* 0x000000190e007388 */ /* 0x0041e20000000800 */
[----:B------:R-:W-:Y:S05]  /*14c0*/  BRA `(.L_x_1700) ;  /* 0x0000000000487947 */ /* 0x000fea0003800000 */
.L_x_1697:
        /* <DEDUP_REMOVED lines=18> */
.L_x_1700:
[----:B------:R-:W-:Y:S05]  /*15f0*/  BSYNC.RECONVERGENT B1 ;  /* 0x0000000000017941 */ /* 0x000fea0003800200 */
.L_x_1696:
[----:B------:R1:W-:Y:S04]  /*1600*/  STS [R11], R26 ;  /* 0x0000001a0b007388 */ /* 0x0003e80000000800 */
[----:B------:R1:W-:Y:S02]  /*1610*/  STS [R12], R27 ;  /* 0x0000001b0c007388 */ /* 0x0003e40000000800 */
.L_x_1695:
[----:B------:R-:W-:Y:S05]  /*1620*/  BSYNC.RECONVERGENT B0 ;  /* 0x0000000000007941 */ /* 0x000fea0003800200 */
.L_x_1694:
        /* <DEDUP_REMOVED lines=10> */
.L_x_1702:
[----:B------:R-:W-:Y:S05]  /*16d0*/  BSYNC.RECONVERGENT B0 ;  /* 0x0000000000007941 */ /* 0x000fea0003800200 */
.L_x_1701:
[----:B------:R-:W-:Y:S06]  /*16e0*/  BAR.SYNC.DEFER_BLOCKING 0x0 ;  /* 0x0000000000007b1d */ /* 0x000fec0000010000 */
.L_x_1691:
[----:B------:R-:W-:Y:S05]  /*16f0*/  BSYNC.RECONVERGENT B6 ;  /* 0x0000000000067941 */ /* 0x000fea0003800200 */
.L_x_1688:
[----:B------:R-:W0:Y:S01]  /*1700*/  S2UR UR9, SR_CgaCtaId ;  /* 0x00000000000979c3 */ /* 0x000e220000008800 */
[----:B------:R-:W-:Y:S01]  /*1710*/  ISETP.GT.U32.AND P0, PT, R28, 0x1f, PT ;  /* 0x0000001f1c00780c */ /* 0x000fe20003f04070 */
[----:B------:R-:W-:Y:S01]  /*1720*/  UMOV UR8, 0x400 ;  /* 0x0000040000087882 */ /* 0x000fe20000000000 */
[----:B------:R-:W-:Y:S01]  /*1730*/  UIADD3 UR6, UPT, UPT, UR41, -UR42, URZ ;  /* 0x8000002a29067290 */ /* 0x000fe2000fffe0ff */
[----:B------:R-:W-:Y:S01]  /*1740*/  MOV R55, 0xff7fffff ;  /* 0xff7fffff00377802 */ /* 0x000fe20000000f00 */
[----:B------:R-:W-:-:S04]  /*1750*/  UIADD3 UR4, UPT, UPT, UR8, 0x210, URZ ;  /* 0x0000021008047890 */ /* 0x000fc8000fffe0ff */
[----:B0-----:R-:W-:-:S04]  /*1760*/  ULEA UR4, UR9, UR4, 0x18 ;  /* 0x0000000409047291 */ /* 0x001fc8000f8ec0ff */
[----:B------:R-:W-:Y:S01]  /*1770*/  ULEA UR6, UR6, UR4, 0x2 ;  /* 0x0000000406067291 */ /* 0x000fe2000f8e10ff */
[----:B------:R-:W-:Y:S11]  /*1780*/  @P0 BRA `(.L_x_1703) ;  /* 0x0000000000cc0947 */ /* 0x000ff60003800000 */
[----:B------:R-:W0:Y:S01]  /*1790*/  LDCU UR5, c[0x0][0x40c] ;  /* 0x00008180ff0577ac */ /* 0x000e220008000800 */
[----:B--2-4-:R-:W-:Y:S01]  /*17a0*/  FMUL.FTZ R6, R24, R26 ;  /* 0x0000001a18067220 */ /* 0x014fe20000410000 */
[----:B------:R-:W3:Y:S03]  /*17b0*/  LDCU UR7, c[0x0][0x3f4] ;  /* 0x00007e80ff0777ac */ /* 0x000ee60008000800 */
[----:B------:R-:W-:Y:S01]  /*17c0*/  FFMA.FTZ R13, R25, R27, R6 ;  /* 0x0000001b190d7223 */ /* 0x000fe20000010006 */
[----:B0-----:R-:W-:Y:S02]  /*17d0*/  UISETP.NE.AND UP0, UPT, UR5, URZ, UPT ;  /* 0x000000ff0500728c */ /* 0x001fe4000bf05270 */
[----:B------:R-:W-:Y:S01]  /*17e0*/  UIADD3 UR5, UPT, UPT, UR8, 0x10, URZ ;  /* 0x0000001008057890 */ /* 0x000fe2000fffe0ff */
[----:B---3--:R-:W-:-:S03]  /*17f0*/  IMAD.U32 R0, RZ, RZ, UR7 ;  /* 0x00000007ff007e24 */ /* 0x008fc6000f8e00ff */
[----:B------:R-:W-:Y:S01]  /*1800*/  PLOP3.LUT P1, PT, PT, PT, UP0, 0x80, 0x8 ;  /* 0x000000000008781c */ /* 0x000fe20003f2f008 */
[----:B------:R-:W-:Y:S01]  /*1810*/  IMAD R22, R23, UR7, R22 ;  /* 0x0000000717167c24 */ /* 0x000fe2000f8e0216 */
[----:B------:R-:W-:Y:S01]  /*1820*/  ULEA UR5, UR9, UR5, 0x18 ;  /* 0x0000000509057291 */ /* 0x000fe2000f8ec0ff */
[----:B------:R-:W-:Y:S01]  /*1830*/  IMAD R17, R17, R0, UR39 ;  /* 0x0000002711117e24 */ /* 0x000fe2000f8e0200 */
[C---:B------:R-:W-:Y:S01]  /*1840*/  ISETP.GT.U32.OR P0, PT, R28.reuse, 0x17, P1 ;  /* 0x000000171c00780c */ /* 0x040fe20000f04470 */
[----:B------:R-:W-:Y:S02]  /*1850*/  @!UP0 UIADD3 UR7, UPT, UPT, UR8, 0x110, URZ ;  /* 0x0000011008078890 */ /* 0x000fe4000fffe0ff */
[----:B------:R-:W-:Y:S01]  /*1860*/  IMAD R17, R17, 0x4, R22 ;  /* 0x0000000411117824 */ /* 0x000fe200078e0216 */
[----:B------:R-:W-:Y:S01]  /*1870*/  LEA R0, R28, UR5, 0x3 ;  /* 0x000000051c007c11 */ /* 0x000fe2000f8e18ff */
[----:B------:R-:W-:Y:S01]  /*1880*/  @!UP0 ULEA UR7, UR9, UR7, 0x18 ;  /* 0x0000000709078291 */ /* 0x000fe2000f8ec0ff */
[----:B------:R-:W-:-:S03]  /*1890*/  UMOV UR5, 0xffffffff ;  /* 0xffffffff00057882 */ /* 0x000fc60000000000 */
[----:B------:R0:W-:Y:S02]  /*18a0*/  STS.64 [R0], R26 ;  /* 0x0000001a00007388 */ /* 0x0001e40000000a00 */
[----:B------:R-:W-:Y:S02]  /*18b0*/  @!P1 LEA R3, R28, UR7, 0x3 ;  /* 0x000000071c039c11 */ /* 0x000fe4000f8e18ff */
        /* <DEDUP_REMOVED lines=14> */
.L_x_1856:
        /* <DEDUP_REMOVED lines=11> */
[----:B-----5:R-:W-:-:S05]  /*1a50*/  IADD3 R0, PT, PT, -R2, UR40, RZ ;  /* 0x0000002802007c10 */ /* 0x020fca000fffe1ff */
[----:B-1----:R-:W-:-:S04]  /*1a60*/  IMAD R3, R29, UR5, R0 ;  /* 0x000000051d037c24 */ /* 0x002fc8000f8e0200 */
[----:B------:R-:W-:-:S04]  /*1a70*/  IMAD R3, R3, UR5, R0 ;  /* 0x0000000503037c24 */ /* 0x000fc8000f8e0200 */
[----:B0-----:R-:W-:-:S06]  /*1a80*/  IMAD.WIDE R4, R3, 0x4, R4 ;  /* 0x0000000403047825 */ /* 0x001fcc00078e0204 */
[----:B------:R-:W2:Y:S02]  /*1a90*/  LDG.E R4, desc[UR36][R4.64] ;  /* 0x0000002404047981 */ /* 0x000ea4000c1e1900 */
[----:B--2---:R-:W-:-:S07]  /*1aa0*/  FADD.FTZ R55, R55, R4 ;  /* 0x0000000437377221 */ /* 0x004fce0000010000 */
.L_x_1705:
[----:B------:R1:W-:Y:S02]  /*1ab0*/  STS [UR6+-0x4], R55 ;  /* 0xfffffc37ff007988 */ /* 0x0003e40008000806 */
.L_x_1703:
[----:B------:R-:W-:Y:S05]  /*1ac0*/  WARPSYNC.ALL ;  /* 0x0000000000007948 */ /* 0x000fea0003800000 */
[----:B------:R-:W-:Y:S01]  /*1ad0*/  BAR.SYNC.DEFER_BLOCKING 0x0 ;  /* 0x0000000000007b1d */ /* 0x000fe20000010000 */
[----:B------:R-:W-:Y:S01]  /*1ae0*/  UIADD3 UR5, UPT, UPT, UR8, 0x10, URZ ;  /* 0x0000001008057890 */ /* 0x000fe2000fffe0ff */
[C---:B---3--:R-:W-:Y:S02]  /*1af0*/  SHF.L.U32 R0, R28.reuse, 0x2, RZ ;  /* 0x000000021c007819 */ /* 0x048fe400000006ff */
[----:B------:R-:W-:Y:S01]  /*1b00*/  LOP3.LUT R33, R28, 0x3, RZ, 0xc0, !PT ;  /* 0x000000031c217812 */ /* 0x000fe200078ec0ff */
[----:B------:R-:W-:Y:S01]  /*1b10*/  ULEA UR5, UR9, UR5, 0x18 ;  /* 0x0000000509057291 */ /* 0x000fe2000f8ec0ff */
[----:B------:R-:W-:Y:S01]  /*1b20*/  LOP3.LUT R6, R0, 0xc, RZ, 0xc0, !PT ;  /* 0x0000000c00067812 */ /* 0x000fe200078ec0ff */
[----:B------:R-:W3:Y:S07]  /*1b30*/  LDCU UR7, c[0x0][0x40c] ;  /* 0x00008180ff0777ac */ /* 0x000eee0008000800 */
[----:B------:R0:W0:Y:S01]  /*1b40*/  LDS R54, [R6+UR5] ;  /* 0x0000000506367984 */ /* 0x0000220008000800 */
[----:B---3--:R-:W-:-:S03]  /*1b50*/  UISETP.NE.AND UP0, UPT, UR7, URZ, UPT ;  /* 0x000000ff0700728c */ /* 0x008fc6000bf05270 */
[----:B------:R3:W0:Y:S04]  /*1b60*/  LDS R53, [R6+UR5+0x10] ;  /* 0x0000100506357984 */ /* 0x0006280008000800 */
[----:B------:R3:W0:Y:S04]  /*1b70*/  LDS R52, [R6+UR5+0x20] ;  /* 0x0000200506347984 */ /* 0x0006280008000800 */
[----:B------:R3:W0:Y:S04]  /*1b80*/  LDS R51, [R6+UR5+0x30] ;  /* 0x0000300506337984 */ /* 0x0006280008000800 */
[----:B------:R3:W0:Y:S04]  /*1b90*/  LDS R50, [R6+UR5+0x40] ;  /* 0x0000400506327984 */ /* 0x0006280008000800 */
[----:B------:R3:W0:Y:S04]  /*1ba0*/  LDS R49, [R6+UR5+0x50] ;  /* 0x0000500506317984 */ /* 0x0006280008000800 */
[----:B------:R3:W2:Y:S04]  /*1bb0*/  LDS R48, [R6+UR5+0x60] ;  /* 0x0000600506307984 */ /* 0x0006a80008000800 */
[----:B------:R3:W2:Y:S04]  /*1bc0*/  LDS R47, [R6+UR5+0x70] ;  /* 0x00007005062f7984 */ /* 0x0006a80008000800 */
[----:B------:R3:W2:Y:S04]  /*1bd0*/  LDS R46, [R6+UR5+0x80] ;  /* 0x00008005062e7984 */ /* 0x0006a80008000800 */
[----:B------:R3:W2:Y:S04]  /*1be0*/  LDS R45, [R6+UR5+0x90] ;  /* 0x00009005062d7984 */ /* 0x0006a80008000800 */
[----:B------:R3:W2:Y:S04]  /*1bf0*/  LDS R44, [R6+UR5+0xa0] ;  /* 0x0000a005062c7984 */ /* 0x0006a80008000800 */
[----:B------:R3:W2:Y:S04]  /*1c00*/  LDS R43, [R6+UR5+0xb0] ;  /* 0x0000b005062b7984 */ /* 0x0006a80008000800 */
[----:B------:R3:W2:Y:S04]  /*1c10*/  LDS R0, [R6+UR5+0xc0] ;  /* 0x0000c00506007984 */ /* 0x0006a80008000800 */
[----:B------:R3:W2:Y:S04]  /*1c20*/  LDS R3, [R6+UR5+0xd0] ;  /* 0x0000d00506037984 */ /* 0x0006a80008000800 */
[----:B-1----:R3:W1:Y:S04]  /*1c30*/  LDS R4, [R6+UR5+0xe0] ;  /* 0x0000e00506047984 */ /* 0x0026680008000800 */
[----:B0-----:R3:W0:Y:S01]  /*1c40*/  LDS R5, [R6+UR5+0xf0] ;  /* 0x0000f00506057984 */ /* 0x0016220008000800 */
        /* <DEDUP_REMOVED lines=19> */
[----:B------:R3:W0:Y:S02]  /*1d80*/  LDS R27, [R11+0xf0] ;  /* 0x0000f0000b1b7984 */ /* 0x0006240000000800 */
.L_x_1706:
[----:B---3--:R-:W-:Y:S01]  /*1d90*/  IMAD.U32 R11, RZ, RZ, UR40 ;  /* 0x00000028ff0b7e24 */ /* 0x008fe2000f8e00ff */
[----:B------:R-:W3:Y:S01]  /*1da0*/  LDCU.64 UR18, c[0x0][0x3f0] ;  /* 0x00007e00ff1277ac */ /* 0x000ee20008000a00 */
[----:B------:R-:W-:Y:S01]  /*1db0*/  IMAD.U32 R12, RZ, RZ, UR42 ;  /* 0x0000002aff0c7e24 */ /* 0x000fe2000f8e00ff */
[----:B------:R-:W-:Y:S01]  /*1dc0*/  SHF.R.U32.HI R28, RZ, 0x2, R28 ;  /* 0x00000002ff1c7819 */ /* 0x000fe2000001161c */
[----:B------:R-:W-:Y:S01]  /*1dd0*/  BSSY B1, `(.L_x_1707) ;  /* 0x00004d5000017945 */ /* 0x000fe20003800000 */
[----:B------:R-:W0:Y:S02]  /*1de0*/  LDCU UR14, c[0x0][0x3f8] ;  /* 0x00007f00ff0e77ac */ /* 0x000e240008000800 */
[----:B------:R-:W-:Y:S01]  /*1df0*/  IADD3 R11, PT, PT, R11, 0x7, -R12 ;  /* 0x000000070b0b7810 */ /* 0x000fe20007ffe80c */
[----:B------:R-:W0:Y:S03]  /*1e00*/  LDCU UR15, c[0x0][0x40c] ;  /* 0x00008180ff0f77ac */ /* 0x000e260008000800 */
[----:B------:R-:W-:Y:S01]  /*1e10*/  SHF.R.S32.HI R12, RZ, 0x1f, R11 ;  /* 0x0000001fff0c7819 */ /* 0x000fe2000001140b */
[----:B------:R-:W0:Y:S03]  /*1e20*/  LDCU UR16, c[0x0][0x3f4] ;  /* 0x00007e80ff1077ac */ /* 0x000e260008000800 */
[----:B------:R-:W-:Y:S01]  /*1e30*/  LEA.HI R12, R12, R11, RZ, 0x3 ;  /* 0x0000000b0c0c7211 */ /* 0x000fe200078f18ff */
[----:B------:R-:W0:Y:S03]  /*1e40*/  LDCU UR17, c[0x0][0x410] ;  /* 0x00008200ff1177ac */ /* 0x000e260008000800 */
[----:B------:R-:W-:Y:S01]  /*1e50*/  LOP3.LUT R11, R12, 0xfffffff8, RZ, 0xc0, !PT ;  /* 0xfffffff80c0b7812 */ /* 0x000fe200078ec0ff */
[----:B---3--:R-:W-:Y:S01]  /*1e60*/  IMAD R29, R30, UR18, R29 ;  /* 0x000000121e1d7c24 */ /* 0x008fe2000f8e021d */
[----:B------:R-:W3:Y:S02]  /*1e70*/  LDCU.64 UR8, c[0x0][0x3b8] ;  /* 0x00007700ff0877ac */ /* 0x000ee40008000a00 */
[----:B------:R-:W-:Y:S01]  /*1e80*/  ISETP.GE.AND P0, PT, R28, R11, PT ;  /* 0x0000000b1c00720c */ /* 0x000fe20003f06270 */
[----:B------:R-:W-:Y:S01]  /*1e90*/  IMAD R29, R29, 0x30, RZ ;  /* 0x000000301d1d7824 */ /* 0x000fe200078e02ff */
[----:B------:R-:W0:Y:S01]  /*1ea0*/  LDCU.64 UR10, c[0x0][0x438] ;  /* 0x00008700ff0a77ac */ /* 0x000e220008000a00 */
[----:B------:R-:W-:Y:S01]  /*1eb0*/  MOV R28, UR19 ;  /* 0x00000013001c7c02 */ /* 0x000fe20008000f00 */
[----:B------:R-:W0:Y:S09]  /*1ec0*/  LDCU.64 UR12, c[0x0][0x448] ;  /* 0x00008900ff0c77ac */ /* 0x000e320008000a00 */
[----:B------:R-:W-:Y:S05]  /*1ed0*/  @P0 BRA `(.L_x_1708) ;  /* 0x0000004c00100947 */ /* 0x000fea0003800000 */
[----:B------:R-:W-:Y:S01]  /*1ee0*/  IABS R30, R28 ;  /* 0x0000001c001e7213 */ /* 0x000fe20000000000 */
[----:B------:R-:W1:Y:S01]  /*1ef0*/  S2UR UR5, SR_CTAID.X ;  /* 0x00000000000579c3 */ /* 0x000e620000002500 */
[----:B------:R-:W2:Y:S01]  /*1f00*/  S2R R40, SR_TID.X ;  /* 0x0000000000287919 */ /* 0x000ea20000002100 */
[----:B------:R-:W1:Y:S01]  /*1f10*/  LDCU UR7, c[0x0][0x3f8] ;  /* 0x00007f00ff0777ac */ /* 0x000e620008000800 */
[----:B------:R-:W3:Y:S01]  /*1f20*/  I2F.RP R14, R30 ;  /* 0x0000001e000e7306 */ /* 0x000ee20000209400 */
[----:B------:R-:W-:Y:S01]  /*1f30*/  VIADD R36, R11, UR42 ;  /* 0x0000002a0b247c36 */ /* 0x000fe20008000000 */
[----:B------:R-:W4:Y:S01]  /*1f40*/  S2R R32, SR_CTAID.X ;  /* 0x0000000000207919 */ /* 0x000f220000002500 */
[----:B------:R-:W0:Y:S01]  /*1f50*/  LDCU.64 UR18, c[0x0][0x420] ;  /* 0x00008400ff1277ac */ /* 0x000e220008000a00 */
[----:B------:R-:W-:Y:S01]  /*1f60*/  IMAD R37, R28, 0x30, RZ ;  /* 0x000000301c257824 */ /* 0x000fe200078e02ff */
[----:B------:R-:W2:Y:S08]  /*1f70*/  S2UR UR20, SR_CTAID.Y ;  /* 0x00000000001479c3 */ /* 0x000eb00000002600 */
[----:B------:R-:W4:Y:S01]  /*1f80*/  LDC R15, c[0x0][0x440] ;  /* 0x00011000ff0f7b82 */ /* 0x000f220000000800 */
[----:B---3--:R-:W3:Y:S07]  /*1f90*/  MUFU.RCP R14, R14 ;  /* 0x0000000e000e7308 */ /* 0x008eee0000001000 */
[----:B------:R-:W4:Y:S01]  /*1fa0*/  LDC.64 R72, c[0x0][0x450] ;  /* 0x00011400ff487b82 */ /* 0x000f220000000a00 */
[----:B-1----:R-:W-:Y:S01]  /*1fb0*/  UIMAD UR5, UR38, UR7, UR5 ;  /* 0x00000007260572a4 */ /* 0x002fe2000f8e0205 */
[----:B0-----:R-:W-:Y:S01]  /*1fc0*/  ISETP.NE.U32.AND P0, PT, RZ, UR18, PT ;  /* 0x00000012ff007c0c */ /* 0x001fe2000bf05070 */
[----:B------:R-:W0:Y:S03]  /*1fd0*/  LDCU UR7, c[0x0][0x408] ;  /* 0x00008100ff0777ac */ /* 0x000e260008000800 */
[----:B------:R-:W-:-:S02]  /*1fe0*/  ISETP.NE.AND.EX P0, PT, RZ, UR19, PT, P0 ;  /* 0x00000013ff007c0c */ /* 0x000fc4000bf05300 */
[----:B------:R-:W0:Y:S01]  /*1ff0*/  LDC R39, c[0x0][0x430] ;  /* 0x00010c00ff277b82 */ /* 0x000e220000000800 */
[----:B------:R-:W-:Y:S02]  /*2000*/  MOV R34, UR5 ;  /* 0x0000000500227c02 */ /* 0x000fe40008000f00 */
[----:B--2---:R-:W-:Y:S01]  /*2010*/  LEA.HI R41, R40, UR42, RZ, 0x1e ;  /* 0x0000002a28297c11 */ /* 0x004fe2000f8ff0ff */
[----:B---3--:R-:W-:Y:S01]  /*2020*/  VIADD R12, R14, 0xffffffe ;  /* 0x0ffffffe0e0c7836 */ /* 0x008fe20000000000 */
[----:B------:R-:W-:Y:S01]  /*2030*/  LOP3.LUT R40, R40, 0x3fc, RZ, 0xc0, !PT ;  /* 0x000003fc28287812 */ /* 0x000fe200078ec0ff */
[----:B------:R-:W-:Y:S02]  /*2040*/  IMAD R14, R28, UR20, RZ ;  /* 0x000000141c0e7c24 */ /* 0x000fe4000f8e02ff */
[----:B------:R1:W2:Y:S01]  /*2050*/  F2I.FTZ.U32.TRUNC.NTZ R13, R12 ;  /* 0x0000000c000d7305 */ /* 0x0002a2000021f000 */
[----:B----4-:R-:W-:Y:S02]  /*2060*/  IMAD R32, R32, R15, UR40 ;  /* 0x0000002820207e24 */ /* 0x010fe4000f8e020f */
[----:B------:R-:W-:-:S02]  /*2070*/  VIADD R40, R40, UR4 ;  /* 0x0000000428287c36 */ /* 0x000fc40008000000 */
[----:B------:R-:W-:Y:S02]  /*2080*/  IMAD R32, R32, R15, R41 ;  /* 0x0000000f20207224 */ /* 0x000fe400078e0229 */
[----:B-1----:R-:W-:Y:S02]  /*2090*/  IMAD.MOV.U32 R12, RZ, RZ, RZ ;  /* 0x000000ffff0c7224 */ /* 0x002fe400078e00ff */
[----:B--2---:R-:W-:Y:S01]  /*20a0*/  IMAD.MOV R31, RZ, RZ, -R13 ;  /* 0x000000ffff1f7224 */ /* 0x004fe200078e0a0d */
[----:B0-----:R-:W-:-:S03]  /*20b0*/  IADD3 R39, PT, PT, R39, UR7, RZ ;  /* 0x0000000727277c10 */ /* 0x001fc6000fffe0ff */
[----:B------:R-:W-:-:S04]  /*20c0*/  IMAD R31, R31, R30, RZ ;  /* 0x0000001e1f1f7224 */ /* 0x000fc800078e02ff */
[----:B------:R-:W-:-:S04]  /*20d0*/  IMAD.HI.U32 R31, R13, R31, R12 ;  /* 0x0000001f0d1f7227 */ /* 0x000fc800078e000c */
[----:B------:R-:W-:Y:S01]  /*20e0*/  IMAD R13, R34, 0x30, R33 ;  /* 0x00000030220d7824 */ /* 0x000fe200078e0221 */
[----:B------:R-:W-:Y:S01]  /*20f0*/  IADD3 R34, P1, P2, R14, UR18, R41 ;  /* 0x000000120e227c10 */ /* 0x000fe2000fa3e029 */
[----:B------:R-:W-:Y:S01]  /*2100*/  IMAD R33, R29, R28, R33 ;  /* 0x0000001c1d217224 */ /* 0x000fe200078e0221 */
[----:B------:R-:W-:Y:S01]  /*2110*/  SHF.R.S32.HI R14, RZ, 0x1f, R14 ;  /* 0x0000001fff0e7819 */ /* 0x000fe2000001140e */
[----:B------:R-:W-:-:S03]  /*2120*/  IMAD.WIDE R72, R13, 0x4, R72 ;  /* 0x000000040d487825 */ /* 0x000fc600078e0248 */
[----:B------:R-:W-:Y:S01]  /*2130*/  IADD3.X R35, PT, PT, R14, UR19, RZ, P1, P2 ;  /* 0x000000130e237c10 */ /* 0x000fe20008fe44ff */
[----:B------:R-:W-:Y:S01]  /*2140*/  VIADD R41, R41, 0x1 ;  /* 0x0000000129297836 */ /* 0x000fe20000000000 */
[----:B------:R-:W-:-:S07]  /*2150*/  SHF.R.S32.HI R38, RZ, 0x1f, R33 ;  /* 0x0000001fff267819 */ /* 0x000fce0000011421 */
.L_x_1778:
[----:B------:R-:W2:Y:S01]  /*2160*/  @P0 LDG.E.U8 R15, desc[UR36][R34.64] ;  /* 0x00000024220f0981 */ /* 0x000ea2000c1e1100 */
[----:B------:R-:W-:Y:S01]  /*2170*/  IADD3 R42, PT, PT, R41, -0x1, RZ ;  /* 0xffffffff292a7810 */ /* 0x000fe20007ffe0ff */
[----:B------:R-:W-:Y:S01]  /*2180*/  IMAD.U32 R28, RZ, RZ, UR16 ;  /* 0x00000010ff1c7e24 */ /* 0x000fe2000f8e00ff */
[----:B------:R-:W-:Y:S01]  /*2190*/  UISETP.NE.AND UP0, UPT, UR15, URZ, UPT ;  /* 0x000000ff0f00728c */ /* 0x000fe2000bf05270 */
[----:B------:R-:W-:Y:S01]  /*21a0*/  BSSY.RECONVERGENT B0, `(.L_x_1709) ;  /* 0x000045f000007945 */ /* 0x000fe20003800200 */
[----:B------:R-:W-:Y:S02]  /*21b0*/  IABS R12, R42 ;  /* 0x0000002a000c7213 */ /* 0x000fe40000000000 */
[----:B------:R-:W-:Y:S02]  /*21c0*/  IABS R14, R28 ;  /* 0x0000001c000e7213 */ /* 0x000fe40000000000 */
[----:B------:R-:W-:Y:S01]  /*21d0*/  ISETP.GE.AND P3, PT, R42, RZ, PT ;  /* 0x000000ff2a00720c */ /* 0x000fe20003f66270 */
[----:B------:R-:W-:-:S04]  /*21e0*/  IMAD.HI.U32 R11, R31, R12, RZ ;  /* 0x0000000c1f0b7227 */ /* 0x000fc800078e00ff */
[----:B------:R-:W-:-:S04]  /*21f0*/  IMAD.MOV R11, RZ, RZ, -R11 ;  /* 0x000000ffff0b7224 */ /* 0x000fc800078e0a0b */
[----:B0-----:R-:W-:-:S05]  /*2200*/  IMAD R13, R14, R11, R12 ;  /* 0x0000000b0e0d7224 */ /* 0x001fca00078e020c */
[----:B------:R-:W-:-:S13]  /*2210*/  ISETP.GT.U32.AND P1, PT, R30, R13, PT ;  /* 0x0000000d1e00720c */ /* 0x000fda0003f24070 */
[----:B------:R-:W-:-:S04]  /*2220*/  @!P1 IADD3 R13, PT, PT, R13, -R14, RZ ;  /* 0x8000000e0d0d9210 */ /* 0x000fc80007ffe0ff */
[----:B------:R-:W-:-:S13]  /*2230*/  ISETP.GT.U32.AND P1, PT, R30, R13, PT ;  /* 0x0000000d1e00720c */ /* 0x000fda0003f24070 */
[----:B------:R-:W-:Y:S01]  /*2240*/  @!P1 IMAD.IADD R13, R13, 0x1, -R14 ;  /* 0x000000010d0d9824 */ /* 0x000fe200078e0a0e */
[----:B------:R-:W-:-:S03]  /*2250*/  ISETP.NE.AND P1, PT, R28, RZ, PT ;  /* 0x000000ff1c00720c */ /* 0x000fc60003f25270 */
[----:B------:R-:W-:-:S10]  /*2260*/  @!P3 IMAD.MOV R13, RZ, RZ, -R13 ;  /* 0x000000ffff0db224 */ /* 0x000fd400078e0a0d */
[----:B------:R-:W-:Y:S02]  /*2270*/  @!P1 LOP3.LUT R13, RZ, R28, RZ, 0x33, !PT ;  /* 0x0000001cff0d9212 */ /* 0x000fe400078e33ff */
[----:B--2---:R-:W-:Y:S01]  /*2280*/  ISETP.NE.AND P2, PT, R15, RZ, P0 ;  /* 0x000000ff0f00720c */ /* 0x004fe20000745270 */
[----:B------:R-:W-:-:S12]  /*2290*/  BRA.U UP0, `(.L_x_1710) ;  /* 0x0000003900bc7547 */ /* 0x000fd8000b800000 */
[----:B------:R-:W-:-:S13]  /*22a0*/  ISETP.NE.AND P4, PT, R16, RZ, PT ;  /* 0x000000ff1000720c */ /* 0x000fda0003f85270 */
[----:B------:R-:W-:Y:S05]  /*22b0*/  @!P4 BRA `(.L_x_1711) ;  /* 0x0000001c0078c947 */ /* 0x000fea0003800000 */
[----:B------:R-:W-:Y:S01]  /*22c0*/  ISETP.GE.AND P1, PT, R42, UR40, PT ;  /* 0x000000282a007c0c */ /* 0x000fe2000bf26270 */
[----:B------:R-:W-:Y:S01]  /*22d0*/  BSSY.RECONVERGENT B2, `(.L_x_1712) ;  /* 0x000001c000027945 */ /* 0x000fe20003800200 */
[C---:B------:R-:W-:Y:S01]  /*22e0*/  IADD3 R11, PT, PT, R13.reuse, R28, RZ ;  /* 0x0000001c0d0b7210 */ /* 0x040fe20007ffe0ff */
[----:B------:R-:W-:-:S10]  /*22f0*/  IMAD.SHL.U32 R13, R13, 0x4, RZ ;  /* 0x000000040d0d7824 */ /* 0x000fd400078e00ff */
[----:B------:R-:W-:Y:S05]  /*2300*/  @P1 BRA `(.L_x_1713) ;  /* 0x0000000000601947 */ /* 0x000fea0003800000 */
[----:B------:R-:W-:-:S13]  /*2310*/  ISETP.GE.AND P5, PT, R13, R37, PT ;  /* 0x000000250d00720c */ /* 0x000fda0003fa6270 */
[----:B------:R-:W0:Y:S01]  /*2320*/  @!P5 LDC.64 R14, c[0x0][0x3b8] ;  /* 0x0000ee00ff0edb82 */ /* 0x000e220000000a00 */
[----:B------:R-:W-:-:S05]  /*2330*/  @!P5 IADD3 R12, P3, PT, R33, R13, RZ ;  /* 0x0000000d210cd210 */ /* 0x000fca0007f7e0ff */
[----:B------:R-:W-:Y:S01]  /*2340*/  @!P5 IMAD.X R71, RZ, RZ, R38, P3 ;  /* 0x000000ffff47d224 */ /* 0x000fe200018e0626 */
        /* <DEDUP_REMOVED lines=9> */
[----:B------:R-:W-:Y:S08]  /*23e0*/  S2UR UR5, SR_CTAID.Y ;  /* 0x00000000000579c3 */ /* 0x000ff00000002600 */
[----:B------:R-:W1:Y:S01]  /*23f0*/  S2UR UR7, SR_CTAID.X ;  /* 0x00000000000779c3 */ /* 0x000e620000002500 */
[----:B0-----:R-:W-:Y:S01]  /*2400*/  LOP3.LUT R15, R12, 0x3, RZ, 0xc0, !PT ;  /* 0x000000030c0f7812 */ /* 0x001fe200078ec0ff */
[----:B-1----:R-:W-:-:S06]  /*2410*/  UIMAD UR5, UR5, UR14, UR7 ;  /* 0x0000000e050572a4 */ /* 0x002fcc000f8e0207 */
[----:B------:R-:W-:-:S04]  /*2420*/  IMAD R12, R28, UR5, RZ ;  /* 0x000000051c0c7c24 */ /* 0x000fc8000f8e02ff */
[----:B------:R-:W-:-:S05]  /*2430*/  IMAD R12, R12, 0x30, R15 ;  /* 0x000000300c0c7824 */ /* 0x000fca00078e020f */
[----:B------:R-:W-:-:S04]  /*2440*/  IADD3 R15, P3, PT, R13, R12, RZ ;  /* 0x0000000c0d0f7210 */ /* 0x000fc80007f7e0ff */
[----:B------:R-:W-:Y:S02]  /*2450*/  LEA.HI.X.SX32 R12, R12, RZ, 0x1, P3 ;  /* 0x000000ff0c0c7211 */ /* 0x000fe400018f0eff */
[----:B------:R-:W-:-:S04]  /*2460*/  LEA R14, P3, R15, UR8, 0x2 ;  /* 0x000000080f0e7c11 */ /* 0x000fc8000f8610ff */
[----:B------:R-:W-:-:S05]  /*2470*/  LEA.HI.X R15, R15, UR9, R12, 0x2, P3 ;  /* 0x000000090f0f7c11 */ /* 0x000fca00098f140c */
[----:B------:R0:W-:Y:S04]  /*2480*/  STG.E desc[UR36][R14.64], R71 ;  /* 0x000000470e007986 */ /* 0x0001e8000c101924 */
.L_x_1713:
[----:B------:R-:W-:Y:S05]  /*2490*/  BSYNC.RECONVERGENT B2 ;  /* 0x0000000000027941 */ /* 0x000fea0003800200 */
.L_x_1712:
[----:B------:R-:W-:Y:S04]  /*24a0*/  BSSY.RECONVERGENT B2, `(.L_x_1714) ;  /* 0x000001c000027945 */ /* 0x000fe80003800200 */
[----:B------:R-:W-:Y:S05]  /*24b0*/  @P1 BRA `(.L_x_1715) ;  /* 0x0000000000681947 */ /* 0x000fea0003800000 */
[----:B------:R-:W-:Y:S01]  /*24c0*/  IMAD.SHL.U32 R12, R11, 0x4, RZ ;  /* 0x000000040b0c7824 */ /* 0x000fe200078e00ff */
[----:B------:R-:W2:Y:S04]  /*24d0*/  LDG.E R75, desc[UR36][R72.64+0x10] ;  /* 0x00001024484b7981 */ /* 0x000ea8000c1e1900 */
[----:B------:R-:W-:-:S13]  /*24e0*/  ISETP.GE.AND P3, PT, R12, R37, PT ;  /* 0x000000250c00720c */ /* 0x000fda0003f66270 */
[----:B0-----:R-:W0:Y:S01]  /*24f0*/  @!P3 LDC.64 R14, c[0x0][0x3b8] ;  /* 0x0000ee00ff0ebb82 */ /* 0x001e220000000a00 */
        /* <DEDUP_REMOVED lines=15> */
[----:B------:R-:W-:Y:S01]  /*25f0*/  IMAD R14, R14, 0x30, R15 ;  /* 0x000000300e0e7824 */ /* 0x000fe200078e020f */
[----:B------:R-:W-:-:S04]  /*2600*/  SHF.R.S32.HI R15, RZ, 0x1f, R12 ;  /* 0x0000001fff0f7819 */ /* 0x000fc8000001140c */
[----:B------:R-:W-:-:S04]  /*2610*/  IADD3 R12, P3, PT, R14, R12, RZ ;  /* 0x0000000c0e0c7210 */ /* 0x000fc80007f7e0ff */
[----:B------:R-:W-:Y:S02]  /*2620*/  LEA.HI.X.SX32 R15, R14, R15, 0x1, P3 ;  /* 0x0000000f0e0f7211 */ /* 0x000fe400018f0eff */
[----:B------:R-:W-:-:S04]  /*2630*/  LEA R14, P3, R12, UR8, 0x2 ;  /* 0x000000080c0e7c11 */ /* 0x000fc8000f8610ff */
[----:B------:R-:W-:-:S05]  /*2640*/  LEA.HI.X R15, R12, UR9, R15, 0x2, P3 ;  /* 0x000000090c0f7c11 */ /* 0x000fca00098f140f */
[----:B------:R1:W-:Y:S04]  /*2650*/  STG.E desc[UR36][R14.64], R70 ;  /* 0x000000460e007986 */ /* 0x0003e8000c101924 */
.L_x_1715:
[----:B------:R-:W-:Y:S05]  /*2660*/  BSYNC.RECONVERGENT B2 ;  /* 0x0000000000027941 */ /* 0x000fea0003800200 */
.L_x_1714:
[----:B------:R-:W-:Y:S04]  /*2670*/  BSSY.RECONVERGENT B2, `(.L_x_1716) ;  /* 0x000001d000027945 */ /* 0x000fe80003800200 */
[----:B------:R-:W-:Y:S05]  /*2680*/  @P1 BRA `(.L_x_1717) ;  /* 0x00000000006c1947 */ /* 0x000fea0003800000 */
[----:B------:R-:W-:-:S04]  /*2690*/  LEA R12, R28, R13, 0x3 ;  /* 0x0000000d1c0c7211 */ /* 0x000fc800078e18ff */
[----:B------:R-:W-:-:S13]  /*26a0*/  ISETP.GE.AND P3, PT, R12, R37, PT ;  /* 0x000000250c00720c */ /* 0x000fda0003f66270 */
[----:B01----:R-:W0:Y:S01]  /*26b0*/  @!P3 LDC.64 R14, c[0x0][0x3b8] ;  /* 0x0000ee00ff0ebb82 */ /* 0x003e220000000a00 */
[----:B------:R-:W-:-:S04]  /*26c0*/  @!P3 IADD3 R69, P4, PT, R33, R12, RZ ;  /* 0x0000000c2145b210 */ /* 0x000fc80007f9e0ff */
[----:B------:R-:W-:Y:S02]  /*26d0*/  @!P3 LEA.HI.X.SX32 R74, R12, R38, 0x1, P4 ;  /* 0x000000260c4ab211 */ /* 0x000fe400020f0eff */
        /* <DEDUP_REMOVED lines=22> */
.L_x_1717:
[----:B------:R-:W-:Y:S05]  /*2840*/  BSYNC.RECONVERGENT B2 ;  /* 0x0000000000027941 */ /* 0x000fea0003800200 */
.L_x_1716:
[----:B------:R-:W-:Y:S04]  /*2850*/  BSSY.RECONVERGENT B2, `(.L_x_1718) ;  /* 0x000001e000027945 */ /* 0x000fe80003800200 */
[----:B------:R-:W-:Y:S05]  /*2860*/  @P1 BRA `(.L_x_1719) ;  /* 0x0000000000701947 */ /* 0x000fea0003800000 */
[----:B------:R-:W-:Y:S01]  /*2870*/  IMAD R12, R28, 0x2, R11 ;  /* 0x000000021c0c7824 */ /* 0x000fe200078e020b */
[----:B------:R-:W3:Y:S04]  /*2880*/  LDG.E R75, desc[UR36][R72.64+0x30] ;  /* 0x00003024484b7981 */ /* 0x000ee8000c1e1900 */
[----:B------:R-:W-:-:S04]  /*2890*/  SHF.L.U32 R12, R12, 0x2, RZ ;  /* 0x000000020c0c7819 */ /* 0x000fc800000006ff */
[----:B------:R-:W-:-:S13]  /*28a0*/  ISETP.GE.AND P3, PT, R12, R37, PT ;  /* 0x000000250c00720c */ /* 0x000fda0003f66270 */
[----:B012---:R-:W0:Y:S01]  /*28b0*/  @!P3 LDC.64 R14, c[0x0][0x3b8] ;  /* 0x0000ee00ff0ebb82 */ /* 0x007e220000000a00 */
[----:B------:R-:W-:-:S04]  /*28c0*/  @!P3 IADD3 R68, P4, PT, R33, R12, RZ ;  /* 0x0000000c2144b210 */ /* 0x000fc80007f9e0ff */
[----:B------:R-:W-:Y:S02]  /*28d0*/  @!P3 LEA.HI.X.SX32 R74, R12, R38, 0x1, P4 ;  /* 0x000000260c4ab211 */ /* 0x000fe400020f0eff */
[----:B0-----:R-:W-:-:S04]  /*28e0*/  @!P3 LEA R14, P5, R68, R14, 0x2 ;  /* 0x0000000e440eb211 */ /* 0x001fc800078a10ff */
[----:B------:R-:W-:Y:S01]  /*28f0*/  @!P3 LEA.HI.X R15, R68, R15, R74, 0x2, P5 ;  /* 0x0000000f440fb211 */ /* 0x000fe200028f144a */
[----:B------:R-:W-:-:S06]  /*2900*/  IMAD.MOV.U32 R68, RZ, RZ, RZ ;  /* 0x000000ffff447224 */ /* 0x000fcc00078e00ff */
[----:B------:R-:W2:Y:S01]  /*2910*/  @!P3 LDG.E R68, desc[UR36][R14.64] ;  /* 0x000000240e44b981 */ /* 0x000ea2000c1e1900 */
[----:B------:R-:W-:Y:S01]  /*2920*/  ISETP.GE.AND P3, PT, R12, R37, PT ;  /* 0x000000250c00720c */ /* 0x000fe20003f66270 */
[----:B--2---:R-:W-:-:S04]  /*2930*/  FADD.FTZ R68, R9, R68 ;  /* 0x0000004409447221 */ /* 0x004fc80000010000 */
[----:B---3--:R-:W-:-:S08]  /*2940*/  FMUL.FTZ R68, R68, R75 ;  /* 0x0000004b44447220 */ /* 0x008fd00000410000 */
        /* <DEDUP_REMOVED lines=14> */
.L_x_1719:
[----:B------:R-:W-:Y:S05]  /*2a30*/  BSYNC.RECONVERGENT B2 ;  /* 0x0000000000027941 */ /* 0x000fea0003800200 */
.L_x_1718:
[----:B------:R-:W-:Y:S04]  /*2a40*/  BSSY.RECONVERGENT B2, `(.L_x_1720) ;  /* 0x000001d000027945 */ /* 0x000fe80003800200 */
[----:B------:R-:W-:Y:S05]  /*2a50*/  @P1 BRA `(.L_x_1721) ;  /* 0x00000000006c1947 */ /* 0x000fea0003800000 */
[----:B------:R-:W-:-:S05]  /*2a60*/  IMAD R12, R28, 0x10, R13 ;  /* 0x000000101c0c7824 */ /* 0x000fca00078e020d */
[----:B------:R-:W-:-:S13]  /*2a70*/  ISETP.GE.AND P3, PT, R12, R37, PT ;  /* 0x000000250c00720c */ /* 0x000fda0003f66270 */
[----:B0123--:R-:W0:Y:S01]  /*2a80*/  @!P3 LDC.64 R14, c[0x0][0x3b8] ;  /* 0x0000ee00ff0ebb82 */ /* 0x00fe220000000a00 */
[----:B------:R-:W-:-:S04]  /*2a90*/  @!P3 IADD3 R67, P4, PT, R33, R12, RZ ;  /* 0x0000000c2143b210 */ /* 0x000fc80007f9e0ff */
[----:B------:R-:W-:Y:S02]  /*2aa0*/  @!P3 LEA.HI.X.SX32 R74, R12, R38, 0x1, P4 ;  /* 0x000000260c4ab211 */ /* 0x000fe400020f0eff */
[----:B0-----:R-:W-:-:S04]  /*2ab0*/  @!P3 LEA R14, P5, R67, R14, 0x2 ;  /* 0x0000000e430eb211 */ /* 0x001fc800078a10ff */
[----:B------:R-:W-:Y:S02]  /*2ac0*/  @!P3 LEA.HI.X R15, R67, R15, R74, 0x2, P5 ;  /* 0x0000000f430fb211 */ /* 0x000fe400028f144a */
[----:B------:R-:W-:Y:S01]  /*2ad0*/  MOV R67, RZ ;  /* 0x000000ff00437202 */ /* 0x000fe20000000f00 */
        /* <DEDUP_REMOVED lines=19> */
.L_x_1721:
[----:B------:R-:W-:Y:S05]  /*2c10*/  BSYNC.RECONVERGENT B2 ;  /* 0x0000000000027941 */ /* 0x000fea0003800200 */
.L_x_1720:
[----:B------:R-:W-:Y:S01]  /*2c20*/  BSSY.RECONVERGENT B2, `(.L_x_1722) ;  /* 0x000001e000027945 */ /* 0x000fe20003800200 */
[C---:B------:R-:W-:Y:S02]  /*2c30*/  IMAD R12, R28.reuse, 0x20, R13 ;  /* 0x000000201c0c7824 */ /* 0x040fe400078e020d */
[----:B------:R-:W-:Y:S01]  /*2c40*/  IMAD R11, R28, 0x4, R11 ;  /* 0x000000041c0b7824 */ /* 0x000fe200078e020b */
[----:B------:R-:W-:Y:S06]  /*2c50*/  @P1 BRA `(.L_x_1723) ;  /* 0x0000000000681947 */ /* 0x000fec0003800000 */
[----:B------:R-:W-:-:S04]  /*2c60*/  SHF.L.U32 R74, R11, 0x2, RZ ;  /* 0x000000020b4a7819 */ /* 0x000fc800000006ff */
[----:B------:R-:W-:-:S13]  /*2c70*/  ISETP.GE.AND P3, PT, R74, R37, PT ;  /* 0x000000254a00720c */ /* 0x000fda0003f66270 */
[----:B01234-:R-:W0:Y:S01]  /*2c80*/  @!P3 LDC.64 R14, c[0x0][0x3b8] ;  /* 0x0000ee00ff0ebb82 */ /* 0x01fe220000000a00 */
[----:B------:R-:W-:-:S04]  /*2c90*/  @!P3 IADD3 R13, P4, PT, R33, R74, RZ ;  /* 0x0000004a210db210 */ /* 0x000fc80007f9e0ff */
[----:B------:R-:W-:Y:S02]  /*2ca0*/  @!P3 LEA.HI.X.SX32 R66, R74, R38, 0x1, P4 ;  /* 0x000000264a42b211 */ /* 0x000fe400020f0eff */
        /* <DEDUP_REMOVED lines=21> */
.L_x_1723:
[----:B------:R-:W-:Y:S05]  /*2e00*/  BSYNC.RECONVERGENT B2 ;  /* 0x0000000000027941 */ /* 0x000fea0003800200 */
.L_x_1722:
[----:B------:R-:W-:Y:S01]  /*2e10*/  BSSY.RECONVERGENT B2, `(.L_x_1724) ;  /* 0x000001d000027945 */ /* 0x000fe20003800200 */
[----:B------:R-:W-:-:S03]  /*2e20*/  IMAD.IADD R11, R11, 0x1, R28 ;  /* 0x000000010b0b7824 */ /* 0x000fc600078e021c */
[----:B------:R-:W-:Y:S05]  /*2e30*/  @P1 BRA `(.L_x_1725) ;  /* 0x0000000000681947 */ /* 0x000fea0003800000 */
        /* <DEDUP_REMOVED lines=26> */
.L_x_1725:
[----:B------:R-:W-:Y:S05]  /*2fe0*/  BSYNC.RECONVERGENT B2 ;  /* 0x0000000000027941 */ /* 0x000fea0003800200 */
.L_x_1724:
        /* <DEDUP_REMOVED lines=29> */
.L_x_1727:
[----:B------:R-:W-:Y:S05]  /*31c0*/  BSYNC.RECONVERGENT B2 ;  /* 0x0000000000027941 */ /* 0x000fea0003800200 */
.L_x_1726:
[----:B------:R-:W-:Y:S04]  /*31d0*/  BSSY.RECONVERGENT B2, `(.L_x_1728) ;  /* 0x000001b000027945 */ /* 0x000fe80003800200 */
[----:B------:R-:W-:Y:S05]  /*31e0*/  @P1 BRA `(.L_x_1729) ;  /* 0x0000000000641947 */ /* 0x000fea0003800000 */
        /* <DEDUP_REMOVED lines=25> */
.L_x_1729:
[----:B------:R-:W-:Y:S05]  /*3380*/  BSYNC.RECONVERGENT B2 ;  /* 0x0000000000027941 */ /* 0x000fea0003800200 */
.L_x_1728:
[----:B------:R-:W-:Y:S01]  /*3390*/  BSSY.RECONVERGENT B2, `(.L_x_1730) ;  /* 0x000001d000027945 */ /* 0x000fe20003800200 */
[----:B------:R-:W-:-:S03]  /*33a0*/  LEA R11, R28, R11, 0x1 ;  /* 0x0000000b1c0b7211 */ /* 0x000fc600078e08ff */
[----:B------:R-:W-:Y:S05]  /*33b0*/  @P1 BRA `(.L_x_1731) ;  /* 0x0000000000681947 */ /* 0x000fea0003800000 */
[----:B0-----:R-:W-:-:S05]  /*33c0*/  IMAD.SHL.U32 R12, R11, 0x4, RZ ;  /* 0x000000040b0c7824 */ /* 0x001fca00078e00ff */
[----:B------:R-:W-:-:S13]  /*33d0*/  ISETP.GE.AND P3, PT, R12, R37, PT ;  /* 0x000000250c00720c */ /* 0x000fda0003f66270 */
[----:B-1234-:R-:W0:Y:S01]  /*33e0*/  @!P3 LDC.64 R14, c[0x0][0x3b8] ;  /* 0x0000ee00ff0ebb82 */ /* 0x01ee220000000a00 */
        /* <DEDUP_REMOVED lines=23> */
.L_x_1731:
[----:B------:R-:W-:Y:S05]  /*3560*/  BSYNC.RECONVERGENT B2 ;  /* 0x0000000000027941 */ /* 0x000fea0003800200 */
.L_x_1730:
[----:B------:R-:W-:Y:S01]  /*3570*/  BSSY.RECONVERGENT B2, `(.L_x_1732) ;  /* 0x000001d000027945 */ /* 0x000fe20003800200 */
[----:B------:R-:W-:-:S03]  /*3580*/  IADD3 R11, PT, PT, R11, R28, RZ ;  /* 0x0000001c0b0b7210 */ /* 0x000fc60007ffe0ff */
        /* <DEDUP_REMOVED lines=27> */
.L_x_1733:
[----:B------:R-:W-:Y:S05]  /*3740*/  BSYNC.RECONVERGENT B2 ;  /* 0x0000000000027941 */ /* 0x000fea0003800200 */
.L_x_1732:
        /* <DEDUP_REMOVED lines=29> */
.L_x_1735:
[----:B------:R-:W-:Y:S05]  /*3920*/  BSYNC.RECONVERGENT B2 ;  /* 0x0000000000027941 */ /* 0x000fea0003800200 */
.L_x_1734:
        /* <DEDUP_REMOVED lines=29> */
.L_x_1737:
[----:B------:R-:W-:Y:S05]  /*3b00*/  BSYNC.RECONVERGENT B2 ;  /* 0x0000000000027941 */ /* 0x000fea0003800200 */
.L_x_1736:
        /* <DEDUP_REMOVED lines=29> */
.L_x_1739:
[----:B------:R-:W-:Y:S05]  /*3ce0*/  BSYNC.RECONVERGENT B2 ;  /* 0x0000000000027941 */ /* 0x000fea0003800200 */
.L_x_1738:
        /* <DEDUP_REMOVED lines=29> */
.L_x_1741:
[----:B------:R-:W-:Y:S05]  /*3ec0*/  BSYNC.RECONVERGENT B2 ;  /* 0x0000000000027941 */ /* 0x000fea0003800200 */
.L_x_1740:
[----:B------:R-:W-:Y:S05]  /*3ed0*/  @P1 BRA `(.L_x_1742) ;  /* 0x00000028002c1947 */ /* 0x000fea0003800000 */
[----:B0-----:R-:W-:-:S05]  /*3ee0*/  IADD3 R12, PT, PT, R11, R28, RZ ;  /* 0x0000001c0b0c7210 */ /* 0x001fca0007ffe0ff */
[----:B------:R-:W-:-:S05]  /*3ef0*/  IMAD.SHL.U32 R12, R12, 0x4, RZ ;  /* 0x000000040c0c7824 */ /* 0x000fca00078e00ff */
        /* <DEDUP_REMOVED lines=24> */
[----:B------:R0:W-:Y:S01]  /*4080*/  STG.E desc[UR36][R12.64], R56 ;  /* 0x000000380c007986 */ /* 0x0001e2000c101924 */
[----:B------:R-:W-:Y:S05]  /*4090*/  BRA `(.L_x_1742) ;  /* 0x0000002400bc7947 */ /* 0x000fea0003800000 */
.L_x_1711:
[----:B------:R-:W-:Y:S01]  /*40a0*/  ISETP.GE.AND P1, PT, R42, UR40, PT ;  /* 0x000000282a007c0c */ /* 0x000fe2000bf26270 */
[----:B------:R-:W-:Y:S01]  /*40b0*/  BSSY.RECONVERGENT B2, `(.L_x_1743) ;  /* 0x000001b000027945 */ /* 0x000fe20003800200 */
[C---:B------:R-:W-:Y:S01]  /*40c0*/  IADD3 R11, PT, PT, R13.reuse, R28, RZ ;  /* 0x0000001c0d0b7210 */ /* 0x040fe20007ffe0ff */
[----:B------:R-:W-:-:S10]  /*40d0*/  IMAD.SHL.U32 R13, R13, 0x4, RZ ;  /* 0x000000040d0d7824 */ /* 0x000fd400078e00ff */
[----:B------:R-:W-:Y:S05]  /*40e0*/  @P1 BRA `(.L_x_1744) ;  /* 0x00000000005c1947 */ /* 0x000fea0003800000 */
[----:B------:R-:W-:Y:S01]  /*40f0*/  ISETP.GE.AND P3, PT, R13, R37, PT ;  /* 0x000000250d00720c */ /* 0x000fe20003f66270 */
[----:B------:R-:W-:-:S12]  /*4100*/  HFMA2 R71, -RZ, RZ, 0, 0 ;  /* 0x00000000ff477431 */ /* 0x000fd800000001ff */
[----:B------:R-:W0:Y:S01]  /*4110*/  @!P3 LDC.64 R14, c[0x0][0x3b8] ;  /* 0x0000ee00ff0ebb82 */ /* 0x000e220000000a00 */
[----:B------:R-:W-:-:S04]  /*4120*/  @!P3 IADD3 R12, P4, PT, R33, R13, RZ ;  /* 0x0000000d210cb210 */ /* 0x000fc80007f9e0ff */
[----:B0-----:R-:W-:Y:S01]  /*4130*/  @!P3 LEA R74, P5, R12, R14, 0x2 ;  /* 0x0000000e0c4ab211 */ /* 0x001fe200078a10ff */
[----:B------:R-:W-:-:S05]  /*4140*/  @!P3 IMAD.X R14, RZ, RZ, R38, P4 ;  /* 0x000000ffff0eb224 */ /* 0x000fca00020e0626 */
[----:B------:R-:W-:Y:S02]  /*4150*/  @!P3 LEA.HI.X R75, R12, R15, R14, 0x2, P5 ;  /* 0x0000000f0c4bb211 */ /* 0x000fe400028f140e */
[----:B------:R-:W0:Y:S01]  /*4160*/  @!P3 S2R R12, SR_CTAID.Y ;  /* 0x00000000000cb919 */ /* 0x000e220000002600 */
[----:B------:R-:W0:Y:S02]  /*4170*/  @!P3 LDC R14, c[0x0][0x3f8] ;  /* 0x0000fe00ff0ebb82 */ /* 0x000e240000000800 */
[----:B------:R1:W2:Y:S01]  /*4180*/  @!P3 LDG.E R71, desc[UR36][R74.64] ;  /* 0x000000244a47b981 */ /* 0x0002a2000c1e1900 */
[----:B------:R-:W0:Y:S01]  /*4190*/  @!P3 S2R R15, SR_CTAID.X ;  /* 0x00000000000fb919 */ /* 0x000e220000002500 */
[----:B------:R-:W3:Y:S01]  /*41a0*/  @!P3 S2R R76, SR_TID.X ;  /* 0x00000000004cb919 */ /* 0x000ee20000002100 */
[----:B0-----:R-:W-:-:S03]  /*41b0*/  @!P3 IMAD R77, R12, R14, R15 ;  /* 0x0000000e0c4db224 */ /* 0x001fc600078e020f */
[----:B------:R-:W0:Y:S01]  /*41c0*/  @!P3 LDC.64 R14, c[0x0][0x3b8] ;  /* 0x0000ee00ff0ebb82 */ /* 0x000e220000000a00 */
[----:B---3--:R-:W-:Y:S01]  /*41d0*/  @!P3 LOP3.LUT R76, R76, 0x3, RZ, 0xc0, !PT ;  /* 0x000000034c4cb812 */ /* 0x008fe200078ec0ff */
[----:B------:R-:W-:-:S04]  /*41e0*/  @!P3 IMAD R77, R77, R28, RZ ;  /* 0x0000001c4d4db224 */ /* 0x000fc800078e02ff */
[----:B------:R-:W-:-:S05]  /*41f0*/  @!P3 IMAD R76, R77, 0x30, R76 ;  /* 0x000000304d4cb824 */ /* 0x000fca00078e024c */
[----:B------:R-:W-:-:S04]  /*4200*/  @!P3 IADD3 R12, P4, PT, R76, R13, RZ ;  /* 0x0000000d4c0cb210 */ /* 0x000fc80007f9e0ff */
[----:B-1----:R-:W-:Y:S02]  /*4210*/  @!P3 LEA.HI.X.SX32 R74, R76, RZ, 0x1, P4 ;  /* 0x000000ff4c4ab211 */ /* 0x002fe400020f0eff */
[----:B0-----:R-:W-:-:S04]  /*4220*/  @!P3 LEA R14, P4, R12, R14, 0x2 ;  /* 0x0000000e0c0eb211 */ /* 0x001fc800078810ff */
[----:B------:R-:W-:Y:S01]  /*4230*/  @!P3 LEA.HI.X R15, R12, R15, R74, 0x2, P4 ;  /* 0x0000000f0c0fb211 */ /* 0x000fe200020f144a */
[----:B--2---:R-:W-:-:S05]  /*4240*/  FADD.FTZ R71, R6, R71 ;  /* 0x0000004706477221 */ /* 0x004fca0000010000 */
[----:B------:R0:W-:Y:S03]  /*4250*/  @!P3 STG.E desc[UR36][R14.64], R71 ;  /* 0x000000470e00b986 */ /* 0x0001e6000c101924 */
.L_x_1744:
[----:B------:R-:W-:Y:S05]  /*4260*/  BSYNC.RECONVERGENT B2 ;  /* 0x0000000000027941 */ /* 0x000fea0003800200 */
.L_x_1743:
[----:B------:R-:W-:Y:S04]  /*4270*/  BSSY.RECONVERGENT B2, `(.L_x_1745) ;  /* 0x000001b000027945 */ /* 0x000fe80003800200 */
[----:B------:R-:W-:Y:S05]  /*4280*/  @P1 BRA `(.L_x_1746) ;  /* 0x0000000000641947 */ /* 0x000fea0003800000 */
[----:B------:R-:W-:-:S05]  /*4290*/  IMAD.SHL.U32 R12, R11, 0x4, RZ ;  /* 0x000000040b0c7824 */ /* 0x000fca00078e00ff */
[----:B------:R-:W-:-:S13]  /*42a0*/  ISETP.GE.AND P3, PT, R12, R37, PT ;  /* 0x000000250c00720c */ /* 0x000fda0003f66270 */
[----:B0-----:R-:W0:Y:S01]  /*42b0*/  @!P3 LDC.64 R14, c[0x0][0x3b8] ;  /* 0x0000ee00ff0ebb82 */ /* 0x001e220000000a00 */
[----:B------:R-:W-:-:S04]  /*42c0*/  @!P3 IADD3 R70, P4, PT, R33, R12, RZ ;  /* 0x0000000c2146b210 */ /* 0x000fc80007f9e0ff */
[----:B------:R-:W-:-:S03]  /*42d0*/  @!P3 LEA.HI.X.SX32 R74, R12, R38, 0x1, P4 ;  /* 0x000000260c4ab211 */ /* 0x000fc600020f0eff */
[----:B------:R-:W1:Y:S01]  /*42e0*/  @!P3 LDC R76, c[0x0][0x3f8] ;  /* 0x0000fe00ff4cbb82 */ /* 0x000e620000000800 */
[----:B0-----:R-:W-:-:S04]  /*42f0*/  @!P3 LEA R14, P5, R70, R14, 0x2 ;  /* 0x0000000e460eb211 */ /* 0x001fc800078a10ff */
[----:B------:R-:W-:Y:S01]  /*4300*/  @!P3 LEA.HI.X R15, R70, R15, R74, 0x2, P5 ;  /* 0x0000000f460fb211 */ /* 0x000fe200028f144a */
[----:B------:R-:W-:-:S06]  /*4310*/  IMAD.MOV.U32 R70, RZ, RZ, RZ ;  /* 0x000000ffff467224 */ /* 0x000fcc00078e00ff */
[----:B------:R0:W2:Y:S01]  /*4320*/  @!P3 LDG.E R70, desc[UR36][R14.64] ;  /* 0x000000240e46b981 */ /* 0x0000a2000c1e1900 */
[----:B------:R-:W1:Y:S01]  /*4330*/  @!P3 S2R R74, SR_CTAID.Y ;  /* 0x00000000004ab919 */ /* 0x000e620000002600 */
[----:B------:R-:W1:Y:S01]  /*4340*/  @!P3 S2R R75, SR_CTAID.X ;  /* 0x00000000004bb919 */ /* 0x000e620000002500 */
[----:B0-----:R-:W0:Y:S01]  /*4350*/  @!P3 LDC.64 R14, c[0x0][0x3b8] ;  /* 0x0000ee00ff0ebb82 */ /* 0x001e220000000a00 */
[----:B-1----:R-:W-:Y:S02]  /*4360*/  @!P3 IMAD R75, R74, R76, R75 ;  /* 0x0000004c4a4bb224 */ /* 0x002fe400078e024b */
        /* <DEDUP_REMOVED lines=11> */
.L_x_1746:
[----:B------:R-:W-:Y:S05]  /*4420*/  BSYNC.RECONVERGENT B2 ;  /* 0x0000000000027941 */ /* 0x000fea0003800200 */
.L_x_1745:
        /* <DEDUP_REMOVED lines=9> */
[----:B------:R-:W-:-:S06]  /*44c0*/  IMAD.MOV.U32 R69, RZ, RZ, RZ ;  /* 0x000000ffff457224 */ /* 0x000fcc00078e00ff */
[----:B------:R0:W2:Y:S01]  /*44d0*/  @!P3 LDG.E R69, desc[UR36][R14.64] ;  /* 0x000000240e45b981 */ /* 0x0000a2000c1e1900 */
[----:B------:R-:W-:-:S13]  /*44e0*/  ISETP.GE.AND P3, PT, R12, R37, PT ;  /* 0x000000250c00720c */ /* 0x000fda0003f66270 */
[----:B------:R-:W1:Y:S01]  /*44f0*/  @!P3 S2R R74, SR_CTAID.Y ;  /* 0x00000000004ab919 */ /* 0x000e620000002600 */
[----:B------:R-:W1:Y:S01]  /*4500*/  @!P3 LDC R76, c[0x0][0x3f8] ;  /* 0x0000fe00ff4cbb82 */ /* 0x000e620000000800 */
[----:B------:R-:W1:Y:S07]  /*4510*/  @!P3 S2R R75, SR_CTAID.X ;  /* 0x00000000004bb919 */ /* 0x000e6e0000002500 */
        /* <DEDUP_REMOVED lines=13> */
.L_x_1748:
[----:B------:R-:W-:Y:S05]  /*45f0*/  BSYNC.RECONVERGENT B2 ;  /* 0x0000000000027941 */ /* 0x000fea0003800200 */
.L_x_1747:
[----:B------:R-:W-:Y:S04]  /*4600*/  BSSY.RECONVERGENT B2, `(.L_x_1749) ;  /* 0x000001d000027945 */ /* 0x000fe80003800200 */
[----:B------:R-:W-:Y:S05]  /*4610*/  @P1 BRA `(.L_x_1750) ;  /* 0x00000000006c1947 */ /* 0x000fea0003800000 */
[----:B------:R-:W-:-:S05]  /*4620*/  IMAD R12, R28, 0x2, R11 ;  /* 0x000000021c0c7824 */ /* 0x000fca00078e020b */
        /* <DEDUP_REMOVED lines=26> */
.L_x_1750:
[----:B------:R-:W-:Y:S05]  /*47d0*/  BSYNC.RECONVERGENT B2 ;  /* 0x0000000000027941 */ /* 0x000fea0003800200 */
.L_x_1749:
        /* <DEDUP_REMOVED lines=9> */
[----:B------:R-:W-:-:S06]  /*4870*/  MOV R67, RZ ;  /* 0x000000ff00437202 */ /* 0x000fcc0000000f00 */
        /* <DEDUP_REMOVED lines=18> */
.L_x_1752:
[----:B------:R-:W-:Y:S05]  /*49a0*/  BSYNC.RECONVERGENT B2 ;  /* 0x0000000000027941 */ /* 0x000fea0003800200 */
.L_x_1751:
        /* <DEDUP_REMOVED lines=29> */
.L_x_1754:
[----:B------:R-:W-:Y:S05]  /*4b80*/  BSYNC.RECONVERGENT B2 ;  /* 0x0000000000027941 */ /* 0x000fea0003800200 */
.L_x_1753:
[----:B------:R-:W-:Y:S01]  /*4b90*/  BSSY.RECONVERGENT B2, `(.L_x_1755) ;  /* 0x000001c000027945 */ /* 0x000fe20003800200 */
[----:B------:R-:W-:-:S03]  /*4ba0*/  IMAD.IADD R11, R11, 0x1, R28 ;  /* 0x000000010b0b7824 */ /* 0x000fc600078e021c */
[----:B------:R-:W-:Y:S05]  /*4bb0*/  @P1 BRA `(.L_x_1756) ;  /* 0x0000000000641947 */ /* 0x000fea0003800000 */
[----:B------:R-:W-:Y:S01]  /*4bc0*/  SHF.L.U32 R74, R11, 0x2, RZ ;  /* 0x000000020b4a7819 */ /* 0x000fe200000006ff */
[----:B------:R-:W-:-:S03]  /*4bd0*/  IMAD.MOV.U32 R65, RZ, RZ, RZ ;  /* 0x000000ffff417224 */ /* 0x000fc600078e00ff */
[----:B------:R-:W-:-:S13]  /*4be0*/  ISETP.GE.AND P3, PT, R74, R37, PT ;  /* 0x000000254a00720c */ /* 0x000fda0003f66270 */
[----:B01234-:R-:W0:Y:S01]  /*4bf0*/  @!P3 LDC.64 R14, c[0x0][0x3b8] ;  /* 0x0000ee00ff0ebb82 */ /* 0x01fe220000000a00 */
[----:B------:R-:W-:-:S04]  /*4c00*/  @!P3 IADD3 R13, P4, PT, R33, R74, RZ ;  /* 0x0000004a210db210 */ /* 0x000fc80007f9e0ff */
[----:B------:R-:W-:-:S03]  /*4c10*/  @!P3 LEA.HI.X.SX32 R76, R74, R38, 0x1, P4 ;  /* 0x000000264a4cb211 */ /* 0x000fc600020f0eff */
[----:B------:R-:W1:Y:S01]  /*4c20*/  @!P3 LDC R75, c[0x0][0x3f8] ;  /* 0x0000fe00ff4bbb82 */ /* 0x000e620000000800 */
[----:B0-----:R-:W-:-:S04]  /*4c30*/  @!P3 LEA R14, P5, R13, R14, 0x2 ;  /* 0x0000000e0d0eb211 */ /* 0x001fc800078a10ff */
[----:B------:R-:W-:-:S05]  /*4c40*/  @!P3 LEA.HI.X R15, R13, R15, R76, 0x2, P5 ;  /* 0x0000000f0d0fb211 */ /* 0x000fca00028f144c */
        /* <DEDUP_REMOVED lines=16> */
.L_x_1756:
[----:B------:R-:W-:Y:S05]  /*4d50*/  BSYNC.RECONVERGENT B2 ;  /* 0x0000000000027941 */ /* 0x000fea0003800200 */
.L_x_1755:
[----:B------:R-:W-:Y:S01]  /*4d60*/  BSSY.RECONVERGENT B2, `(.L_x_1757) ;  /* 0x000001c000027945 */ /* 0x000fe20003800200 */
[----:B------:R-:W-:-:S03]  /*4d70*/  IMAD.IADD R11, R11, 0x1, R28 ;  /* 0x000000010b0b7824 */ /* 0x000fc600078e021c */
[----:B------:R-:W-:Y:S05]  /*4d80*/  @P1 BRA `(.L_x_1758) ;  /* 0x0000000000641947 */ /* 0x000fea0003800000 */
        /* <DEDUP_REMOVED lines=25> */
.L_x_1758:
[----:B------:R-:W-:Y:S05]  /*4f20*/  BSYNC.RECONVERGENT B2 ;  /* 0x0000000000027941 */ /* 0x000fea0003800200 */
.L_x_1757:
[----:B------:R-:W-:Y:S04]  /*4f30*/  BSSY.RECONVERGENT B2, `(.L_x_1759) ;  /* 0x000001a000027945 */ /* 0x000fe80003800200 */
[----:B------:R-:W-:Y:S05]  /*4f40*/  @P1 BRA `(.L_x_1760) ;  /* 0x0000000000601947 */ /* 0x000fea0003800000 */
[----:B------:R-:W-:Y:S01]  /*4f50*/  ISETP.GE.AND P3, PT, R12, R37, PT ;  /* 0x000000250c00720c */ /* 0x000fe20003f66270 */
[----:B------:R-:W-:-:S12]  /*4f60*/  IMAD.MOV.U32 R63, RZ, RZ, RZ ;  /* 0x000000ffff3f7224 */ /* 0x000fd800078e00ff */
[----:B01234-:R-:W0:Y:S01]  /*4f70*/  @!P3 LDC.64 R14, c[0x0][0x3b8] ;  /* 0x0000ee00ff0ebb82 */ /* 0x01fe220000000a00 */
[----:B------:R-:W-:-:S04]  /*4f80*/  @!P3 IADD3 R13, P4, PT, R33, R12, RZ ;  /* 0x0000000c210db210 */ /* 0x000fc80007f9e0ff */
[----:B0-----:R-:W-:Y:S02]  /*4f90*/  @!P3 LEA R74, P5, R13, R14, 0x2 ;  /* 0x0000000e0d4ab211 */ /* 0x001fe400078a10ff */
[----:B------:R-:W-:-:S04]  /*4fa0*/  @!P3 LEA.HI.X.SX32 R14, R12, R38, 0x1, P4 ;  /* 0x000000260c0eb211 */ /* 0x000fc800020f0eff */
[----:B------:R-:W-:Y:S02]  /*4fb0*/  @!P3 LEA.HI.X R75, R13, R15, R14, 0x2, P5 ;  /* 0x0000000f0d4bb211 */ /* 0x000fe400028f140e */
[----:B------:R-:W0:Y:S01]  /*4fc0*/  @!P3 S2R R13, SR_CTAID.Y ;  /* 0x00000000000db919 */ /* 0x000e220000002600 */
[----:B------:R-:W0:Y:S02]  /*4fd0*/  @!P3 LDC R15, c[0x0][0x3f8] ;  /* 0x0000fe00ff0fbb82 */ /* 0x000e240000000800 */
[----:B------:R-:W2:Y:S01]  /*4fe0*/  @!P3 LDG.E R63, desc[UR36][R74.64] ;  /* 0x000000244a3fb981 */ /* 0x000ea2000c1e1900 */
[----:B------:R-:W0:Y:S01]  /*4ff0*/  @!P3 S2R R14, SR_CTAID.X ;  /* 0x00000000000eb919 */ /* 0x000e220000002500 */
[----:B------:R-:W1:Y:S01]  /*5000*/  @!P3 S2R R76, SR_TID.X ;  /* 0x00000000004cb919 */ /* 0x000e620000002100 */
[----:B0-----:R-:W-:-:S03]  /*5010*/  @!P3 IMAD R13, R13, R15, R14 ;  /* 0x0000000f0d0db224 */ /* 0x001fc600078e020e */
[----:B------:R-:W0:Y:S01]  /*5020*/  @!P3 LDC.64 R14, c[0x0][0x3b8] ;  /* 0x0000ee00ff0ebb82 */ /* 0x000e220000000a00 */
[----:B-1----:R-:W-:Y:S01]  /*5030*/  @!P3 LOP3.LUT R76, R76, 0x3, RZ, 0xc0, !PT ;  /* 0x000000034c4cb812 */ /* 0x002fe200078ec0ff */
        /* <DEDUP_REMOVED lines=9> */
.L_x_1760:
[----:B------:R-:W-:Y:S05]  /*50d0*/  BSYNC.RECONVERGENT B2 ;  /* 0x0000000000027941 */ /* 0x000fea0003800200 */
.L_x_1759:
[----:B------:R-:W-:Y:S01]  /*50e0*/  BSSY.RECONVERGENT B2, `(.L_x_1761) ;  /* 0x000001c000027945 */ /* 0x000fe20003800200 */
[----:B------:R-:W-:-:S03]  /*50f0*/  LEA R11, R28, R11, 0x1 ;  /* 0x0000000b1c0b7211 */ /* 0x000fc600078e08ff */
[----:B------:R-:W-:Y:S05]  /*5100*/  @P1 BRA `(.L_x_1762) ;  /* 0x0000000000641947 */ /* 0x000fea0003800000 */
[----:B------:R-:W-:Y:S02]  /*5110*/  IMAD.SHL.U32 R74, R11, 0x4, RZ ;  /* 0x000000040b4a7824 */ /* 0x000fe400078e00ff */
[----:B------:R-:W-:-:S03]  /*5120*/  IMAD.MOV.U32 R62, RZ, RZ, RZ ;  /* 0x000000ffff3e7224 */ /* 0x000fc600078e00ff */
[----:B------:R-:W-:-:S13]  /*5130*/  ISETP.GE.AND P3, PT, R74, R37, PT ;  /* 0x000000254a00720c */ /* 0x000fda0003f66270 */
[----:B01234-:R-:W0:Y:S01]  /*5140*/  @!P3 LDC.64 R14, c[0x0][0x3b8] ;  /* 0x0000ee00ff0ebb82 */ /* 0x01fe220000000a00 */
[----:B------:R-:W-:Y:S01]  /*5150*/  @!P3 IADD3 R13, P4, PT, R33, R74, RZ ;  /* 0x0000004a210db210 */ /* 0x000fe20007f9e0ff */
[----:B------:R-:W1:Y:S06]  /*5160*/  @!P3 S2R R76, SR_TID.X ;  /* 0x00000000004cb919 */ /* 0x000e6c0000002100 */
[----:B------:R-:W2:Y:S01]  /*5170*/  @!P3 LDC R75, c[0x0][0x3f8] ;  /* 0x0000fe00ff4bbb82 */ /* 0x000ea20000000800 */
[----:B0-----:R-:W-:Y:S02]  /*5180*/  @!P3 LEA R12, P5, R13, R14, 0x2 ;  /* 0x0000000e0d0cb211 */ /* 0x001fe400078a10ff */
[----:B------:R-:W-:-:S04]  /*5190*/  @!P3 LEA.HI.X.SX32 R14, R74, R38, 0x1, P4 ;  /* 0x000000264a0eb211 */ /* 0x000fc800020f0eff */
[----:B------:R-:W-:-:S05]  /*51a0*/  @!P3 LEA.HI.X R13, R13, R15, R14, 0x2, P5 ;  /* 0x0000000f0d0db211 */ /* 0x000fca00028f140e */
[----:B------:R0:W3:Y:S01]  /*51b0*/  @!P3 LDG.E R62, desc[UR36][R12.64] ;  /* 0x000000240c3eb981 */ /* 0x0000e2000c1e1900 */
[----:B-1----:R-:W-:Y:S01]  /*51c0*/  @!P3 LOP3.LUT R76, R76, 0x3, RZ, 0xc0, !PT ;  /* 0x000000034c4cb812 */ /* 0x002fe200078ec0ff */
[----:B------:R-:W2:Y:S01]  /*51d0*/  @!P3 S2R R14, SR_CTAID.Y ;  /* 0x00000000000eb919 */ /* 0x000ea20000002600 */
[----:B------:R-:W2:Y:S02]  /*51e0*/  @!P3 S2R R15, SR_CTAID.X ;  /* 0x00000000000fb919 */ /* 0x000ea40000002500 */
[----:B--2---:R-:W-:Y:S02]  /*51f0*/  @!P3 IMAD R75, R14, R75, R15 ;  /* 0x0000004b0e4bb224 */ /* 0x004fe400078e020f */
[----:B------:R-:W1:Y:S02]  /*5200*/  @!P3 LDC.64 R14, c[0x0][0x3b8] ;  /* 0x0000ee00ff0ebb82 */ /* 0x000e640000000a00 */
[----:B------:R-:W-:-:S04]  /*5210*/  @!P3 IMAD R75, R75, R28, RZ ;  /* 0x0000001c4b4bb224 */ /* 0x000fc800078e02ff */
[----:B------:R-:W-:Y:S01]  /*5220*/  @!P3 IMAD R76, R75, 0x30, R76 ;  /* 0x000000304b4cb824 */ /* 0x000fe200078e024c */
[----:B------:R-:W-:-:S04]  /*5230*/  @!P3 SHF.R.S32.HI R75, RZ, 0x1f, R74 ;  /* 0x0000001fff4bb819 */ /* 0x000fc8000001144a */
[----:B------:R-:W-:-:S04]  /*5240*/  @!P3 IADD3 R74, P4, PT, R76, R74, RZ ;  /* 0x0000004a4c4ab210 */ /* 0x000fc80007f9e0ff */
[----:B0-----:R-:W-:Y:S02]  /*5250*/  @!P3 LEA.HI.X.SX32 R12, R76, R75, 0x1, P4 ;  /* 0x0000004b4c0cb211 */ /* 0x001fe400020f0eff */
[----:B-1----:R-:W-:-:S04]  /*5260*/  @!P3 LEA R14, P4, R74, R14, 0x2 ;  /* 0x0000000e4a0eb211 */ /* 0x002fc800078810ff */
[----:B------:R-:W-:Y:S01]  /*5270*/  @!P3 LEA.HI.X R15, R74, R15, R12, 0x2, P4 ;  /* 0x0000000f4a0fb211 */ /* 0x000fe200020f140c */
[----:B---3--:R-:W-:-:S05]  /*5280*/  FADD.FTZ R62, R21, R62 ;  /* 0x0000003e153e7221 */ /* 0x008fca0000010000 */
[----:B------:R0:W-:Y:S03]  /*5290*/  @!P3 STG.E desc[UR36][R14.64], R62 ;  /* 0x0000003e0e00b986 */ /* 0x0001e6000c101924 */
.L_x_1762:
[----:B------:R-:W-:Y:S05]  /*52a0*/  BSYNC.RECONVERGENT B2 ;  /* 0x0000000000027941 */ /* 0x000fea0003800200 */
.L_x_1761:
[----:B------:R-:W-:Y:S01]  /*52b0*/  BSSY.RECONVERGENT B2, `(.L_x_1763) ;  /* 0x000001c000027945 */ /* 0x000fe20003800200 */
[----:B------:R-:W-:-:S03]  /*52c0*/  IADD3 R11, PT, PT, R11, R28, RZ ;  /* 0x0000001c0b0b7210 */ /* 0x000fc60007ffe0ff */
        /* <DEDUP_REMOVED lines=26> */
.L_x_1764:
[----:B------:R-:W-:Y:S05]  /*5470*/  BSYNC.RECONVERGENT B2 ;  /* 0x0000000000027941 */ /* 0x000fea0003800200 */
.L_x_1763:
        /* <DEDUP_REMOVED lines=28> */
.L_x_1766:
[----:B------:R-:W-:Y:S05]  /*5640*/  BSYNC.RECONVERGENT B2 ;  /* 0x0000000000027941 */ /* 0x000fea0003800200 */
.L_x_1765:
        /* <DEDUP_REMOVED lines=28> */
.L_x_1768:
[----:B------:R-:W-:Y:S05]  /*5810*/  BSYNC.RECONVERGENT B2 ;  /* 0x0000000000027941 */ /* 0x000fea0003800200 */
.L_x_1767:
        /* <DEDUP_REMOVED lines=28> */
.L_x_1770:
[----:B------:R-:W-:Y:S05]  /*59e0*/  BSYNC.RECONVERGENT B2 ;  /* 0x0000000000027941 */ /* 0x000fea0003800200 */
.L_x_1769:
        /* <DEDUP_REMOVED lines=28> */
.L_x_1772:
[----:B------:R-:W-:Y:S05]  /*5bb0*/  BSYNC.RECONVERGENT B2 ;  /* 0x0000000000027941 */ /* 0x000fea0003800200 */
.L_x_1771:
[----:B------:R-:W-:Y:S05]  /*5bc0*/  @P1 BRA `(.L_x_1742) ;  /* 0x0000000800f01947 */ /* 0x000fea0003800000 */
[----:B01234-:R-:W-:Y:S01]  /*5bd0*/  IADD3 R14, PT, PT, R11, R28, RZ ;  /* 0x0000001c0b0e7210 */ /* 0x01ffe20007ffe0ff */
[----:B------:R-:W-:Y:S01]  /*5be0*/  BSSY.RECONVERGENT B2, `(.L_x_1773) ;  /* 0x000000a000027945 */ /* 0x000fe20003800200 */
[----:B------:R-:W-:-:S03]  /*5bf0*/  IMAD.MOV.U32 R12, RZ, RZ, RZ ;  /* 0x000000ffff0c7224 */ /* 0x000fc600078e00ff */
[----:B------:R-:W-:-:S05]  /*5c00*/  IMAD.SHL.U32 R14, R14, 0x4, RZ ;  /* 0x000000040e0e7824 */ /* 0x000fca00078e00ff */
[----:B------:R-:W-:-:S13]  /*5c10*/  ISETP.GE.AND P3, PT, R14, R37, PT ;  /* 0x000000250e00720c */ /* 0x000fda0003f66270 */
[----:B------:R-:W-:Y:S05]  /*5c20*/  @P3 BRA `(.L_x_1774) ;  /* 0x0000000000143947 */ /* 0x000fea0003800000 */
[----:B------:R-:W-:-:S04]  /*5c30*/  IADD3 R11, P1, PT, R33, R14, RZ ;  /* 0x0000000e210b7210 */ /* 0x000fc80007f3e0ff */
[----:B------:R-:W-:Y:S02]  /*5c40*/  LEA.HI.X.SX32 R56, R14, R38, 0x1, P1 ;  /* 0x000000260e387211 */ /* 0x000fe400008f0eff */
[----:B------:R-:W-:-:S04]  /*5c50*/  LEA R12, P1, R11, UR8, 0x2 ;  /* 0x000000080b0c7c11 */ /* 0x000fc8000f8210ff */
[----:B------:R-:W-:-:S05]  /*5c60*/  LEA.HI.X R13, R11, UR9, R56, 0x2, P1 ;  /* 0x000000090b0d7c11 */ /* 0x000fca00088f1438 */
[----:B------:R0:W5:Y:S04]  /*5c70*/  LDG.E R12, desc[UR36][R12.64] ;  /* 0x000000240c0c7981 */ /* 0x000168000c1e1900 */
.L_x_1774:
[----:B------:R-:W-:Y:S05]  /*5c80*/  BSYNC.RECONVERGENT B2 ;  /* 0x0000000000027941 */ /* 0x000fea0003800200 */
.L_x_1773:
[----:B-----5:R-:W-:Y:S01]  /*5c90*/  FADD.FTZ R56, R27, R12 ;  /* 0x0000000c1b387221 */ /* 0x020fe20000010000 */
[----:B------:R-:W-:Y:S06]  /*5ca0*/  @P3 BRA `(.L_x_1742) ;  /* 0x0000000800b83947 */ /* 0x000fec0003800000 */
[----:B------:R-:W1:Y:S01]  /*5cb0*/  S2R R11, SR_TID.X ;  /* 0x00000000000b7919 */ /* 0x000e620000002100 */
[----:B------:R-:W-:Y:S08]  /*5cc0*/  S2UR UR5, SR_CTAID.Y ;  /* 0x00000000000579c3 */ /* 0x000ff00000002600 */
[----:B------:R-:W2:Y:S01]  /*5cd0*/  S2UR UR7, SR_CTAID.X ;  /* 0x00000000000779c3 */ /* 0x000ea20000002500 */
[----:B-1----:R-:W-:Y:S01]  /*5ce0*/  LOP3.LUT R12, R11, 0x3, RZ, 0xc0, !PT ;  /* 0x000000030b0c7812 */ /* 0x002fe200078ec0ff */
[----:B--2---:R-:W-:-:S06]  /*5cf0*/  UIMAD UR5, UR5, UR14, UR7 ;  /* 0x0000000e050572a4 */ /* 0x004fcc000f8e0207 */
[----:B------:R-:W-:-:S04]  /*5d00*/  IMAD R11, R28, UR5, RZ ;  /* 0x000000051c0b7c24 */ /* 0x000fc8000f8e02ff */
[----:B------:R-:W-:Y:S01]  /*5d10*/  IMAD R12, R11, 0x30, R12 ;  /* 0x000000300b0c7824 */ /* 0x000fe200078e020c */
[----:B------:R-:W-:-:S04]  /*5d20*/  SHF.R.S32.HI R11, RZ, 0x1f, R14 ;  /* 0x0000001fff0b7819 */ /* 0x000fc8000001140e */
[----:B------:R-:W-:-:S04]  /*5d30*/  IADD3 R14, P1, PT, R12, R14, RZ ;  /* 0x0000000e0c0e7210 */ /* 0x000fc80007f3e0ff */
[----:B------:R-:W-:Y:S02]  /*5d40*/  LEA.HI.X.SX32 R11, R12, R11, 0x1, P1 ;  /* 0x0000000b0c0b7211 */ /* 0x000fe400008f0eff */
[----:B------:R-:W-:-:S04]  /*5d50*/  LEA R12, P1, R14, UR8, 0x2 ;  /* 0x000000080e0c7c11 */ /* 0x000fc8000f8210ff */
[----:B0-----:R-:W-:-:S05]  /*5d60*/  LEA.HI.X R13, R14, UR9, R11, 0x2, P1 ;  /* 0x000000090e0d7c11 */ /* 0x001fca00088f140b */
[----:B------:R0:W-:Y:S01]  /*5d70*/  STG.E desc[UR36][R12.64], R56 ;  /* 0x000000380c007986 */ /* 0x0001e2000c101924 */
[----:B------:R-:W-:Y:S05]  /*5d80*/  BRA `(.L_x_1742) ;  /* 0x0000000800807947 */ /* 0x000fea0003800000 */
.L_x_1710:
[----:B------:R-:W-:Y:S02]  /*5d90*/  SHF.L.U32 R11, R13, 0x2, RZ ;  /* 0x000000020d0b7819 */ /* 0x000fe400000006ff */
[C---:B------:R-:W-:Y:S02]  /*5da0*/  ISETP.GE.AND P3, PT, R42.reuse, UR40, PT ;  /* 0x000000282a007c0c */ /* 0x040fe4000bf66270 */
[----:B------:R-:W-:Y:S01]  /*5db0*/  ISETP.GE.AND P5, PT, R42, UR40, PT ;  /* 0x000000282a007c0c */ /* 0x000fe2000bfa6270 */
[----:B------:R-:W-:-:S03]  /*5dc0*/  IMAD R74, R28, 0x8, R11 ;  /* 0x000000081c4a7824 */ /* 0x000fc600078e020b */
[----:B------:R-:W-:Y:S02]  /*5dd0*/  FSEL R69, R69, RZ, P5 ;  /* 0x000000ff45457208 */ /* 0x000fe40002800000 */
[----:B------:R-:W-:-:S13]  /*5de0*/  ISETP.GE.OR P1, PT, R74, R37, P3 ;  /* 0x000000254a00720c */ /* 0x000fda0001f26670 */
[----:B------:R-:W0:Y:S01]  /*5df0*/  @!P1 LDC.64 R14, c[0x0][0x3b8] ;  /* 0x0000ee00ff0e9b82 */ /* 0x000e220000000a00 */
[----:B------:R-:W-:-:S04]  /*5e00*/  @!P1 IADD3 R12, P4, PT, R33, R74, RZ ;  /* 0x0000004a210c9210 */ /* 0x000fc80007f9e0ff */
[----:B------:R-:W-:Y:S02]  /*5e10*/  @!P1 LEA.HI.X.SX32 R74, R74, R38, 0x1, P4 ;  /* 0x000000264a4a9211 */ /* 0x000fe400020f0eff */
[----:B0-----:R-:W-:-:S04]  /*5e20*/  @!P1 LEA R76, P4, R12, R14, 0x2 ;  /* 0x0000000e0c4c9211 */ /* 0x001fc800078810ff */
[----:B------:R-:W-:Y:S01]  /*5e30*/  @!P1 LEA.HI.X R77, R12, R15, R74, 0x2, P4 ;  /* 0x0000000f0c4d9211 */ /* 0x000fe200020f144a */
[----:B------:R-:W-:-:S04]  /*5e40*/  IMAD R74, R28, 0x10, R11 ;  /* 0x000000101c4a7824 */ /* 0x000fc800078e020b */
[----:B------:R0:W5:Y:S01]  /*5e50*/  @!P1 LDG.E R69, desc[UR36][R76.64] ;  /* 0x000000244c459981 */ /* 0x000162000c1e1900 */
[----:B------:R-:W-:-:S13]  /*5e60*/  ISETP.GE.OR P4, PT, R74, R37, P3 ;  /* 0x000000254a00720c */ /* 0x000fda0001f86670 */
[----:B------:R-:W1:Y:S01]  /*5e70*/  @!P4 LDC.64 R14, c[0x0][0x3b8] ;  /* 0x0000ee00ff0ecb82 */ /* 0x000e620000000a00 */
[----:B------:R-:W-:-:S04]  /*5e80*/  @!P4 IADD3 R12, P1, PT, R33, R74, RZ ;  /* 0x0000004a210cc210 */ /* 0x000fc80007f3e0ff */
[----:B------:R-:W-:Y:S02]  /*5e90*/  @!P4 LEA.HI.X.SX32 R75, R74, R38, 0x1, P1 ;  /* 0x000000264a4bc211 */ /* 0x000fe400008f0eff */
[----:B-1----:R-:W-:-:S04]  /*5ea0*/  @!P4 LEA R74, P1, R12, R14, 0x2 ;  /* 0x0000000e0c4ac211 */ /* 0x002fc800078210ff */
[----:B------:R-:W-:Y:S02]  /*5eb0*/  @!P4 LEA.HI.X R75, R12, R15, R75, 0x2, P1 ;  /* 0x0000000f0c4bc211 */ /* 0x000fe400008f144b */
[----:B------:R-:W-:-:S13]  /*5ec0*/  ISETP.GE.OR P1, PT, R11, R37, P3 ;  /* 0x000000250b00720c */ /* 0x000fda0001f26670 */
[----:B------:R-:W1:Y:S01]  /*5ed0*/  @!P1 LDC.64 R14, c[0x0][0x3b8] ;  /* 0x0000ee00ff0e9b82 */ /* 0x000e620000000a00 */
[----:B------:R-:W-:-:S06]  /*5ee0*/  FSEL R67, R67, RZ, P5 ;  /* 0x000000ff43437208 */ /* 0x000fcc0002800000 */
[----:B------:R2:W5:Y:S01]  /*5ef0*/  @!P4 LDG.E R67, desc[UR36][R74.64] ;  /* 0x000000244a43c981 */ /* 0x000562000c1e1900 */
[----:B------:R-:W-:-:S04]  /*5f00*/  @!P1 IADD3 R12, P4, PT, R33, R11, RZ ;  /* 0x0000000b210c9210 */ /* 0x000fc80007f9e0ff */
[----:B0-----:R-:W-:Y:S02]  /*5f10*/  @!P1 IADD3.X R77, PT, PT, RZ, R38, RZ, P4, !PT ;  /* 0x00000026ff4d9210 */ /* 0x001fe400027fe4ff */
[----:B-1----:R-:W-:-:S04]  /*5f20*/  @!P1 LEA R76, P4, R12, R14, 0x2 ;  /* 0x0000000e0c4c9211 */ /* 0x002fc800078810ff */
[----:B------:R-:W-:Y:S01]  /*5f30*/  @!P1 LEA.HI.X R77, R12, R15, R77, 0x2, P4 ;  /* 0x0000000f0c4d9211 */ /* 0x000fe200020f144d */
[----:B------:R-:W-:-:S05]  /*5f40*/  IMAD R12, R28, 0x20, R11 ;  /* 0x000000201c0c7824 */ /* 0x000fca00078e020b */
[----:B------:R-:W-:-:S13]  /*5f50*/  ISETP.GE.OR P4, PT, R12, R37, P3 ;  /* 0x000000250c00720c */ /* 0x000fda0001f86670 */
[----:B------:R-:W2:Y:S01]  /*5f60*/  @!P4 LDC.64 R14, c[0x0][0x3b8] ;  /* 0x0000ee00ff0ecb82 */ /* 0x000ea20000000a00 */
[----:B------:R-:W-:-:S06]  /*5f70*/  FSEL R71, R71, RZ, P5 ;  /* 0x000000ff47477208 */ /* 0x000fcc0002800000 */
[----:B------:R0:W5:Y:S01]  /*5f80*/  @!P1 LDG.E R71, desc[UR36][R76.64] ;  /* 0x000000244c479981 */ /* 0x000162000c1e1900 */
[----:B------:R-:W-:-:S04]  /*5f90*/  @!P4 IADD3 R11, P1, PT, R33, R12, RZ ;  /* 0x0000000c210bc210 */ /* 0x000fc80007f3e0ff */
[----:B------:R-:W-:Y:S02]  /*5fa0*/  @!P4 LEA.HI.X.SX32 R12, R12, R38, 0x1, P1 ;  /* 0x000000260c0cc211 */ /* 0x000fe400008f0eff */
[----:B--2---:R-:W-:-:S04]  /*5fb0*/  @!P4 LEA R74, P1, R11, R14, 0x2 ;  /* 0x0000000e0b4ac211 */ /* 0x004fc800078210ff */
[----:B------:R-:W-:Y:S01]  /*5fc0*/  @!P4 LEA.HI.X R75, R11, R15, R12, 0x2, P1 ;  /* 0x0000000f0b4bc211 */ /* 0x000fe200008f140c */
[----:B------:R-:W-:-:S05]  /*5fd0*/  IMAD.IADD R11, R13, 0x1, R28 ;  /* 0x000000010d0b7824 */ /* 0x000fca00078e021c */
[----:B------:R-:W-:-:S04]  /*5fe0*/  SHF.L.U32 R12, R11, 0x2, RZ ;  /* 0x000000020b0c7819 */ /* 0x000fc800000006ff */
[----:B------:R-:W-:-:S13]  /*5ff0*/  ISETP.GE.OR P1, PT, R12, R37, P3 ;  /* 0x000000250c00720c */ /* 0x000fda0001f26670 */
[----:B------:R-:W0:Y:S01]  /*6000*/  @!P1 LDC.64 R14, c[0x0][0x3b8] ;  /* 0x0000ee00ff0e9b82 */ /* 0x000e220000000a00 */
[----:B------:R-:W-:-:S06]  /*6010*/  FSEL R63, R63, RZ, P5 ;  /* 0x000000ff3f3f7208 */ /* 0x000fcc0002800000 */
[----:B------:R1:W5:Y:S01]  /*6020*/  @!P4 LDG.E R63, desc[UR36][R74.64] ;  /* 0x000000244a3fc981 */ /* 0x000362000c1e1900 */
[----:B------:R-:W-:-:S04]  /*6030*/  @!P1 IADD3 R13, P4, PT, R33, R12, RZ ;  /* 0x0000000c210d9210 */ /* 0x000fc80007f9e0ff */
[----:B------:R-:W-:Y:S02]  /*6040*/  @!P1 LEA.HI.X.SX32 R12, R12, R38, 0x1, P4 ;  /* 0x000000260c0c9211 */ /* 0x000fe400020f0eff */
[----:B0-----:R-:W-:-:S04]  /*6050*/  @!P1 LEA R76, P4, R13, R14, 0x2 ;  /* 0x0000000e0d4c9211 */ /* 0x001fc800078810ff */
[----:B------:R-:W-:Y:S01]  /*6060*/  @!P1 LEA.HI.X R77, R13, R15, R12, 0x2, P4 ;  /* 0x0000000f0d4d9211 */ /* 0x000fe200020f140c */
[----:B------:R-:W-:-:S04]  /*6070*/  IMAD R12, R28, 0x2, R11 ;  /* 0x000000021c0c7824 */ /* 0x000fc800078e020b */
[----:B------:R-:W-:-:S05]  /*6080*/  IMAD.SHL.U32 R12, R12, 0x4, RZ ;  /* 0x000000040c0c7824 */ /* 0x000fca00078e00ff */
[----:B------:R-:W-:-:S13]  /*6090*/  ISETP.GE.OR P4, PT, R12, R37, P3 ;  /* 0x000000250c00720c */ /* 0x000fda0001f86670 */
[----:B------:R-:W0:Y:S01]  /*60a0*/  @!P4 LDC.64 R14, c[0x0][0x3b8] ;  /* 0x0000ee00ff0ecb82 */ /* 0x000e220000000a00 */
[----:B------:R-:W-:-:S06]  /*60b0*/  FSEL R70, R70, RZ, P5 ;  /* 0x000000ff46467208 */ /* 0x000fcc0002800000 */
[----:B------:R2:W5:Y:S01]  /*60c0*/  @!P1 LDG.E R70, desc[UR36][R76.64] ;  /* 0x000000244c469981 */ /* 0x000562000c1e1900 */
[----:B------:R-:W-:Y:S02]  /*60d0*/  @!P4 IADD3 R13, P1, PT, R33, R12, RZ ;  /* 0x0000000c210dc210 */ /* 0x000fe40007f3e0ff */
[----:B------:R-:W-:Y:S02]  /*60e0*/  LEA R11, R28, R11, 0x2 ;  /* 0x0000000b1c0b7211 */ /* 0x000fe400078e10ff */
[----:B-1----:R-:W-:Y:S02]  /*60f0*/  @!P4 LEA.HI.X.SX32 R74, R12, R38, 0x1, P1 ;  /* 0x000000260c4ac211 */ /* 0x002fe400008f0eff */
[----:B0-----:R-:W-:-:S04]  /*6100*/  @!P4 LEA R12, P1, R13, R14, 0x2 ;  /* 0x0000000e0d0cc211 */ /* 0x001fc800078210ff */
[----:B------:R-:W-:Y:S01]  /*6110*/  @!P4 LEA.HI.X R13, R13, R15, R74, 0x2, P1 ;  /* 0x0000000f0d0dc211 */ /* 0x000fe200008f144a */
[----:B------:R-:W-:-:S05]  /*6120*/  IMAD.SHL.U32 R74, R11, 0x4, RZ ;  /* 0x000000040b4a7824 */ /* 0x000fca00078e00ff */
[----:B------:R-:W-:-:S13]  /*6130*/  ISETP.GE.OR P1, PT, R74, R37, P3 ;  /* 0x000000254a00720c */ /* 0x000fda0001f26670 */
[----:B------:R-:W0:Y:S01]  /*6140*/  @!P1 LDC.64 R14, c[0x0][0x3b8] ;  /* 0x0000ee00ff0e9b82 */ /* 0x000e220000000a00 */
[----:B------:R-:W-:-:S06]  /*6150*/  FSEL R68, R68, RZ, P5 ;  /* 0x000000ff44447208 */ /* 0x000fcc0002800000 */
[----:B------:R1:W5:Y:S01]  /*6160*/  @!P4 LDG.E R68, desc[UR36][R12.64] ;  /* 0x000000240c44c981 */ /* 0x000362000c1e1900 */
[----:B------:R-:W-:Y:S01]  /*6170*/  @!P1 IADD3 R75, P4, PT, R33, R74, RZ ;  /* 0x0000004a214b9210 */ /* 0x000fe20007f9e0ff */
[----:B------:R-:W-:-:S03]  /*6180*/  IMAD.IADD R11, R11, 0x1, R28 ;  /* 0x000000010b0b7824 */ /* 0x000fc600078e021c */
[----:B--2---:R-:W-:Y:S02]  /*6190*/  @!P1 LEA.HI.X.SX32 R76, R74, R38, 0x1, P4 ;  /* 0x000000264a4c9211 */ /* 0x004fe400020f0eff */
[----:B0-----:R-:W-:-:S04]  /*61a0*/  @!P1 LEA R74, P4, R75, R14, 0x2 ;  /* 0x0000000e4b4a9211 */ /* 0x001fc800078810ff */
[----:B------:R-:W-:Y:S02]  /*61b0*/  @!P1 LEA.HI.X R75, R75, R15, R76, 0x2, P4 ;  /* 0x0000000f4b4b9211 */ /* 0x000fe400020f144c */
[----:B------:R-:W-:-:S04]  /*61c0*/  SHF.L.U32 R76, R11, 0x2, RZ ;  /* 0x000000020b4c7819 */ /* 0x000fc800000006ff */
[----:B------:R-:W-:-:S13]  /*61d0*/  ISETP.GE.OR P4, PT, R76, R37, P3 ;  /* 0x000000254c00720c */ /* 0x000fda0001f86670 */
[----:B------:R-:W0:Y:S01]  /*61e0*/  @!P4 LDC.64 R14, c[0x0][0x3b8] ;  /* 0x0000ee00ff0ecb82 */ /* 0x000e220000000a00 */
[----:B------:R-:W-:-:S06]  /*61f0*/  FSEL R66, R66, RZ, P5 ;  /* 0x000000ff42427208 */ /* 0x000fcc0002800000 */
[----:B------:R2:W5:Y:S01]  /*6200*/  @!P1 LDG.E R66, desc[UR36][R74.64] ;  /* 0x000000244a429981 */ /* 0x000562000c1e1900 */
[----:B-1----:R-:W-:Y:S01]  /*6210*/  @!P4 IADD3 R13, P1, PT, R33, R76, RZ ;  /* 0x0000004c210dc210 */ /* 0x002fe20007f3e0ff */
[----:B------:R-:W-:-:S03]  /*6220*/  IMAD.IADD R11, R11, 0x1, R28 ;  /* 0x000000010b0b7824 */ /* 0x000fc600078e021c */
[----:B------:R-:W-:Y:S02]  /*6230*/  @!P4 LEA.HI.X.SX32 R76, R76, R38, 0x1, P1 ;  /* 0x000000264c4cc211 */ /* 0x000fe400008f0eff */
[----:B0-----:R-:W-:-:S04]  /*6240*/  @!P4 LEA R12, P1, R13, R14, 0x2 ;  /* 0x0000000e0d0cc211 */ /* 0x001fc800078210ff */
[----:B------:R-:W-:Y:S01]  /*6250*/  @!P4 LEA.HI.X R13, R13, R15, R76, 0x2, P1 ;  /* 0x0000000f0d0dc211 */ /* 0x000fe200008f144c */
[----:B------:R-:W-:-:S05]  /*6260*/  IMAD.SHL.U32 R76, R11, 0x4, RZ ;  /* 0x000000040b4c7824 */ /* 0x000fca00078e00ff */
[----:B------:R-:W-:-:S13]  /*6270*/  ISETP.GE.OR P1, PT, R76, R37, P3 ;  /* 0x000000254c00720c */ /* 0x000fda0001f26670 */
[----:B------:R-:W0:Y:S01]  /*6280*/  @!P1 LDC.64 R14, c[0x0][0x3b8] ;  /* 0x0000ee00ff0e9b82 */ /* 0x000e220000000a00 */
[----:B------:R-:W-:-:S06]  /*6290*/  FSEL R65, R65, RZ, P5 ;  /* 0x000000ff41417208 */ /* 0x000fcc0002800000 */
[----:B------:R1:W5:Y:S01]  /*62a0*/  @!P4 LDG.E R65, desc[UR36][R12.64] ;  /* 0x000000240c41c981 */ /* 0x000362000c1e1900 */
[----:B--2---:R-:W-:Y:S02]  /*62b0*/  @!P1 IADD3 R75, P4, PT, R33, R76, RZ ;  /* 0x0000004c214b9210 */ /* 0x004fe40007f9e0ff */
[----:B------:R-:W-:Y:S02]  /*62c0*/  LEA R11, R28, R11, 0x1 ;  /* 0x0000000b1c0b7211 */ /* 0x000fe400078e08ff */
        /* <DEDUP_REMOVED lines=12> */
[----:B------:R-:W-:Y:S02]  /*6390*/  @!P4 LEA.HI.X R13, R13, R15, R76, 0x2, P1 ;  /* 0x0000000f0d0dc211 */ /* 0x000fe400008f144c */
[----:B------:R-:W-:-:S04]  /*63a0*/  SHF.L.U32 R76, R11, 0x2, RZ ;  /* 0x000000020b4c7819 */ /* 0x000fc800000006ff */
[----:B------:R-:W-:-:S13]  /*63b0*/  ISETP.GE.OR P1, PT, R76, R37, P3 ;  /* 0x000000254c00720c */ /* 0x000fda0001f26670 */
[----:B------:R-:W0:Y:S01]  /*63c0*/  @!P1 LDC.64 R14, c[0x0][0x3b8] ;  /* 0x0000ee00ff0e9b82 */ /* 0x000e220000000a00 */
[----:B------:R-:W-:-:S06]  /*63d0*/  FSEL R62, R62, RZ, P5 ;  /* 0x000000ff3e3e7208 */ /* 0x000fcc0002800000 */
[----:B------:R1:W5:Y:S01]  /*63e0*/  @!P4 LDG.E R62, desc[UR36][R12.64] ;  /* 0x000000240c3ec981 */ /* 0x000362000c1e1900 */
[----:B--2---:R-:W-:Y:S01]  /*63f0*/  @!P1 IADD3 R75, P4, PT, R33, R76, RZ ;  /* 0x0000004c214b9210 */ /* 0x004fe20007f9e0ff */
        /* <DEDUP_REMOVED lines=9> */
[----:B-1----:R-:W-:Y:S02]  /*6490*/  @!P4 IADD3 R13, P1, PT, R33, R76, RZ ;  /* 0x0000004c210dc210 */ /* 0x002fe40007f3e0ff */
[----:B------:R-:W-:Y:S02]  /*64a0*/  IADD3 R11, PT, PT, R11, R28, RZ ;  /* 0x0000001c0b0b7210 */ /* 0x000fe40007ffe0ff */
        /* <DEDUP_REMOVED lines=24> */
[----:B------:R-:W-:-:S04]  /*6630*/  ISETP.GE.AND P1, PT, R76, R37, PT ;  /* 0x000000254c00720c */ /* 0x000fc80003f26270 */
[----:B------:R-:W-:-:S13]  /*6640*/  ISETP.GE.OR P1, PT, R42, UR40, P1 ;  /* 0x000000282a007c0c */ /* 0x000fda0008f26670 */
[----:B------:R-:W0:Y:S01]  /*6650*/  @!P1 LDC.64 R14, c[0x0][0x3b8] ;  /* 0x0000ee00ff0e9b82 */ /* 0x000e220000000a00 */
[----:B------:R-:W-:-:S06]  /*6660*/  FSEL R58, R58, RZ, P5 ;  /* 0x000000ff3a3a7208 */ /* 0x000fcc0002800000 */
[----:B------:R1:W5:Y:S01]  /*6670*/  @!P4 LDG.E R58, desc[UR36][R12.64] ;  /* 0x000000240c3ac981 */ /* 0x000362000c1e1900 */
[----:B--2---:R-:W-:-:S04]  /*6680*/  @!P1 IADD3 R74, P4, PT, R33, R76, RZ ;  /* 0x0000004c214a9210 */ /* 0x004fc80007f9e0ff */
[----:B------:R-:W-:Y:S02]  /*6690*/  @!P1 LEA.HI.X.SX32 R76, R76, R38, 0x1, P4 ;  /* 0x000000264c4c9211 */ /* 0x000fe400020f0eff */
[----:B------:R-:W-:Y:S02]  /*66a0*/  FSEL R57, R57, RZ, P5 ;  /* 0x000000ff39397208 */ /* 0x000fe40002800000 */
[----:B0-----:R-:W-:-:S04]  /*66b0*/  @!P1 LEA R14, P4, R74, R14, 0x2 ;  /* 0x0000000e4a0e9211 */ /* 0x001fc800078810ff */
[----:B------:R-:W-:-:S05]  /*66c0*/  @!P1 LEA.HI.X R15, R74, R15, R76, 0x2, P4 ;  /* 0x0000000f4a0f9211 */ /* 0x000fca00020f144c */
[----:B------:R1:W5:Y:S01]  /*66d0*/  @!P1 LDG.E R57, desc[UR36][R14.64] ;  /* 0x000000240e399981 */ /* 0x000362000c1e1900 */
[----:B------:R-:W-:Y:S05]  /*66e0*/  @P3 BRA `(.L_x_1742) ;  /* 0x0000000000283947 */ /* 0x000fea0003800000 */
[----:B------:R-:W-:Y:S01]  /*66f0*/  IADD3 R11, PT, PT, R11, R28, RZ ;  /* 0x0000001c0b0b7210 */ /* 0x000fe20007ffe0ff */
[----:B------:R-:W-:-:S04]  /*6700*/  IMAD.MOV.U32 R56, RZ, RZ, RZ ;  /* 0x000000ffff387224 */ /* 0x000fc800078e00ff */
[----:B-1----:R-:W-:-:S05]  /*6710*/  IMAD.SHL.U32 R14, R11, 0x4, RZ ;  /* 0x000000040b0e7824 */ /* 0x002fca00078e00ff */
[----:B------:R-:W-:-:S13]  /*6720*/  ISETP.GE.AND P1, PT, R14, R37, PT ;  /* 0x000000250e00720c */ /* 0x000fda0003f26270 */
[----:B------:R-:W-:Y:S05]  /*6730*/  @P1 BRA `(.L_x_1742) ;  /* 0x0000000000141947 */ /* 0x000fea0003800000 */
[----:B------:R-:W-:-:S04]  /*6740*/  IADD3 R11, P1, PT, R33, R14, RZ ;  /* 0x0000000e210b7210 */ /* 0x000fc80007f3e0ff */
[----:B------:R-:W-:Y:S02]  /*6750*/  LEA.HI.X.SX32 R14, R14, R38, 0x1, P1 ;  /* 0x000000260e0e7211 */ /* 0x000fe400008f0eff */
[----:B------:R-:W-:-:S04]  /*6760*/  LEA R12, P1, R11, UR8, 0x2 ;  /* 0x000000080b0c7c11 */ /* 0x000fc8000f8210ff */
[----:B------:R-:W-:-:S05]  /*6770*/  LEA.HI.X R13, R11, UR9, R14, 0x2, P1 ;  /* 0x000000090b0d7c11 */ /* 0x000fca00088f140e */
[----:B------:R0:W5:Y:S04]  /*6780*/  LDG.E R56, desc[UR36][R12.64] ;  /* 0x000000240c387981 */ /* 0x000168000c1e1900 */
.L_x_1742:
[----:B------:R-:W-:Y:S05]  /*6790*/  BSYNC.RECONVERGENT B0 ;  /* 0x0000000000007941 */ /* 0x000fea0003800200 */
.L_x_1709:
[----:B-----5:R-:W-:Y:S01]  /*67a0*/  FMUL.FTZ R11, R53, R70 ;  /* 0x00000046350b7220 */ /* 0x020fe20000410000 */
[----:B01----:R-:W0:Y:S01]  /*67b0*/  S2R R13, SR_TID.X ;  /* 0x00000000000d7919 */ /* 0x003e220000002100 */
        /* <DEDUP_REMOVED lines=18> */
[----:B--234-:R-:W0:Y:S02]  /*68e0*/  SHFL.BFLY PT, R14, R13, 0x2, 0x1f ;  /* 0x0c401f000d0e7f89 */ /* 0x01ce2400000e0000 */
[----:B0-----:R-:W-:-:S05]  /*68f0*/  FADD.FTZ R13, R13, R14 ;  /* 0x0000000e0d0d7221 */ /* 0x001fca0000010000 */
[----:B------:R0:W1:Y:S02]  /*6900*/  SHFL.BFLY PT, R14, R13, 0x1, 0x1f ;  /* 0x0c201f000d0e7f89 */ /* 0x00006400000e0000 */
.L_x_1860:
        /* <DEDUP_REMOVED lines=17> */
[----:B------:R-:W-:-:S04]  /*6a20*/  @P1 SEL R42, R2, RZ, !P4 ;  /* 0x000000ff022a1207 */ /* 0x000fc80006000000 */
[----:B------:R-:W-:-:S04]  /*6a30*/  @P1 IADD3 R42, PT, PT, R41, -UR41, R42 ;  /* 0x80000029292a1c10 */ /* 0x000fc8000fffe02a */
[----:B------:R-:W-:Y:S01]  /*6a40*/  @P1 I2FP.F32.S32 R42, R42 ;  /* 0x0000002a002a1245 */ /* 0x000fe20000201400 */
[----:B--2---:R-:W-:-:S04]  /*6a50*/  @P3 FADD.FTZ R11, R11, R12 ;  /* 0x0000000c0b0b3221 */ /* 0x004fc80000010000 */
[----:B---3--:R-:W-:-:S05]  /*6a60*/  @P1 FFMA.FTZ R11, R42, R14, R11 ;  /* 0x0000000e2a0b1223 */ /* 0x008fca000001000b */
[----:B------:R1:W-:Y:S01]  /*6a70*/  STS [R40], R11 ;  /* 0x0000000b28007388 */ /* 0x0003e20000000800 */
[----:B------:R-:W-:-:S07]  /*6a80*/  @!P2 FMNMX.FTZ R55, R55, R11, !PT ;  /* 0x0000000b3737a209 */ /* 0x000fce0007810000 */
.L_x_1777:
[----:B------:R-:W-:Y:S05]  /*6a90*/  BSYNC.RECONVERGENT B0 ;  /* 0x0000000000007941 */ /* 0x000fea0003800200 */
.L_x_1776:
[C---:B-1----:R-:W-:Y:S01]  /*6aa0*/  IADD3 R11, PT, PT, R41.reuse, 0xf, RZ ;  /* 0x0000000f290b7810 */ /* 0x042fe20007ffe0ff */
[----:B------:R-:W-:Y:S01]  /*6ab0*/  VIADD R41, R41, 0x10 ;  /* 0x0000001029297836 */ /* 0x000fe20000000000 */
[----:B------:R-:W-:Y:S01]  /*6ac0*/  IADD3 R34, P2, PT, R34, 0x10, RZ ;  /* 0x0000001022227810 */ /* 0x000fe20007f5e0ff */
[----:B------:R-:W-:Y:S01]  /*6ad0*/  VIADD R40, R40, 0x40 ;  /* 0x0000004028287836 */ /* 0x000fe20000000000 */
[----:B------:R-:W-:Y:S02]  /*6ae0*/  ISETP.GE.AND P1, PT, R11, R36, PT ;  /* 0x000000240b00720c */ /* 0x000fe40003f26270 */
[----:B------:R-:W-:Y:S01]  /*6af0*/  IADD3 R32, PT, PT, R32, 0x10, RZ ;  /* 0x0000001020207810 */ /* 0x000fe20007ffe0ff */
[----:B------:R-:W-:-:S10]  /*6b00*/  IMAD.X R35, RZ, RZ, R35, P2 ;  /* 0x000000ffff237224 */ /* 0x000fd400010e0623 */
[----:B------:R-:W-:Y:S05]  /*6b10*/  @!P1 BRA `(.L_x_1778) ;  /* 0xffffffb400909947 */ /* 0x000fea000383ffff */
.L_x_1708:
[----:B0--3--:R-:W-:Y:S05]  /*6b20*/  BSYNC B1 ;  /* 0x0000000000017941 */ /* 0x009fea0003800000 */
.L_x_1707:
[----:B------:R-:W-:-:S03]  /*6b30*/  UMOV UR5, 0xffffffff ;  /* 0xffffffff00057882 */ /* 0x000fc60000000000 */
[----:B------:R-:W-:Y:S05]  /*6b40*/  BRA.DIV UR5, `(.L_x_1779) ;  /* 0x0000005e05447947 */ /* 0x000fea000b800000 */
[----:B------:R-:W0:Y:S02]  /*6b50*/  SHFL.BFLY PT, R14, R55, 0x10, 0x1f ;  /* 0x0e001f00370e7f89 */ /* 0x000e2400000e0000 */
[----:B0-----:R-:W-:-:S05]  /*6b60*/  FMNMX.FTZ R13, R14, R55, !PT ;  /* 0x000000370e0d7209 */ /* 0x001fca0007810000 */
[----:B------:R-:W2:Y:S02]  /*6b70*/  SHFL.BFLY PT, R14, R13, 0x8, 0x1f ;  /* 0x0d001f000d0e7f89 */ /* 0x000ea400000e0000 */
[----:B--2---:R-:W-:-:S05]  /*6b80*/  FMNMX.FTZ R0, R13, R14, !PT ;  /* 0x0000000e0d007209 */ /* 0x004fca0007810000 */
[----:B------:R0:W2:Y:S02]  /*6b90*/  SHFL.BFLY PT, R14, R0, 0x4, 0x1f ;  /* 0x0c801f00000e7f89 */ /* 0x0000a400000e0000 */
.L_x_1865:
[----:B------:R-:W3:Y:S01]  /*6ba0*/  S2R R17, SR_TID.X ;  /* 0x0000000000117919 */ /* 0x000ee20000002100 */
[----:B------:R-:W-:Y:S01]  /*6bb0*/  MOV R12, 0x400 ;  /* 0x00000400000c7802 */ /* 0x000fe20000000f00 */
[----:B------:R-:W-:Y:S05]  /*6bc0*/  WARPSYNC.ALL ;  /* 0x0000000000007948 */ /* 0x000fea0003800000 */
[----:B------:R-:W1:Y:S01]  /*6bd0*/  S2R R13, SR_CgaCtaId ;  /* 0x00000000000d7919 */ /* 0x000e620000008800 */
[----:B--2---:R-:W-:Y:S02]  /*6be0*/  FMNMX.FTZ R3, R0, R14, !PT ;  /* 0x0000000e00037209 */ /* 0x004fe40007810000 */
[----:B---3-5:R-:W-:-:S02]  /*6bf0*/  LOP3.LUT P0, R2, R17, 0x1f, RZ, 0xc0, !PT ;  /* 0x0000001f11027812 */ /* 0x028fc4000780c0ff */
[----:B-1----:R-:W-:-:S04]  /*6c00*/  LEA R4, R13, R12, 0x18 ;  /* 0x0000000c0d047211 */ /* 0x002fc800078ec0ff */
[----:B0-----:R-:W-:-:S07]  /*6c10*/  LEA.HI R0, R17, R4, RZ, 0x1d ;  /* 0x0000000411007211 */ /* 0x001fce00078fe8ff */
[----:B------:R0:W-:Y:S01]  /*6c20*/  @!P0 STS [R0], R3 ;  /* 0x0000000300008388 */ /* 0x0001e20000000800 */
[----:B------:R-:W-:Y:S01]  /*6c30*/  BAR.SYNC.DEFER_BLOCKING 0x0 ;  /* 0x0000000000007b1d */ /* 0x000fe20000010000 */
[C---:B------:R-:W-:Y:S01]  /*6c40*/  ISETP.GT.U32.AND P0, PT, R2.reuse, 0x1, PT ;  /* 0x000000010200780c */ /* 0x040fe20003f04070 */
[----:B------:R-:W-:Y:S01]  /*6c50*/  IMAD R4, R2, 0x4, R4 ;  /* 0x0000000402047824 */ /* 0x000fe200078e0204 */
[----:B------:R-:W-:Y:S01]  /*6c60*/  MOV R7, 0xff7fffff ;  /* 0xff7fffff00077802 */ /* 0x000fe20000000f00 */
[----:B0-----:R-:W-:Y:S02]  /*6c70*/  VIADD R3, R17, UR42 ;  /* 0x0000002a11037c36 */ /* 0x001fe40008000000 */
[----:B------:R-:W-:Y:S01]  /*6c80*/  BSSY.RECONVERGENT B0, `(.L_x_1780) ;  /* 0x0000155000007945 */ /* 0x000fe20003800200 */
[----:B------:R-:W-:-:S07]  /*6c90*/  IMAD.MOV.U32 R5, RZ, RZ, RZ ;  /* 0x000000ffff057224 */ /* 0x000fce00078e00ff */
[----:B------:R-:W0:Y:S01]  /*6ca0*/  @!P0 LDS R7, [R4] ;  /* 0x0000000004078984 */ /* 0x000e220000000800 */
[----:B------:R-:W-:-:S03]  /*6cb0*/  ISETP.GE.AND P0, PT, R3, UR41, PT ;  /* 0x0000002903007c0c */ /* 0x000fc6000bf06270 */
[----:B0-----:R-:W0:Y:S02]  /*6cc0*/  SHFL.BFLY PT, R6, R7, 0x1, 0x1f ;  /* 0x0c201f0007067f89 */ /* 0x001e2400000e0000 */
[----:B0-----:R-:W-:-:S06]  /*6cd0*/  FMNMX.FTZ R6, R6, R7, !PT ;  /* 0x0000000706067209 */ /* 0x001fcc0007810000 */
[----:B------:R-:W0:Y:S02]  /*6ce0*/  SHFL.IDX PT, R6, R6, RZ, 0x1f ;  /* 0x00001fff06067589 */ /* 0x000e2400000e0000 */
[----:B------:R-:W-:Y:S05]  /*6cf0*/  @P0 BRA `(.L_x_1781) ;  /* 0x0000001400340947 */ /* 0x000fea0003800000 */
[----:B------:R-:W1:Y:S02]  /*6d00*/  LDC.64 R8, c[0x0][0x420] ;  /* 0x00010800ff087b82 */ /* 0x000e640000000a00 */
[----:B-1----:R-:W-:-:S04]  /*6d10*/  ISETP.NE.U32.AND P0, PT, R8, RZ, PT ;  /* 0x000000ff0800720c */ /* 0x002fc80003f05070 */
        /* <DEDUP_REMOVED lines=11> */
[----:B------:R-:W-:-:S12]  /*6dd0*/  IMAD.MOV.U32 R5, RZ, RZ, RZ ;  /* 0x000000ffff057224 */ /* 0x000fd800078e00ff */
[----:B------:R-:W-:Y:S05]  /*6de0*/  @!P0 BRA `(.L_x_1784) ;  /* 0x00000000004c8947 */ /* 0x000fea0003800000 */
[----:B------:R-:W-:Y:S02]  /*6df0*/  LEA.HI R5, R7, 0x1, RZ, 0x1a ;  /* 0x0000000107057811 */ /* 0x000fe400078fd0ff */
[----:B------:R-:W-:Y:S02]  /*6e00*/  IADD3 R8, PT, PT, R12, 0x210, RZ ;  /* 0x000002100c087810 */ /* 0x000fe40007ffe0ff */
[----:B------:R-:W-:Y:S01]  /*6e10*/  LOP3.LUT R7, R5, 0x3, RZ, 0xc0, !PT ;  /* 0x0000000305077812 */ /* 0x000fe200078ec0ff */
[----:B------:R-:W-:Y:S01]  /*6e20*/  IMAD.MOV.U32 R5, RZ, RZ, RZ ;  /* 0x000000ffff057224 */ /* 0x000fe200078e00ff */
[----:B------:R-:W-:Y:S01]  /*6e30*/  LEA R10, R13, R8, 0x18 ;  /* 0x000000080d0a7211 */ /* 0x000fe200078ec0ff */
[----:B------:R-:W-:Y:S02]  /*6e40*/  IMAD.MOV.U32 R8, RZ, RZ, R3 ;  /* 0x000000ffff087224 */ /* 0x000fe400078e0003 */
[----:B------:R-:W-:Y:S01]  /*6e50*/  IMAD.MOV R7, RZ, RZ, -R7 ;  /* 0x000000ffff077224 */ /* 0x000fe200078e0a07 */
[----:B------:R-:W-:-:S07]  /*6e60*/  LEA R9, R17, R10, 0x2 ;  /* 0x0000000a11097211 */ /* 0x000fce00078e10ff */
.L_x_1785:
        /* <DEDUP_REMOVED lines=11> */
.L_x_1784:
[----:B------:R-:W-:Y:S05]  /*6f20*/  BSYNC.RECONVERGENT B1 ;  /* 0x0000000000017941 */ /* 0x000fea0003800200 */
.L_x_1783:
[----:B------:R-:W-:Y:S05]  /*6f30*/  @!P1 BRA `(.L_x_1781) ;  /* 0x0000001000a49947 */ /* 0x000fea0003800000 */
[----:B------:R-:W-:Y:S01]  /*6f40*/  IADD3 R9, PT, PT, -R8, UR41, RZ ;  /* 0x0000002908097c10 */ /* 0x000fe2000fffe1ff */
[----:B------:R-:W-:Y:S01]  /*6f50*/  IMAD.U32 R7, RZ, RZ, UR42 ;  /* 0x0000002aff077e24 */ /* 0x000fe2000f8e00ff */
[----:B------:R-:W-:Y:S01]  /*6f60*/  IADD3 R12, PT, PT, R12, 0x210, RZ ;  /* 0x000002100c0c7810 */ /* 0x000fe20007ffe0ff */
[----:B------:R-:W-:Y:S01]  /*6f70*/  BSSY.RECONVERGENT B1, `(.L_x_1786) ;  /* 0x000006f000017945 */ /* 0x000fe20003800200 */
[----:B------:R-:W-:Y:S01]  /*6f80*/  ISETP.GT.AND P1, PT, R9, 0x300, PT ;  /* 0x000003000900780c */ /* 0x000fe20003f24270 */
[----:B------:R-:W-:Y:S01]  /*6f90*/  IMAD.SHL.U32 R7, R7, 0x4, RZ ;  /* 0x0000000407077824 */ /* 0x000fe200078e00ff */
[----:B------:R-:W-:Y:S02]  /*6fa0*/  LEA R12, R13, R12, 0x18 ;  /* 0x0000000c0d0c7211 */ /* 0x000fe400078ec0ff */
[----:B------:R-:W-:Y:S01]  /*6fb0*/  PLOP3.LUT P0, PT, PT, PT, PT, 0x80, 0x8 ;  /* 0x000000000008781c */ /* 0x000fe20003f0f070 */
[----:B------:R-:W-:-:S05]  /*6fc0*/  IMAD R7, R8, 0x4, -R7 ;  /* 0x0000000408077824 */ /* 0x000fca00078e0a07 */
[----:B------:R-:W-:-:S03]  /*6fd0*/  IADD3 R7, PT, PT, R7, 0x200, R12 ;  /* 0x0000020007077810 */ /* 0x000fc60007ffe00c */
[----:B------:R-:W-:Y:S05]  /*6fe0*/  @!P1 BRA `(.L_x_1787) ;  /* 0x00000004009c9947 */ /* 0x000fea0003800000 */
[----:B------:R-:W-:Y:S02]  /*6ff0*/  MOV R9, UR41 ;  /* 0x0000002900097c02 */ /* 0x000fe40008000f00 */
[----:B------:R-:W-:-:S03]  /*7000*/  PLOP3.LUT P0, PT, PT, PT, PT, 0x8, 0x80 ;  /* 0x000000000080781c */ /* 0x000fc60003f0e170 */
[----:B------:R-:W-:-:S10]  /*7010*/  VIADD R9, R9, 0xfffffd00 ;  /* 0xfffffd0009097836 */ /* 0x000fd40000000000 */
.L_x_1788:
[----:B------:R-:W0:Y:S01]  /*7020*/  LDS R11, [R7+-0x200] ;  /* 0xfffe0000070b7984 */ /* 0x000e220000000800 */
[----:B------:R-:W-:-:S03]  /*7030*/  VIADD R8, R8, 0x400 ;  /* 0x0000040008087836 */ /* 0x000fc60000000000 */
[----:B------:R-:W1:Y:S02]  /*7040*/  LDS R13, [R7+-0x100] ;  /* 0xffff0000070d7984 */ /* 0x000e640000000800 */
[----:B------:R-:W-:Y:S02]  /*7050*/  ISETP.GE.AND P1, PT, R8, R9, PT ;  /* 0x000000090800720c */ /* 0x000fe40003f26270 */
[----:B------:R-:W2:Y:S04]  /*7060*/  LDS R15, [R7] ;  /* 0x00000000070f7984 */ /* 0x000ea80000000800 */
[----:B------:R-:W3:Y:S04]  /*7070*/  LDS R19, [R7+0x100] ;  /* 0x0001000007137984 */ /* 0x000ee80000000800 */
[----:B------:R-:W5:Y:S04]  /*7080*/  LDS R21, [R7+0x200] ;  /* 0x0002000007157984 */ /* 0x000f680000000800 */
[----:B------:R-:W5:Y:S04]  /*7090*/  LDS R23, [R7+0x300] ;  /* 0x0003000007177984 */ /* 0x000f680000000800 */
[----:B------:R-:W5:Y:S04]  /*70a0*/  LDS R25, [R7+0x400] ;  /* 0x0004000007197984 */ /* 0x000f680000000800 */
        /* <DEDUP_REMOVED lines=24> */
[----:B------:R-:W-:Y:S01]  /*7230*/  FADD.FTZ R25, -R6, R25 ;  /* 0x0000001906197221 */ /* 0x000fe20000010100 */
[----:B--2---:R-:W-:Y:S01]  /*7240*/  FADD.FTZ R5, R10, R5 ;  /* 0x000000050a057221 */ /* 0x004fe20000010000 */
[----:B------:R-:W-:Y:S01]  /*7250*/  FMUL.FTZ R23, R23, 1.4426950216293334961 ;  /* 0x3fb8aa3b17177820 */ /* 0x000fe20000410000 */
[----:B------:R-:W2:Y:S01]  /*7260*/  MUFU.EX2 R20, R21 ;  /* 0x0000001500147308 */ /* 0x000ea20000000800 */
[C---:B----4-:R-:W-:Y:S01]  /*7270*/  FADD.FTZ R27, -R6.reuse, R27 ;  /* 0x0000001b061b7221 */ /* 0x050fe20000010100 */
[----:B---3--:R-:W-:Y:S01]  /*7280*/  FADD.FTZ R5, R5, R12 ;  /* 0x0000000c05057221 */ /* 0x008fe20000010000 */
[----:B------:R-:W-:Y:S01]  /*7290*/  FMUL.FTZ R25, R25, 1.4426950216293334961 ;  /* 0x3fb8aa3b19197820 */ /* 0x000fe20000410000 */
[----:B------:R-:W3:Y:S01]  /*72a0*/  MUFU.EX2 R22, R23 ;  /* 0x0000001700167308 */ /* 0x000ee20000000800 */
[C---:B------:R-:W-:Y:S01]  /*72b0*/  FADD.FTZ R31, -R6.reuse, R31 ;  /* 0x0000001f061f7221 */ /* 0x040fe20000010100 */
[----:B-----5:R-:W-:Y:S01]  /*72c0*/  FADD.FTZ R5, R5, R14 ;  /* 0x0000000e05057221 */ /* 0x020fe20000010000 */
[----:B------:R-:W-:Y:S01]  /*72d0*/  FMUL.FTZ R27, R27, 1.4426950216293334961 ;  /* 0x3fb8aa3b1b1b7820 */ /* 0x000fe20000410000 */
[----:B------:R-:W4:Y:S01]  /*72e0*/  MUFU.EX2 R24, R25 ;  /* 0x0000001900187308 */ /* 0x000f220000000800 */
[C---:B------:R-:W-:Y:S01]  /*72f0*/  FADD.FTZ R33, -R6.reuse, R33 ;  /* 0x0000002106217221 */ /* 0x040fe20000010100 */
[----:B------:R-:W-:Y:S01]  /*7300*/  FADD.FTZ R5, R5, R18 ;  /* 0x0000001205057221 */ /* 0x000fe20000010000 */
        /* <DEDUP_REMOVED lines=53> */
.L_x_1787:
[----:B------:R-:W-:Y:S05]  /*7660*/  BSYNC.RECONVERGENT B1 ;  /* 0x0000000000017941 */ /* 0x000fea0003800200 */
.L_x_1786:
        /* <DEDUP_REMOVED lines=8> */
[----:B------:R-:W2:Y:S04]  /*76f0*/  LDS R13, [R7] ;  /* 0x00000000070d7984 */ /* 0x000ea80000000800 */
[----:B------:R-:W3:Y:S04]  /*7700*/  LDS R15, [R7+0x100] ;  /* 0x00010000070f7984 */ /* 0x000ee80000000800 */
[----:B------:R-:W5:Y:S04]  /*7710*/  LDS R19, [R7+0x200] ;  /* 0x0002000007137984 */ /* 0x000f680000000800 */
[----:B------:R-:W4:Y:S04]  /*7720*/  LDS R21, [R7+0x300] ;  /* 0x0003000007157984 */ /* 0x000f280000000800 */
[----:B------:R-:W4:Y:S04]  /*7730*/  LDS R23, [R7+0x400] ;  /* 0x0004000007177984 */ /* 0x000f280000000800 */
[----:B------:R-:W4:Y:S01]  /*7740*/  LDS R25, [R7+0x500] ;  /* 0x0005000007197984 */ /* 0x000f220000000800 */
[C---:B0-----:R-:W-:Y:S01]  /*7750*/  FADD.FTZ R9, -R6.reuse, R9 ;  /* 0x0000000906097221 */ /* 0x041fe20000010100 */
[----:B-1----:R-:W-:-:S03]  /*7760*/  FADD.FTZ R11, -R6, R11 ;  /* 0x0000000b060b7221 */ /* 0x002fc60000010100 */
[----:B------:R-:W-:Y:S01]  /*7770*/  FMUL.FTZ R9, R9, 1.4426950216293334961 ;  /* 0x3fb8aa3b09097820 */ /* 0x000fe20000410000 */
[C---:B--2---:R-:W-:Y:S01]  /*7780*/  FADD.FTZ R13, -R6.reuse, R13 ;  /* 0x0000000d060d7221 */ /* 0x044fe20000010100 */
[----:B------:R-:W-:Y:S02]  /*7790*/  FMUL.FTZ R11, R11, 1.4426950216293334961 ;  /* 0x3fb8aa3b0b0b7820 */ /* 0x000fe40000410000 */
[----:B------:R-:W0:Y:S01]  /*77a0*/  MUFU.EX2 R10, R9 ;  /* 0x00000009000a7308 */ /* 0x000e220000000800 */
[C---:B---3--:R-:W-:Y:S01]  /*77b0*/  FADD.FTZ R15, -R6.reuse, R15 ;  /* 0x0000000f060f7221 */ /* 0x048fe20000010100 */
[----:B------:R-:W-:Y:S02]  /*77c0*/  FMUL.FTZ R13, R13, 1.4426950216293334961 ;  /* 0x3fb8aa3b0d0d7820 */ /* 0x000fe40000410000 */
[----:B------:R-:W1:Y:S01]  /*77d0*/  MUFU.EX2 R12, R11 ;  /* 0x0000000b000c7308 */ /* 0x000e620000000800 */
[----:B-----5:R-:W-:Y:S01]  /*77e0*/  FADD.FTZ R19, -R6, R19 ;  /* 0x0000001306137221 */ /* 0x020fe20000010100 */
[----:B------:R-:W-:-:S02]  /*77f0*/  FMUL.FTZ R15, R15, 1.4426950216293334961 ;  /* 0x3fb8aa3b0f0f7820 */ /* 0x000fc40000410000 */
[----:B------:R-:W2:Y:S01]  /*7800*/  MUFU.EX2 R14, R13 ;  /* 0x0000000d000e7308 */ /* 0x000ea20000000800 */
[C---:B----4-:R-:W-:Y:S01]  /*7810*/  FADD.FTZ R21, -R6.reuse, R21 ;  /* 0x0000001506157221 */ /* 0x050fe20000010100 */
[----:B------:R-:W-:Y:S02]  /*7820*/  FMUL.FTZ R19, R19, 1.4426950216293334961 ;  /* 0x3fb8aa3b13137820 */ /* 0x000fe40000410000 */
[----:B------:R-:W3:Y:S01]  /*7830*/  MUFU.EX2 R18, R15 ;  /* 0x0000000f00127308 */ /* 0x000ee20000000800 */
        /* <DEDUP_REMOVED lines=26> */
.L_x_1790:
[----:B------:R-:W-:Y:S05]  /*79e0*/  BSYNC.RECONVERGENT B1 ;  /* 0x0000000000017941 */ /* 0x000fea0003800200 */
.L_x_1789:
        /* <DEDUP_REMOVED lines=9> */
[C---:B--2---:R-:W-:Y:S01]  /*7a80*/  FADD.FTZ R13, -R6.reuse, R13 ;  /* 0x0000000d060d7221 */ /* 0x044fe20000010100 */
[----:B------:R-:W-:Y:S02]  /*7a90*/  FMUL.FTZ R11, R11, 1.4426950216293334961 ;  /* 0x3fb8aa3b0b0b7820 */ /* 0x000fe40000410000 */
        /* <DEDUP_REMOVED lines=16> */
.L_x_1782:
[----:B------:R-:W-:Y:S01]  /*7ba0*/  HFMA2 R14, -RZ, RZ, 0, 3.814697265625e-06 ;  /* 0x00000040ff0e7431 */ /* 0x000fe200000001ff */
[----:B------:R-:W1:Y:S01]  /*7bb0*/  S2UR UR4, SR_CTAID.Y ;  /* 0x00000000000479c3 */ /* 0x000e620000002600 */
[----:B------:R-:W-:Y:S01]  /*7bc0*/  LOP3.LUT R10, RZ, R17, RZ, 0x33, !PT ;  /* 0x00000011ff0a7212 */ /* 0x000fe200078e33ff */
[----:B------:R-:W-:Y:S01]  /*7bd0*/  BSSY.RECONVERGENT B1, `(.L_x_1791) ;  /* 0x0000026000017945 */ /* 0x000fe20003800200 */
[----:B------:R-:W-:Y:S01]  /*7be0*/  IMAD.MOV.U32 R7, RZ, RZ, R3 ;  /* 0x000000ffff077224 */ /* 0x000fe200078e0003 */
[----:B------:R-:W-:-:S04]  /*7bf0*/  VIADDMNMX R5, R3, R14, UR41, !PT ;  /* 0x0000002903057e46 */ /* 0x000fc8000f80010e */
[----:B------:R-:W-:-:S04]  /*7c00*/  IADD3 R10, PT, PT, R5, -UR42, R10 ;  /* 0x8000002a050a7c10 */ /* 0x000fc8000fffe00a */
[C---:B------:R-:W-:Y:S02]  /*7c10*/  LOP3.LUT R5, R10.reuse, 0xc0, RZ, 0xc0, !PT ;  /* 0x000000c00a057812 */ /* 0x040fe400078ec0ff */
[----:B------:R-:W-:Y:S02]  /*7c20*/  ISETP.GE.U32.AND P0, PT, R10, 0xc0, PT ;  /* 0x000000c00a00780c */ /* 0x000fe40003f06070 */
[----:B------:R-:W-:Y:S01]  /*7c30*/  ISETP.NE.AND P1, PT, R5, 0xc0, PT ;  /* 0x000000c00500780c */ /* 0x000fe20003f25270 */
[----:B------:R-:W-:Y:S02]  /*7c40*/  IMAD.MOV.U32 R5, RZ, RZ, RZ ;  /* 0x000000ffff057224 */ /* 0x000fe400078e00ff */
[----:B-1----:R-:W-:-:S05]  /*7c50*/  IMAD R28, R28, UR4, RZ ;  /* 0x000000041c1c7c24 */ /* 0x002fca000f8e02ff */
[----:B------:R-:W-:-:S05]  /*7c60*/  SHF.R.S32.HI R18, RZ, 0x1f, R28 ;  /* 0x0000001fff127819 */ /* 0x000fca000001141c */
[----:B------:R-:W-:Y:S05]  /*7c70*/  @!P1 BRA `(.L_x_1792) ;  /* 0x00000000006c9947 */ /* 0x000fea0003800000 */
[----:B------:R-:W-:Y:S01]  /*7c80*/  LEA.HI R5, R10, 0x1, RZ, 0x1a ;  /* 0x000000010a057811 */ /* 0x000fe200078fd0ff */
[--C-:B------:R-:W-:Y:S01]  /*7c90*/  IMAD.MOV.U32 R7, RZ, RZ, R3.reuse ;  /* 0x000000ffff077224 */ /* 0x100fe200078e0003 */
[----:B------:R-:W-:Y:S02]  /*7ca0*/  IADD3 R12, PT, PT, R12, 0x210, RZ ;  /* 0x000002100c0c7810 */ /* 0x000fe40007ffe0ff */
[----:B------:R-:W-:Y:S02]  /*7cb0*/  IADD3 R14, P1, P2, R28, R8, R3 ;  /* 0x000000081c0e7210 */ /* 0x000fe40007a3e003 */
[----:B------:R-:W-:Y:S01]  /*7cc0*/  LOP3.LUT R8, R5, 0x3, RZ, 0xc0, !PT ;  /* 0x0000000305087812 */ /* 0x000fe200078ec0ff */
[----:B------:R-:W-:Y:S01]  /*7cd0*/  IMAD.MOV.U32 R5, RZ, RZ, RZ ;  /* 0x000000ffff057224 */ /* 0x000fe200078e00ff */
[----:B------:R-:W-:Y:S02]  /*7ce0*/  LEA R12, R13, R12, 0x18 ;  /* 0x0000000c0d0c7211 */ /* 0x000fe400078ec0ff */
[----:B------:R-:W-:Y:S01]  /*7cf0*/  IADD3.X R9, PT, PT, R18, R9, RZ, P1, P2 ;  /* 0x0000000912097210 */ /* 0x000fe20000fe44ff */
[----:B------:R-:W-:Y:S01]  /*7d00*/  IMAD.MOV R11, RZ, RZ, -R8 ;  /* 0x000000ffff0b7224 */ /* 0x000fe200078e0a08 */
[----:B------:R-:W-:-:S07]  /*7d10*/  LEA R10, R17, R12, 0x2 ;  /* 0x0000000c110a7211 */ /* 0x000fce00078e10ff */
.L_x_1793:
[----:B------:R-:W-:-:S06]  /*7d20*/  IMAD.MOV.U32 R8, RZ, RZ, R14 ;  /* 0x000000ffff087224 */ /* 0x000fcc00078e000e */
[----:B------:R1:W2:Y:S01]  /*7d30*/  LDG.E.U8 R8, desc[UR36][R8.64] ;  /* 0x0000002408087981 */ /* 0x0002a2000c1e1100 */
[----:B------:R-:W-:Y:S01]  /*7d40*/  MOV R12, RZ ;  /* 0x000000ff000c7202 */ /* 0x000fe20000000f00 */
[----:B------:R-:W-:Y:S01]  /*7d50*/  VIADD R11, R11, 0x1 ;  /* 0x000000010b0b7836 */ /* 0x000fe20000000000 */
[----:B------:R-:W-:Y:S01]  /*7d60*/  IADD3 R14, P2, PT, R14, 0x40, RZ ;  /* 0x000000400e0e7810 */ /* 0x000fe20007f5e0ff */
[----:B------:R-:W-:-:S03]  /*7d70*/  VIADD R7, R7, 0x40 ;  /* 0x0000004007077836 */ /* 0x000fc60000000000 */
        /* <DEDUP_REMOVED lines=11> */
.L_x_1792:
[----:B------:R-:W-:Y:S05]  /*7e30*/  BSYNC.RECONVERGENT B1 ;  /* 0x0000000000017941 */ /* 0x000fea0003800200 */
.L_x_1791:
[----:B------:R-:W-:Y:S05]  /*7e40*/  @!P0 BRA `(.L_x_1781) ;  /* 0x0000000000e08947 */ /* 0x000fea0003800000 */
[----:B------:R-:W1:Y:S01]  /*7e50*/  S2R R10, SR_CgaCtaId ;  /* 0x00000000000a7919 */ /* 0x000e620000008800 */
[----:B------:R-:W2:Y:S01]  /*7e60*/  LDCU.64 UR4, c[0x0][0x420] ;  /* 0x00008400ff0477ac */ /* 0x000ea20008000a00 */
[----:B------:R-:W-:Y:S01]  /*7e70*/  MOV R8, 0x400 ;  /* 0x0000040000087802 */ /* 0x000fe20000000f00 */
[----:B------:R-:W-:-:S03]  /*7e80*/  IMAD.U32 R11, RZ, RZ, UR42 ;  /* 0x0000002aff0b7e24 */ /* 0x000fc6000f8e00ff */
[----:B------:R-:W-:Y:S01]  /*7e90*/  IADD3 R9, PT, PT, R8, 0x210, RZ ;  /* 0x0000021008097810 */ /* 0x000fe20007ffe0ff */
[----:B------:R-:W-:-:S04]  /*7ea0*/  IMAD.SHL.U32 R8, R11, 0x4, RZ ;  /* 0x000000040b087824 */ /* 0x000fc800078e00ff */
[----:B------:R-:W-:Y:S01]  /*7eb0*/  IMAD R8, R7, 0x4, -R8 ;  /* 0x0000000407087824 */ /* 0x000fe200078e0a08 */
[----:B--2---:R-:W-:-:S04]  /*7ec0*/  IADD3 R12, P0, P1, R28, UR4, R7 ;  /* 0x000000041c0c7c10 */ /* 0x004fc8000f91e007 */
[----:B------:R-:W-:Y:S02]  /*7ed0*/  IADD3 R12, P2, PT, R12, 0x80, RZ ;  /* 0x000000800c0c7810 */ /* 0x000fe40007f5e0ff */
[----:B-1----:R-:W-:Y:S02]  /*7ee0*/  LEA R11, R10, R9, 0x18 ;  /* 0x000000090a0b7211 */ /* 0x002fe400078ec0ff */
[----:B------:R-:W-:Y:S02]  /*7ef0*/  IADD3.X R9, PT, PT, R18, UR5, RZ, P0, P1 ;  /* 0x0000000512097c10 */ /* 0x000fe400087e24ff */
[----:B------:R-:W-:Y:S02]  /*7f00*/  IADD3 R10, PT, PT, R8, 0x200, R11 ;  /* 0x00000200080a7810 */ /* 0x000fe40007ffe00b */
[----:B------:R-:W-:-:S07]  /*7f10*/  IADD3.X R9, PT, PT, RZ, R9, RZ, P2, !PT ;  /* 0x00000009ff097210 */ /* 0x000fce00017fe4ff */
.L_x_1794:
[----:B------:R-:W-:-:S05]  /*7f20*/  IMAD.MOV.U32 R8, RZ, RZ, R12 ;  /* 0x000000ffff087224 */ /* 0x000fca00078e000c */
[----:B------:R-:W2:Y:S04]  /*7f30*/  LDG.E.U8 R14, desc[UR36][R8.64+-0x80] ;  /* 0xffff8024080e7981 */ /* 0x000ea8000c1e1100 */
[----:B------:R-:W3:Y:S04]  /*7f40*/  LDG.E.U8 R11, desc[UR36][R8.64+-0x40] ;  /* 0xffffc024080b7981 */ /* 0x000ee8000c1e1100 */
[----:B------:R-:W5:Y:S04]  /*7f50*/  LDG.E.U8 R12, desc[UR36][R8.64] ;  /* 0x00000024080c7981 */ /* 0x000f68000c1e1100 */
[----:B------:R-:W4:Y:S01]  /*7f60*/  LDG.E.U8 R13, desc[UR36][R8.64+0x40] ;  /* 0x00004024080d7981 */ /* 0x000f22000c1e1100 */
[----:B------:R-:W-:-:S02]  /*7f70*/  IADD3 R7, PT, PT, R7, 0x100, RZ ;  /* 0x0000010007077810 */ /* 0x000fc40007ffe0ff */
[----:B--2---:R-:W-:Y:S02]  /*7f80*/  ISETP.NE.AND P0, PT, R14, RZ, PT ;  /* 0x000000ff0e00720c */ /* 0x004fe40003f05270 */
        /* <DEDUP_REMOVED lines=36> */
.L_x_1781:
[----:B------:R-:W-:Y:S05]  /*81d0*/  BSYNC.RECONVERGENT B0 ;  /* 0x0000000000007941 */ /* 0x000fea0003800200 */
.L_x_1780:
[----:B0-----:R-:W0:Y:S01]  /*81e0*/  SHFL.BFLY PT, R6, R5, 0x10, 0x1f ;  /* 0x0e001f0005067f89 */ /* 0x001e2200000e0000 */
[C---:B------:R-:W-:Y:S01]  /*81f0*/  ISETP.NE.AND P0, PT, R2.reuse, RZ, PT ;  /* 0x000000ff0200720c */ /* 0x040fe20003f05270 */
[----:B------:R-:W1:Y:S01]  /*8200*/  LDCU.U8 UR10, c[0x0][0x48c] ;  /* 0x00009180ff0a77ac */ /* 0x000e620008000000 */
[----:B------:R-:W-:Y:S01]  /*8210*/  ISETP.GT.U32.AND P1, PT, R2, 0x1, PT ;  /* 0x000000010200780c */ /* 0x000fe20003f24070 */
[----:B------:R-:W2:Y:S01]  /*8220*/  S2UR UR11, SR_CTAID.X ;  /* 0x00000000000b79c3 */ /* 0x000ea20000002500 */
        /* <DEDUP_REMOVED lines=21> */
[----:B--2---:R-:W-:Y:S05]  /*8380*/  BRA.U !UP0, `(.L_x_1795) ;  /* 0x0000000108247547 */ /* 0x004fea000b800000 */
[----:B------:R-:W1:Y:S01]  /*8390*/  S2UR UR5, SR_CTAID.Y ;  /* 0x00000000000579c3 */ /* 0x000e620000002600 */
[----:B------:R-:W1:Y:S01]  /*83a0*/  LDCU UR7, c[0x0][0x3f8] ;  /* 0x00007f00ff0777ac */ /* 0x000e620008000800 */
[----:B------:R-:W2:Y:S01]  /*83b0*/  LDCU UR4, c[0x0][0x488] ;  /* 0x00009100ff0477ac */ /* 0x000ea20008000800 */
[----:B------:R-:W2:Y:S01]  /*83c0*/  LDCU UR8, c[0x0][0x40c] ;  /* 0x00008180ff0877ac */ /* 0x000ea20008000800 */
[----:B------:R-:W3:Y:S01]  /*83d0*/  LDCU UR9, c[0x0][0x3f4] ;  /* 0x00007e80ff0977ac */ /* 0x000ee20008000800 */
[----:B-1----:R-:W-:-:S04]  /*83e0*/  UIMAD UR5, UR5, UR7, UR11 ;  /* 0x00000007050572a4 */ /* 0x002fc8000f8e020b */
[----:B--2---:R-:W-:-:S04]  /*83f0*/  UIMAD UR4, UR5, UR4, UR8 ;  /* 0x00000004050472a4 */ /* 0x004fc8000f8e0208 */
[----:B---3--:R-:W-:-:S04]  /*8400*/  UIMAD UR4, UR4, UR9, URZ ;  /* 0x00000009040472a4 */ /* 0x008fc8000f8e02ff */
[----:B------:R-:W-:-:S12]  /*8410*/  USHF.R.S32.HI UR5, URZ, 0x1f, UR4 ;  /* 0x0000001fff057899 */ /* 0x000fd80008011404 */
.L_x_1795:
[----:B------:R-:W-:Y:S04]  /*8420*/  BSSY.RECONVERGENT B0, `(.L_x_1796) ;  /* 0x000015a000007945 */ /* 0x000fe80003800200 */
[----:B------:R-:W-:Y:S05]  /*8430*/  @P0 BRA `(.L_x_1797) ;  /* 0x0000001400600947 */ /* 0x000fea0003800000 */
[----:B------:R-:W-:-:S09]  /*8440*/  UISETP.NE.AND UP0, UPT, UR10, URZ, UPT ;  /* 0x000000ff0a00728c */ /* 0x000fd2000bf05270 */
[----:B------:R-:W-:Y:S05]  /*8450*/  BRA.U UP0, `(.L_x_1798) ;  /* 0x0000000900447547 */ /* 0x000fea000b800000 */
        /* <DEDUP_REMOVED lines=12> */
[----:B------:R-:W-:Y:S02]  /*8520*/  UIADD3 UR7, UPT, UPT, UR7, 0x210, URZ ;  /* 0x0000021007077890 */ /* 0x000fe4000fffe0ff */
[C---:B------:R-:W-:Y:S01]  /*8530*/  IMAD.SHL.U32 R4, R0.reuse, 0x40, RZ ;  /* 0x0000004000047824 */ /* 0x040fe200078e00ff */
[----:B------:R-:W-:-:S04]  /*8540*/  LOP3.LUT R0, R0, 0x3, RZ, 0xc0, !PT ;  /* 0x0000000300007812 */ /* 0x000fc800078ec0ff */
[----:B------:R-:W-:Y:S01]  /*8550*/  LOP3.LUT R4, R4, 0xc0, RZ, 0xc0, !PT ;  /* 0x000000c004047812 */ /* 0x000fe200078ec0ff */
[----:B------:R-:W-:-:S03]  /*8560*/  IMAD.MOV R5, RZ, RZ, -R0 ;  /* 0x000000ffff057224 */ /* 0x000fc600078e0a00 */
[----:B------:R-:W-:Y:S01]  /*8570*/  IADD3 R3, PT, PT, R3, R4, RZ ;  /* 0x0000000403037210 */ /* 0x000fe20007ffe0ff */
[----:B-1----:R-:W-:-:S06]  /*8580*/  ULEA UR7, UR8, UR7, 0x18 ;  /* 0x0000000708077291 */ /* 0x002fcc000f8ec0ff */
[----:B------:R-:W-:-:S07]  /*8590*/  LEA R0, R17, UR7, 0x2 ;  /* 0x0000000711007c11 */ /* 0x000fce000f8e10ff */
.L_x_1801:
[----:B------:R-:W0:Y:S01]  /*85a0*/  LDS R7, [R0] ;  /* 0x0000000000077984 */ /* 0x000e220000000800 */
[----:B------:R-:W-:-:S05]  /*85b0*/  VIADD R5, R5, 0x1 ;  /* 0x0000000105057836 */ /* 0x000fca0000000000 */
[----:B------:R-:W-:Y:S01]  /*85c0*/  ISETP.NE.AND P0, PT, R5, RZ, PT ;  /* 0x000000ff0500720c */ /* 0x000fe20003f05270 */
[----:B0-----:R-:W-:-:S05]  /*85d0*/  FMUL.FTZ R7, R7, R2 ;  /* 0x0000000207077220 */ /* 0x001fca0000410000 */
[----:B------:R0:W-:Y:S02]  /*85e0*/  STS [R0], R7 ;  /* 0x0000000700007388 */ /* 0x0001e40000000800 */
[----:B0-----:R-:W-:-:S05]  /*85f0*/  VIADD R0, R0, 0x100 ;  /* 0x0000010000007836 */ /* 0x001fca0000000000 */
[----:B------:R-:W-:Y:S05]  /*8600*/  @P0 BRA `(.L_x_1801) ;  /* 0xfffffffc00e40947 */ /* 0x000fea000383ffff */
.L_x_1800:
[----:B------:R-:W-:Y:S05]  /*8610*/  BSYNC.RECONVERGENT B1 ;  /* 0x0000000000017941 */ /* 0x000fea0003800200 */
.L_x_1799:
[----:B------:R-:W-:Y:S05]  /*8620*/  @!P1 BRA `(.L_x_1797) ;  /* 0x0000001000e49947 */ /* 0x000fea0003800000 */
[----:B------:R-:W1:Y:S01]  /*8630*/  S2R R5, SR_CgaCtaId ;  /* 0x0000000000057919 */ /* 0x000e620000008800 */
[----:B------:R-:W-:Y:S01]  /*8640*/  IADD3 R4, PT, PT, -R3, UR41, RZ ;  /* 0x0000002903047c10 */ /* 0x000fe2000fffe1ff */
[----:B------:R-:W-:Y:S01]  /*8650*/  BSSY.RECONVERGENT B1, `(.L_x_1802) ;  /* 0x0000042000017945 */ /* 0x000fe20003800200 */
[----:B------:R-:W-:Y:S02]  /*8660*/  MOV R0, 0x400 ;  /* 0x0000040000007802 */ /* 0x000fe40000000f00 */
[----:B------:R-:W-:Y:S02]  /*8670*/  ISETP.GT.AND P1, PT, R4, 0x300, PT ;  /* 0x000003000400780c */ /* 0x000fe40003f24270 */
[----:B------:R-:W-:Y:S01]  /*8680*/  MOV R6, UR42 ;  /* 0x0000002a00067c02 */ /* 0x000fe20008000f00 */
[----:B------:R-:W-:Y:S01]  /*8690*/  VIADD R4, R0, 0x210 ;  /* 0x0000021000047836 */ /* 0x000fe20000000000 */
[----:B------:R-:W-:-:S03]  /*86a0*/  PLOP3.LUT P0, PT, PT, PT, PT, 0x80, 0x8 ;  /* 0x000000000008781c */ /* 0x000fc60003f0f070 */
[----:B------:R-:W-:-:S05]  /*86b0*/  IMAD.SHL.U32 R0, R6, 0x4, RZ ;  /* 0x0000000406007824 */ /* 0x000fca00078e00ff */
[----:B------:R-:W-:Y:S02]  /*86c0*/  LEA R0, R3, -R0, 0x2 ;  /* 0x8000000003007211 */ /* 0x000fe400078e10ff */
[----:B-1----:R-:W-:-:S04]  /*86d0*/  LEA R5, R5, R4, 0x18 ;  /* 0x0000000405057211 */ /* 0x002fc800078ec0ff */
[----:B------:R-:W-:Y:S01]  /*86e0*/  IADD3 R0, PT, PT, R0, 0x200, R5 ;  /* 0x0000020000007810 */ /* 0x000fe20007ffe005 */
[----:B------:R-:W-:Y:S06]  /*86f0*/  @!P1 BRA `(.L_x_1803) ;  /* 0x0000000000dc9947 */ /* 0x000fec0003800000 */
[----:B------:R-:W-:Y:S01]  /*8700*/  IMAD.U32 R4, RZ, RZ, UR41 ;  /* 0x00000029ff047e24 */ /* 0x000fe2000f8e00ff */
[----:B------:R-:W-:-:S03]  /*8710*/  PLOP3.LUT P0, PT, PT, PT, PT, 0x8, 0x80 ;  /* 0x000000000080781c */ /* 0x000fc60003f0e170 */
[----:B------:R-:W-:-:S10]  /*8720*/  VIADD R4, R4, 0xfffffd00 ;  /* 0xfffffd0004047836 */ /* 0x000fd40000000000 */
.L_x_1804:
[----:B------:R-:W0:Y:S01]  /*8730*/  LDS R5, [R0+-0x200] ;  /* 0xfffe000000057984 */ /* 0x000e220000000800 */
[----:B------:R-:W-:-:S03]  /*8740*/  IADD3 R3, PT, PT, R3, 0x400, RZ ;  /* 0x0000040003037810 */ /* 0x000fc60007ffe0ff */
[----:B------:R-:W1:Y:S01]  /*8750*/  LDS R7, [R0+-0x100] ;  /* 0xffff000000077984 */ /* 0x000e620000000800 */
[----:B------:R-:W-:-:S03]  /*8760*/  ISETP.GE.AND P1, PT, R3, R4, PT ;  /* 0x000000040300720c */ /* 0x000fc60003f26270 */
[----:B------:R-:W2:Y:S04]  /*8770*/  LDS R9, [R0] ;  /* 0x0000000000097984 */ /* 0x000ea80000000800 */
[----:B------:R-:W3:Y:S04]  /*8780*/  LDS R11, [R0+0x100] ;  /* 0x00010000000b7984 */ /* 0x000ee80000000800 */
[----:B------:R-:W5:Y:S04]  /*8790*/  LDS R13, [R0+0x200] ;  /* 0x00020000000d7984 */ /* 0x000f680000000800 */
[----:B------:R-:W5:Y:S04]  /*87a0*/  LDS R15, [R0+0x300] ;  /* 0x00030000000f7984 */ /* 0x000f680000000800 */
[----:B------:R-:W5:Y:S04]  /*87b0*/  LDS R19, [R0+0x400] ;  /* 0x0004000000137984 */ /* 0x000f680000000800 */
[----:B------:R-:W5:Y:S04]  /*87c0*/  LDS R21, [R0+0x500] ;  /* 0x0005000000157984 */ /* 0x000f680000000800 */
[----:B------:R-:W5:Y:S04]  /*87d0*/  LDS R23, [R0+0x600] ;  /* 0x0006000000177984 */ /* 0x000f680000000800 */
[----:B------:R-:W5:Y:S04]  /*87e0*/  LDS R25, [R0+0x700] ;  /* 0x0007000000197984 */ /* 0x000f680000000800 */
[----:B----4-:R-:W4:Y:S01]  /*87f0*/  LDS R27, [R0+0x800] ;  /* 0x00080000001b7984 */ /* 0x010f220000000800 */
[----:B0-----:R-:W-:-:S03]  /*8800*/  FMUL.FTZ R5, R2, R5 ;  /* 0x0000000502057220 */ /* 0x001fc60000410000 */
[----:B------:R-:W0:Y:S01]  /*8810*/  LDS R31, [R0+0x900] ;  /* 0x00090000001f7984 */ /* 0x000e220000000800 */
[----:B-1----:R-:W-:-:S03]  /*8820*/  FMUL.FTZ R7, R2, R7 ;  /* 0x0000000702077220 */ /* 0x002fc60000410000 */
[----:B------:R-:W1:Y:S01]  /*8830*/  LDS R33, [R0+0xa00] ;  /* 0x000a000000217984 */ /* 0x000e620000000800 */
[----:B--2---:R-:W-:-:S03]  /*8840*/  FMUL.FTZ R9, R2, R9 ;  /* 0x0000000902097220 */ /* 0x004fc60000410000 */
[----:B------:R-:W2:Y:S01]  /*8850*/  LDS R35, [R0+0xb00] ;  /* 0x000b000000237984 */ /* 0x000ea20000000800 */
[----:B---3--:R-:W-:-:S03]  /*8860*/  FMUL.FTZ R11, R2, R11 ;  /* 0x0000000b020b7220 */ /* 0x008fc60000410000 */
[----:B------:R-:W3:Y:S01]  /*8870*/  LDS R37, [R0+0xc00] ;  /* 0x000c000000257984 */ /* 0x000ee20000000800 */
[----:B-----5:R-:W-:-:S03]  /*8880*/  FMUL.FTZ R13, R2, R13 ;  /* 0x0000000d020d7220 */ /* 0x020fc60000410000 */
        /* <DEDUP_REMOVED lines=8> */
[----:B------:R-:W-:-:S03]  /*8910*/  FMUL.FTZ R25, R2, R25 ;  /* 0x0000001902197220 */ /* 0x000fc60000410000 */
[----:B------:R-:W-:Y:S01]  /*8920*/  STS [R0+0x100], R11 ;  /* 0x0001000b00007388 */ /* 0x000fe20000000800 */
[----:B----4-:R-:W-:-:S03]  /*8930*/  FMUL.FTZ R27, R2, R27 ;  /* 0x0000001b021b7220 */ /* 0x010fc60000410000 */
[----:B------:R-:W-:Y:S01]  /*8940*/  STS [R0+0x200], R13 ;  /* 0x0002000d00007388 */ /* 0x000fe20000000800 */
[----:B0-----:R-:W-:-:S03]  /*8950*/  FMUL.FTZ R31, R2, R31 ;  /* 0x0000001f021f7220 */ /* 0x001fc60000410000 */
[----:B------:R-:W-:Y:S01]  /*8960*/  STS [R0+0x300], R15 ;  /* 0x0003000f00007388 */ /* 0x000fe20000000800 */
[----:B-1----:R-:W-:-:S03]  /*8970*/  FMUL.FTZ R33, R2, R33 ;  /* 0x0000002102217220 */ /* 0x002fc60000410000 */
[----:B------:R-:W-:Y:S01]  /*8980*/  STS [R0+0x400], R19 ;  /* 0x0004001300007388 */ /* 0x000fe20000000800 */
[----:B--2---:R-:W-:-:S03]  /*8990*/  FMUL.FTZ R35, R2, R35 ;  /* 0x0000002302237220 */ /* 0x004fc60000410000 */
[----:B------:R-:W-:Y:S01]  /*89a0*/  STS [R0+0x500], R21 ;  /* 0x0005001500007388 */ /* 0x000fe20000000800 */
[----:B---3--:R-:W-:-:S03]  /*89b0*/  FMUL.FTZ R37, R2, R37 ;  /* 0x0000002502257220 */ /* 0x008fc60000410000 */
        /* <DEDUP_REMOVED lines=11> */
.L_x_1803:
[----:B------:R-:W-:Y:S05]  /*8a70*/  BSYNC.RECONVERGENT B1 ;  /* 0x0000000000017941 */ /* 0x000fea0003800200 */
.L_x_1802:
        /* <DEDUP_REMOVED lines=14> */
[C---:B0-----:R-:W-:Y:S01]  /*8b60*/  FMUL.FTZ R5, R2.reuse, R5 ;  /* 0x0000000502057220 */ /* 0x041fe20000410000 */
[----:B-1----:R-:W-:-:S04]  /*8b70*/  FMUL.FTZ R7, R2, R7 ;  /* 0x0000000702077220 */ /* 0x002fc80000410000 */
[----:B------:R-:W-:Y:S01]  /*8b80*/  STS [R0+-0x200], R5 ;  /* 0xfffe000500007388 */ /* 0x000fe20000000800 */
[----:B--2---:R-:W-:-:S03]  /*8b90*/  FMUL.FTZ R9, R2, R9 ;  /* 0x0000000902097220 */ /* 0x004fc60000410000 */
[----:B------:R-:W-:Y:S01]  /*8ba0*/  STS [R0+-0x100], R7 ;  /* 0xffff000700007388 */ /* 0x000fe20000000800 */
[----:B---3--:R-:W-:-:S03]  /*8bb0*/  FMUL.FTZ R11, R2, R11 ;  /* 0x0000000b020b7220 */ /* 0x008fc60000410000 */
[----:B------:R-:W-:Y:S01]  /*8bc0*/  STS [R0], R9 ;  /* 0x0000000900007388 */ /* 0x000fe20000000800 */
[----:B-----5:R-:W-:-:S03]  /*8bd0*/  FMUL.FTZ R13, R2, R13 ;  /* 0x0000000d020d7220 */ /* 0x020fc60000410000 */
        /* <DEDUP_REMOVED lines=9> */
.L_x_1806:
[----:B------:R-:W-:Y:S05]  /*8c70*/  BSYNC.RECONVERGENT B1 ;  /* 0x0000000000017941 */ /* 0x000fea0003800200 */
.L_x_1805:
[----:B------:R-:W-:-:S13]  /*8c80*/  ISETP.LT.OR P0, PT, R3, UR41, P0 ;  /* 0x0000002903007c0c */ /* 0x000fda0008701670 */
[----:B------:R-:W-:Y:S05]  /*8c90*/  @!P0 BRA `(.L_x_1797) ;  /* 0x0000000c00488947 */ /* 0x000fea0003800000 */
[----:B------:R-:W0:Y:S04]  /*8ca0*/  LDS R3, [R0+-0x200] ;  /* 0xfffe000000037984 */ /* 0x000e280000000800 */
[----:B------:R-:W1:Y:S04]  /*8cb0*/  LDS R5, [R0+-0x100] ;  /* 0xffff000000057984 */ /* 0x000e680000000800 */
[----:B------:R-:W2:Y:S04]  /*8cc0*/  LDS R7, [R0] ;  /* 0x0000000000077984 */ /* 0x000ea80000000800 */
[----:B------:R-:W3:Y:S01]  /*8cd0*/  LDS R9, [R0+0x100] ;  /* 0x0001000000097984 */ /* 0x000ee20000000800 */
[-C--:B0-----:R-:W-:Y:S01]  /*8ce0*/  FMUL.FTZ R3, R3, R2.reuse ;  /* 0x0000000203037220 */ /* 0x081fe20000410000 */
[----:B-1----:R-:W-:-:S04]  /*8cf0*/  FMUL.FTZ R5, R5, R2 ;  /* 0x0000000205057220 */ /* 0x002fc80000410000 */
[----:B------:R1:W-:Y:S01]  /*8d00*/  STS [R0+-0x200], R3 ;  /* 0xfffe000300007388 */ /* 0x0003e20000000800 */
[----:B--2---:R-:W-:-:S03]  /*8d10*/  FMUL.FTZ R7, R7, R2 ;  /* 0x0000000207077220 */ /* 0x004fc60000410000 */
[----:B------:R1:W-:Y:S01]  /*8d20*/  STS [R0+-0x100], R5 ;  /* 0xffff000500007388 */ /* 0x0003e20000000800 */
[----:B---3--:R-:W-:-:S03]  /*8d30*/  FMUL.FTZ R9, R9, R2 ;  /* 0x0000000209097220 */ /* 0x008fc60000410000 */
[----:B------:R1:W-:Y:S04]  /*8d40*/  STS [R0], R7 ;  /* 0x0000000700007388 */ /* 0x0003e80000000800 */
[----:B------:R1:W-:Y:S01]  /*8d50*/  STS [R0+0x100], R9 ;  /* 0x0001000900007388 */ /* 0x0003e20000000800 */
[----:B------:R-:W-:Y:S05]  /*8d60*/  BRA `(.L_x_1797) ;  /* 0x0000000c00147947 */ /* 0x000fea0003800000 */
.L_x_1798:
        /* <DEDUP_REMOVED lines=10> */
[----:B------:R-:W2:Y:S01]  /*8e10*/  LDCU.64 UR12, c[0x0][0x480] ;  /* 0x00009000ff0c77ac */ /* 0x000ea20008000a00 */
[----:B------:R-:W-:Y:S02]  /*8e20*/  LEA.HI R0, R0, 0x1, RZ, 0x1a ;  /* 0x0000000100007811 */ /* 0x000fe400078fd0ff */
[----:B------:R-:W-:Y:S01]  /*8e30*/  IADD3 R9, P0, PT, R3, UR4, RZ ;  /* 0x0000000403097c10 */ /* 0x000fe2000ff1e0ff */
[----:B------:R-:W-:Y:S02]  /*8e40*/  UMOV UR7, 0x400 ;  /* 0x0000040000077882 */ /* 0x000fe40000000000 */
[----:B------:R-:W-:Y:S01]  /*8e50*/  UIADD3 UR7, UPT, UPT, UR7, 0x210, URZ ;  /* 0x0000021007077890 */ /* 0x000fe2000fffe0ff */
[C---:B------:R-:W-:Y:S01]  /*8e60*/  IMAD.SHL.U32 R4, R0.reuse, 0x40, RZ ;  /* 0x0000004000047824 */ /* 0x040fe200078e00ff */
[----:B------:R-:W-:Y:S02]  /*8e70*/  IADD3.X R6, PT, PT, RZ, UR5, RZ, P0, !PT ;  /* 0x00000005ff067c10 */ /* 0x000fe400087fe4ff */
[----:B------:R-:W-:-:S02]  /*8e80*/  LOP3.LUT R0, R0, 0x3, RZ, 0xc0, !PT ;  /* 0x0000000300007812 */ /* 0x000fc400078ec0ff */
[----:B------:R-:W-:-:S05]  /*8e90*/  LOP3.LUT R4, R4, 0xc0, RZ, 0xc0, !PT ;  /* 0x000000c004047812 */ /* 0x000fca00078ec0ff */
[----:B------:R-:W-:Y:S01]  /*8ea0*/  IMAD.IADD R3, R3, 0x1, R4 ;  /* 0x0000000103037824 */ /* 0x000fe200078e0204 */
[----:B--2---:R-:W-:-:S04]  /*8eb0*/  LEA R8, P0, R9, UR12, 0x2 ;  /* 0x0000000c09087c11 */ /* 0x004fc8000f8010ff */
[----:B------:R-:W-:Y:S01]  /*8ec0*/  LEA.HI.X R9, R9, UR13, R6, 0x2, P0 ;  /* 0x0000000d09097c11 */ /* 0x000fe200080f1406 */
[----:B-1----:R-:W-:Y:S01]  /*8ed0*/  ULEA UR7, UR8, UR7, 0x18 ;  /* 0x0000000708077291 */ /* 0x002fe2000f8ec0ff */
[----:B------:R-:W-:-:S05]  /*8ee0*/  IMAD.MOV R6, RZ, RZ, -R0 ;  /* 0x000000ffff067224 */ /* 0x000fca00078e0a00 */
[----:B------:R-:W-:-:S07]  /*8ef0*/  LEA R0, R17, UR7, 0x2 ;  /* 0x0000000711007c11 */ /* 0x000fce000f8e10ff */
.L_x_1809:
[----:B-1----:R-:W0:Y:S01]  /*8f00*/  LDS R5, [R0] ;  /* 0x0000000000057984 */ /* 0x002e220000000800 */
[----:B------:R-:W-:Y:S01]  /*8f10*/  MOV R4, R8 ;  /* 0x0000000800047202 */ /* 0x000fe20000000f00 */
[----:B------:R-:W-:Y:S01]  /*8f20*/  VIADD R6, R6, 0x1 ;  /* 0x0000000106067836 */ /* 0x000fe20000000000 */
[----:B------:R-:W-:-:S04]  /*8f30*/  IADD3 R8, P2, PT, R8, 0x100, RZ ;  /* 0x0000010008087810 */ /* 0x000fc80007f5e0ff */
[----:B------:R-:W-:Y:S01]  /*8f40*/  ISETP.NE.AND P0, PT, R6, RZ, PT ;  /* 0x000000ff0600720c */ /* 0x000fe20003f05270 */
[----:B0-----:R-:W-:Y:S01]  /*8f50*/  FMUL.FTZ R7, R5, R2 ;  /* 0x0000000205077220 */ /* 0x001fe20000410000 */
[----:B------:R-:W-:Y:S01]  /*8f60*/  IMAD.MOV.U32 R5, RZ, RZ, R9 ;  /* 0x000000ffff057224 */ /* 0x000fe200078e0009 */
[----:B------:R-:W-:-:S03]  /*8f70*/  IADD3.X R9, PT, PT, RZ, R9, RZ, P2, !PT ;  /* 0x00000009ff097210 */ /* 0x000fc600017fe4ff */
[----:B------:R0:W-:Y:S04]  /*8f80*/  STS [R0], R7 ;  /* 0x0000000700007388 */ /* 0x0001e80000000800 */
[----:B------:R1:W-:Y:S01]  /*8f90*/  STG.E desc[UR36][R4.64], R7 ;  /* 0x0000000704007986 */ /* 0x0003e2000c101924 */
[----:B0-----:R-:W-:Y:S02]  /*8fa0*/  VIADD R0, R0, 0x100 ;  /* 0x0000010000007836 */ /* 0x001fe40000000000 */
[----:B------:R-:W-:Y:S05]  /*8fb0*/  @P0 BRA `(.L_x_1809) ;  /* 0xfffffffc00d00947 */ /* 0x000fea000383ffff */
.L_x_1808:
[----:B------:R-:W-:Y:S05]  /*8fc0*/  BSYNC.RECONVERGENT B1 ;  /* 0x0000000000017941 */ /* 0x000fea0003800200 */
.L_x_1807:
[----:B------:R-:W-:Y:S05]  /*8fd0*/  @!P1 BRA `(.L_x_1797) ;  /* 0x0000000800789947 */ /* 0x000fea0003800000 */
[----:B------:R-:W2:Y:S01]  /*8fe0*/  S2R R6, SR_CgaCtaId ;  /* 0x0000000000067919 */ /* 0x000ea20000008800 */
[----:B------:R-:W3:Y:S01]  /*8ff0*/  LDCU.64 UR8, c[0x0][0x480] ;  /* 0x00009000ff0877ac */ /* 0x000ee20008000a00 */
[C---:B-1----:R-:W-:Y:S01]  /*9000*/  IADD3 R4, P0, PT, R3.reuse, UR4, RZ ;  /* 0x0000000403047c10 */ /* 0x042fe2000ff1e0ff */
[----:B------:R-:W-:Y:S01]  /*9010*/  BSSY.RECONVERGENT B1, `(.L_x_1810) ;  /* 0x000005c000017945 */ /* 0x000fe20003800200 */
[----:B------:R-:W-:Y:S02]  /*9020*/  IADD3 R10, PT, PT, -R3, UR41, RZ ;  /* 0x00000029030a7c10 */ /* 0x000fe4000fffe1ff */
[----:B------:R-:W-:Y:S01]  /*9030*/  MOV R0, 0x400 ;  /* 0x0000040000007802 */ /* 0x000fe20000000f00 */
[----:B------:R-:W-:Y:S01]  /*9040*/  IMAD.X R5, RZ, RZ, UR5, P0 ;  /* 0x00000005ff057e24 */ /* 0x000fe200080e06ff */
[----:B------:R-:W-:Y:S02]  /*9050*/  ISETP.GT.AND P1, PT, R10, 0x300, PT ;  /* 0x000003000a00780c */ /* 0x000fe40003f24270 */
[----:B------:R-:W-:-:S02]  /*9060*/  MOV R9, UR42 ;  /* 0x0000002a00097c02 */ /* 0x000fc40008000f00 */
[----:B---3--:R-:W-:-:S04]  /*9070*/  LEA R7, P0, R4, UR8, 0x2 ;  /* 0x0000000804077c11 */ /* 0x008fc8000f8010ff */
[----:B------:R-:W-:Y:S01]  /*9080*/  LEA.HI.X R8, R4, UR9, R5, 0x2, P0 ;  /* 0x0000000904087c11 */ /* 0x000fe200080f1405 */
[----:B------:R-:W-:Y:S01]  /*9090*/  VIADD R5, R0, 0x210 ;  /* 0x0000021000057836 */ /* 0x000fe20000000000 */
[----:B------:R-:W-:Y:S01]  /*90a0*/  IADD3 R4, P0, PT, R7, 0x200, RZ ;  /* 0x0000020007047810 */ /* 0x000fe20007f1e0ff */
[----:B------:R-:W-:-:S05]  /*90b0*/  IMAD.SHL.U32 R0, R9, 0x4, RZ ;  /* 0x0000000409007824 */ /* 0x000fca00078e00ff */
[----:B------:R-:W-:Y:S02]  /*90c0*/  LEA R0, R3, -R0, 0x2 ;  /* 0x8000000003007211 */ /* 0x000fe400078e10ff */
[----:B--2---:R-:W-:Y:S01]  /*90d0*/  LEA R7, R6, R5, 0x18 ;  /* 0x0000000506077211 */ /* 0x004fe200078ec0ff */
[----:B------:R-:W-:Y:S01]  /*90e0*/  IMAD.X R5, RZ, RZ, R8, P0 ;  /* 0x000000ffff057224 */ /* 0x000fe200000e0608 */
[----:B------:R-:W-:Y:S02]  /*90f0*/  PLOP3.LUT P0, PT, PT, PT, PT, 0x80, 0x8 ;  /* 0x000000000008781c */ /* 0x000fe40003f0f070 */
[----:B------:R-:W-:Y:S01]  /*9100*/  IADD3 R0, PT, PT, R0, 0x200, R7 ;  /* 0x0000020000007810 */ /* 0x000fe20007ffe007 */
[----:B------:R-:W-:Y:S10]  /*9110*/  @!P1 BRA `(.L_x_1811) ;  /* 0x00000004002c9947 */ /* 0x000ff40003800000 */
[----:B------:R-:W-:Y:S01]  /*9120*/  IMAD.U32 R8, RZ, RZ, UR41 ;  /* 0x00000029ff087e24 */ /* 0x000fe2000f8e00ff */
[----:B------:R-:W-:-:S04]  /*9130*/  PLOP3.LUT P0, PT, PT, PT, PT, 0x8, 0x80 ;  /* 0x000000000080781c */ /* 0x000fc80003f0e170 */
[----:B------:R-:W-:-:S09]  /*9140*/  IADD3 R8, PT, PT, R8, -0x300, RZ ;  /* 0xfffffd0008087810 */ /* 0x000fd20007ffe0ff */
.L_x_1812:
[----:B------:R-:W0:Y:S01]  /*9150*/  LDS R7, [R0+-0x200] ;  /* 0xfffe000000077984 */ /* 0x000e220000000800 */
[----:B------:R-:W-:Y:S01]  /*9160*/  VIADD R3, R3, 0x400 ;  /* 0x0000040003037836 */ /* 0x000fe20000000000 */
[----:B------:R-:W-:Y:S02]  /*9170*/  IADD3 R6, P1, PT, R4, 0x1000, RZ ;  /* 0x0000100004067810 */ /* 0x000fe40007f3e0ff */
[----:B------:R-:W1:Y:S02]  /*9180*/  LDS R9, [R0+-0x100] ;  /* 0xffff000000097984 */ /* 0x000e640000000800 */
[----:B------:R-:W-:Y:S02]  /*9190*/  ISETP.GE.AND P2, PT, R3, R8, PT ;  /* 0x000000080300720c */ /* 0x000fe40003f46270 */
[----:B------:R-:W2:Y:S04]  /*91a0*/  LDS R11, [R0] ;  /* 0x00000000000b7984 */ /* 0x000ea80000000800 */
[----:B------:R-:W3:Y:S04]  /*91b0*/  LDS R13, [R0+0x100] ;  /* 0x00010000000d7984 */ /* 0x000ee80000000800 */
[----:B------:R-:W5:Y:S04]  /*91c0*/  LDS R15, [R0+0x200] ;  /* 0x00020000000f7984 */ /* 0x000f680000000800 */
[----:B------:R-:W5:Y:S04]  /*91d0*/  LDS R19, [R0+0x300] ;  /* 0x0003000000137984 */ /* 0x000f680000000800 */
[----:B------:R-:W5:Y:S04]  /*91e0*/  LDS R21, [R0+0x400] ;  /* 0x0004000000157984 */ /* 0x000f680000000800 */
[----:B------:R-:W5:Y:S04]  /*91f0*/  LDS R23, [R0+0x500] ;  /* 0x0005000000177984 */ /* 0x000f680000000800 */
[----:B------:R-:W5:Y:S04]  /*9200*/  LDS R25, [R0+0x600] ;  /* 0x0006000000197984 */ /* 0x000f680000000800 */
[----:B----4-:R-:W4:Y:S04]  /*9210*/  LDS R27, [R0+0x700] ;  /* 0x00070000001b7984 */ /* 0x010f280000000800 */
[----:B------:R-:W4:Y:S01]  /*9220*/  LDS R31, [R0+0x800] ;  /* 0x00080000001f7984 */ /* 0x000f220000000800 */
        /* <DEDUP_REMOVED lines=12> */
[----:B------:R-:W-:Y:S01]  /*92f0*/  STG.E desc[UR36][R4.64+-0x200], R7 ;  /* 0xfffe000704007986 */ /* 0x000fe2000c101924 */
[----:B------:R-:W-:-:S03]  /*9300*/  FMUL.FTZ R23, R2, R23 ;  /* 0x0000001702177220 */ /* 0x000fc60000410000 */
[----:B------:R0:W-:Y:S01]  /*9310*/  STS [R0+-0x200], R7 ;  /* 0xfffe000700007388 */ /* 0x0001e20000000800 */
[----:B------:R-:W-:-:S03]  /*9320*/  FMUL.FTZ R25, R2, R25 ;  /* 0x0000001902197220 */ /* 0x000fc60000410000 */
        /* <DEDUP_REMOVED lines=10> */
[----:B--2---:R-:W-:-:S03]  /*93d0*/  FMUL.FTZ R37, R2, R37 ;  /* 0x0000002502257220 */ /* 0x004fc60000410000 */
[----:B------:R-:W-:Y:S01]  /*93e0*/  STS [R0+0x100], R13 ;  /* 0x0001000d00007388 */ /* 0x000fe20000000800 */
[----:B---3--:R-:W-:-:S03]  /*93f0*/  FMUL.FTZ R39, R2, R39 ;  /* 0x0000002702277220 */ /* 0x008fc60000410000 */
[----:B------:R-:W-:Y:S01]  /*9400*/  STG.E desc[UR36][R4.64+0x200], R15 ;  /* 0x0002000f04007986 */ /* 0x000fe2000c101924 */
[----:B-----5:R-:W-:-:S03]  /*9410*/  FMUL.FTZ R41, R2, R41 ;  /* 0x0000002902297220 */ /* 0x020fc60000410000 */
        /* <DEDUP_REMOVED lines=24> */
[----:B-1----:R-:W-:Y:S01]  /*95a0*/  IADD3 R0, PT, PT, R0, 0x1000, RZ ;  /* 0x0000100000007810 */ /* 0x002fe20007ffe0ff */
[----:B------:R-:W-:Y:S01]  /*95b0*/  IMAD.MOV.U32 R5, RZ, RZ, R7 ;  /* 0x000000ffff057224 */ /* 0x000fe200078e0007 */
[----:B------:R-:W-:Y:S06]  /*95c0*/  @!P2 BRA `(.L_x_1812) ;  /* 0xfffffff800e0a947 */ /* 0x000fec000383ffff */
.L_x_1811:
[----:B------:R-:W-:Y:S05]  /*95d0*/  BSYNC.RECONVERGENT B1 ;  /* 0x0000000000017941 */ /* 0x000fea0003800200 */
.L_x_1810:
        /* <DEDUP_REMOVED lines=17> */
[----:B------:R-:W-:Y:S01]  /*96f0*/  STG.E desc[UR36][R4.64+-0x200], R7 ;  /* 0xfffe000704007986 */ /* 0x000fe2000c101924 */
[----:B--2---:R-:W-:-:S03]  /*9700*/  FMUL.FTZ R11, R2, R11 ;  /* 0x0000000b020b7220 */ /* 0x004fc60000410000 */
[----:B------:R0:W-:Y:S01]  /*9710*/  STS [R0+-0x200], R7 ;  /* 0xfffe000700007388 */ /* 0x0001e20000000800 */
[----:B---3--:R-:W-:-:S03]  /*9720*/  FMUL.FTZ R13, R2, R13 ;  /* 0x0000000d020d7220 */ /* 0x008fc60000410000 */
[----:B------:R-:W-:Y:S01]  /*9730*/  STG.E desc[UR36][R4.64+-0x100], R9 ;  /* 0xffff000904007986 */ /* 0x000fe2000c101924 */
[----:B-----5:R-:W-:-:S03]  /*9740*/  FMUL.FTZ R15, R2, R15 ;  /* 0x0000000f020f7220 */ /* 0x020fc60000410000 */
[----:B------:R-:W-:Y:S01]  /*9750*/  STS [R0+-0x100], R9 ;  /* 0xffff000900007388 */ /* 0x000fe20000000800 */
[----:B0-----:R-:W-:Y:S01]  /*9760*/  IADD3.X R7, PT, PT, RZ, R5, RZ, P1, !PT ;  /* 0x00000005ff077210 */ /* 0x001fe20000ffe4ff */
[C---:B----4-:R-:W-:Y:S02]  /*9770*/  FMUL.FTZ R19, R2.reuse, R19 ;  /* 0x0000001302137220 */ /* 0x050fe40000410000 */
        /* <DEDUP_REMOVED lines=16> */
[----:B-1----:R-:W-:-:S07]  /*9880*/  VIADD R0, R0, 0x800 ;  /* 0x0000080000007836 */ /* 0x002fce0000000000 */
.L_x_1814:
[----:B------:R-:W-:Y:S05]  /*9890*/  BSYNC.RECONVERGENT B1 ;  /* 0x0000000000017941 */ /* 0x000fea0003800200 */
.L_x_1813:
        /* <DEDUP_REMOVED lines=8> */
[----:B------:R0:W-:Y:S01]  /*9920*/  STG.E desc[UR36][R4.64+-0x200], R3 ;  /* 0xfffe000304007986 */ /* 0x0001e2000c101924 */
[----:B--2---:R-:W-:-:S03]  /*9930*/  FMUL.FTZ R9, R9, R2 ;  /* 0x0000000209097220 */ /* 0x004fc60000410000 */
[----:B------:R0:W-:Y:S01]  /*9940*/  STS [R0+-0x200], R3 ;  /* 0xfffe000300007388 */ /* 0x0001e20000000800 */
[----:B---3--:R-:W-:-:S03]  /*9950*/  FMUL.FTZ R11, R11, R2 ;  /* 0x000000020b0b7220 */ /* 0x008fc60000410000 */
[----:B------:R0:W-:Y:S04]  /*9960*/  STG.E desc[UR36][R4.64+-0x100], R7 ;  /* 0xffff000704007986 */ /* 0x0001e8000c101924 */
[----:B------:R0:W-:Y:S04]  /*9970*/  STS [R0+-0x100], R7 ;  /* 0xffff000700007388 */ /* 0x0001e80000000800 */
[----:B------:R0:W-:Y:S04]  /*9980*/  STG.E desc[UR36][R4.64], R9 ;  /* 0x0000000904007986 */ /* 0x0001e8000c101924 */
[----:B------:R0:W-:Y:S04]  /*9990*/  STS [R0], R9 ;  /* 0x0000000900007388 */ /* 0x0001e80000000800 */
[----:B------:R0:W-:Y:S04]  /*99a0*/  STG.E desc[UR36][R4.64+0x100], R11 ;  /* 0x0001000b04007986 */ /* 0x0001e8000c101924 */
[----:B------:R0:W-:Y:S02]  /*99b0*/  STS [R0+0x100], R11 ;  /* 0x0001000b00007388 */ /* 0x0001e40000000800 */
.L_x_1797:
[----:B------:R-:W-:Y:S05]  /*99c0*/  BSYNC.RECONVERGENT B0 ;  /* 0x0000000000007941 */ /* 0x000fea0003800200 */
.L_x_1796:
[----:B01----:R-:W-:Y:S01]  /*99d0*/  IMAD.U32 R0, RZ, RZ, UR40 ;  /* 0x00000028ff007e24 */ /* 0x003fe2000f8e00ff */
[----:B------:R-:W0:Y:S01]  /*99e0*/  LDCU UR12, c[0x0][0x40c] ;  /* 0x00008180ff0c77ac */ /* 0x000e220008000800 */
[----:B------:R-:W1:Y:S01]  /*99f0*/  S2R R53, SR_CgaCtaId ;  /* 0x0000000000357919 */ /* 0x000e620000008800 */
[----:B------:R-:W2:Y:S01]  /*9a00*/  S2UR UR4, SR_CTAID.Y ;  /* 0x00000000000479c3 */ /* 0x000ea20000002600 */
[----:B------:R-:W-:Y:S01]  /*9a10*/  IMAD.SHL.U32 R48, R17, 0x4, RZ ;  /* 0x0000000411307824 */ /* 0x000fe200078e00ff */
[----:B------:R-:W-:Y:S01]  /*9a20*/  SHF.R.S32.HI R0, RZ, 0x1f, R0 ;  /* 0x0000001fff007819 */ /* 0x000fe20000011400 */
[----:B------:R-:W2:Y:S01]  /*9a30*/  LDCU UR10, c[0x0][0x3f8] ;  /* 0x00007f00ff0a77ac */ /* 0x000ea20008000800 */
[----:B------:R-:W-:Y:S01]  /*9a40*/  MOV R52, 0x400 ;  /* 0x0000040000347802 */ /* 0x000fe20000000f00 */
[----:B------:R-:W-:Y:S01]  /*9a50*/  BSSY.RECONVERGENT B0, `(.L_x_1815) ;  /* 0x0000022000007945 */ /* 0x000fe20003800200 */
[----:B------:R-:W-:Y:S01]  /*9a60*/  LEA.HI R0, R0, UR40, RZ, 0x2 ;  /* 0x0000002800007c11 */ /* 0x000fe2000f8f10ff */
[----:B------:R-:W3:Y:S01]  /*9a70*/  LDCU UR7, c[0x0][0x3f4] ;  /* 0x00007e80ff0777ac */ /* 0x000ee20008000800 */
[----:B------:R-:W-:Y:S01]  /*9a80*/  LOP3.LUT R48, R48, 0x3c, RZ, 0xc0, !PT ;  /* 0x0000003c30307812 */ /* 0x000fe200078ec0ff */
[----:B------:R-:W-:Y:S01]  /*9a90*/  VIADD R4, R52, 0x110 ;  /* 0x0000011034047836 */ /* 0x000fe20000000000 */
[----:B------:R-:W-:-:S02]  /*9aa0*/  LOP3.LUT R49, R0, 0xfffffffc, RZ, 0xc0, !PT ;  /* 0xfffffffc00317812 */ /* 0x000fc400078ec0ff */
[----:B------:R-:W-:Y:S02]  /*9ab0*/  CS2R R6, SRZ ;  /* 0x0000000000067805 */ /* 0x000fe4000001ff00 */
[----:B------:R-:W-:Y:S02]  /*9ac0*/  SHF.R.U32.HI R0, RZ, 0x4, R17 ;  /* 0x00000004ff007819 */ /* 0x000fe40000011611 */
[----:B------:R-:W-:Y:S02]  /*9ad0*/  IADD3 R49, PT, PT, -R49, UR40, RZ ;  /* 0x0000002831317c10 */ /* 0x000fe4000fffe1ff */
[----:B------:R-:W-:Y:S02]  /*9ae0*/  SHF.L.U32 R2, R17, 0x4, RZ ;  /* 0x0000000411027819 */ /* 0x000fe400000006ff */
[----:B------:R-:W-:Y:S02]  /*9af0*/  ISETP.NE.AND P0, PT, R0, R49, PT ;  /* 0x000000310000720c */ /* 0x000fe40003f05270 */
[----:B------:R-:W-:-:S02]  /*9b00*/  LOP3.LUT R2, R2, 0xf0, RZ, 0xc0, !PT ;  /* 0x000000f002027812 */ /* 0x000fc400078ec0ff */
[----:B0-----:R-:W-:Y:S01]  /*9b10*/  ISETP.NE.OR P0, PT, RZ, UR12, P0 ;  /* 0x0000000cff007c0c */ /* 0x001fe20008705670 */
[----:B--2---:R-:W-:Y:S01]  /*9b20*/  UIMAD UR4, UR4, UR10, UR11 ;  /* 0x0000000a040472a4 */ /* 0x004fe2000f8e020b */
[----:B---3--:R-:W-:Y:S02]  /*9b30*/  IMAD.U32 R13, RZ, RZ, UR7 ;  /* 0x00000007ff0d7e24 */ /* 0x008fe4000f8e00ff */
[----:B------:R-:W-:Y:S01]  /*9b40*/  ISETP.GT.U32.OR P0, PT, R48, 0x2f, P0 ;  /* 0x0000002f3000780c */ /* 0x000fe20000704470 */
[----:B------:R-:W-:Y:S01]  /*9b50*/  IMAD R29, R29, UR7, R48 ;  /* 0x000000071d1d7c24 */ /* 0x000fe2000f8e0230 */
[----:B------:R-:W-:Y:S01]  /*9b60*/  UIMAD UR5, UR4, 0x30, URZ ;  /* 0x00000030040578a4 */ /* 0x000fe2000f8e02ff */
[----:B-1----:R-:W-:Y:S02]  /*9b70*/  LEA R3, R53, R4, 0x18 ;  /* 0x0000000435037211 */ /* 0x002fe400078ec0ff */
[----:B------:R-:W-:-:S03]  /*9b80*/  CS2R R4, SRZ ;  /* 0x0000000000047805 */ /* 0x000fc6000001ff00 */
[----:B------:R-:W-:Y:S01]  /*9b90*/  IMAD R23, R13, UR5, R48 ;  /* 0x000000050d177c24 */ /* 0x000fe2000f8e0230 */
[----:B------:R-:W-:-:S04]  /*9ba0*/  IADD3 R50, PT, PT, R3, R2, RZ ;  /* 0x0000000203327210 */ /* 0x000fc80007ffe0ff */
        /* <DEDUP_REMOVED lines=11> */
.L_x_1817:
[----:B-----5:R0:W-:Y:S02]  /*9c60*/  STS.128 [R50], R4 ;  /* 0x0000000432007388 */ /* 0x0201e40000000c00 */
.L_x_1816:
[----:B------:R-:W-:Y:S05]  /*9c70*/  BSYNC.RECONVERGENT B0 ;  /* 0x0000000000007941 */ /* 0x000fea0003800200 */
.L_x_1815:
[----:B------:R-:W-:Y:S01]  /*9c80*/  BAR.SYNC.DEFER_BLOCKING 0x0 ;  /* 0x0000000000007b1d */ /* 0x000fe20000010000 */
[----:B------:R-:W-:Y:S02]  /*9c90*/  ISETP.GT.U32.AND P0, PT, R48, 0x2f, PT ;  /* 0x0000002f3000780c */ /* 0x000fe40003f04070 */
[----:B------:R-:W-:Y:S02]  /*9ca0*/  CS2R R10, SRZ ;  /* 0x00000000000a7805 */ /* 0x000fe4000001ff00 */
[----:B------:R-:W-:Y:S01]  /*9cb0*/  CS2R R8, SRZ ;  /* 0x0000000000087805 */ /* 0x000fe2000001ff00 */
[----:B------:R-:W-:Y:S08]  /*9cc0*/  BSSY.RECONVERGENT B0, `(.L_x_1818) ;  /* 0x0000241000007945 */ /* 0x000ff00003800200 */
[----:B------:R-:W-:Y:S05]  /*9cd0*/  @P0 BRA `(.L_x_1819) ;  /* 0x0000002000fc0947 */ /* 0x000fea0003800000 */
[----:B------:R-:W1:Y:S01]  /*9ce0*/  LDC.64 R18, c[0x0][0x3c0] ;  /* 0x0000f000ff127b82 */ /* 0x000e620000000a00 */
[----:B------:R-:W-:Y:S01]  /*9cf0*/  VIMNMX R44, PT, PT, R13, UR40, PT ;  /* 0x000000280d2c7c48 */ /* 0x000fe2000bfe0100 */
[----:B------:R-:W-:Y:S01]  /*9d00*/  BSSY.RECONVERGENT B1, `(.L_x_1820) ;  /* 0x000014f000017945 */ /* 0x000fe20003800200 */
[----:B------:R-:W-:Y:S01]  /*9d10*/  IADD3 R51, PT, PT, R0, UR42, RZ ;  /* 0x0000002a00337c10 */ /* 0x000fe2000fffe0ff */
[----:B------:R-:W-:-:S03]  /*9d20*/  IMAD.MOV.U32 R11, RZ, RZ, RZ ;  /* 0x000000ffff0b7224 */ /* 0x000fc600078e00ff */
[----:B------:R-:W-:Y:S01]  /*9d30*/  ISETP.GE.AND P0, PT, R51, R44, PT ;  /* 0x0000002c3300720c */ /* 0x000fe20003f06270 */
[----:B-1----:R-:W-:-:S04]  /*9d40*/  IMAD.WIDE R2, R23, 0x4, R18 ;  /* 0x0000000417027825 */ /* 0x002fc800078e0212 */
[----:B------:R-:W-:-:S08]  /*9d50*/  IMAD.WIDE R18, R29, 0x4, R18 ;  /* 0x000000041d127825 */ /* 0x000fd000078e0212 */
[----:B------:R-:W-:Y:S05]  /*9d60*/  @P0 BRA `(.L_x_1821) ;  /* 0x0000001400200947 */ /* 0x000fea0003800000 */
[----:B------:R-:W-:-:S09]  /*9d70*/  UISETP.NE.AND UP0, UPT, UR12, URZ, UPT ;  /* 0x000000ff0c00728c */ /* 0x000fd2000bf05270 */
[----:B------:R-:W-:Y:S05]  /*9d80*/  BRA.U UP0, `(.L_x_1822) ;  /* 0x0000000900687547 */ /* 0x000fea000b800000 */
[----:B------:R-:W-:Y:S01]  /*9d90*/  ULOP3.LUT UR4, URZ, UR42, URZ, 0x33, !UPT ;  /* 0x0000002aff047292 */ /* 0x000fe2000f8e33ff */
[----:B------:R-:W-:Y:S01]  /*9da0*/  VIADDMNMX R9, R51, 0x4, R44, !PT ;  /* 0x0000000433097846 */ /* 0x000fe2000780012c */
[----:B------:R-:W1:Y:S01]  /*9db0*/  LDC.64 R40, c[0x0][0x458] ;  /* 0x00011600ff287b82 */ /* 0x000e620000000a00 */
[----:B------:R-:W-:Y:S01]  /*9dc0*/  UIMAD UR7, UR38, UR10, UR11 ;  /* 0x0000000a260772a4 */ /* 0x000fe2000f8e020b */
[----:B------:R-:W-:Y:S01]  /*9dd0*/  BSSY.RECONVERGENT B2, `(.L_x_1823) ;  /* 0x000003a000027945 */ /* 0x000fe20003800200 */
[----:B------:R-:W-:Y:S02]  /*9de0*/  MOV R42, R51 ;  /* 0x00000033002a7202 */ /* 0x000fe40000000f00 */
[----:B------:R-:W-:Y:S02]  /*9df0*/  CS2R R10, SRZ ;  /* 0x00000000000a7805 */ /* 0x000fe4000001ff00 */
[----:B------:R-:W-:Y:S01]  /*9e00*/  IADD3 R24, PT, PT, -R0, UR4, R9 ;  /* 0x0000000400187c10 */ /* 0x000fe2000fffe109 */
[----:B------:R-:W-:-:S03]  /*9e10*/  IMAD.U32 R9, RZ, RZ, UR7 ;  /* 0x00000007ff097e24 */ /* 0x000fc6000f8e00ff */
[C---:B------:R-:W-:Y:S01]  /*9e20*/  LOP3.LUT R8, R24.reuse, 0xc, RZ, 0xc0, !PT ;  /* 0x0000000c18087812 */ /* 0x040fe200078ec0ff */
[----:B------:R-:W-:Y:S01]  /*9e30*/  IMAD R9, R9, 0x30, R48 ;  /* 0x0000003009097824 */ /* 0x000fe200078e0230 */
[----:B------:R-:W-:Y:S02]  /*9e40*/  ISETP.GE.U32.AND P0, PT, R24, 0xc, PT ;  /* 0x0000000c1800780c */ /* 0x000fe40003f06070 */
[----:B------:R-:W-:Y:S01]  /*9e50*/  ISETP.NE.AND P1, PT, R8, 0xc, PT ;  /* 0x0000000c0800780c */ /* 0x000fe20003f25270 */
[----:B-1----:R-:W-:Y:S01]  /*9e60*/  IMAD.WIDE R40, R9, 0x4, R40 ;  /* 0x0000000409287825 */ /* 0x002fe200078e0228 */
[----:B------:R-:W-:-:S11]  /*9e70*/  CS2R R8, SRZ ;  /* 0x0000000000087805 */ /* 0x000fd6000001ff00 */
[----:B------:R-:W-:Y:S05]  /*9e80*/  @!P1 BRA `(.L_x_1824) ;  /* 0x0000000000b89947 */ /* 0x000fea0003800000 */
[----:B------:R1:W2:Y:S01]  /*9e90*/  LDS.128 R12, [R50] ;  /* 0x00000000320c7984 */ /* 0x0002a20000000c00 */
[----:B------:R-:W3:Y:S01]  /*9ea0*/  LDCU.64 UR8, c[0x0][0x3c0] ;  /* 0x00007800ff0877ac */ /* 0x000ee20008000a00 */
[----:B------:R-:W-:Y:S01]  /*9eb0*/  IMAD R20, R51, 0x30, RZ ;  /* 0x0000003033147824 */ /* 0x000fe200078e02ff */
[----:B------:R-:W-:Y:S01]  /*9ec0*/  LEA.HI R24, R24, 0x1, RZ, 0x1e ;  /* 0x0000000118187811 */ /* 0x000fe200078ff0ff */
[----:B------:R-:W-:Y:S02]  /*9ed0*/  VIADD R52, R52, 0x210 ;  /* 0x0000021034347836 */ /* 0x000fe40000000000 */
[----:B------:R-:W-:Y:S02]  /*9ee0*/  HFMA2 R8, -RZ, RZ, 0, 0 ;  /* 0x00000000ff087431 */ /* 0x000fe400000001ff */
[----:B------:R-:W-:Y:S01]  /*9ef0*/  IMAD.WIDE.U32 R20, R20, 0x4, RZ ;  /* 0x0000000414147825 */ /* 0x000fe200078e00ff */
[----:B------:R-:W-:Y:S02]  /*9f00*/  LOP3.LUT R24, R24, 0x3, RZ, 0xc0, !PT ;  /* 0x0000000318187812 */ /* 0x000fe400078ec0ff */
[----:B------:R-:W-:Y:S01]  /*9f10*/  LEA R53, R53, R52, 0x18 ;  /* 0x0000003435357211 */ /* 0x000fe200078ec0ff */
[----:B------:R-:W-:-:S02]  /*9f20*/  IMAD.MOV.U32 R42, RZ, RZ, R51 ;  /* 0x000000ffff2a7224 */ /* 0x000fc400078e0033 */
[----:B------:R-:W-:-:S04]  /*9f30*/  IMAD.WIDE R22, R23, 0x4, R20 ;  /* 0x0000000417167825 */ /* 0x000fc800078e0214 */
[----:B------:R-:W-:Y:S01]  /*9f40*/  IMAD.WIDE R20, R29, 0x4, R20 ;  /* 0x000000041d147825 */ /* 0x000fe200078e0214 */
[----:B---3--:R-:W-:-:S03]  /*9f50*/  IADD3 R32, P1, PT, R22, UR8, RZ ;  /* 0x0000000816207c10 */ /* 0x008fc6000ff3e0ff */
[----:B------:R-:W-:Y:S01]  /*9f60*/  IMAD R30, R0, 0x4, R53 ;  /* 0x00000004001e7824 */ /* 0x000fe200078e0235 */
[----:B------:R-:W-:Y:S01]  /*9f70*/  IADD3 R28, P2, PT, R20, UR8, RZ ;  /* 0x00000008141c7c10 */ /* 0x000fe2000ff5e0ff */
[----:B------:R-:W-:Y:S01]  /*9f80*/  IMAD.MOV R31, RZ, RZ, -R24 ;  /* 0x000000ffff1f7224 */ /* 0x000fe200078e0a18 */
[----:B------:R-:W-:Y:S02]  /*9f90*/  IADD3.X R35, PT, PT, R23, UR9, RZ, P1, !PT ;  /* 0x0000000917237c10 */ /* 0x000fe40008ffe4ff */
[----:B-1----:R-:W-:-:S09]  /*9fa0*/  IADD3.X R29, PT, PT, R21, UR9, RZ, P2, !PT ;  /* 0x00000009151d7c10 */ /* 0x002fd200097fe4ff */
.L_x_1825:
[----:B------:R-:W-:Y:S01]  /*9fb0*/  ISETP.NE.AND P1, PT, R16, RZ, PT ;  /* 0x000000ff1000720c */ /* 0x000fe20003f25270 */
[----:B-1--4-:R1:W2:Y:S04]  /*9fc0*/  LDG.E.128 R24, desc[UR36][R28.64] ;  /* 0x000000241c187981 */ /* 0x0122a8000c1e1d00 */
[----:B------:R3:W4:Y:S08]  /*9fd0*/  LDS R33, [R30] ;  /* 0x000000001e217984 */ /* 0x0007300000000800 */
[----:B------:R-:W5:Y:S01]  /*9fe0*/  @P1 LDG.E.128 R20, desc[UR36][R40.64] ;  /* 0x0000002428141981 */ /* 0x000f62000c1e1d00 */
[----:B------:R-:W-:Y:S01]  /*9ff0*/  VIADD R31, R31, 0x1 ;  /* 0x000000011f1f7836 */ /* 0x000fe20000000000 */
[----:B-1----:R-:W-:Y:S01]  /*a000*/  IADD3 R28, P3, PT, R28, 0x300, RZ ;  /* 0x000003001c1c7810 */ /* 0x002fe20007f7e0ff */
[----:B---3--:R-:W-:Y:S01]  /*a010*/  VIADD R30, R30, 0x10 ;  /* 0x000000101e1e7836 */ /* 0x008fe20000000000 */
[----:B------:R-:W-:-:S02]  /*a020*/  IADD3 R42, PT, PT, R42, 0x4, RZ ;  /* 0x000000042a2a7810 */ /* 0x000fc40007ffe0ff */
[----:B------:R-:W-:Y:S01]  /*a030*/  IADD3.X R29, PT, PT, RZ, R29, RZ, P3, !PT ;  /* 0x0000001dff1d7210 */ /* 0x000fe20001ffe4ff */
[----:B--2---:R-:W-:Y:S01]  /*a040*/  FADD.FTZ R24, R12, R24 ;  /* 0x000000180c187221 */ /* 0x004fe20000010000 */
[----:B------:R-:W-:Y:S01]  /*a050*/  FADD.FTZ R25, R13, R25 ;  /* 0x000000190d197221 */ /* 0x000fe20000010000 */
[----:B------:R-:W-:Y:S01]  /*a060*/  FADD.FTZ R26, R14, R26 ;  /* 0x0000001a0e1a7221 */ /* 0x000fe20000010000 */
[----:B------:R-:W-:Y:S01]  /*a070*/  FADD.FTZ R27, R15, R27 ;  /* 0x0000001b0f1b7221 */ /* 0x000fe20000010000 */
[----:B-----5:R-:W-:Y:S01]  /*a080*/  @P1 FMUL.FTZ R24, R24, R20 ;  /* 0x0000001418181220 */ /* 0x020fe20000410000 */
[----:B------:R-:W-:Y:S01]  /*a090*/  @P1 FMUL.FTZ R25, R25, R21 ;  /* 0x0000001519191220 */ /* 0x000fe20000410000 */
[----:B------:R-:W-:Y:S01]  /*a0a0*/  @P1 FMUL.FTZ R26, R26, R22 ;  /* 0x000000161a1a1220 */ /* 0x000fe20000410000 */
[----:B------:R-:W-:Y:S01]  /*a0b0*/  @P1 FMUL.FTZ R27, R27, R23 ;  /* 0x000000171b1b1220 */ /* 0x000fe20000410000 */
[----:B------:R-:W-:Y:S01]  /*a0c0*/  MOV R20, R32 ;  /* 0x0000002000147202 */ /* 0x000fe20000000f00 */
[----:B------:R-:W-:Y:S01]  /*a0d0*/  IMAD.MOV.U32 R21, RZ, RZ, R35 ;  /* 0x000000ffff157224 */ /* 0x000fe200078e0023 */
[----:B------:R-:W-:Y:S01]  /*a0e0*/  ISETP.NE.AND P1, PT, R31, RZ, PT ;  /* 0x000000ff1f00720c */ /* 0x000fe20003f25270 */
[C---:B----4-:R-:W-:Y:S01]  /*a0f0*/  FFMA.FTZ R8, R33.reuse, R24, R8 ;  /* 0x0000001821087223 */ /* 0x050fe20000010008 */
[----:B------:R-:W-:Y:S01]  /*a100*/  IADD3 R32, P2, PT, R32, 0x300, RZ ;  /* 0x0000030020207810 */ /* 0x000fe20007f5e0ff */
[C---:B------:R-:W-:Y:S01]  /*a110*/  FFMA.FTZ R9, R33.reuse, R25, R9 ;  /* 0x0000001921097223 */ /* 0x040fe20000010009 */
[----:B------:R1:W-:Y:S01]  /*a120*/  STG.E.128 desc[UR36][R20.64], R24 ;  /* 0x0000001814007986 */ /* 0x0003e2000c101d24 */
[C---:B------:R-:W-:Y:S01]  /*a130*/  FFMA.FTZ R10, R33.reuse, R26, R10 ;  /* 0x0000001a210a7223 */ /* 0x040fe2000001000a */
[----:B------:R-:W-:Y:S01]  /*a140*/  FFMA.FTZ R11, R33, R27, R11 ;  /* 0x0000001b210b7223 */ /* 0x000fe2000001000b */
[----:B------:R-:W-:-:S06]  /*a150*/  IMAD.X R35, RZ, RZ, R35, P2 ;  /* 0x000000ffff237224 */ /* 0x000fcc00010e0623 */
[----:B------:R-:W-:Y:S05]  /*a160*/  @P1 BRA `(.L_x_1825) ;  /* 0xfffffffc00901947 */ /* 0x000fea000383ffff */
.L_x_1824:
[----:B------:R-:W-:Y:S05]  /*a170*/  BSYNC.RECONVERGENT B2 ;  /* 0x0000000000027941 */ /* 0x000fea0003800200 */
.L_x_1823:
[----:B------:R-:W-:Y:S04]  /*a180*/  BSSY.RECONVERGENT B2, `(.L_x_1826) ;  /* 0x0000059000027945 */ /* 0x000fe80003800200 */
[----:B------:R-:W-:Y:S05]  /*a190*/  @!P0 BRA `(.L_x_1827) ;  /* 0x00000004005c8947 */ /* 0x000fea0003800000 */
[----:B------:R2:W3:Y:S01]  /*a1a0*/  LDS.128 R12, [R50] ;  /* 0x00000000320c7984 */ /* 0x0004e20000000c00 */
[----:B-1----:R-:W-:Y:S01]  /*a1b0*/  MOV R20, 0x400 ;  /* 0x0000040000147802 */ /* 0x002fe20000000f00 */
[----:B------:R-:W1:Y:S04]  /*a1c0*/  S2R R43, SR_CgaCtaId ;  /* 0x00000000002b7919 */ /* 0x000e680000008800 */
[----:B------:R-:W-:-:S05]  /*a1d0*/  VIADD R20, R20, 0x210 ;  /* 0x0000021014147836 */ /* 0x000fca0000000000 */
[----:B-12---:R-:W-:-:S07]  /*a1e0*/  LEA R43, R43, R20, 0x18 ;  /* 0x000000142b2b7211 */ /* 0x006fce00078ec0ff */
.L_x_1828:
[----:B------:R-:W-:Y:S01]  /*a1f0*/  ISETP.NE.AND P0, PT, R16, RZ, PT ;  /* 0x000000ff1000720c */ /* 0x000fe20003f05270 */
[----:B------:R-:W-:-:S04]  /*a200*/  IMAD R45, R42, 0x30, RZ ;  /* 0x000000302a2d7824 */ /* 0x000fc800078e02ff */
[----:B------:R-:W-:-:S05]  /*a210*/  IMAD.WIDE.U32 R24, R45, 0x4, R18 ;  /* 0x000000042d187825 */ /* 0x000fca00078e0012 */
[----:B------:R-:W3:Y:S04]  /*a220*/  LDG.E.128 R28, desc[UR36][R24.64] ;  /* 0x00000024181c7981 */ /* 0x000ee8000c1e1d00 */
[----:B--2---:R-:W2:Y:S01]  /*a230*/  @P0 LDG.E.128 R20, desc[UR36][R40.64] ;  /* 0x0000002428140981 */ /* 0x004ea2000c1e1d00 */
[C---:B------:R-:W-:Y:S02]  /*a240*/  VIADD R37, R45.reuse, 0xc0 ;  /* 0x000000c02d257836 */ /* 0x040fe40000000000 */
[----:B------:R-:W-:-:S04]  /*a250*/  IMAD.WIDE.U32 R32, R45, 0x4, R2 ;  /* 0x000000042d207825 */ /* 0x000fc800078e0002 */
[----:B------:R-:W-:-:S04]  /*a260*/  IMAD.WIDE.U32 R34, R37, 0x4, R18 ;  /* 0x0000000425227825 */ /* 0x000fc800078e0012 */
        /* <DEDUP_REMOVED lines=8> */
[----:B------:R1:W-:Y:S04]  /*a2f0*/  STG.E.128 desc[UR36][R32.64], R28 ;  /* 0x0000001c20007986 */ /* 0x0003e8000c101d24 */
[----:B----4-:R-:W2:Y:S04]  /*a300*/  LDG.E.128 R24, desc[UR36][R34.64] ;  /* 0x0000002422187981 */ /* 0x010ea8000c1e1d00 */
[----:B------:R-:W3:Y:S01]  /*a310*/  @P0 LDG.E.128 R20, desc[UR36][R40.64] ;  /* 0x0000002428140981 */ /* 0x000ee2000c1e1d00 */
[----:B------:R-:W-:Y:S01]  /*a320*/  IADD3 R47, PT, PT, R45, 0x180, RZ ;  /* 0x000001802d2f7810 */ /* 0x000fe20007ffe0ff */
[----:B------:R-:W-:-:S04]  /*a330*/  IMAD.WIDE.U32 R36, R37, 0x4, R2 ;  /* 0x0000000425247825 */ /* 0x000fc800078e0002 */
[----:B------:R-:W-:-:S04]  /*a340*/  IMAD.WIDE.U32 R38, R47, 0x4, R18 ;  /* 0x000000042f267825 */ /* 0x000fc800078e0012 */
        /* <DEDUP_REMOVED lines=8> */
[----:B------:R2:W-:Y:S04]  /*a3d0*/  STG.E.128 desc[UR36][R36.64], R24 ;  /* 0x0000001824007986 */ /* 0x0005e8000c101d24 */
[----:B------:R-:W3:Y:S04]  /*a3e0*/  LDG.E.128 R20, desc[UR36][R38.64] ;  /* 0x0000002426147981 */ /* 0x000ee8000c1e1d00 */
[----:B-1----:R-:W4:Y:S01]  /*a3f0*/  @P0 LDG.E.128 R32, desc[UR36][R40.64] ;  /* 0x0000002428200981 */ /* 0x002f22000c1e1d00 */
[----:B------:R-:W-:Y:S02]  /*a400*/  VIADD R59, R45, 0x240 ;  /* 0x000002402d3b7836 */ /* 0x000fe40000000000 */
[----:B------:R-:W-:-:S04]  /*a410*/  IMAD.WIDE.U32 R46, R47, 0x4, R2 ;  /* 0x000000042f2e7825 */ /* 0x000fc800078e0002 */
[----:B------:R-:W-:-:S04]  /*a420*/  IMAD.WIDE.U32 R52, R59, 0x4, R18 ;  /* 0x000000043b347825 */ /* 0x000fc800078e0012 */
[----:B------:R-:W-:-:S05]  /*a430*/  VIADD R54, R42, -UR42 ;  /* 0x8000002a2a367c36 */ /* 0x000fca0008000000 */
[----:B------:R-:W-:-:S05]  /*a440*/  LEA R57, R54, R43, 0x2 ;  /* 0x0000002b36397211 */ /* 0x000fca00078e10ff */
[----:B------:R-:W1:Y:S04]  /*a450*/  LDS R45, [R57] ;  /* 0x00000000392d7984 */ /* 0x000e680000000800 */
[----:B------:R-:W5:Y:S04]  /*a460*/  LDS R54, [R57+0x10] ;  /* 0x0000100039367984 */ /* 0x000f680000000800 */
[----:B------:R-:W0:Y:S04]  /*a470*/  LDS R55, [R57+0x20] ;  /* 0x0000200039377984 */ /* 0x000e280000000800 */
[----:B------:R-:W0:Y:S01]  /*a480*/  LDS R56, [R57+0x30] ;  /* 0x0000300039387984 */ /* 0x000e220000000800 */
[----:B---3--:R-:W-:Y:S01]  /*a490*/  FADD.FTZ R20, R12, R20 ;  /* 0x000000140c147221 */ /* 0x008fe20000010000 */
[----:B------:R-:W-:Y:S01]  /*a4a0*/  FADD.FTZ R21, R13, R21 ;  /* 0x000000150d157221 */ /* 0x000fe20000010000 */
[----:B------:R-:W-:Y:S01]  /*a4b0*/  FADD.FTZ R22, R14, R22 ;  /* 0x000000160e167221 */ /* 0x000fe20000010000 */
[----:B------:R-:W-:Y:S01]  /*a4c0*/  FADD.FTZ R23, R15, R23 ;  /* 0x000000170f177221 */ /* 0x000fe20000010000 */
[----:B----4-:R-:W-:Y:S01]  /*a4d0*/  @P0 FMUL.FTZ R20, R20, R32 ;  /* 0x0000002014140220 */ /* 0x010fe20000410000 */
[----:B------:R-:W-:Y:S01]  /*a4e0*/  @P0 FMUL.FTZ R21, R21, R33 ;  /* 0x0000002115150220 */ /* 0x000fe20000410000 */
[----:B------:R-:W-:Y:S01]  /*a4f0*/  @P0 FMUL.FTZ R22, R22, R34 ;  /* 0x0000002216160220 */ /* 0x000fe20000410000 */
[----:B------:R-:W-:-:S05]  /*a500*/  @P0 FMUL.FTZ R23, R23, R35 ;  /* 0x0000002317170220 */ /* 0x000fca0000410000 */
[----:B------:R3:W-:Y:S04]  /*a510*/  STG.E.128 desc[UR36][R46.64], R20 ;  /* 0x000000142e007986 */ /* 0x0007e8000c101d24 */
[----:B--2---:R-:W2:Y:S04]  /*a520*/  LDG.E.128 R36, desc[UR36][R52.64] ;  /* 0x0000002434247981 */ /* 0x004ea8000c1e1d00 */
[----:B------:R-:W4:Y:S01]  /*a530*/  @P0 LDG.E.128 R32, desc[UR36][R40.64] ;  /* 0x0000002428200981 */ /* 0x000f22000c1e1d00 */
[----:B------:R-:W-:Y:S02]  /*a540*/  VIADD R42, R42, 0x10 ;  /* 0x000000102a2a7836 */ /* 0x000fe40000000000 */
[----:B--2---:R-:W-:Y:S01]  /*a550*/  FADD.FTZ R36, R12, R36 ;  /* 0x000000240c247221 */ /* 0x004fe20000010000 */
[----:B------:R-:W-:Y:S01]  /*a560*/  FADD.FTZ R37, R13, R37 ;  /* 0x000000250d257221 */ /* 0x000fe20000010000 */
[----:B------:R-:W-:Y:S01]  /*a570*/  FADD.FTZ R38, R14, R38 ;  /* 0x000000260e267221 */ /* 0x000fe20000010000 */
[----:B------:R-:W-:Y:S01]  /*a580*/  FADD.FTZ R39, R15, R39 ;  /* 0x000000270f277221 */ /* 0x000fe20000010000 */
[----:B----4-:R-:W-:Y:S01]  /*a590*/  @P0 FMUL.FTZ R36, R36, R32 ;  /* 0x0000002024240220 */ /* 0x010fe20000410000 */
[----:B------:R-:W-:Y:S01]  /*a5a0*/  @P0 FMUL.FTZ R37, R37, R33 ;  /* 0x0000002125250220 */ /* 0x000fe20000410000 */
[----:B------:R-:W-:Y:S01]  /*a5b0*/  @P0 FMUL.FTZ R38, R38, R34 ;  /* 0x0000002226260220 */ /* 0x000fe20000410000 */
[----:B------:R-:W-:Y:S01]  /*a5c0*/  @P0 FMUL.FTZ R39, R39, R35 ;  /* 0x0000002327270220 */ /* 0x000fe20000410000 */
[----:B------:R-:W-:-:S04]  /*a5d0*/  IMAD.WIDE.U32 R32, R59, 0x4, R2 ;  /* 0x000000043b207825 */ /* 0x000fc800078e0002 */
[C---:B-1----:R-:W-:Y:S01]  /*a5e0*/  FFMA.FTZ R35, R45.reuse, R28, R8 ;  /* 0x0000001c2d237223 */ /* 0x042fe20000010008 */
[----:B------:R-:W-:Y:S01]  /*a5f0*/  ISETP.GE.AND P0, PT, R42, R44, PT ;  /* 0x0000002c2a00720c */ /* 0x000fe20003f06270 */
[C---:B------:R-:W-:Y:S01]  /*a600*/  FFMA.FTZ R8, R45.reuse, R29, R9 ;  /* 0x0000001d2d087223 */ /* 0x040fe20000010009 */
[C---:B------:R-:W-:Y:S01]  /*a610*/  FFMA.FTZ R9, R45.reuse, R30, R10 ;  /* 0x0000001e2d097223 */ /* 0x040fe2000001000a */
[----:B------:R2:W-:Y:S01]  /*a620*/  STG.E.128 desc[UR36][R32.64], R36 ;  /* 0x0000002420007986 */ /* 0x0005e2000c101d24 */
[----:B------:R-:W-:Y:S01]  /*a630*/  FFMA.FTZ R10, R45, R31, R11 ;  /* 0x0000001f2d0a7223 */ /* 0x000fe2000001000b */
[C---:B-----5:R-:W-:Y:S01]  /*a640*/  FFMA.FTZ R24, R54.reuse, R24, R35 ;  /* 0x0000001836187223 */ /* 0x060fe20000010023 */
[C---:B------:R-:W-:Y:S01]  /*a650*/  FFMA.FTZ R8, R54.reuse, R25, R8 ;  /* 0x0000001936087223 */ /* 0x040fe20000010008 */
[C---:B------:R-:W-:Y:S01]  /*a660*/  FFMA.FTZ R9, R54.reuse, R26, R9 ;  /* 0x0000001a36097223 */ /* 0x040fe20000010009 */
[----:B------:R-:W-:Y:S01]  /*a670*/  FFMA.FTZ R10, R54, R27, R10 ;  /* 0x0000001b360a7223 */ /* 0x000fe2000001000a */
[C---:B0-----:R-:W-:Y:S01]  /*a680*/  FFMA.FTZ R11, R55.reuse, R20, R24 ;  /* 0x00000014370b7223 */ /* 0x041fe20000010018 */
[C---:B---3--:R-:W-:Y:S01]  /*a690*/  FFMA.FTZ R20, R55.reuse, R21, R8 ;  /* 0x0000001537147223 */ /* 0x048fe20000010008 */
[C---:B------:R-:W-:Y:S01]  /*a6a0*/  FFMA.FTZ R21, R55.reuse, R22, R9 ;  /* 0x0000001637157223 */ /* 0x040fe20000010009 */
[----:B------:R-:W-:Y:S01]  /*a6b0*/  FFMA.FTZ R22, R55, R23, R10 ;  /* 0x0000001737167223 */ /* 0x000fe2000001000a */
[C---:B------:R-:W-:Y:S01]  /*a6c0*/  FFMA.FTZ R8, R56.reuse, R36, R11 ;  /* 0x0000002438087223 */ /* 0x040fe2000001000b */
[C---:B------:R-:W-:Y:S01]  /*a6d0*/  FFMA.FTZ R9, R56.reuse, R37, R20 ;  /* 0x0000002538097223 */ /* 0x040fe20000010014 */
[C---:B------:R-:W-:Y:S01]  /*a6e0*/  FFMA.FTZ R10, R56.reuse, R38, R21 ;  /* 0x00000026380a7223 */ /* 0x040fe20000010015 */
[----:B------:R-:W-:Y:S01]  /*a6f0*/  FFMA.FTZ R11, R56, R39, R22 ;  /* 0x00000027380b7223 */ /* 0x000fe20000010016 */
[----:B------:R-:W-:Y:S06]  /*a700*/  @!P0 BRA `(.L_x_1828) ;  /* 0xfffffff800b88947 */ /* 0x000fec000383ffff */
.L_x_1827:
[----:B------:R-:W-:Y:S05]  /*a710*/  BSYNC.RECONVERGENT B2 ;  /* 0x0000000000027941 */ /* 0x000fea0003800200 */
.L_x_1826:
[----:B------:R-:W-:Y:S05]  /*a720*/  BRA `(.L_x_1821) ;  /* 0x0000000800b07947 */ /* 0x000fea0003800000 */
.L_x_1822:
[----:B------:R-:W-:Y:S01]  /*a730*/  ULOP3.LUT UR4, URZ, UR42, URZ, 0x33, !UPT ;  /* 0x0000002aff047292 */ /* 0x000fe2000f8e33ff */
[----:B------:R-:W-:Y:S01]  /*a740*/  VIADDMNMX R55, R51, 0x4, R44, !PT ;  /* 0x0000000433377846 */ /* 0x000fe2000780012c */
[----:B------:R-:W-:Y:S01]  /*a750*/  BSSY.RECONVERGENT B2, `(.L_x_1829) ;  /* 0x0000056000027945 */ /* 0x000fe20003800200 */
[----:B------:R-:W-:Y:S01]  /*a760*/  IMAD.MOV.U32 R54, RZ, RZ, R51 ;  /* 0x000000ffff367224 */ /* 0x000fe200078e0033 */
[----:B------:R-:W-:Y:S02]  /*a770*/  CS2R R8, SRZ ;  /* 0x0000000000087805 */ /* 0x000fe4000001ff00 */
[----:B------:R-:W-:Y:S02]  /*a780*/  CS2R R10, SRZ ;  /* 0x00000000000a7805 */ /* 0x000fe4000001ff00 */
[----:B------:R-:W-:-:S04]  /*a790*/  IADD3 R55, PT, PT, -R0, UR4, R55 ;  /* 0x0000000400377c10 */ /* 0x000fc8000fffe137 */
[C---:B------:R-:W-:Y:S02]  /*a7a0*/  ISETP.GE.U32.AND P0, PT, R55.reuse, 0x1c, PT ;  /* 0x0000001c3700780c */ /* 0x040fe40003f06070 */
[----:B------:R-:W-:-:S04]  /*a7b0*/  LEA.HI R57, R55, 0x1, RZ, 0x1e ;  /* 0x0000000137397811 */ /* 0x000fc800078ff0ff */
[----:B------:R-:W-:-:S04]  /*a7c0*/  LOP3.LUT R66, R57, 0x7, RZ, 0xc0, !PT ;  /* 0x0000000739427812 */ /* 0x000fc800078ec0ff */
[----:B------:R-:W-:-:S03]  /*a7d0*/  ISETP.NE.AND P1, PT, R66, RZ, PT ;  /* 0x000000ff4200720c */ /* 0x000fc60003f25270 */
[----:B------:R-:W-:Y:S10]  /*a7e0*/  @!P0 BRA `(.L_x_1830) ;  /* 0x0000000400308947 */ /* 0x000ff40003800000 */
[----:B------:R-:W-:Y:S01]  /*a7f0*/  IADD3 R58, PT, PT, R52, 0x210, RZ ;  /* 0x00000210343a7810 */ /* 0x000fe20007ffe0ff */
[----:B------:R-:W-:Y:S01]  /*a800*/  IMAD.MOV.U32 R56, RZ, RZ, RZ ;  /* 0x000000ffff387224 */ /* 0x000fe200078e00ff */
[----:B------:R-:W-:Y:S01]  /*a810*/  LOP3.LUT R59, R57, 0x7ffffff8, RZ, 0xc0, !PT ;  /* 0x7ffffff8393b7812 */ /* 0x000fe200078ec0ff */
[----:B------:R-:W-:Y:S01]  /*a820*/  IMAD.MOV.U32 R54, RZ, RZ, R51 ;  /* 0x000000ffff367224 */ /* 0x000fe200078e0033 */
[----:B------:R-:W-:Y:S02]  /*a830*/  MOV R8, RZ ;  /* 0x000000ff00087202 */ /* 0x000fe40000000f00 */
[----:B------:R-:W-:-:S07]  /*a840*/  LEA R58, R53, R58, 0x18 ;  /* 0x0000003a353a7211 */ /* 0x000fce00078ec0ff */
.L_x_1831:
[----:B------:R-:W-:-:S04]  /*a850*/  IMAD R39, R54, 0x30, RZ ;  /* 0x0000003036277824 */ /* 0x000fc800078e02ff */
[----:B------:R-:W-:-:S04]  /*a860*/  IMAD.WIDE.U32 R12, R39, 0x4, R18 ;  /* 0x00000004270c7825 */ /* 0x000fc800078e0012 */
[C---:B------:R-:W-:Y:S02]  /*a870*/  VIADD R21, R39.reuse, 0xc0 ;  /* 0x000000c027157836 */ /* 0x040fe40000000000 */
[----:B------:R-:W-:Y:S01]  /*a880*/  VIADD R25, R39, 0x180 ;  /* 0x0000018027197836 */ /* 0x000fe20000000000 */
[----:B------:R-:W2:Y:S01]  /*a890*/  LDG.E.128 R12, desc[UR36][R12.64] ;  /* 0x000000240c0c7981 */ /* 0x000ea2000c1e1d00 */
[----:B------:R-:W-:Y:S01]  /*a8a0*/  IMAD.WIDE.U32 R20, R21, 0x4, R18 ;  /* 0x0000000415147825 */ /* 0x000fe200078e0012 */
[----:B------:R-:W-:-:S03]  /*a8b0*/  IADD3 R29, PT, PT, R39, 0x240, RZ ;  /* 0x00000240271d7810 */ /* 0x000fc60007ffe0ff */
[--C-:B------:R-:W-:Y:S02]  /*a8c0*/  IMAD.WIDE.U32 R24, R25, 0x4, R18.reuse ;  /* 0x0000000419187825 */ /* 0x100fe400078e0012 */
[----:B------:R-:W3:Y:S02]  /*a8d0*/  LDG.E.128 R20, desc[UR36][R20.64] ;  /* 0x0000002414147981 */ /* 0x000ee4000c1e1d00 */
[----:B------:R-:W-:Y:S02]  /*a8e0*/  VIADD R33, R39, 0x300 ;  /* 0x0000030027217836 */ /* 0x000fe40000000000 */
[----:B------:R-:W-:Y:S01]  /*a8f0*/  IMAD.WIDE.U32 R28, R29, 0x4, R18 ;  /* 0x000000041d1c7825 */ /* 0x000fe200078e0012 */
[----:B----4-:R-:W4:Y:S03]  /*a900*/  LDG.E.128 R24, desc[UR36][R24.64] ;  /* 0x0000002418187981 */ /* 0x010f26000c1e1d00 */
[----:B------:R-:W-:-:S02]  /*a910*/  VIADD R37, R39, 0x3c0 ;  /* 0x000003c027257836 */ /* 0x000fc40000000000 */
[--C-:B------:R-:W-:Y:S01]  /*a920*/  IMAD.WIDE.U32 R32, R33, 0x4, R18.reuse ;  /* 0x0000000421207825 */ /* 0x100fe200078e0012 */
[----:B------:R-:W5:Y:S01]  /*a930*/  LDG.E.128 R28, desc[UR36][R28.64] ;  /* 0x000000241c1c7981 */ /* 0x000f62000c1e1d00 */
[----:B------:R-:W-:Y:S02]  /*a940*/  IADD3 R41, PT, PT, R39, 0x480, RZ ;  /* 0x0000048027297810 */ /* 0x000fe40007ffe0ff */
[--C-:B------:R-:W-:Y:S02]  /*a950*/  IMAD.WIDE.U32 R36, R37, 0x4, R18.reuse ;  /* 0x0000000425247825 */ /* 0x100fe400078e0012 */
[----:B------:R-:W5:Y:S02]  /*a960*/  LDG.E.128 R32, desc[UR36][R32.64] ;  /* 0x0000002420207981 */ /* 0x000f64000c1e1d00 */
[----:B------:R-:W-:Y:S02]  /*a970*/  VIADD R45, R39, 0x540 ;  /* 0x00000540272d7836 */ /* 0x000fe40000000000 */
[--C-:B------:R-:W-:Y:S01]  /*a980*/  IMAD.WIDE.U32 R40, R41, 0x4, R18.reuse ;  /* 0x0000000429287825 */ /* 0x100fe200078e0012 */
[----:B------:R-:W5:Y:S03]  /*a990*/  LDG.E.128 R36, desc[UR36][R36.64] ;  /* 0x0000002424247981 */ /* 0x000f66000c1e1d00 */
[----:B------:R-:W-:-:S02]  /*a9a0*/  IMAD.WIDE.U32 R44, R45, 0x4, R18 ;  /* 0x000000042d2c7825 */ /* 0x000fc400078e0012 */
[----:B------:R-:W5:Y:S04]  /*a9b0*/  LDG.E.128 R40, desc[UR36][R40.64] ;  /* 0x0000002428287981 */ /* 0x000f68000c1e1d00 */
[----:B------:R-:W5:Y:S01]  /*a9c0*/  LDG.E.128 R44, desc[UR36][R44.64] ;  /* 0x000000242c2c7981 */ /* 0x000f62000c1e1d00 */
[----:B------:R-:W-:-:S05]  /*a9d0*/  VIADD R61, R54, -UR42 ;  /* 0x8000002a363d7c36 */ /* 0x000fca0008000000 */
[----:B------:R-:W-:-:S05]  /*a9e0*/  LEA R67, R61, R58, 0x2 ;  /* 0x0000003a3d437211 */ /* 0x000fca00078e10ff */
[----:B------:R-:W2:Y:S04]  /*a9f0*/  LDS R68, [R67] ;  /* 0x0000000043447984 */ /* 0x000ea80000000800 */
[----:B------:R-:W3:Y:S04]  /*aa00*/  LDS R70, [R67+0x10] ;  /* 0x0000100043467984 */ /* 0x000ee80000000800 */
[----:B------:R-:W4:Y:S04]  /*aa10*/  LDS R64, [R67+0x20] ;  /* 0x0000200043407984 */ /* 0x000f280000000800 */
[----:B------:R-:W5:Y:S04]  /*aa20*/  LDS R63, [R67+0x30] ;  /* 0x00003000433f7984 */ /* 0x000f680000000800 */
[----:B------:R-:W1:Y:S04]  /*aa30*/  LDS R62, [R67+0x40] ;  /* 0x00004000433e7984 */ /* 0x000e680000000800 */
[----:B------:R-:W0:Y:S04]  /*aa40*/  LDS R61, [R67+0x50] ;  /* 0x00005000433d7984 */ /* 0x000e280000000800 */
[----:B------:R-:W0:Y:S04]  /*aa50*/  LDS R60, [R67+0x60] ;  /* 0x00006000433c7984 */ /* 0x000e280000000800 */
[----:B------:R-:W0:Y:S01]  /*aa60*/  LDS R65, [R67+0x70] ;  /* 0x0000700043417984 */ /* 0x000e220000000800 */
[----:B------:R-:W-:-:S05]  /*aa70*/  VIADD R56, R56, 0x8 ;  /* 0x0000000838387836 */ /* 0x000fca0000000000 */
[----:B------:R-:W-:Y:S01]  /*aa80*/  ISETP.NE.AND P0, PT, R56, R59, PT ;  /* 0x0000003b3800720c */ /* 0x000fe20003f05270 */
[----:B------:R-:W-:Y:S02]  /*aa90*/  VIADD R54, R54, 0x20 ;  /* 0x0000002036367836 */ /* 0x000fe40000000000 */
[-C--:B--2---:R-:W-:Y:S01]  /*aaa0*/  FFMA.FTZ R69, R12, R68.reuse, R8 ;  /* 0x000000440c457223 */ /* 0x084fe20000010008 */
[-C--:B------:R-:W-:Y:S01]  /*aab0*/  FFMA.FTZ R8, R13, R68.reuse, R9 ;  /* 0x000000440d087223 */ /* 0x080fe20000010009 */
[-C--:B------:R-:W-:Y:S01]  /*aac0*/  FFMA.FTZ R9, R14, R68.reuse, R10 ;  /* 0x000000440e097223 */ /* 0x080fe2000001000a */
[----:B------:R-:W-:Y:S02]  /*aad0*/  FFMA.FTZ R68, R15, R68, R11 ;  /* 0x000000440f447223 */ /* 0x000fe4000001000b */
[-C--:B---3--:R-:W-:Y:S01]  /*aae0*/  FFMA.FTZ R8, R21, R70.reuse, R8 ;  /* 0x0000004615087223 */ /* 0x088fe20000010008 */
[-C--:B------:R-:W-:Y:S01]  /*aaf0*/  FFMA.FTZ R9, R22, R70.reuse, R9 ;  /* 0x0000004616097223 */ /* 0x080fe20000010009 */
[-C--:B------:R-:W-:Y:S01]  /*ab00*/  FFMA.FTZ R69, R20, R70.reuse, R69 ;  /* 0x0000004614457223 */ /* 0x080fe20000010045 */
[----:B------:R-:W-:Y:S01]  /*ab10*/  FFMA.FTZ R68, R23, R70, R68 ;  /* 0x0000004617447223 */ /* 0x000fe20000010044 */
[-C--:B----4-:R-:W-:Y:S01]  /*ab20*/  FFMA.FTZ R8, R25, R64.reuse, R8 ;  /* 0x0000004019087223 */ /* 0x090fe20000010008 */
[-C--:B------:R-:W-:Y:S01]  /*ab30*/  FFMA.FTZ R9, R26, R64.reuse, R9 ;  /* 0x000000401a097223 */ /* 0x080fe20000010009 */
[-C--:B------:R-:W-:Y:S01]  /*ab40*/  FFMA.FTZ R69, R24, R64.reuse, R69 ;  /* 0x0000004018457223 */ /* 0x080fe20000010045 */
[----:B------:R-:W-:Y:S01]  /*ab50*/  FFMA.FTZ R68, R27, R64, R68 ;  /* 0x000000401b447223 */ /* 0x000fe20000010044 */
[-C--:B-----5:R-:W-:Y:S01]  /*ab60*/  FFMA.FTZ R8, R29, R63.reuse, R8 ;  /* 0x0000003f1d087223 */ /* 0x0a0fe20000010008 */
[-C--:B------:R-:W-:Y:S01]  /*ab70*/  FFMA.FTZ R9, R30, R63.reuse, R9 ;  /* 0x0000003f1e097223 */ /* 0x080fe20000010009 */
[-C--:B------:R-:W-:Y:S01]  /*ab80*/  FFMA.FTZ R69, R28, R63.reuse, R69 ;  /* 0x0000003f1c457223 */ /* 0x080fe20000010045 */
[----:B------:R-:W-:Y:S01]  /*ab90*/  FFMA.FTZ R68, R31, R63, R68 ;  /* 0x0000003f1f447223 */ /* 0x000fe20000010044 */
[-C--:B-1----:R-:W-:Y:S01]  /*aba0*/  FFMA.FTZ R8, R33, R62.reuse, R8 ;  /* 0x0000003e21087223 */ /* 0x082fe20000010008 */
[-C--:B------:R-:W-:Y:S01]  /*abb0*/  FFMA.FTZ R9, R34, R62.reuse, R9 ;  /* 0x0000003e22097223 */ /* 0x080fe20000010009 */
[-C--:B------:R-:W-:Y:S01]  /*abc0*/  FFMA.FTZ R69, R32, R62.reuse, R69 ;  /* 0x0000003e20457223 */ /* 0x080fe20000010045 */
[----:B------:R-:W-:Y:S01]  /*abd0*/  FFMA.FTZ R68, R35, R62, R68 ;  /* 0x0000003e23447223 */ /* 0x000fe20000010044 */
[-C--:B0-----:R-:W-:Y:S01]  /*abe0*/  FFMA.FTZ R8, R37, R61.reuse, R8 ;  /* 0x0000003d25087223 */ /* 0x081fe20000010008 */
[-C--:B------:R-:W-:Y:S01]  /*abf0*/  FFMA.FTZ R9, R38, R61.reuse, R9 ;  /* 0x0000003d26097223 */ /* 0x080fe20000010009 */
[-C--:B------:R-:W-:Y:S01]  /*ac00*/  FFMA.FTZ R69, R36, R61.reuse, R69 ;  /* 0x0000003d24457223 */ /* 0x080fe20000010045 */
[----:B------:R-:W-:Y:S01]  /*ac10*/  FFMA.FTZ R68, R39, R61, R68 ;  /* 0x0000003d27447223 */ /* 0x000fe20000010044 */
[-C--:B------:R-:W-:Y:S01]  /*ac20*/  FFMA.FTZ R10, R41, R60.reuse, R8 ;  /* 0x0000003c290a7223 */ /* 0x080fe20000010008 */
[-C--:B------:R-:W-:Y:S01]  /*ac30*/  FFMA.FTZ R11, R42, R60.reuse, R9 ;  /* 0x0000003c2a0b7223 */ /* 0x080fe20000010009 */
[-C--:B------:R-:W-:Y:S01]  /*ac40*/  FFMA.FTZ R69, R40, R60.reuse, R69 ;  /* 0x0000003c28457223 */ /* 0x080fe20000010045 */
[----:B------:R-:W-:Y:S01]  /*ac50*/  FFMA.FTZ R68, R43, R60, R68 ;  /* 0x0000003c2b447223 */ /* 0x000fe20000010044 */
[-C--:B------:R-:W-:Y:S01]  /*ac60*/  FFMA.FTZ R9, R45, R65.reuse, R10 ;  /* 0x000000412d097223 */ /* 0x080fe2000001000a */
[-C--:B------:R-:W-:Y:S01]  /*ac70*/  FFMA.FTZ R10, R46, R65.reuse, R11 ;  /* 0x000000412e0a7223 */ /* 0x080fe2000001000b */
[-C--:B------:R-:W-:Y:S01]  /*ac80*/  FFMA.FTZ R8, R44, R65.reuse, R69 ;  /* 0x000000412c087223 */ /* 0x080fe20000010045 */
[----:B------:R-:W-:Y:S01]  /*ac90*/  FFMA.FTZ R11, R47, R65, R68 ;  /* 0x000000412f0b7223 */ /* 0x000fe20000010044 */
[----:B------:R-:W-:Y:S06]  /*aca0*/  @P0 BRA `(.L_x_1831) ;  /* 0xfffffff800e80947 */ /* 0x000fec000383ffff */
.L_x_1830:
[----:B------:R-:W-:Y:S05]  /*acb0*/  BSYNC.RECONVERGENT B2 ;  /* 0x0000000000027941 */ /* 0x000fea0003800200 */
.L_x_1829:
[----:B------:R-:W-:Y:S05]  /*acc0*/  @!P1 BRA `(.L_x_1821) ;  /* 0x0000000400489947 */ /* 0x000fea0003800000 */
[----:B------:R-:W-:Y:S01]  /*acd0*/  ISETP.GE.U32.AND P0, PT, R66, 0x4, PT ;  /* 0x000000044200780c */ /* 0x000fe20003f06070 */
[----:B------:R-:W-:Y:S01]  /*ace0*/  BSSY.RECONVERGENT B2, `(.L_x_1832) ;  /* 0x0000028000027945 */ /* 0x000fe20003800200 */
[----:B------:R-:W-:-:S11]  /*acf0*/  LOP3.LUT P1, R57, R57, 0x3, RZ, 0xc0, !PT ;  /* 0x0000000339397812 */ /* 0x000fd6000782c0ff */
[----:B------:R-:W-:Y:S05]  /*ad00*/  @!P0 BRA `(.L_x_1833) ;  /* 0x0000000000948947 */ /* 0x000fea0003800000 */
[----:B------:R-:W-:-:S04]  /*ad10*/  IMAD R23, R54, 0x30, RZ ;  /* 0x0000003036177824 */ /* 0x000fc800078e02ff */
[C---:B------:R-:W-:Y:S01]  /*ad20*/  IMAD.WIDE.U32 R12, R23.reuse, 0x4, R18 ;  /* 0x00000004170c7825 */ /* 0x040fe200078e0012 */
[----:B------:R-:W-:-:S03]  /*ad30*/  IADD3 R21, PT, PT, R23, 0xc0, RZ ;  /* 0x000000c017157810 */ /* 0x000fc60007ffe0ff */
[----:B------:R-:W-:Y:S02]  /*ad40*/  VIADD R25, R23, 0x180 ;  /* 0x0000018017197836 */ /* 0x000fe40000000000 */
[--C-:B------:R-:W-:Y:S01]  /*ad50*/  IMAD.WIDE.U32 R20, R21, 0x4, R18.reuse ;  /* 0x0000000415147825 */ /* 0x100fe200078e0012 */
[----:B------:R-:W2:Y:S03]  /*ad60*/  LDG.E.128 R12, desc[UR36][R12.64] ;  /* 0x000000240c0c7981 */ /* 0x000ea6000c1e1d00 */
[----:B------:R-:W-:Y:S02]  /*ad70*/  VIADD R29, R23, 0x240 ;  /* 0x00000240171d7836 */ /* 0x000fe40000000000 */
[--C-:B------:R-:W-:Y:S01]  /*ad80*/  IMAD.WIDE.U32 R24, R25, 0x4, R18.reuse ;  /* 0x0000000419187825 */ /* 0x100fe200078e0012 */
[----:B------:R-:W3:Y:S03]  /*ad90*/  LDG.E.128 R20, desc[UR36][R20.64] ;  /* 0x0000002414147981 */ /* 0x000ee6000c1e1d00 */
[----:B------:R-:W-:-:S02]  /*ada0*/  IMAD.WIDE.U32 R28, R29, 0x4, R18 ;  /* 0x000000041d1c7825 */ /* 0x000fc400078e0012 */
[----:B----4-:R-:W4:Y:S04]  /*adb0*/  LDG.E.128 R24, desc[UR36][R24.64] ;  /* 0x0000002418187981 */ /* 0x010f28000c1e1d00 */
[----:B------:R-:W5:Y:S01]  /*adc0*/  LDG.E.128 R28, desc[UR36][R28.64] ;  /* 0x000000241c1c7981 */ /* 0x000f62000c1e1d00 */
[----:B------:R-:W-:Y:S01]  /*add0*/  IADD3 R34, PT, PT, R52, 0x210, RZ ;  /* 0x0000021034227810 */ /* 0x000fe20007ffe0ff */
[C---:B------:R-:W-:Y:S01]  /*ade0*/  VIADD R32, R54.reuse, -UR42 ;  /* 0x8000002a36207c36 */ /* 0x040fe20008000000 */
[----:B------:R-:W-:Y:S02]  /*adf0*/  IADD3 R54, PT, PT, R54, 0x10, RZ ;  /* 0x0000001036367810 */ /* 0x000fe40007ffe0ff */
[----:B------:R-:W-:-:S05]  /*ae00*/  LEA R33, R53, R34, 0x18 ;  /* 0x0000002235217211 */ /* 0x000fca00078ec0ff */
[----:B------:R-:W-:-:S05]  /*ae10*/  IMAD R32, R32, 0x4, R33 ;  /* 0x0000000420207824 */ /* 0x000fca00078e0221 */
[----:B------:R-:W2:Y:S04]  /*ae20*/  LDS R33, [R32] ;  /* 0x0000000020217984 */ /* 0x000ea80000000800 */
[----:B------:R-:W3:Y:S04]  /*ae30*/  LDS R34, [R32+0x10] ;  /* 0x0000100020227984 */ /* 0x000ee80000000800 */
[----:B------:R-:W4:Y:S04]  /*ae40*/  LDS R36, [R32+0x20] ;  /* 0x0000200020247984 */ /* 0x000f280000000800 */
[----:B------:R-:W5:Y:S01]  /*ae50*/  LDS R37, [R32+0x30] ;  /* 0x0000300020257984 */ /* 0x000f620000000800 */
[-C--:B--2---:R-:W-:Y:S01]  /*ae60*/  FFMA.FTZ R35, R12, R33.reuse, R8 ;  /* 0x000000210c237223 */ /* 0x084fe20000010008 */
[-C--:B------:R-:W-:Y:S01]  /*ae70*/  FFMA.FTZ R8, R13, R33.reuse, R9 ;  /* 0x000000210d087223 */ /* 0x080fe20000010009 */
[-C--:B------:R-:W-:Y:S01]  /*ae80*/  FFMA.FTZ R9, R14, R33.reuse, R10 ;  /* 0x000000210e097223 */ /* 0x080fe2000001000a */
[----:B------:R-:W-:Y:S01]  /*ae90*/  FFMA.FTZ R10, R15, R33, R11 ;  /* 0x000000210f0a7223 */ /* 0x000fe2000001000b */
        /* <DEDUP_REMOVED lines=11> */
[----:B------:R-:W-:-:S07]  /*af50*/  FFMA.FTZ R11, R31, R37, R36 ;  /* 0x000000251f0b7223 */ /* 0x000fce0000010024 */
.L_x_1833:
[----:B------:R-:W-:Y:S05]  /*af60*/  BSYNC.RECONVERGENT B2 ;  /* 0x0000000000027941 */ /* 0x000fea0003800200 */
.L_x_1832:
[----:B------:R-:W-:Y:S05]  /*af70*/  @!P1 BRA `(.L_x_1821) ;  /* 0x00000000009c9947 */ /* 0x000fea0003800000 */
[----:B------:R-:W-:Y:S01]  /*af80*/  ISETP.NE.AND P1, PT, R57, 0x1, PT ;  /* 0x000000013900780c */ /* 0x000fe20003f25270 */
[----:B------:R-:W-:Y:S01]  /*af90*/  BSSY.RECONVERGENT B2, `(.L_x_1834) ;  /* 0x0000018000027945 */ /* 0x000fe20003800200 */
[----:B------:R-:W-:-:S11]  /*afa0*/  LOP3.LUT P0, RZ, R55, 0x4, RZ, 0xc0, !PT ;  /* 0x0000000437ff7812 */ /* 0x000fd6000780c0ff */
[----:B------:R-:W-:Y:S05]  /*afb0*/  @!P1 BRA `(.L_x_1835) ;  /* 0x0000000000549947 */ /* 0x000fea0003800000 */
[----:B------:R-:W-:-:S04]  /*afc0*/  IMAD R13, R54, 0x30, RZ ;  /* 0x00000030360d7824 */ /* 0x000fc800078e02ff */
[C---:B------:R-:W-:Y:S02]  /*afd0*/  VIADD R21, R13.reuse, 0xc0 ;  /* 0x000000c00d157836 */ /* 0x040fe40000000000 */
[----:B------:R-:W-:-:S04]  /*afe0*/  IMAD.WIDE.U32 R12, R13, 0x4, R18 ;  /* 0x000000040d0c7825 */ /* 0x000fc800078e0012 */
[----:B------:R-:W-:Y:S02]  /*aff0*/  IMAD.WIDE.U32 R20, R21, 0x4, R18 ;  /* 0x0000000415147825 */ /* 0x000fe400078e0012 */
[----:B------:R-:W2:Y:S04]  /*b000*/  LDG.E.128 R12, desc[UR36][R12.64] ;  /* 0x000000240c0c7981 */ /* 0x000ea8000c1e1d00 */
[----:B------:R-:W3:Y:S01]  /*b010*/  LDG.E.128 R20, desc[UR36][R20.64] ;  /* 0x0000002414147981 */ /* 0x000ee2000c1e1d00 */
[----:B----4-:R-:W-:Y:S01]  /*b020*/  VIADD R26, R52, 0x210 ;  /* 0x00000210341a7836 */ /* 0x010fe20000000000 */
[C---:B------:R-:W-:Y:S01]  /*b030*/  IADD3 R24, PT, PT, R54.reuse, -UR42, RZ ;  /* 0x8000002a36187c10 */ /* 0x040fe2000fffe0ff */
[----:B------:R-:W-:-:S03]  /*b040*/  VIADD R54, R54, 0x8 ;  /* 0x0000000836367836 */ /* 0x000fc60000000000 */
[----:B------:R-:W-:-:S05]  /*b050*/  LEA R25, R53, R26, 0x18 ;  /* 0x0000001a35197211 */ /* 0x000fca00078ec0ff */
[----:B------:R-:W-:-:S05]  /*b060*/  IMAD R24, R24, 0x4, R25 ;  /* 0x0000000418187824 */ /* 0x000fca00078e0219 */
[----:B------:R-:W2:Y:S04]  /*b070*/  LDS R25, [R24] ;  /* 0x0000000018197984 */ /* 0x000ea80000000800 */
[----:B------:R-:W3:Y:S01]  /*b080*/  LDS R28, [R24+0x10] ;  /* 0x00001000181c7984 */ /* 0x000ee20000000800 */
[-C--:B--2---:R-:W-:Y:S01]  /*b090*/  FFMA.FTZ R27, R12, R25.reuse, R8 ;  /* 0x000000190c1b7223 */ /* 0x084fe20000010008 */
[-C--:B------:R-:W-:Y:S01]  /*b0a0*/  FFMA.FTZ R26, R13, R25.reuse, R9 ;  /* 0x000000190d1a7223 */ /* 0x080fe20000010009 */
[-C--:B------:R-:W-:Y:S01]  /*b0b0*/  FFMA.FTZ R29, R14, R25.reuse, R10 ;  /* 0x000000190e1d7223 */ /* 0x080fe2000001000a */
[----:B------:R-:W-:Y:S01]  /*b0c0*/  FFMA.FTZ R12, R15, R25, R11 ;  /* 0x000000190f0c7223 */ /* 0x000fe2000001000b */
[-C--:B---3--:R-:W-:Y:S01]  /*b0d0*/  FFMA.FTZ R8, R20, R28.reuse, R27 ;  /* 0x0000001c14087223 */ /* 0x088fe2000001001b */
[-C--:B------:R-:W-:Y:S01]  /*b0e0*/  FFMA.FTZ R9, R21, R28.reuse, R26 ;  /* 0x0000001c15097223 */ /* 0x080fe2000001001a */
[-C--:B------:R-:W-:Y:S01]  /*b0f0*/  FFMA.FTZ R10, R22, R28.reuse, R29 ;  /* 0x0000001c160a7223 */ /* 0x080fe2000001001d */
[----:B------:R-:W-:-:S07]  /*b100*/  FFMA.FTZ R11, R23, R28, R12 ;  /* 0x0000001c170b7223 */ /* 0x000fce000001000c */
.L_x_1835:
[----:B------:R-:W-:Y:S05]  /*b110*/  BSYNC.RECONVERGENT B2 ;  /* 0x0000000000027941 */ /* 0x000fea0003800200 */
.L_x_1834:
[----:B------:R-:W-:Y:S05]  /*b120*/  @P0 BRA `(.L_x_1821) ;  /* 0x0000000000300947 */ /* 0x000fea0003800000 */
[----:B------:R-:W-:-:S04]  /*b130*/  IMAD R13, R54, 0x30, RZ ;  /* 0x00000030360d7824 */ /* 0x000fc800078e02ff */
[----:B------:R-:W-:-:S06]  /*b140*/  IMAD.WIDE.U32 R12, R13, 0x4, R18 ;  /* 0x000000040d0c7825 */ /* 0x000fcc00078e0012 */
[----:B------:R-:W2:Y:S01]  /*b150*/  LDG.E.128 R12, desc[UR36][R12.64] ;  /* 0x000000240c0c7981 */ /* 0x000ea2000c1e1d00 */
[----:B------:R-:W-:Y:S01]  /*b160*/  IADD3 R52, PT, PT, R52, 0x210, RZ ;  /* 0x0000021034347810 */ /* 0x000fe20007ffe0ff */
[----:B------:R-:W-:-:S03]  /*b170*/  VIADD R20, R54, -UR42 ;  /* 0x8000002a36147c36 */ /* 0x000fc60008000000 */
[----:B------:R-:W-:-:S05]  /*b180*/  LEA R53, R53, R52, 0x18 ;  /* 0x0000003435357211 */ /* 0x000fca00078ec0ff */
[----:B------:R-:W-:-:S06]  /*b190*/  IMAD R20, R20, 0x4, R53 ;  /* 0x0000000414147824 */ /* 0x000fcc00078e0235 */
[----:B------:R-:W2:Y:S02]  /*b1a0*/  LDS R20, [R20] ;  /* 0x0000000014147984 */ /* 0x000ea40000000800 */
[-C--:B--2---:R-:W-:Y:S01]  /*b1b0*/  FFMA.FTZ R8, R12, R20.reuse, R8 ;  /* 0x000000140c087223 */ /* 0x084fe20000010008 */
[-C--:B------:R-:W-:Y:S01]  /*b1c0*/  FFMA.FTZ R9, R13, R20.reuse, R9 ;  /* 0x000000140d097223 */ /* 0x080fe20000010009 */
[-C--:B------:R-:W-:Y:S01]  /*b1d0*/  FFMA.FTZ R10, R14, R20.reuse, R10 ;  /* 0x000000140e0a7223 */ /* 0x080fe2000001000a */
[----:B------:R-:W-:-:S07]  /*b1e0*/  FFMA.FTZ R11, R15, R20, R11 ;  /* 0x000000140f0b7223 */ /* 0x000fce000001000b */
.L_x_1821:
[----:B------:R-:W-:Y:S05]  /*b1f0*/  BSYNC.RECONVERGENT B1 ;  /* 0x0000000000017941 */ /* 0x000fea0003800200 */
.L_x_1820:
[----:B------:R-:W-:Y:S01]  /*b200*/  ISETP.GE.AND P0, PT, R51, UR40, PT ;  /* 0x0000002833007c0c */ /* 0x000fe2000bf06270 */
[----:B------:R-:W-:-:S12]  /*b210*/  BSSY.RECONVERGENT B1, `(.L_x_1836) ;  /* 0x00000c3000017945 */ /* 0x000fd80003800200 */
[----:B------:R-:W-:Y:S05]  /*b220*/  @P0 BRA `(.L_x_1837) ;  /* 0x0000000c00040947 */ /* 0x000fea0003800000 */
[----:B------:R-:W3:Y:S01]  /*b230*/  LDCU UR4, c[0x0][0x3f8] ;  /* 0x00007f00ff0477ac */ /* 0x000ee20008000800 */
[----:B------:R-:W-:Y:S01]  /*b240*/  IADD3 R28, PT, PT, R51, 0x4, RZ ;  /* 0x00000004331c7810 */ /* 0x000fe20007ffe0ff */
[----:B------:R-:W5:Y:S01]  /*b250*/  LDC.64 R12, c[0x0][0x458] ;  /* 0x00011600ff0c7b82 */ /* 0x000f620000000a00 */
[----:B------:R-:W-:Y:S01]  /*b260*/  BSSY.RECONVERGENT B2, `(.L_x_1838) ;  /* 0x0000044000027945 */ /* 0x000fe20003800200 */
[----:B------:R-:W-:Y:S01]  /*b270*/  ULOP3.LUT UR7, URZ, UR42, URZ, 0x33, !UPT ;  /* 0x0000002aff077292 */ /* 0x000fe2000f8e33ff */
[----:B------:R-:W-:-:S05]  /*b280*/  VIMNMX R15, PT, PT, R28, UR40, !PT ;  /* 0x000000281c0f7c48 */ /* 0x000fca000ffe0100 */
[----:B------:R-:W-:Y:S01]  /*b290*/  IADD3 R29, PT, PT, -R0, UR7, R15 ;  /* 0x00000007001d7c10 */ /* 0x000fe2000fffe10f */
[----:B------:R-:W-:-:S03]  /*b2a0*/  IMAD.MOV.U32 R15, RZ, RZ, R51 ;  /* 0x000000ffff0f7224 */ /* 0x000fc600078e0033 */
[----:B------:R-:W-:Y:S01]  /*b2b0*/  LOP3.LUT P0, RZ, R29, 0x4, RZ, 0xc0, !PT ;  /* 0x000000041dff7812 */ /* 0x000fe2000780c0ff */
[----:B---3--:R-:W-:-:S06]  /*b2c0*/  UIMAD UR4, UR38, UR4, UR11 ;  /* 0x00000004260472a4 */ /* 0x008fcc000f8e020b */
[----:B-1----:R-:W-:-:S04]  /*b2d0*/  IMAD.U32 R21, RZ, RZ, UR4 ;  /* 0x00000004ff157e24 */ /* 0x002fc8000f8e00ff */
[----:B------:R-:W-:-:S04]  /*b2e0*/  IMAD R21, R21, 0x30, R48 ;  /* 0x0000003015157824 */ /* 0x000fc800078e0230 */
[----:B-----5:R-:W-:Y:S01]  /*b2f0*/  IMAD.WIDE R12, R21, 0x4, R12 ;  /* 0x00000004150c7825 */ /* 0x020fe200078e020c */
[----:B------:R-:W-:Y:S06]  /*b300*/  @P0 BRA `(.L_x_1839) ;  /* 0x0000000000e40947 */ /* 0x000fec0003800000 */
[----:B------:R-:W1:Y:S01]  /*b310*/  LDC R20, c[0x0][0x3f4] ;  /* 0x0000fd00ff147b82 */ /* 0x000e620000000800 */
[----:B------:R-:W-:Y:S02]  /*b320*/  MOV R15, R28 ;  /* 0x0000001c000f7202 */ /* 0x000fe40000000f00 */
        /* <DEDUP_REMOVED lines=25> */
[----:B------:R-:W-:-:S06]  /*b4c0*/  IMAD.WIDE.U32 R20, R21, 0x4, R18 ;  /* 0x0000000415147825 */ /* 0x000fcc00078e0012 */
[----:B------:R-:W5:Y:S01]  /*b4d0*/  LDG.E.128 R20, desc[UR36][R20.64] ;  /* 0x0000002414147981 */ /* 0x000f62000c1e1d00 */
[----:B------:R-:W1:Y:S01]  /*b4e0*/  S2UR UR7, SR_CgaCtaId ;  /* 0x00000000000779c3 */ /* 0x000e620000008800 */
[----:B------:R-:W-:Y:S02]  /*b4f0*/  UMOV UR4, 0x400 ;  /* 0x0000040000047882 */ /* 0x000fe40000000000 */
[----:B------:R-:W-:-:S04]  /*b500*/  UIADD3 UR4, UPT, UPT, UR4, 0x210, URZ ;  /* 0x0000021004047890 */ /* 0x000fc8000fffe0ff */
[----:B-1----:R-:W-:-:S06]  /*b510*/  ULEA UR4, UR7, UR4, 0x18 ;  /* 0x0000000407047291 */ /* 0x002fcc000f8ec0ff */
[----:B------:R-:W-:-:S05]  /*b520*/  LEA R31, R0, UR4, 0x2 ;  /* 0x00000004001f7c11 */ /* 0x000fca000f8e10ff */
[----:B------:R-:W1:Y:S01]  /*b530*/  LDCU UR4, c[0x0][0x40c] ;  /* 0x00008180ff0477ac */ /* 0x000e620008000800 */
[----:B------:R-:W3:Y:S01]  /*b540*/  LDS R31, [R31] ;  /* 0x000000001f1f7984 */ /* 0x000ee20000000800 */
[----:B-1----:R-:W-:-:S09]  /*b550*/  UISETP.NE.AND UP0, UPT, UR4, URZ, UPT ;  /* 0x000000ff0400728c */ /* 0x002fd2000bf05270 */
[----:B------:R-:W-:Y:S05]  /*b560*/  BRA.U UP0, `(.L_x_1840) ;  /* 0x0000000100387547 */ /* 0x000fea000b800000 */
[----:B------:R-:W-:Y:S01]  /*b570*/  ISETP.NE.AND P3, PT, R16, RZ, PT ;  /* 0x000000ff1000720c */ /* 0x000fe20003f65270 */
[----:B--2---:R-:W1:-:S12]  /*b580*/  LDS.128 R32, [R50] ;  /* 0x0000000032207984 */ /* 0x004e580000000c00 */
[----:B----4-:R-:W2:Y:S01]  /*b590*/  @P3 LDG.E.128 R24, desc[UR36][R12.64] ;  /* 0x000000240c183981 */ /* 0x010ea2000c1e1d00 */
        /* <DEDUP_REMOVED lines=11> */
.L_x_1840:
[C---:B---3-5:R-:W-:Y:S01]  /*b650*/  FFMA.FTZ R8, R31.reuse, R20, R8 ;  /* 0x000000141f087223 */ /* 0x068fe20000010008 */
[C---:B------:R-:W-:Y:S01]  /*b660*/  FFMA.FTZ R9, R31.reuse, R21, R9 ;  /* 0x000000151f097223 */ /* 0x040fe20000010009 */
[C---:B------:R-:W-:Y:S01]  /*b670*/  FFMA.FTZ R10, R31.reuse, R22, R10 ;  /* 0x000000161f0a7223 */ /* 0x040fe2000001000a */
[----:B------:R-:W-:Y:S01]  /*b680*/  FFMA.FTZ R11, R31, R23, R11 ;  /* 0x000000171f0b7223 */ /* 0x000fe2000001000b */
[----:B-1----:R-:W-:-:S07]  /*b690*/  MOV R15, R28 ;  /* 0x0000001c000f7202 */ /* 0x002fce0000000f00 */
.L_x_1839:
[----:B------:R-:W-:Y:S05]  /*b6a0*/  BSYNC.RECONVERGENT B2 ;  /* 0x0000000000027941 */ /* 0x000fea0003800200 */
.L_x_1838:
[----:B------:R-:W-:-:S13]  /*b6b0*/  ISETP.GE.U32.AND P0, PT, R29, 0x4, PT ;  /* 0x000000041d00780c */ /* 0x000fda0003f06070 */
[----:B------:R-:W-:Y:S05]  /*b6c0*/  @!P0 BRA `(.L_x_1837) ;  /* 0x0000000400dc8947 */ /* 0x000fea0003800000 */
[----:B------:R-:W1:Y:S01]  /*b6d0*/  S2R R21, SR_CgaCtaId ;  /* 0x0000000000157919 */ /* 0x000e620000008800 */
[----:B--2---:R-:W-:Y:S01]  /*b6e0*/  IMAD.U32 R32, RZ, RZ, UR42 ;  /* 0x0000002aff207e24 */ /* 0x004fe2000f8e00ff */
[----:B------:R-:W-:-:S04]  /*b6f0*/  MOV R14, 0x400 ;  /* 0x00000400000e7802 */ /* 0x000fc80000000f00 */
[----:B------:R-:W-:Y:S01]  /*b700*/  SHF.L.U32 R32, R32, 0x2, RZ ;  /* 0x0000000220207819 */ /* 0x000fe200000006ff */
[----:B------:R-:W-:-:S04]  /*b710*/  VIADD R14, R14, 0x210 ;  /* 0x000002100e0e7836 */ /* 0x000fc80000000000 */
[----:B------:R-:W-:Y:S01]  /*b720*/  IMAD R32, R15, 0x4, -R32 ;  /* 0x000000040f207824 */ /* 0x000fe200078e0a20 */
[----:B-1----:R-:W-:Y:S01]  /*b730*/  LEA R21, R21, R14, 0x18 ;  /* 0x0000000e15157211 */ /* 0x002fe200078ec0ff */
[C---:B------:R-:W-:Y:S02]  /*b740*/  VIADD R14, R15.reuse, 0x4 ;  /* 0x000000040f0e7836 */ /* 0x040fe40000000000 */
[----:B------:R-:W-:Y:S01]  /*b750*/  IMAD R15, R15, 0x30, RZ ;  /* 0x000000300f0f7824 */ /* 0x000fe200078e02ff */
[----:B------:R-:W-:-:S07]  /*b760*/  IADD3 R32, PT, PT, R32, 0x10, R21 ;  /* 0x0000001020207810 */ /* 0x000fce0007ffe015 */
.L_x_1847:
[----:B------:R-:W1:Y:S01]  /*b770*/  LDC R35, c[0x0][0x3f4] ;  /* 0x0000fd00ff237b82 */ /* 0x000e620000000800 */
[----:B------:R-:W-:Y:S01]  /*b780*/  IADD3 R22, PT, PT, R14, -0x4, RZ ;  /* 0xfffffffc0e167810 */ /* 0x000fe20007ffe0ff */
[----:B------:R-:W-:Y:S03]  /*b790*/  BSSY.RECONVERGENT B2, `(.L_x_1841) ;  /* 0x0000031000027945 */ /* 0x000fe60003800200 */
[----:B-1----:R-:W-:-:S13]  /*b7a0*/  ISETP.GE.AND P0, PT, R22, R35, PT ;  /* 0x000000231600720c */ /* 0x002fda0003f06270 */
[----:B------:R-:W-:Y:S05]  /*b7b0*/  @!P0 BRA `(.L_x_1842) ;  /* 0x0000000000b88947 */ /* 0x000fea0003800000 */
[----:B------:R-:W-:Y:S01]  /*b7c0*/  IABS R23, R35 ;  /* 0x0000002300177213 */ /* 0x000fe20000000000 */
[----:B------:R1:W2:Y:S01]  /*b7d0*/  LDS R33, [R32+-0x10] ;  /* 0xfffff00020217984 */ /* 0x0002a20000000800 */
[----:B----4-:R-:W-:Y:S01]  /*b7e0*/  IABS R26, R22 ;  /* 0x00000016001a7213 */ /* 0x010fe20000000000 */
[----:B------:R-:W3:Y:S01]  /*b7f0*/  LDCU UR4, c[0x0][0x40c] ;  /* 0x00008180ff0477ac */ /* 0x000ee20008000800 */
[----:B------:R-:W4:Y:S01]  /*b800*/  I2F.RP R24, R23 ;  /* 0x0000001700187306 */ /* 0x000f220000209400 */
[----:B------:R-:W-:Y:S02]  /*b810*/  ISETP.GE.AND P1, PT, R22, RZ, PT ;  /* 0x000000ff1600720c */ /* 0x000fe40003f26270 */
[----:B------:R-:W-:-:S05]  /*b820*/  ISETP.NE.AND P2, PT, R35, RZ, PT ;  /* 0x000000ff2300720c */ /* 0x000fca0003f45270 */
[----:B----4-:R-:W4:Y:S02]  /*b830*/  MUFU.RCP R24, R24 ;  /* 0x0000001800187308 */ /* 0x010f240000001000 */
[----:B----4-:R-:W-:-:S06]  /*b840*/  VIADD R25, R24, 0xffffffe ;  /* 0x0ffffffe18197836 */ /* 0x010fcc0000000000 */
[----:B------:R-:W4:Y:S02]  /*b850*/  F2I.FTZ.U32.TRUNC.NTZ R21, R25 ;  /* 0x0000001900157305 */ /* 0x000f24000021f000 */
[----:B----4-:R-:W-:-:S04]  /*b860*/  IMAD.MOV R20, RZ, RZ, -R21 ;  /* 0x000000ffff147224 */ /* 0x010fc800078e0a15 */
[----:B------:R-:W-:Y:S01]  /*b870*/  IMAD R27, R20, R23, RZ ;  /* 0x00000017141b7224 */ /* 0x000fe200078e02ff */
[----:B------:R-:W-:-:S05]  /*b880*/  MOV R20, RZ ;  /* 0x000000ff00147202 */ /* 0x000fca0000000f00 */
        /* <DEDUP_REMOVED lines=14> */
[----:B---3--:R-:W-:-:S09]  /*b970*/  UISETP.NE.AND UP0, UPT, UR4, URZ, UPT ;  /* 0x000000ff0400728c */ /* 0x008fd2000bf05270 */
[----:B-12---:R-:W-:Y:S05]  /*b980*/  BRA.U UP0, `(.L_x_1843) ;  /* 0x0000000100347547 */ /* 0x006fea000b800000 */
[----:B------:R-:W-:Y:S01]  /*b990*/  ISETP.NE.AND P3, PT, R16, RZ, PT ;  /* 0x000000ff1000720c */ /* 0x000fe20003f65270 */
[----:B------:R-:W1:-:S12]  /*b9a0*/  LDS.128 R28, [R50] ;  /* 0x00000000321c7984 */ /* 0x000e580000000c00 */
[----:B------:R-:W2:Y:S01]  /*b9b0*/  @P3 LDG.E.128 R24, desc[UR36][R12.64] ;  /* 0x000000240c183981 */ /* 0x000ea2000c1e1d00 */
[----:B-1---5:R-:W-:Y:S01]  /*b9c0*/  FADD.FTZ R20, R20, R28 ;  /* 0x0000001c14147221 */ /* 0x022fe20000010000 */
        /* <DEDUP_REMOVED lines=9> */
.L_x_1843:
[C---:B-----5:R-:W-:Y:S01]  /*ba60*/  FFMA.FTZ R8, R33.reuse, R20, R8 ;  /* 0x0000001421087223 */ /* 0x060fe20000010008 */
[C---:B------:R-:W-:Y:S01]  /*ba70*/  FFMA.FTZ R9, R33.reuse, R21, R9 ;  /* 0x0000001521097223 */ /* 0x040fe20000010009 */
[C---:B------:R-:W-:Y:S01]  /*ba80*/  FFMA.FTZ R10, R33.reuse, R22, R10 ;  /* 0x00000016210a7223 */ /* 0x040fe2000001000a */
[----:B------:R-:W-:-:S07]  /*ba90*/  FFMA.FTZ R11, R33, R23, R11 ;  /* 0x00000017210b7223 */ /* 0x000fce000001000b */
.L_x_1842:
[----:B------:R-:W-:Y:S05]  /*baa0*/  BSYNC.RECONVERGENT B2 ;  /* 0x0000000000027941 */ /* 0x000fea0003800200 */
.L_x_1841:
[----:B------:R-:W-:Y:S01]  /*bab0*/  ISETP.GE.AND P0, PT, R14, R35, PT ;  /* 0x000000230e00720c */ /* 0x000fe20003f06270 */
[----:B------:R-:W-:-:S12]  /*bac0*/  BSSY.RECONVERGENT B2, `(.L_x_1844) ;  /* 0x0000031000027945 */ /* 0x000fd80003800200 */
[----:B------:R-:W-:Y:S05]  /*bad0*/  @!P0 BRA `(.L_x_1845) ;  /* 0x0000000000bc8947 */ /* 0x000fea0003800000 */
[----:B-1----:R-:W-:Y:S01]  /*bae0*/  IABS R23, R35 ;  /* 0x0000002300177213 */ /* 0x002fe20000000000 */
[----:B------:R1:W2:Y:S01]  /*baf0*/  LDS R31, [R32] ;  /* 0x00000000201f7984 */ /* 0x0002a20000000800 */
[----:B----4-:R-:W-:Y:S01]  /*bb00*/  IABS R26, R14 ;  /* 0x0000000e001a7213 */ /* 0x010fe20000000000 */
[----:B------:R-:W3:Y:S01]  /*bb10*/  LDCU UR4, c[0x0][0x40c] ;  /* 0x00008180ff0477ac */ /* 0x000ee20008000800 */
[----:B------:R-:W4:Y:S01]  /*bb20*/  I2F.RP R22, R23 ;  /* 0x0000001700167306 */ /* 0x000f220000209400 */
[----:B------:R-:W-:Y:S02]  /*bb30*/  ISETP.GE.AND P1, PT, R14, RZ, PT ;  /* 0x000000ff0e00720c */ /* 0x000fe40003f26270 */
[----:B------:R-:W-:-:S05]  /*bb40*/  ISETP.NE.AND P2, PT, R35, RZ, PT ;  /* 0x000000ff2300720c */ /* 0x000fca0003f45270 */
[----:B----4-:R-:W4:Y:S02]  /*bb50*/  MUFU.RCP R22, R22 ;  /* 0x0000001600167308 */ /* 0x010f240000001000 */
[----:B----4-:R-:W-:-:S06]  /*bb60*/  IADD3 R24, PT, PT, R22, 0xffffffe, RZ ;  /* 0x0ffffffe16187810 */ /* 0x010fcc0007ffe0ff */
[----:B------:R-:W4:Y:S02]  /*bb70*/  F2I.FTZ.U32.TRUNC.NTZ R21, R24 ;  /* 0x0000001800157305 */ /* 0x000f24000021f000 */
[----:B----4-:R-:W-:-:S04]  /*bb80*/  IMAD.MOV R20, RZ, RZ, -R21 ;  /* 0x000000ffff147224 */ /* 0x010fc800078e0a15 */
        /* <DEDUP_REMOVED lines=21> */
[----:B------:R-:W-:Y:S02]  /*bce0*/  VIADD R29, R15, 0xc0 ;  /* 0x000000c00f1d7836 */ /* 0x000fe40000000000 */
        /* <DEDUP_REMOVED lines=10> */
.L_x_1846:
[C---:B-----5:R-:W-:Y:S01]  /*bd90*/  FFMA.FTZ R8, R31.reuse, R20, R8 ;  /* 0x000000141f087223 */ /* 0x060fe20000010008 */
[C---:B------:R-:W-:Y:S01]  /*bda0*/  FFMA.FTZ R9, R31.reuse, R21, R9 ;  /* 0x000000151f097223 */ /* 0x040fe20000010009 */
[C---:B------:R-:W-:Y:S01]  /*bdb0*/  FFMA.FTZ R10, R31.reuse, R22, R10 ;  /* 0x000000161f0a7223 */ /* 0x040fe2000001000a */
[----:B------:R-:W-:-:S07]  /*bdc0*/  FFMA.FTZ R11, R31, R23, R11 ;  /* 0x000000171f0b7223 */ /* 0x000fce000001000b */
.L_x_1845:
[----:B------:R-:W-:Y:S05]  /*bdd0*/  BSYNC.RECONVERGENT B2 ;  /* 0x0000000000027941 */ /* 0x000fea0003800200 */
.L_x_1844:
[C---:B-1----:R-:W-:Y:S01]  /*bde0*/  IADD3 R20, PT, PT, R14.reuse, 0x4, RZ ;  /* 0x000000040e147810 */ /* 0x042fe20007ffe0ff */
[----:B------:R-:W-:Y:S01]  /*bdf0*/  VIADD R14, R14, 0x8 ;  /* 0x000000080e0e7836 */ /* 0x000fe20000000000 */
[----:B------:R-:W-:Y:S01]  /*be00*/  IADD3 R32, PT, PT, R32, 0x20, RZ ;  /* 0x0000002020207810 */ /* 0x000fe20007ffe0ff */
[----:B------:R-:W-:Y:S01]  /*be10*/  VIADD R15, R15, 0x180 ;  /* 0x000001800f0f7836 */ /* 0x000fe20000000000 */
[----:B------:R-:W-:-:S13]  /*be20*/  ISETP.GE.AND P0, PT, R20, UR40, PT ;  /* 0x0000002814007c0c */ /* 0x000fda000bf06270 */
[----:B------:R-:W-:Y:S05]  /*be30*/  @!P0 BRA `(.L_x_1847) ;  /* 0xfffffff8004c8947 */ /* 0x000fea000383ffff */
.L_x_1837:
[----:B------:R-:W-:Y:S05]  /*be40*/  BSYNC.RECONVERGENT B1 ;  /* 0x0000000000017941 */ /* 0x000fea0003800200 */
.L_x_1836:
[----:B------:R-:W-:-:S13]  /*be50*/  ISETP.NE.AND P0, PT, R0, R49, PT ;  /* 0x000000310000720c */ /* 0x000fda0003f05270 */
[----:B------:R-:W-:Y:S05]  /*be60*/  @P0 BRA `(.L_x_1819) ;  /* 0x0000000000980947 */ /* 0x000fea0003800000 */
[----:B------:R-:W-:Y:S01]  /*be70*/  UMOV UR4, 0x30 ;  /* 0x0000003000047882 */ /* 0x000fe20000000000 */
[----:B------:R-:W3:Y:S01]  /*be80*/  LDS R19, [UR6+-0x4] ;  /* 0xfffffc06ff137984 */ /* 0x000ee20008000800 */
[----:B------:R-:W-:-:S06]  /*be90*/  UIMAD UR4, UR41, UR4, -0x30 ;  /* 0xffffffd0290474a4 */ /* 0x000fcc000f8e0204 */
[----:B------:R-:W-:-:S04]  /*bea0*/  IMAD.U32 R13, RZ, RZ, UR4 ;  /* 0x00000004ff0d7e24 */ /* 0x000fc8000f8e00ff */
[----:B------:R-:W-:Y:S01]  /*beb0*/  IMAD.WIDE R12, R13, 0x4, R2 ;  /* 0x000000040d0c7825 */ /* 0x000fe200078e0202 */
[----:B------:R-:W0:Y:S04]  /*bec0*/  LDCU UR4, c[0x0][0x40c] ;  /* 0x00008180ff0477ac */ /* 0x000e280008000800 */
[----:B-1----:R1:W5:Y:S01]  /*bed0*/  LDG.E.128 R20, desc[UR36][R12.64] ;  /* 0x000000240c147981 */ /* 0x002362000c1e1d00 */
[----:B0-----:R-:W-:-:S09]  /*bee0*/  UISETP.NE.AND UP0, UPT, UR4, URZ, UPT ;  /* 0x000000ff0400728c */ /* 0x001fd2000bf05270 */
[----:B-1----:R-:W-:Y:S05]  /*bef0*/  BRA.U UP0, `(.L_x_1848) ;  /* 0x0000000100647547 */ /* 0x002fea000b800000 */
[----:B------:R-:W0:Y:S02]  /*bf00*/  LDCU.64 UR8, c[0x0][0x460] ;  /* 0x00008c00ff0877ac */ /* 0x000e240008000a00 */
[----:B0-----:R-:W-:-:S04]  /*bf10*/  UISETP.NE.U32.AND UP0, UPT, UR8, URZ, UPT ;  /* 0x000000ff0800728c */ /* 0x001fc8000bf05070 */
[----:B------:R-:W-:-:S06]  /*bf20*/  UISETP.NE.AND.EX UP0, UPT, UR9, URZ, UPT, UP0 ;  /* 0x000000ff0900728c */ /* 0x000fcc000bf05300 */
[----:B------:R-:W-:-:S05]  /*bf30*/  PLOP3.LUT P0, PT, PT, PT, UP0, 0x80, 0x8 ;  /* 0x000000000008781c */ /* 0x000fca0003f0f008 */
[----:B------:R-:W0:Y:S01]  /*bf40*/  @UP0 LDCU UR4, c[0x0][0x3f8] ;  /* 0x00007f00ff0407ac */ /* 0x000e220008000800 */
[----:B------:R-:W1:Y:S01]  /*bf50*/  @UP0 LDCU.64 UR8, c[0x0][0x458] ;  /* 0x00008b00ff0807ac */ /* 0x000e620008000a00 */
[----:B0-----:R-:W-:Y:S01]  /*bf60*/  @UP0 UIMAD UR4, UR38, UR4, UR11 ;  /* 0x00000004260402a4 */ /* 0x001fe2000f8e020b */
[----:B-1----:R-:W-:Y:S01]  /*bf70*/  MOV R12, UR8 ;  /* 0x00000008000c7c02 */ /* 0x002fe20008000f00 */
[----:B------:R-:W-:-:S04]  /*bf80*/  IMAD.U32 R13, RZ, RZ, UR9 ;  /* 0x00000009ff0d7e24 */ /* 0x000fc8000f8e00ff */
[----:B------:R-:W-:-:S04]  /*bf90*/  IMAD.U32 R15, RZ, RZ, UR4 ;  /* 0x00000004ff0f7e24 */ /* 0x000fc8000f8e00ff */
[----:B------:R-:W-:-:S04]  /*bfa0*/  @P0 IMAD R15, R15, 0x30, R48 ;  /* 0x000000300f0f0824 */ /* 0x000fc800078e0230 */
[----:B------:R-:W-:-:S06]  /*bfb0*/  @P0 IMAD.WIDE R12, R15, 0x4, R12 ;  /* 0x000000040f0c0825 */ /* 0x000fcc00078e020c */
        /* <DEDUP_REMOVED lines=13> */
.L_x_1848:
[C---:B---3-5:R-:W-:Y:S01]  /*c090*/  FFMA.FTZ R8, R19.reuse, R20, R8 ;  /* 0x0000001413087223 */ /* 0x068fe20000010008 */
[C---:B------:R-:W-:Y:S01]  /*c0a0*/  FFMA.FTZ R9, R19.reuse, R21, R9 ;  /* 0x0000001513097223 */ /* 0x040fe20000010009 */
[C---:B------:R-:W-:Y:S01]  /*c0b0*/  FFMA.FTZ R10, R19.reuse, R22, R10 ;  /* 0x00000016130a7223 */ /* 0x040fe2000001000a */
[----:B------:R-:W-:-:S07]  /*c0c0*/  FFMA.FTZ R11, R19, R23, R11 ;  /* 0x00000017130b7223 */ /* 0x000fce000001000b */
.L_x_1819:
[----:B------:R-:W-:Y:S05]  /*c0d0*/  BSYNC.RECONVERGENT B0 ;  /* 0x0000000000007941 */ /* 0x000fea0003800200 */
.L_x_1818:
[----:B------:R-:W-:Y:S01]  /*c0e0*/  BAR.SYNC.DEFER_BLOCKING 0x0 ;  /* 0x0000000000007b1d */ /* 0x000fe20000010000 */
[----:B------:R-:W-:-:S04]  /*c0f0*/  ISETP.GT.U32.AND P1, PT, R48, 0x2f, PT ;  /* 0x0000002f3000780c */ /* 0x000fc80003f24070 */
[----:B------:R-:W-:-:S09]  /*c100*/  ISETP.GT.U32.OR P0, PT, R17, 0xf, P1 ;  /* 0x0000000f1100780c */ /* 0x000fd20000f04470 */
[----:B------:R-:W-:Y:S05]  /*c110*/  @P1 BRA `(.L_x_1849) ;  /* 0x0000000000741947 */ /* 0x000fea0003800000 */
[----:B------:R-:W3:Y:S01]  /*c120*/  S2UR UR6, SR_CgaCtaId ;  /* 0x00000000000679c3 */ /* 0x000ee20000008800 */
[----:B------:R-:W-:Y:S01]  /*c130*/  UMOV UR4, 0x400 ;  /* 0x0000040000047882 */ /* 0x000fe20000000000 */
[C---:B0-----:R-:W-:Y:S01]  /*c140*/  LOP3.LUT R2, R17.reuse, 0x3e0, RZ, 0xc0, !PT ;  /* 0x000003e011027812 */ /* 0x041fe200078ec0ff */
[----:B------:R-:W-:Y:S01]  /*c150*/  UIADD3 UR4, UPT, UPT, UR4, 0x210, URZ ;  /* 0x0000021004047890 */ /* 0x000fe2000fffe0ff */
[----:B------:R-:W-:Y:S01]  /*c160*/  IMAD R0, R0, 0x30, R48 ;  /* 0x0000003000007824 */ /* 0x000fe200078e0230 */
[C---:B------:R-:W-:Y:S02]  /*c170*/  ISETP.GT.U32.AND P3, PT, R17.reuse, 0x1f, PT ;  /* 0x0000001f1100780c */ /* 0x040fe40003f64070 */
[----:B------:R-:W-:Y:S02]  /*c180*/  ISETP.NE.AND P1, PT, R2, 0x20, PT ;  /* 0x000000200200780c */ /* 0x000fe40003f25270 */
[C---:B------:R-:W-:Y:S02]  /*c190*/  LOP3.LUT R2, R17.reuse, 0x3f0, RZ, 0xc0, !PT ;  /* 0x000003f011027812 */ /* 0x040fe400078ec0ff */
[----:B------:R-:W-:Y:S01]  /*c1a0*/  ISETP.GT.U32.AND P2, PT, R17, 0xf, PT ;  /* 0x0000000f1100780c */ /* 0x000fe20003f44070 */
[----:B---3--:R-:W-:-:S06]  /*c1b0*/  ULEA UR4, UR6, UR4, 0x18 ;  /* 0x0000000406047291 */ /* 0x008fcc000f8ec0ff */
        /* <DEDUP_REMOVED lines=19> */
.L_x_1849:
[----:B------:R-:W-:Y:S05]  /*c2f0*/  @P0 EXIT ;  /* 0x000000000000094d */ /* 0x000fea0003800000 */
[----:B------:R-:W3:Y:S02]  /*c300*/  LDCU UR4, c[0x0][0x478] ;  /* 0x00008f00ff0477ac */ /* 0x000ee40008000800 */
[----:B---3--:R-:W-:-:S09]  /*c310*/  UISETP.NE.AND UP0, UPT, UR4, 0x2, UPT ;  /* 0x000000020400788c */ /* 0x008fd2000bf05270 */
[----:B------:R-:W-:Y:S05]  /*c320*/  BRA.U UP0, `(.L_x_1850) ;  /* 0x00000001007c7547 */ /* 0x000fea000b800000 */
[----:B0-----:R-:W0:Y:S01]  /*c330*/  LDC.64 R2, c[0x0][0x470] ;  /* 0x00011c00ff027b82 */ /* 0x001e220000000a00 */
[----:B------:R-:W3:Y:S01]  /*c340*/  LDCU.64 UR6, c[0x0][0x380] ;  /* 0x00007000ff0677ac */ /* 0x000ee20008000a00 */
[----:B0-----:R-:W5:Y:S01]  /*c350*/  LDG.E R2, desc[UR36][R2.64] ;  /* 0x0000002402027981 */ /* 0x001f62000c1e1900 */
[----:B------:R-:W-:Y:S02]  /*c360*/  VIADD R48, R48, UR5 ;  /* 0x0000000530307c36 */ /* 0x000fe40008000000 */
        /* <DEDUP_REMOVED lines=11> */
[----:B------:R-:W-:Y:S02]  /*c420*/  SHF.L.U32 R2, R0, 0x10, RZ ;  /* 0x0000001000027819 */ /* 0x000fe400000006ff */
[----:B------:R-:W-:Y:S02]  /*c430*/  PRMT R0, R3, 0x7710, RZ ;  /* 0x0000771003007816 */ /* 0x000fe400000000ff */
        /* <DEDUP_REMOVED lines=14> */
.L_x_1850:
[----:B0-----:R-:W0:Y:S01]  /*c520*/  LDC.64 R2, c[0x0][0x380] ;  /* 0x0000e000ff027b82 */ /* 0x001e220000000a00 */
[----:B------:R-:W-:-:S04]  /*c530*/  VIADD R5, R48, UR5 ;  /* 0x0000000530057c36 */ /* 0x000fc80008000000 */
[----:B0-----:R-:W-:-:S05]  /*c540*/  IMAD.WIDE R2, R5, 0x4, R2 ;  /* 0x0000000405027825 */ /* 0x001fca00078e0202 */
[----:B------:R-:W-:Y:S01]  /*c550*/  STG.E.128 desc[UR36][R2.64], R8 ;  /* 0x0000000802007986 */ /* 0x000fe2000c101d24 */
[----:B------:R-:W-:Y:S05]  /*c560*/  EXIT ;  /* 0x000000000000794d */ /* 0x000fea0003800000 */
.L_x_1704:
[----:B------:R-:W-:Y:S02]  /*c570*/  HFMA2 R12, -RZ, RZ, 0, 9.5367431640625e-07 ;  /* 0x00000010ff0c7431 */ /* 0x000fe400000001ff */
[----:B------:R-:W-:Y:S02]  /*c580*/  IMAD.MOV.U32 R11, RZ, RZ, 0x1f ;  /* 0x0000001fff0b7424 */ /* 0x000fe400078e00ff */
[----:B------:R-:W-:-:S07]  /*c590*/  IMAD.MOV.U32 R15, RZ, RZ, -0x1 ;  /* 0xffffffffff0f7424 */ /* 0x000fce00078e00ff */
[----:B0----5:R-:W-:Y:S05]  /*c5a0*/  WARPSYNC.COLLECTIVE R15, `(.L_x_1851) ;  /* 0x000000000f087348 */ /* 0x021fea0003c00000 */
[----:B------:R1:W2:Y:S02]  /*c5b0*/  SHFL.BFLY P6, R14, R13, R12, R11 ;  /* 0x0c00000c0d0e7389 */ /* 0x0002a400000c000b */
[----:B012--5:R-:W-:Y:S05]  /*c5c0*/  ENDCOLLECTIVE ;  /* 0x000000000000791b */ /* 0x027fea0003800000 */
.L_x_1851:
[----:B------:R-:W-:Y:S02]  /*c5d0*/  IMAD.MOV.U32 R12, RZ, RZ, 0x8 ;  /* 0x00000008ff0c7424 */ /* 0x000fe400078e00ff */
[----:B------:R-:W-:-:S05]  /*c5e0*/  FADD.FTZ R0, R13, R14 ;  /* 0x0000000e0d007221 */ /* 0x000fca0000010000 */
[----:B------:R-:W-:-:S07]  /*c5f0*/  MOV R13, R0 ;  /* 0x00000000000d7202 */ /* 0x000fce0000000f00 */
[----:B------:R-:W-:Y:S05]  /*c600*/  WARPSYNC.COLLECTIVE R15, `(.L_x_1852) ;  /* 0x000000000f087348 */ /* 0x000fea0003c00000 */
[----:B------:R0:W1:Y:S02]  /*c610*/  SHFL.BFLY P6, R14, R13, R12, R11 ;  /* 0x0c00000c0d0e7389 */ /* 0x00006400000c000b */
[----:B01----:R-:W-:Y:S05]  /*c620*/  ENDCOLLECTIVE ;  /* 0x000000000000791b */ /* 0x003fea0003800000 */
.L_x_1852:
[----:B------:R-:W-:Y:S02]  /*c630*/  HFMA2 R12, -RZ, RZ, 0, 2.384185791015625e-07 ;  /* 0x00000004ff0c7431 */ /* 0x000fe400000001ff */
[----:B------:R-:W-:-:S04]  /*c640*/  FADD.FTZ R3, R0, R14 ;  /* 0x0000000e00037221 */ /* 0x000fc80000010000 */
[----:B------:R-:W-:-:S07]  /*c650*/  IMAD.MOV.U32 R13, RZ, RZ, R3 ;  /* 0x000000ffff0d7224 */ /* 0x000fce00078e0003 */
[----:B------:R-:W-:Y:S05]  /*c660*/  WARPSYNC.COLLECTIVE R15, `(.L_x_1853) ;  /* 0x000000000f087348 */ /* 0x000fea0003c00000 */
[----:B------:R0:W1:Y:S02]  /*c670*/  SHFL.BFLY P6, R14, R13, R12, R11 ;  /* 0x0c00000c0d0e7389 */ /* 0x00006400000c000b */
[----:B01----:R-:W-:Y:S05]  /*c680*/  ENDCOLLECTIVE ;  /* 0x000000000000791b */ /* 0x003fea0003800000 */
.L_x_1853:
[----:B------:R-:W-:Y:S02]  /*c690*/  IMAD.MOV.U32 R12, RZ, RZ, 0x2 ;  /* 0x00000002ff0c7424 */ /* 0x000fe400078e00ff */
[----:B------:R-:W-:-:S04]  /*c6a0*/  FADD.FTZ R4, R3, R14 ;  /* 0x0000000e03047221 */ /* 0x000fc80000010000 */
[----:B------:R-:W-:-:S07]  /*c6b0*/  IMAD.MOV.U32 R13, RZ, RZ, R4 ;  /* 0x000000ffff0d7224 */ /* 0x000fce00078e0004 */
[----:B------:R-:W-:Y:S05]  /*c6c0*/  WARPSYNC.COLLECTIVE R15, `(.L_x_1854) ;  /* 0x000000000f087348 */ /* 0x000fea0003c00000 */
[----:B------:R0:W1:Y:S02]  /*c6d0*/  SHFL.BFLY P6, R14, R13, R12, R11 ;  /* 0x0c00000c0d0e7389 */ /* 0x00006400000c000b */
[----:B01----:R-:W-:Y:S05]  /*c6e0*/  ENDCOLLECTIVE ;  /* 0x000000000000791b */ /* 0x003fea0003800000 */
.L_x_1854:
[----:B------:R-:W-:Y:S02]  /*c6f0*/  IMAD.MOV.U32 R12, RZ, RZ, 0x1 ;  /* 0x00000001ff0c7424 */ /* 0x000fe400078e00ff */
[----:B------:R-:W-:-:S05]  /*c700*/  FADD.FTZ R5, R4, R14 ;  /* 0x0000000e04057221 */ /* 0x000fca0000010000 */
[----:B------:R-:W-:-:S07]  /*c710*/  MOV R13, R5 ;  /* 0x00000005000d7202 */ /* 0x000fce0000000f00 */
[----:B------:R-:W-:Y:S05]  /*c720*/  WARPSYNC.COLLECTIVE R15, `(.L_x_1855) ;  /* 0x000000000f087348 */ /* 0x000fea0003c00000 */
[----:B------:R0:W1:Y:S02]  /*c730*/  SHFL.BFLY P6, R14, R13, R12, R11 ;  /* 0x0c00000c0d0e7389 */ /* 0x00006400000c000b */
[----:B01----:R-:W-:Y:S05]  /*c740*/  ENDCOLLECTIVE ;  /* 0x000000000000791b */ /* 0x003fea0003800000 */
.L_x_1855:
[----:B------:R-:W-:Y:S05]  /*c750*/  BRA `(.L_x_1856) ;  /* 0xffffff5000907947 */ /* 0x000fea000383ffff */
.L_x_1775:
[----:B------:R-:W-:Y:S01]  /*c760*/  HFMA2 R11, -RZ, RZ, 0, 1.847743988037109375e-06 ;  /* 0x0000001fff0b7431 */ /* 0x000fe200000001ff */
[----:B------:R-:W-:Y:S01]  /*c770*/  BSSY B0, `(.L_x_1857) ;  /* 0x0000006000007945 */ /* 0x000fe20003800000 */
[----:B------:R-:W-:Y:S02]  /*c780*/  IMAD.MOV.U32 R12, RZ, RZ, 0x2 ;  /* 0x00000002ff0c7424 */ /* 0x000fe400078e00ff */
[----:B--234-:R-:W-:-:S07]  /*c790*/  IMAD.MOV.U32 R15, RZ, RZ, -0x1 ;  /* 0xffffffffff0f7424 */ /* 0x01cfce00078e00ff */
[----:B------:R-:W-:Y:S05]  /*c7a0*/  WARPSYNC.COLLECTIVE R15, `(.L_x_1858) ;  /* 0x000000000f087348 */ /* 0x000fea0003c00000 */
[----:B------:R0:W1:Y:S02]  /*c7b0*/  SHFL.BFLY P6, R14, R13, R12, R11 ;  /* 0x0c00000c0d0e7389 */ /* 0x00006400000c000b */
[----:B01----:R-:W-:Y:S05]  /*c7c0*/  ENDCOLLECTIVE ;  /* 0x000000000000791b */ /* 0x003fea0003800000 */
.L_x_1858:
[----:B------:R-:W-:Y:S05]  /*c7d0*/  BSYNC B0 ;  /* 0x0000000000007941 */ /* 0x000fea0003800000 */
.L_x_1857:
[----:B------:R-:W-:Y:S01]  /*c7e0*/  FADD.FTZ R13, R13, R14 ;  /* 0x0000000e0d0d7221 */ /* 0x000fe20000010000 */
[----:B------:R-:W-:Y:S01]  /*c7f0*/  IMAD.MOV.U32 R12, RZ, RZ, 0x1 ;  /* 0x00000001ff0c7424 */ /* 0x000fe200078e00ff */
[----:B------:R-:W-:Y:S01]  /*c800*/  MOV R11, 0x1f ;  /* 0x0000001f000b7802 */ /* 0x000fe20000000f00 */
[----:B------:R-:W-:-:S07]  /*c810*/  IMAD.MOV.U32 R15, RZ, RZ, -0x1 ;  /* 0xffffffffff0f7424 */ /* 0x000fce00078e00ff */
[----:B------:R-:W-:Y:S05]  /*c820*/  WARPSYNC.COLLECTIVE R15, `(.L_x_1859) ;  /* 0x000000000f087348 */ /* 0x000fea0003c00000 */
[----:B------:R0:W1:Y:S02]  /*c830*/  SHFL.BFLY P6, R14, R13, R12, R11 ;  /* 0x0c00000c0d0e7389 */ /* 0x00006400000c000b */
[----:B01----:R-:W-:Y:S05]  /*c840*/  ENDCOLLECTIVE ;  /* 0x000000000000791b */ /* 0x003fea0003800000 */
.L_x_1859:
[----:B------:R-:W-:Y:S05]  /*c850*/  BRA `(.L_x_1860) ;  /* 0xffffffa0002c7947 */ /* 0x000fea000383ffff */
.L_x_1779:
[----:B------:R-:W-:Y:S01]  /*c860*/  HFMA2 R12, -RZ, RZ, 0, 9.5367431640625e-07 ;  /* 0x00000010ff0c7431 */ /* 0x000fe200000001ff */
[----:B------:R-:W-:Y:S01]  /*c870*/  BSSY B0, `(.L_x_1861) ;  /* 0x0000007000007945 */ /* 0x000fe20003800000 */
[----:B------:R-:W-:Y:S02]  /*c880*/  IMAD.MOV.U32 R13, RZ, RZ, R55 ;  /* 0x000000ffff0d7224 */ /* 0x000fe400078e0037 */
[----:B------:R-:W-:Y:S02]  /*c890*/  IMAD.MOV.U32 R11, RZ, RZ, 0x1f ;  /* 0x0000001fff0b7424 */ /* 0x000fe400078e00ff */
[----:B------:R-:W-:-:S07]  /*c8a0*/  IMAD.MOV.U32 R15, RZ, RZ, -0x1 ;  /* 0xffffffffff0f7424 */ /* 0x000fce00078e00ff */
[----:B-12-45:R-:W-:Y:S05]  /*c8b0*/  WARPSYNC.COLLECTIVE R15, `(.L_x_1862) ;  /* 0x000000000f087348 */ /* 0x036fea0003c00000 */
[----:B------:R0:W3:Y:S02]  /*c8c0*/  SHFL.BFLY P6, R14, R13, R12, R11 ;  /* 0x0c00000c0d0e7389 */ /* 0x0000e400000c000b */
[----:B012345:R-:W-:Y:S05]  /*c8d0*/  ENDCOLLECTIVE ;  /* 0x000000000000791b */ /* 0x03ffea0003800000 */
.L_x_1862:
[----:B------:R-:W-:Y:S05]  /*c8e0*/  BSYNC B0 ;  /* 0x0000000000007941 */ /* 0x000fea0003800000 */
.L_x_1861:
[----:B------:R-:W-:Y:S01]  /*c8f0*/  FMNMX.FTZ R13, R14, R55, !PT ;  /* 0x000000370e0d7209 */ /* 0x000fe20007810000 */
[----:B------:R-:W-:Y:S01]  /*c900*/  IMAD.MOV.U32 R11, RZ, RZ, 0x1f ;  /* 0x0000001fff0b7424 */ /* 0x000fe200078e00ff */
[----:B------:R-:W-:Y:S01]  /*c910*/  MOV R12, 0x8 ;  /* 0x00000008000c7802 */ /* 0x000fe20000000f00 */
[----:B------:R-:W-:-:S07]  /*c920*/  IMAD.MOV.U32 R15, RZ, RZ, -0x1 ;  /* 0xffffffffff0f7424 */ /* 0x000fce00078e00ff */
[----:B------:R-:W-:Y:S05]  /*c930*/  WARPSYNC.COLLECTIVE R15, `(.L_x_1863) ;  /* 0x000000000f087348 */ /* 0x000fea0003c00000 */
[----:B------:R0:W1:Y:S02]  /*c940*/  SHFL.BFLY P6, R14, R13, R12, R11 ;  /* 0x0c00000c0d0e7389 */ /* 0x00006400000c000b */
[----:B01----:R-:W-:Y:S05]  /*c950*/  ENDCOLLECTIVE ;  /* 0x000000000000791b */ /* 0x003fea0003800000 */
.L_x_1863:
[----:B------:R-:W-:Y:S01]  /*c960*/  IMAD.MOV.U32 R12, RZ, RZ, 0x4 ;  /* 0x00000004ff0c7424 */ /* 0x000fe200078e00ff */
[----:B------:R-:W-:-:S04]  /*c970*/  FMNMX.FTZ R0, R13, R14, !PT ;  /* 0x0000000e0d007209 */ /* 0x000fc80007810000 */
[----:B------:R-:W-:-:S07]  /*c980*/  MOV R13, R0 ;  /* 0x00000000000d7202 */ /* 0x000fce0000000f00 */
[----:B------:R-:W-:Y:S05]  /*c990*/  WARPSYNC.COLLECTIVE R15, `(.L_x_1864) ;  /* 0x000000000f087348 */ /* 0x000fea0003c00000 */
[----:B------:R0:W1:Y:S02]  /*c9a0*/  SHFL.BFLY P6, R14, R13, R12, R11 ;  /* 0x0c00000c0d0e7389 */ /* 0x00006400000c000b */
[----:B01----:R-:W-:Y:S05]  /*c9b0*/  ENDCOLLECTIVE ;  /* 0x000000000000791b */ /* 0x003fea0003800000 */
.L_x_1864:
[----:B------:R-:W-:Y:S05]  /*c9c0*/  BRA `(.L_x_1865) ;  /* 0xffffffa000747947 */ /* 0x000fea000383ffff */
.L_x_1866:
        /* <DEDUP_REMOVED lines=11> */
.L_x_3258:


//--------------------- .text._ZN4mmha33masked_multihead_attention_kernelItLi48ELi64ELi1ELi8ELi256ELb0ELb1EEEv26Multihead_attention_paramsIT_XT5_EE --------------------------
	.section	.text._ZN4mmha33masked_multihead_attention_kernelItLi48ELi64ELi1ELi8ELi256ELb0ELb1EEEv26Multihead_attention_paramsIT_XT5_EE,"ax",@progbits
	.align	128
        .global         _ZN4mmha33masked_multihead_attention_kernelItLi48ELi64ELi1ELi8ELi256ELb0ELb1EEEv26Multihead_attention_paramsIT_XT5_EE
        .type           _ZN4mmha33masked_multihead_attention_kernelItLi48ELi64ELi1ELi8ELi256ELb0ELb1EEEv26Multihead_attention_paramsIT_XT5_EE,@function
        .size           _ZN4mmha33masked_multihead_attention_kernelItLi48ELi64ELi1ELi8ELi256ELb0ELb1EEEv26Multihead_attention_paramsIT_XT5_EE,(.L_x_3259 - _ZN4mmha33masked_multihead_attention_kernelItLi48ELi64ELi1ELi8ELi256ELb0ELb1EEEv26Multihead_attention_paramsIT_XT5_EE)
        .other          _ZN4mmha33masked_multihead_attention_kernelItLi48ELi64ELi1ELi8ELi256ELb0ELb1EEEv26Multihead_attention_paramsIT_XT5_EE,@"STO_CUDA_ENTRY STV_DEFAULT"
_ZN4mmha33masked_multihead_attention_kernelItLi48ELi64ELi1ELi8ELi256ELb0ELb1EEEv26Multihead_attention_paramsIT_XT5_EE:
.text._ZN4mmha33masked_multihead_attention_kernelItLi48ELi64ELi1ELi8ELi256ELb0ELb1EEEv26Multihead_attention_paramsIT_XT5_EE:
        /* <DEDUP_REMOVED lines=12> */
.L_x_1867:
[----:B------:R-:W1:Y:S01]  /*00c0*/  LDC.64 R6, c[0x0][0x4a0] ;  /* 0x00012800ff067b82 */ /* 0x000e620000000a00 */
[----:B--2---:R-:W-:-:S07]  /*00d0*/  IABS R8, R5 ;  /* 0x0000000500087213 */ /* 0x004fce0000000000 */
[----:B------:R-:W2:Y:S08]  /*00e0*/  LDC R12, c[0x0][0x3f0] ;  /* 0x0000fc00ff0c7b82 */ /* 0x000eb00000000800 */
[----:B------:R-:W3:Y:S01]  /*00f0*/  LDC R16, c[0x0][0x3f4] ;  /* 0x0000fd00ff107b82 */ /* 0x000ee20000000800 */
[----:B-1----:R-:W-:Y:S01]  /*0100*/  ISETP.NE.U32.AND P0, PT, R6, RZ, PT ;  /* 0x000000ff0600720c */ /* 0x002fe20003f05070 */
[----:B------:R-:W-:Y:S01]  /*0110*/  HFMA2 R22, -RZ, RZ, 0, 0 ;  /* 0x00000000ff167431 */ /* 0x000fe200000001ff */
[----:B------:R-:W1:Y:S05]  /*0120*/  S2R R83, SR_TID.X ;  /* 0x0000000000537919 */ /* 0x000e6a0000002100 */
[----:B------:R-:W4:Y:S01]  /*0130*/  LDC R21, c[0x0][0x3f8] ;  /* 0x0000fe00ff157b82 */ /* 0x000f220000000800 */
[----:B------:R-:W-:-:S02]  /*0140*/  ISETP.NE.AND.EX P0, PT, R7, RZ, PT, P0 ;  /* 0x000000ff0700720c */ /* 0x000fc40003f05300 */
[----:B--2---:R-:W-:-:S04]  /*0150*/  IABS R9, R12 ;  /* 0x0000000c00097213 */ /* 0x004fc80000000000 */
[----:B------:R-:W2:Y:S07]  /*0160*/  I2F.RP R0, R9 ;  /* 0x0000000900007306 */ /* 0x000eae0000209400 */
[----:B------:R-:W0:Y:S01]  /*0170*/  @P0 LDC.64 R6, c[0x0][0x4a0] ;  /* 0x00012800ff060b82 */ /* 0x000e220000000a00 */
[----:B--2---:R-:W2:Y:S01]  /*0180*/  MUFU.RCP R0, R0 ;  /* 0x0000000000007308 */ /* 0x004ea20000001000 */
[----:B0-----:R-:W-:Y:S01]  /*0190*/  @P0 IMAD.WIDE.U32 R6, R5, 0x4, R6 ;  /* 0x0000000405060825 */ /* 0x001fe200078e0006 */
[----:B--2---:R-:W-:-:S04]  /*01a0*/  IADD3 R4, PT, PT, R0, 0xffffffe, RZ ;  /* 0x0ffffffe00047810 */ /* 0x004fc80007ffe0ff */
[----:B------:R0:W2:Y:S02]  /*01b0*/  @P0 LDG.E R10, desc[UR36][R6.64] ;  /* 0x00000024060a0981 */ /* 0x0000a4000c1e1900 */
[----:B------:R-:W3:Y:S02]  /*01c0*/  F2I.FTZ.U32.TRUNC.NTZ R3, R4 ;  /* 0x0000000400037305 */ /* 0x000ee4000021f000 */
[----:B---3--:R-:W-:-:S05]  /*01d0*/  IADD3 R2, PT, PT, RZ, -R3, RZ ;  /* 0x80000003ff027210 */ /* 0x008fca0007ffe0ff */
[----:B------:R-:W-:Y:S02]  /*01e0*/  IMAD R11, R2, R9, RZ ;  /* 0x00000009020b7224 */ /* 0x000fe400078e02ff */
[----:B------:R-:W-:-:S04]  /*01f0*/  IMAD.MOV.U32 R2, RZ, RZ, RZ ;  /* 0x000000ffff027224 */ /* 0x000fc800078e00ff */
[----:B------:R-:W-:Y:S02]  /*0200*/  IMAD.HI.U32 R0, R3, R11, R2 ;  /* 0x0000000b03007227 */ /* 0x000fe400078e0002 */
[----:B------:R-:W3:Y:S04]  /*0210*/  LDC.64 R2, c[0x0][0x460] ;  /* 0x00011800ff027b82 */ /* 0x000ee80000000a00 */
[----:B------:R-:W-:-:S04]  /*0220*/  IMAD.HI.U32 R0, R0, R8, RZ ;  /* 0x0000000800007227 */ /* 0x000fc800078e00ff */
[----:B------:R-:W2:Y:S01]  /*0230*/  @!P0 LDC R19, c[0x0][0x40c] ;  /* 0x00010300ff138b82 */ /* 0x000ea20000000800 */
[----:B------:R-:W-:-:S05]  /*0240*/  IADD3 R4, PT, PT, -R0, RZ, RZ ;  /* 0x000000ff00047210 */ /* 0x000fca0007ffe1ff */
[C---:B------:R-:W-:Y:S02]  /*0250*/  IMAD R4, R9.reuse, R4, R8 ;  /* 0x0000000409047224 */ /* 0x040fe400078e0208 */
[----:B------:R-:W2:Y:S03]  /*0260*/  @P0 LDC R11, c[0x0][0x430] ;  /* 0x00010c00ff0b0b82 */ /* 0x000ea60000000800 */
[----:B------:R-:W-:-:S13]  /*0270*/  ISETP.GT.U32.AND P3, PT, R9, R4, PT ;  /* 0x000000040900720c */ /* 0x000fda0003f64070 */
[----:B------:R-:W-:-:S04]  /*0280*/  @!P3 IADD3 R4, PT, PT, R4, -R9, RZ ;  /* 0x800000090404b210 */ /* 0x000fc80007ffe0ff */
[----:B------:R-:W-:Y:S02]  /*0290*/  ISETP.GE.U32.AND P2, PT, R4, R9, PT ;  /* 0x000000090400720c */ /* 0x000fe40003f46070 */
[----:B------:R-:W-:Y:S02]  /*02a0*/  LOP3.LUT R4, R5, R12, RZ, 0x3c, !PT ;  /* 0x0000000c05047212 */ /* 0x000fe400078e3cff */
[----:B------:R-:W-:Y:S02]  /*02b0*/  @!P3 IADD3 R0, PT, PT, R0, 0x1, RZ ;  /* 0x000000010000b810 */ /* 0x000fe40007ffe0ff */
[----:B------:R-:W-:Y:S02]  /*02c0*/  ISETP.GE.AND P4, PT, R4, RZ, PT ;  /* 0x000000ff0400720c */ /* 0x000fe40003f86270 */
[----:B------:R-:W-:Y:S01]  /*02d0*/  ISETP.NE.AND P3, PT, R12, RZ, PT ;  /* 0x000000ff0c00720c */ /* 0x000fe20003f65270 */
[----:B------:R-:W2:Y:S04]  /*02e0*/  LDC R4, c[0x0][0x3e8] ;  /* 0x0000fa00ff047b82 */ /* 0x000ea80000000800 */
[----:B------:R-:W-:Y:S01]  /*02f0*/  @P2 VIADD R0, R0, 0x1 ;  /* 0x0000000100002836 */ /* 0x000fe20000000000 */
[----:B---3--:R-:W-:-:S04]  /*0300*/  ISETP.NE.U32.AND P1, PT, R2, RZ, PT ;  /* 0x000000ff0200720c */ /* 0x008fc80003f25070 */
[----:B------:R-:W-:Y:S02]  /*0310*/  MOV R25, R0 ;  /* 0x0000000000197202 */ /* 0x000fe40000000f00 */
[----:B------:R-:W-:Y:S02]  /*0320*/  ISETP.NE.AND.EX P1, PT, R3, RZ, PT, P1 ;  /* 0x000000ff0300720c */ /* 0x000fe40003f25310 */
[----:B------:R-:W-:Y:S02]  /*0330*/  @!P4 IADD3 R25, PT, PT, -R25, RZ, RZ ;  /* 0x000000ff1919c210 */ /* 0x000fe40007ffe1ff */
[----:B------:R-:W-:Y:S02]  /*0340*/  @!P3 LOP3.LUT R25, RZ, R12, RZ, 0x33, !PT ;  /* 0x0000000cff19b212 */ /* 0x000fe400078e33ff */
[----:B------:R-:W-:-:S04]  /*0350*/  IABS R12, R16 ;  /* 0x00000010000c7213 */ /* 0x000fc80000000000 */
[----:B------:R-:W3:Y:S03]  /*0360*/  I2F.RP R0, R12 ;  /* 0x0000000c00007306 */ /* 0x000ee60000209400 */
[----:B------:R-:W0:Y:S05]  /*0370*/  @P1 LDC.64 R8, c[0x0][0x460] ;  /* 0x00011800ff081b82 */ /* 0x000e2a0000000a00 */
[----:B---3--:R-:W3:Y:S01]  /*0380*/  MUFU.RCP R0, R0 ;  /* 0x0000000000007308 */ /* 0x008ee20000001000 */
[----:B0-----:R-:W-:-:S05]  /*0390*/  @P1 IMAD.WIDE R6, R25, 0x4, R8 ;  /* 0x0000000419061825 */ /* 0x001fca00078e0208 */
[----:B------:R0:W5:Y:S01]  /*03a0*/  @P1 LDG.E R22, desc[UR36][R6.64] ;  /* 0x0000002406161981 */ /* 0x000162000c1e1900 */
[----:B---3--:R-:W-:-:S04]  /*03b0*/  VIADD R8, R0, 0xffffffe ;  /* 0x0ffffffe00087836 */ /* 0x008fc80000000000 */
[----:B------:R3:W0:Y:S01]  /*03c0*/  F2I.FTZ.U32.TRUNC.NTZ R9, R8 ;  /* 0x0000000800097305 */ /* 0x000622000021f000 */
[----:B------:R-:W4:Y:S01]  /*03d0*/  S2R R44, SR_CTAID.X ;  /* 0x00000000002c7919 */ /* 0x000f220000002500 */
[----:B---3--:R-:W-:Y:S01]  /*03e0*/  HFMA2 R8, -RZ, RZ, 0, 0 ;  /* 0x00000000ff087431 */ /* 0x008fe200000001ff */
[----:B0-----:R-:W-:-:S05]  /*03f0*/  IADD3 R7, PT, PT, RZ, -R9, RZ ;  /* 0x80000009ff077210 */ /* 0x001fca0007ffe0ff */
[----:B------:R-:W-:-:S04]  /*0400*/  IMAD R7, R7, R12, RZ ;  /* 0x0000000c07077224 */ /* 0x000fc800078e02ff */
[----:B------:R-:W-:Y:S01]  /*0410*/  IMAD.HI.U32 R9, R9, R7, R8 ;  /* 0x0000000709097227 */ /* 0x000fe200078e0008 */
[C---:B-1----:R-:W-:Y:S02]  /*0420*/  ISETP.GT.U32.AND P3, PT, R83.reuse, 0x17, PT ;  /* 0x000000175300780c */ /* 0x042fe40003f64070 */
[----:B------:R-:W-:Y:S01]  /*0430*/  SHF.L.U32 R27, R83, 0x1, RZ ;  /* 0x00000001531b7819 */ /* 0x000fe200000006ff */
[----:B----4-:R-:W-:Y:S01]  /*0440*/  IMAD R24, R5, R21, R44 ;  /* 0x0000001505187224 */ /* 0x010fe200078e022c */
[----:B------:R-:W-:Y:S01]  /*0450*/  BSSY.RECONVERGENT B0, `(.L_x_1868) ;  /* 0x0000020000007945 */ /* 0x000fe20003800200 */
[----:B------:R-:W-:Y:S02]  /*0460*/  MOV R29, RZ ;  /* 0x000000ff001d7202 */ /* 0x000fe40000000f00 */
[----:B--2---:R-:W-:-:S04]  /*0470*/  @P0 IADD3 R19, PT, PT, R10, R11, RZ ;  /* 0x0000000b0a130210 */ /* 0x004fc80007ffe0ff */
[----:B------:R-:W-:-:S05]  /*0480*/  IABS R17, R19 ;  /* 0x0000001300117213 */ /* 0x000fca0000000000 */
[----:B------:R-:W-:-:S04]  /*0490*/  IMAD.HI.U32 R9, R9, R17, RZ ;  /* 0x0000001109097227 */ /* 0x000fc800078e00ff */
[----:B------:R-:W-:Y:S01]  /*04a0*/  IMAD.MOV R9, RZ, RZ, -R9 ;  /* 0x000000ffff097224 */ /* 0x000fe200078e0a09 */
[----:B------:R-:W-:-:S03]  /*04b0*/  ISETP.NE.AND P0, PT, R4, RZ, PT ;  /* 0x000000ff0400720c */ /* 0x000fc60003f05270 */
[----:B------:R-:W-:-:S05]  /*04c0*/  IMAD R17, R12, R9, R17 ;  /* 0x000000090c117224 */ /* 0x000fca00078e0211 */
[----:B------:R-:W-:-:S05]  /*04d0*/  ISETP.GT.U32.AND P1, PT, R12, R17, PT ;  /* 0x000000110c00720c */ /* 0x000fca0003f24070 */
[----:B------:R-:W-:Y:S02]  /*04e0*/  @P0 IMAD R7, R5, R4, RZ ;  /* 0x0000000405070224 */ /* 0x000fe400078e02ff */
[----:B------:R-:W-:Y:S02]  /*04f0*/  @!P0 IMAD R18, R24, 0x30, RZ ;  /* 0x0000003018128824 */ /* 0x000fe400078e02ff */
[----:B------:R-:W-:-:S04]  /*0500*/  @P0 IMAD R18, R44, 0x30, R7 ;  /* 0x000000302c120824 */ /* 0x000fc800078e0207 */
[----:B------:R-:W-:Y:S01]  /*0510*/  @!P1 IADD3 R17, PT, PT, R17, -R12, RZ ;  /* 0x8000000c11119210 */ /* 0x000fe20007ffe0ff */
[----:B------:R-:W-:-:S03]  /*0520*/  IMAD.IADD R31, R27, 0x1, R18 ;  /* 0x000000011b1f7824 */ /* 0x000fc600078e0212 */
[----:B------:R-:W-:Y:S01]  /*0530*/  ISETP.GT.U32.AND P1, PT, R12, R17, PT ;  /* 0x000000110c00720c */ /* 0x000fe20003f24070 */
[----:B------:R-:W-:-:S12]  /*0540*/  @P3 BRA `(.L_x_1869) ;  /* 0x0000000000403947 */ /* 0x000fd80003800000 */
[----:B------:R-:W0:Y:S02]  /*0550*/  LDC R0, c[0x0][0x478] ;  /* 0x00011e00ff007b82 */ /* 0x000e240000000800 */
        /* <DEDUP_REMOVED lines=15> */
.L_x_1869:
[----:B------:R-:W-:Y:S05]  /*0650*/  BSYNC.RECONVERGENT B0 ;  /* 0x0000000000007941 */ /* 0x000fea0003800200 */
.L_x_1868:
[----:B------:R-:W1:Y:S01]  /*0660*/  LDCU UR4, c[0x0][0x478] ;  /* 0x00008f00ff0477ac */ /* 0x000e620008000800 */
[----:B------:R-:W-:Y:S01]  /*0670*/  ISETP.GE.AND P2, PT, R19, RZ, PT ;  /* 0x000000ff1300720c */ /* 0x000fe20003f46270 */
[----:B------:R-:W-:Y:S01]  /*0680*/  IMAD R23, R5, R16, RZ ;  /* 0x0000001005177224 */ /* 0x000fe200078e02ff */
[----:B------:R-:W-:Y:S01]  /*0690*/  ISETP.NE.AND P0, PT, R16, RZ, PT ;  /* 0x000000ff1000720c */ /* 0x000fe20003f05270 */
[----:B------:R-:W-:Y:S01]  /*06a0*/  IMAD R13, R44, 0x30, R27 ;  /* 0x000000302c0d7824 */ /* 0x000fe200078e021b */
[----:B------:R-:W-:Y:S01]  /*06b0*/  @!P1 IADD3 R17, PT, PT, R17, -R12, RZ ;  /* 0x8000000c11119210 */ /* 0x000fe20007ffe0ff */
[----:B------:R-:W-:Y:S01]  /*06c0*/  IMAD R25, R25, R21, RZ ;  /* 0x0000001519197224 */ /* 0x000fe200078e02ff */
[----:B------:R-:W-:-:S07]  /*06d0*/  SHF.R.S32.HI R79, RZ, 0x1f, R23 ;  /* 0x0000001fff4f7819 */ /* 0x000fce0000011417 */
[----:B------:R-:W-:Y:S02]  /*06e0*/  @!P2 IADD3 R17, PT, PT, -R17, RZ, RZ ;  /* 0x000000ff1111a210 */ /* 0x000fe40007ffe1ff */
[----:B------:R-:W-:Y:S01]  /*06f0*/  @!P0 LOP3.LUT R17, RZ, R16, RZ, 0x33, !PT ;  /* 0x00000010ff118212 */ /* 0x000fe200078e33ff */
[----:B-1----:R-:W-:Y:S01]  /*0700*/  UISETP.NE.AND UP0, UPT, UR4, 0x2, UPT ;  /* 0x000000020400788c */ /* 0x002fe2000bf05270 */
[----:B------:R-:W-:-:S04]  /*0710*/  IADD3 R16, PT, PT, R19, 0x1, -R16 ;  /* 0x0000000113107810 */ /* 0x000fc80007ffe810 */
[----:B------:R-:W-:-:S04]  /*0720*/  VIMNMX R16, PT, PT, RZ, R16, !PT ;  /* 0x00000010ff107248 */ /* 0x000fc80007fe0100 */
[----:B------:R-:W-:Y:S05]  /*0730*/  BRA.U UP0, `(.L_x_1870) ;  /* 0x0000000100307547 */ /* 0x000fea000b800000 */
[----:B------:R-:W1:Y:S01]  /*0740*/  LDCU.64 UR4, c[0x0][0x398] ;  /* 0x00007300ff0477ac */ /* 0x000e620008000a00 */
[----:B0-----:R-:W0:Y:S01]  /*0750*/  LDC.64 R8, c[0x0][0x468] ;  /* 0x00011a00ff087b82 */ /* 0x001e220000000a00 */
[----:B-1----:R-:W-:-:S04]  /*0760*/  IADD3 R6, P0, PT, R31, UR4, RZ ;  /* 0x000000041f067c10 */ /* 0x002fc8000ff1e0ff */
[----:B------:R-:W-:Y:S01]  /*0770*/  LEA.HI.X.SX32 R7, R31, UR5, 0x1, P0 ;  /* 0x000000051f077c11 */ /* 0x000fe200080f0eff */
[----:B0-----:R-:W2:Y:S04]  /*0780*/  LDG.E R8, desc[UR36][R8.64+0x4] ;  /* 0x0000042408087981 */ /* 0x001ea8000c1e1900 */
[----:B------:R-:W3:Y:S02]  /*0790*/  LDG.E.U16 R6, desc[UR36][R6.64] ;  /* 0x0000002406067981 */ /* 0x000ee4000c1e1500 */
[----:B---3--:R-:W2:Y:S08]  /*07a0*/  I2F.S8 R11, R6 ;  /* 0x00000006000b7306 */ /* 0x008eb00000001400 */
[----:B------:R-:W0:Y:S01]  /*07b0*/  I2F.S8 R15, R6.B1 ;  /* 0x10000006000f7306 */ /* 0x000e220000001400 */
[C---:B--2---:R-:W-:Y:S01]  /*07c0*/  FMUL.FTZ R11, R8.reuse, R11 ;  /* 0x0000000b080b7220 */ /* 0x044fe20000410000 */
[----:B0-----:R-:W-:-:S05]  /*07d0*/  FMUL.FTZ R0, R8, R15 ;  /* 0x0000000f08007220 */ /* 0x001fca0000410000 */
[----:B------:R-:W-:Y:S01]  /*07e0*/  F2FP.F16.F32.PACK_AB R0, R0, R11 ;  /* 0x0000000b0000723e */ /* 0x000fe200000000ff */
[----:B------:R-:W-:Y:S06]  /*07f0*/  BRA `(.L_x_1871) ;  /* 0x00000000001c7947 */ /* 0x000fec0003800000 */
.L_x_1870:
[----:B------:R-:W-:Y:S01]  /*0800*/  BSSY.RECONVERGENT B0, `(.L_x_1871) ;  /* 0x0000006000007945 */ /* 0x000fe20003800200 */
[----:B------:R-:W-:-:S03]  /*0810*/  HFMA2 R0, -RZ, RZ, 0, 0 ;  /* 0x00000000ff007431 */ /* 0x000fc600000001ff */
[----:B------:R-:W-:Y:S05]  /*0820*/  @P3 BRA `(.L_x_1872) ;  /* 0x00000000000c3947 */ /* 0x000fea0003800000 */
[----:B------:R-:W1:Y:S02]  /*0830*/  LDC.64 R6, c[0x0][0x398] ;  /* 0x0000e600ff067b82 */ /* 0x000e640000000a00 */
[----:B-1----:R-:W-:-:S05]  /*0840*/  IMAD.WIDE R6, R31, 0x2, R6 ;  /* 0x000000021f067825 */ /* 0x002fca00078e0206 */
[----:B------:R1:W5:Y:S02]  /*0850*/  LDG.E R0, desc[UR36][R6.64] ;  /* 0x0000002406007981 */ /* 0x000364000c1e1900 */
.L_x_1872:
[----:B------:R-:W-:Y:S05]  /*0860*/  BSYNC.RECONVERGENT B0 ;  /* 0x0000000000007941 */ /* 0x000fea0003800200 */
.L_x_1871:
[----:B------:R-:W2:Y:S01]  /*0870*/  LDCU.64 UR6, c[0x0][0x3a0] ;  /* 0x00007400ff0677ac */ /* 0x000ea20008000a00 */
[----:B-1----:R-:W1:Y:S01]  /*0880*/  LDC.64 R6, c[0x0][0x418] ;  /* 0x00010600ff067b82 */ /* 0x002e620000000a00 */
[----:B------:R-:W-:Y:S01]  /*0890*/  ISETP.EQ.U32.AND P3, PT, R2, RZ, PT ;  /* 0x000000ff0200720c */ /* 0x000fe20003f62070 */
[----:B------:R-:W-:Y:S01]  /*08a0*/  IMAD.MOV.U32 R15, RZ, RZ, RZ ;  /* 0x000000ffff0f7224 */ /* 0x000fe200078e00ff */
[----:B------:R-:W3:Y:S01]  /*08b0*/  LDCU.64 UR4, c[0x0][0x390] ;  /* 0x00007200ff0477ac */ /* 0x000ee20008000a00 */
[----:B------:R-:W-:Y:S02]  /*08c0*/  ISETP.GT.U32.AND P2, PT, R83, 0x1f, PT ;  /* 0x0000001f5300780c */ /* 0x000fe40003f44070 */
[----:B------:R-:W-:Y:S02]  /*08d0*/  MOV R12, RZ ;  /* 0x000000ff000c7202 */ /* 0x000fe40000000f00 */
[----:B------:R-:W-:Y:S01]  /*08e0*/  ISETP.EQ.OR.EX P2, PT, R3, RZ, P2, P3 ;  /* 0x000000ff0300720c */ /* 0x000fe20001742730 */
[----:B------:R-:W4:Y:S01]  /*08f0*/  LDC R14, c[0x0][0x400] ;  /* 0x00010000ff0e7b82 */ /* 0x000f220000000800 */
[----:B--2---:R-:W-:-:S02]  /*0900*/  ISETP.NE.U32.AND P0, PT, RZ, UR6, PT ;  /* 0x00000006ff007c0c */ /* 0x004fc4000bf05070 */
[----:B---3--:R-:W-:-:S09]  /*0910*/  ISETP.NE.U32.AND P1, PT, RZ, UR4, PT ;  /* 0x00000004ff007c0c */ /* 0x008fd2000bf25070 */
[----:B------:R-:W2:Y:S01]  /*0920*/  @!P2 LDC.64 R10, c[0x0][0x450] ;  /* 0x00011400ff0aab82 */ /* 0x000ea20000000a00 */
[----:B------:R-:W-:Y:S01]  /*0930*/  ISETP.NE.AND.EX P0, PT, RZ, UR7, PT, P0 ;  /* 0x00000007ff007c0c */ /* 0x000fe2000bf05300 */
[----:B-----5:R-:W-:Y:S01]  /*0940*/  @!P2 IMAD R4, R22, R21, RZ ;  /* 0x000000151604a224 */ /* 0x020fe200078e02ff */
[----:B------:R-:W-:Y:S01]  /*0950*/  ISETP.NE.AND.EX P1, PT, RZ, UR5, PT, P1 ;  /* 0x00000005ff007c0c */ /* 0x000fe2000bf25310 */
[----:B------:R-:W3:Y:S01]  /*0960*/  LDCU.U8 UR4, c[0x0][0x404] ;  /* 0x00008080ff0477ac */ /* 0x000ee20008000000 */
[C---:B------:R-:W-:Y:S01]  /*0970*/  ISETP.GT.U32.OR P0, PT, R83.reuse, 0x17, !P0 ;  /* 0x000000175300780c */ /* 0x040fe20004704470 */
[----:B------:R-:W-:Y:S01]  /*0980*/  @!P2 IMAD R21, R4, 0x30, R13 ;  /* 0x000000300415a824 */ /* 0x000fe200078e020d */
[----:B------:R-:W-:Y:S02]  /*0990*/  ISETP.GT.U32.OR P1, PT, R83, 0x17, !P1 ;  /* 0x000000175300780c */ /* 0x000fe40004f24470 */
[----:B-1----:R-:W-:-:S04]  /*09a0*/  ISETP.NE.U32.AND P3, PT, R6, RZ, PT ;  /* 0x000000ff0600720c */ /* 0x002fc80003f65070 */
[----:B------:R-:W-:-:S05]  /*09b0*/  ISETP.NE.AND.EX P3, PT, R7, RZ, PT, P3 ;  /* 0x000000ff0700720c */ /* 0x000fca0003f65330 */
[----:B0-----:R-:W0:Y:S01]  /*09c0*/  @!P0 LDC.64 R8, c[0x0][0x3a0] ;  /* 0x0000e800ff088b82 */ /* 0x001e220000000a00 */
[----:B--2---:R-:W-:-:S07]  /*09d0*/  @!P2 IMAD.WIDE R10, R21, 0x2, R10 ;  /* 0x00000002150aa825 */ /* 0x004fce00078e020a */
[----:B------:R-:W1:Y:S01]  /*09e0*/  @!P1 LDC.64 R6, c[0x0][0x390] ;  /* 0x0000e400ff069b82 */ /* 0x000e620000000a00 */
[----:B------:R-:W2:Y:S07]  /*09f0*/  @!P2 LDG.E R11, desc[UR36][R10.64] ;  /* 0x000000240a0ba981 */ /* 0x000eae000c1e1900 */
[----:B------:R-:W3:Y:S01]  /*0a00*/  @P3 LDC.64 R2, c[0x0][0x418] ;  /* 0x00010600ff023b82 */ /* 0x000ee20000000a00 */
[----:B0-----:R-:W-:-:S05]  /*0a10*/  @!P0 IMAD.WIDE.U32 R8, R13, 0x2, R8 ;  /* 0x000000020d088825 */ /* 0x001fca00078e0008 */
[----:B------:R-:W2:Y:S01]  /*0a20*/  @!P0 LDG.E R15, desc[UR36][R8.64] ;  /* 0x00000024080f8981 */ /* 0x000ea2000c1e1900 */
[----:B-1----:R-:W-:-:S05]  /*0a30*/  @!P1 IMAD.WIDE.U32 R6, R13, 0x2, R6 ;  /* 0x000000020d069825 */ /* 0x002fca00078e0006 */
[----:B------:R-:W2:Y:S01]  /*0a40*/  @!P1 LDG.E R12, desc[UR36][R6.64] ;  /* 0x00000024060c9981 */ /* 0x000ea2000c1e1900 */
[----:B---3--:R-:W-:-:S04]  /*0a50*/  @P3 IMAD.WIDE.U32 R4, R5, 0x4, R2 ;  /* 0x0000000405043825 */ /* 0x008fc800078e0002 */
[----:B------:R-:W-:-:S06]  /*0a60*/  HFMA2 R2, -RZ, RZ, 0, 0 ;  /* 0x00000000ff027431 */ /* 0x000fcc00000001ff */
[----:B------:R0:W5:Y:S01]  /*0a70*/  @P3 LDG.E R2, desc[UR36][R4.64] ;  /* 0x0000002404023981 */ /* 0x000162000c1e1900 */
[----:B------:R-:W-:-:S04]  /*0a80*/  ISETP.NE.AND P0, PT, RZ, UR4, PT ;  /* 0x00000004ff007c0c */ /* 0x000fc8000bf05270 */
[----:B----4-:R-:W-:Y:S01]  /*0a90*/  ISETP.LT.OR P0, PT, R14, 0x1, P0 ;  /* 0x000000010e00780c */ /* 0x010fe20000701670 */
[----:B------:R-:W-:Y:S01]  /*0aa0*/  BSSY.RECONVERGENT B6, `(.L_x_1873) ;  /* 0x00000a7000067945 */ /* 0x000fe20003800200 */
[----:B--2---:R-:W-:-:S04]  /*0ab0*/  HADD2 R26, R0, R15 ;  /* 0x0000000f001a7230 */ /* 0x004fc80000000000 */
[----:B------:R-:W-:Y:S02]  /*0ac0*/  @!P2 HMUL2 R26, R26, R11 ;  /* 0x0000000b1a1aa232 */ /* 0x000fe40000000000 */
[----:B------:R-:W-:-:S05]  /*0ad0*/  HFMA2 R29, R29, 1, 1, R12 ;  /* 0x3c003c001d1d7831 */ /* 0x000fca000000000c */
[----:B0-----:R-:W-:Y:S05]  /*0ae0*/  @P0 BRA `(.L_x_1874) ;  /* 0x0000000000780947 */ /* 0x001fea0003800000 */
[----:B------:R-:W-:-:S13]  /*0af0*/  ISETP.GE.AND P0, PT, R27, R14, PT ;  /* 0x0000000e1b00720c */ /* 0x000fda0003f06270 */
[----:B------:R-:W-:Y:S05]  /*0b00*/  @P0 BRA `(.L_x_1875) ;  /* 0x0000000800800947 */ /* 0x000fea0003800000 */
[----:B------:R-:W-:Y:S01]  /*0b10*/  I2FP.F32.U32 R3, R14 ;  /* 0x0000000e00037245 */ /* 0x000fe20000201000 */
[----:B------:R-:W0:Y:S01]  /*0b20*/  LDCU UR4, c[0x0][0x40c] ;  /* 0x00008180ff0477ac */ /* 0x000e220008000800 */
[----:B------:R-:W-:Y:S01]  /*0b30*/  I2FP.F32.U32 R0, R27 ;  /* 0x0000001b00007245 */ /* 0x000fe20000201000 */
[--C-:B------:R-:W-:Y:S02]  /*0b40*/  HADD2.F32 R6, -RZ, R26.reuse.H1_H1 ;  /* 0x3000001aff067230 */ /* 0x100fe40000004100 */
[----:B------:R-:W-:Y:S01]  /*0b50*/  HADD2.F32 R26, -RZ, R26.H0_H0 ;  /* 0x2000001aff1a7230 */ /* 0x000fe20000004100 */
[----:B------:R-:W1:Y:S02]  /*0b60*/  MUFU.RCP R3, R3 ;  /* 0x0000000300037308 */ /* 0x000e640000001000 */
[----:B-1----:R-:W-:Y:S01]  /*0b70*/  FMUL.FTZ R0, R0, R3 ;  /* 0x0000000300007220 */ /* 0x002fe20000410000 */
[--C-:B------:R-:W-:Y:S02]  /*0b80*/  HADD2.F32 R3, -RZ, R29.reuse.H1_H1 ;  /* 0x3000001dff037230 */ /* 0x100fe40000004100 */
[----:B------:R-:W-:-:S02]  /*0b90*/  HADD2.F32 R29, -RZ, R29.H0_H0 ;  /* 0x2000001dff1d7230 */ /* 0x000fc40000004100 */
[----:B------:R-:W-:Y:S01]  /*0ba0*/  FMUL.FTZ R4, R0, 13.28771209716796875 ;  /* 0x41549a7800047820 */ /* 0x000fe20000410000 */
[----:B0----5:R-:W-:-:S03]  /*0bb0*/  IADD3 R0, PT, PT, -R2, UR4, RZ ;  /* 0x0000000402007c10 */ /* 0x021fc6000fffe1ff */
[----:B------:R-:W0:Y:S01]  /*0bc0*/  MUFU.EX2 R5, -R4 ;  /* 0x8000000400057308 */ /* 0x000e220000000800 */
[----:B------:R-:W-:-:S05]  /*0bd0*/  I2FP.F32.S32 R0, R0 ;  /* 0x0000000000007245 */ /* 0x000fca0000201400 */
[----:B0-----:R-:W-:-:S04]  /*0be0*/  FMUL.FTZ R0, R0, R5 ;  /* 0x0000000500007220 */ /* 0x001fc80000410000 */
[----:B------:R-:W-:-:S04]  /*0bf0*/  FMUL.RZ R8, R0, 0.15915493667125701904 ;  /* 0x3e22f98300087820 */ /* 0x000fc8000040c000 */
[----:B------:R-:W0:Y:S08]  /*0c00*/  MUFU.SIN R5, R8 ;  /* 0x0000000800057308 */ /* 0x000e300000000400 */
[----:B------:R-:W1:Y:S01]  /*0c10*/  MUFU.COS R0, R8 ;  /* 0x0000000800007308 */ /* 0x000e620000000000 */
[CC--:B0-----:R-:W-:Y:S01]  /*0c20*/  FMUL.FTZ R7, R5.reuse, R3.reuse ;  /* 0x0000000305077220 */ /* 0x0c1fe20000410000 */
[C---:B-1----:R-:W-:Y:S01]  /*0c30*/  FMUL.FTZ R4, R0.reuse, R3 ;  /* 0x0000000300047220 */ /* 0x042fe20000410000 */
[CC--:B------:R-:W-:Y:S01]  /*0c40*/  FMUL.FTZ R3, R5.reuse, R6.reuse ;  /* 0x0000000605037220 */ /* 0x0c0fe20000410000 */
[C---:B------:R-:W-:Y:S01]  /*0c50*/  FMUL.FTZ R6, R0.reuse, R6 ;  /* 0x0000000600067220 */ /* 0x040fe20000410000 */
[CC--:B------:R-:W-:Y:S01]  /*0c60*/  FFMA.FTZ R7, R0.reuse, R29.reuse, -R7 ;  /* 0x0000001d00077223 */ /* 0x0c0fe20000010807 */
[C---:B------:R-:W-:Y:S01]  /*0c70*/  FFMA.FTZ R4, R5.reuse, R29, R4 ;  /* 0x0000001d05047223 */ /* 0x040fe20000010004 */
[-C--:B------:R-:W-:Y:S01]  /*0c80*/  FFMA.FTZ R3, R0, R26.reuse, -R3 ;  /* 0x0000001a00037223 */ /* 0x080fe20000010803 */
[----:B------:R-:W-:-:S03]  /*0c90*/  FFMA.FTZ R26, R5, R26, R6 ;  /* 0x0000001a051a7223 */ /* 0x000fc60000010006 */
[----:B------:R-:W-:Y:S02]  /*0ca0*/  F2FP.F16.F32.PACK_AB R29, R4, R7 ;  /* 0x00000007041d723e */ /* 0x000fe400000000ff */
[----:B------:R-:W-:Y:S01]  /*0cb0*/  F2FP.F16.F32.PACK_AB R26, R26, R3 ;  /* 0x000000031a1a723e */ /* 0x000fe200000000ff */
[----:B------:R-:W-:Y:S06]  /*0cc0*/  BRA `(.L_x_1875) ;  /* 0x0000000800107947 */ /* 0x000fec0003800000 */
.L_x_1874:
        /* <DEDUP_REMOVED lines=13> */
[----:B0-----:R-:W-:Y:S02]  /*0da0*/  HFMA2 R4, -RZ, RZ, 0, 0 ;  /* 0x00000000ff047431 */ /* 0x001fe400000001ff */
        /* <DEDUP_REMOVED lines=14> */
[----:B------:R-:W-:Y:S02]  /*0e90*/  @P0 IADD3 R5, PT, PT, R5, 0x1, RZ ;  /* 0x0000000105050810 */ /* 0x000fe40007ffe0ff */
[----:B------:R-:W-:Y:S02]  /*0ea0*/  ISETP.GE.AND P0, PT, R27, R14, PT ;  /* 0x0000000e1b00720c */ /* 0x000fe40003f06270 */
[----:B------:R-:W-:-:S05]  /*0eb0*/  MOV R31, R5 ;  /* 0x00000005001f7202 */ /* 0x000fca0000000f00 */
[----:B------:R-:W-:Y:S01]  /*0ec0*/  @!P2 IMAD.MOV R31, RZ, RZ, -R31 ;  /* 0x000000ffff1fa224 */ /* 0x000fe200078e0a1f */
[----:B------:R-:W-:Y:S02]  /*0ed0*/  @!P1 LOP3.LUT R31, RZ, R28, RZ, 0x33, !PT ;  /* 0x0000001cff1f9212 */ /* 0x000fe400078e33ff */
[----:B------:R-:W-:Y:S02]  /*0ee0*/  ISETP.GT.U32.OR P1, PT, R83, 0x1f, P0 ;  /* 0x0000001f5300780c */ /* 0x000fe40000724470 */
[----:B------:R-:W-:Y:S02]  /*0ef0*/  ISETP.NE.U32.AND P0, PT, R0, 0x1, PT ;  /* 0x000000010000780c */ /* 0x000fe40003f05070 */
[----:B------:R-:W-:Y:S02]  /*0f00*/  IADD3 R0, PT, PT, -R31, RZ, RZ ;  /* 0x000000ff1f007210 */ /* 0x000fe40007ffe1ff */
[----:B------:R-:W-:-:S03]  /*0f10*/  P2R R32, PR, RZ, 0x2 ;  /* 0x00000002ff207803 */ /* 0x000fc60000000000 */
[----:B------:R-:W-:-:S06]  /*0f20*/  IMAD R30, R28, R0, R27 ;  /* 0x000000001c1e7224 */ /* 0x000fcc00078e021b */
[----:B------:R-:W-:Y:S05]  /*0f30*/  @P0 BRA `(.L_x_1876) ;  /* 0x0000000000400947 */ /* 0x000fea0003800000 */
[----:B------:R-:W-:Y:S01]  /*0f40*/  MOV R0, 0x0 ;  /* 0x0000000000007802 */ /* 0x000fe20000000f00 */
[----:B------:R-:W0:Y:S01]  /*0f50*/  LDCU.64 UR4, c[0x4][0xc8] ;  /* 0x01001900ff0477ac */ /* 0x000e220008000a00 */
[----:B------:R-:W-:Y:S01]  /*0f60*/  IMAD.MOV.U32 R8, RZ, RZ, 0x53f ;  /* 0x0000053fff087424 */ /* 0x000fe200078e00ff */
[----:B------:R-:W-:Y:S01]  /*0f70*/  MOV R12, 0x1 ;  /* 0x00000001000c7802 */ /* 0x000fe20000000f00 */
[----:B------:R1:W2:Y:S01]  /*0f80*/  LDC.64 R14, c[0x4][R0] ;  /* 0x01000000000e7b82 */ /* 0x0002a20000000a00 */
[----:B------:R-:W3:Y:S01]  /*0f90*/  LDCU.64 UR6, c[0x4][0xd0] ;  /* 0x01001a00ff0677ac */ /* 0x000ee20008000a00 */
[----:B------:R-:W-:Y:S01]  /*0fa0*/  MOV R13, RZ ;  /* 0x000000ff000d7202 */ /* 0x000fe20000000f00 */
[----:B------:R-:W4:Y:S01]  /*0fb0*/  LDCU.64 UR8, c[0x4][0x60] ;  /* 0x01000c00ff0877ac */ /* 0x000f220008000a00 */
[----:B0-----:R-:W-:Y:S02]  /*0fc0*/  MOV R4, UR4 ;  /* 0x0000000400047c02 */ /* 0x001fe40008000f00 */
[----:B------:R-:W-:Y:S01]  /*0fd0*/  MOV R5, UR5 ;  /* 0x0000000500057c02 */ /* 0x000fe20008000f00 */
[----:B---3--:R-:W-:Y:S01]  /*0fe0*/  IMAD.U32 R6, RZ, RZ, UR6 ;  /* 0x00000006ff067e24 */ /* 0x008fe2000f8e00ff */
[----:B------:R-:W-:-:S02]  /*0ff0*/  MOV R7, UR7 ;  /* 0x0000000700077c02 */ /* 0x000fc40008000f00 */
[----:B----4-:R-:W-:Y:S02]  /*1000*/  MOV R10, UR8 ;  /* 0x00000008000a7c02 */ /* 0x010fe40008000f00 */
[----:B-1----:R-:W-:-:S07]  /*1010*/  MOV R11, UR9 ;  /* 0x00000009000b7c02 */ /* 0x002fce0008000f00 */
[----:B------:R-:W-:-:S07]  /*1020*/  LEPC R20, `(.L_x_1876) ;  /* 0x000000001014794e */ /* 0x000fce0000000000 */
[----:B--2--5:R-:W-:Y:S05]  /*1030*/  CALL.ABS.NOINC R14 ;  /* 0x000000000e007343 */ /* 0x024fea0003c00000 */
.L_x_1876:
[----:B------:R-:W0:Y:S01]  /*1040*/  S2R R3, SR_CgaCtaId ;  /* 0x0000000000037919 */ /* 0x000e220000008800 */
[----:B------:R-:W1:Y:S01]  /*1050*/  LDC R7, c[0x0][0x400] ;  /* 0x00010000ff077b82 */ /* 0x000e620000000800 */
[----:B------:R-:W-:Y:S01]  /*1060*/  ISETP.NE.AND P6, PT, R32, RZ, PT ;  /* 0x000000ff2000720c */ /* 0x000fe20003fc5270 */
[----:B------:R-:W-:Y:S05]  /*1070*/  WARPSYNC.ALL ;  /* 0x0000000000007948 */ /* 0x000fea0003800000 */
[----:B------:R-:W-:-:S04]  /*1080*/  MOV R0, 0x400 ;  /* 0x0000040000007802 */ /* 0x000fc80000000f00 */
[----:B------:R-:W-:-:S03]  /*1090*/  IADD3 R0, PT, PT, R0, 0xc0, RZ ;  /* 0x000000c000007810 */ /* 0x000fc60007ffe0ff */
[----:B------:R-:W-:Y:S01]  /*10a0*/  @!P6 IMAD R4, R28, R31, R30 ;  /* 0x0000001f1c04e224 */ /* 0x000fe200078e021e */
[----:B0-----:R-:W-:-:S04]  /*10b0*/  LEA R0, R3, R0, 0x18 ;  /* 0x0000000003007211 */ /* 0x001fc800078ec0ff */
[----:B------:R-:W-:Y:S01]  /*10c0*/  @!P6 LEA R6, R4, R0, 0x1 ;  /* 0x000000000406e211 */ /* 0x000fe200078e08ff */
[----:B-1----:R-:W-:-:S04]  /*10d0*/  IMAD R3, R7, 0x2, R0 ;  /* 0x0000000207037824 */ /* 0x002fc800078e0200 */
[----:B------:R0:W-:Y:S01]  /*10e0*/  @!P6 STS [R6], R29 ;  /* 0x0000001d0600e388 */ /* 0x0001e20000000800 */
[----:B------:R-:W-:-:S05]  /*10f0*/  @!P6 LEA R5, R4, R3, 0x1 ;  /* 0x000000030405e211 */ /* 0x000fca00078e08ff */
[----:B------:R0:W-:Y:S01]  /*1100*/  @!P6 STS [R5], R26 ;  /* 0x0000001a0500e388 */ /* 0x0001e20000000800 */
[----:B------:R-:W-:Y:S01]  /*1110*/  SHF.R.S32.HI R4, RZ, 0x1f, R7 ;  /* 0x0000001fff047819 */ /* 0x000fe20000011407 */
[----:B------:R-:W-:Y:S03]  /*1120*/  BAR.SYNC.DEFER_BLOCKING 0x0 ;  /* 0x0000000000007b1d */ /* 0x000fe60000010000 */
[----:B------:R-:W-:-:S03]  /*1130*/  LEA.HI R4, R4, R7, RZ, 0x2 ;  /* 0x0000000704047211 */ /* 0x000fc600078f10ff */
[----:B------:R-:W-:Y:S04]  /*1140*/  BSSY.RECONVERGENT B0, `(.L_x_1877) ;  /* 0x0000035000007945 */ /* 0x000fe80003800200 */
[----:B0-----:R-:W-:Y:S05]  /*1150*/  @P6 BRA `(.L_x_1878) ;  /* 0x0000000000cc6947 */ /* 0x001fea0003800000 */
[----:B------:R-:W-:Y:S01]  /*1160*/  SHF.R.S32.HI R4, RZ, 0x2, R4 ;  /* 0x00000002ff047819 */ /* 0x000fe20000011404 */
[----:B------:R-:W-:Y:S04]  /*1170*/  BSSY.RECONVERGENT B1, `(.L_x_1879) ;  /* 0x000002b000017945 */ /* 0x000fe80003800200 */
[----:B------:R-:W-:-:S05]  /*1180*/  IMAD R5, R31, R4, RZ ;  /* 0x000000041f057224 */ /* 0x000fca00078e02ff */
[----:B------:R-:W-:-:S04]  /*1190*/  LEA.HI R4, R30, R5, RZ, 0x1f ;  /* 0x000000051e047211 */ /* 0x000fc800078ff8ff */
[----:B------:R-:W-:-:S04]  /*11a0*/  SHF.L.U32 R6, R4, 0x1, RZ ;  /* 0x0000000104067819 */ /* 0x000fc800000006ff */
[----:B------:R-:W-:Y:S01]  /*11b0*/  IADD3 R13, PT, PT, R3, R6, RZ ;  /* 0x00000006030d7210 */ /* 0x000fe20007ffe0ff */
[----:B------:R-:W-:Y:S01]  /*11c0*/  IMAD.IADD R11, R0, 0x1, R6 ;  /* 0x00000001000b7824 */ /* 0x000fe200078e0206 */
[----:B------:R-:W-:Y:S02]  /*11d0*/  ISETP.GE.AND P0, PT, R6, R7, PT ;  /* 0x000000070600720c */ /* 0x000fe40003f06270 */
[C---:B------:R-:W-:Y:S01]  /*11e0*/  LEA R14, R28.reuse, R13, 0x1 ;  /* 0x0000000d1c0e7211 */ /* 0x040fe200078e08ff */
[----:B------:R-:W-:Y:S01]  /*11f0*/  LDS.U16 R26, [R13] ;  /* 0x000000000d1a7984 */ /* 0x000fe20000000400 */
[----:B------:R-:W-:-:S03]  /*1200*/  LEA R12, R28, R11, 0x1 ;  /* 0x0000000b1c0c7211 */ /* 0x000fc600078e08ff */
[----:B------:R-:W-:Y:S04]  /*1210*/  LDS.U16 R29, [R11] ;  /* 0x000000000b1d7984 */ /* 0x000fe80000000400 */
[----:B------:R-:W0:Y:S04]  /*1220*/  LDS.U16 R4, [R12] ;  /* 0x000000000c047984 */ /* 0x000e280000000400 */
[----:B------:R-:W1:Y:S01]  /*1230*/  LDS.U16 R5, [R14] ;  /* 0x000000000e057984 */ /* 0x000e620000000400 */
[----:B0-----:R-:W-:Y:S02]  /*1240*/  PRMT R29, R29, 0x5410, R4 ;  /* 0x000054101d1d7816 */ /* 0x001fe40000000004 */
[----:B-1----:R-:W-:Y:S01]  /*1250*/  PRMT R26, R26, 0x5410, R5 ;  /* 0x000054101a1a7816 */ /* 0x002fe20000000005 */
[----:B------:R-:W-:Y:S06]  /*1260*/  @P0 BRA `(.L_x_1880) ;  /* 0x00000000006c0947 */ /* 0x000fec0003800000 */
[----:B------:R-:W-:Y:S01]  /*1270*/  I2FP.F32.S32 R5, R7 ;  /* 0x0000000700057245 */ /* 0x000fe20000201400 */
[----:B------:R-:W0:Y:S01]  /*1280*/  LDCU UR4, c[0x0][0x40c] ;  /* 0x00008180ff0477ac */ /* 0x000e220008000800 */
[----:B------:R-:W-:Y:S01]  /*1290*/  I2FP.F32.S32 R4, R6 ;  /* 0x0000000600047245 */ /* 0x000fe20000201400 */
[--C-:B------:R-:W-:Y:S02]  /*12a0*/  HADD2.F32 R9, -RZ, R26.reuse.H1_H1 ;  /* 0x3000001aff097230 */ /* 0x100fe40000004100 */
[----:B------:R-:W-:Y:S01]  /*12b0*/  HADD2.F32 R15, -RZ, R26.H0_H0 ;  /* 0x2000001aff0f7230 */ /* 0x000fe20000004100 */
[----:B------:R-:W1:Y:S01]  /*12c0*/  MUFU.RCP R5, R5 ;  /* 0x0000000500057308 */ /* 0x000e620000001000 */
[----:B0----5:R-:W-:-:S04]  /*12d0*/  IADD3 R6, PT, PT, -R2, UR4, RZ ;  /* 0x0000000402067c10 */ /* 0x021fc8000fffe1ff */
[----:B------:R-:W-:Y:S01]  /*12e0*/  I2FP.F32.S32 R7, R6 ;  /* 0x0000000600077245 */ /* 0x000fe20000201400 */
[----:B-1----:R-:W-:-:S04]  /*12f0*/  FMUL.FTZ R4, R4, R5 ;  /* 0x0000000504047220 */ /* 0x002fc80000410000 */
[----:B------:R-:W-:-:S06]  /*1300*/  FMUL.FTZ R4, R4, 13.28771209716796875 ;  /* 0x41549a7804047820 */ /* 0x000fcc0000410000 */
[----:B------:R-:W0:Y:S02]  /*1310*/  MUFU.EX2 R4, -R4 ;  /* 0x8000000400047308 */ /* 0x000e240000000800 */
[----:B0-----:R-:W-:Y:S01]  /*1320*/  FMUL.FTZ R6, R7, R4 ;  /* 0x0000000407067220 */ /* 0x001fe20000410000 */
[--C-:B------:R-:W-:Y:S02]  /*1330*/  HADD2.F32 R7, -RZ, R29.reuse.H1_H1 ;  /* 0x3000001dff077230 */ /* 0x100fe40000004100 */
[----:B------:R-:W-:Y:S02]  /*1340*/  HADD2.F32 R29, -RZ, R29.H0_H0 ;  /* 0x2000001dff1d7230 */ /* 0x000fe40000004100 */
[----:B------:R-:W-:-:S04]  /*1350*/  FMUL.RZ R10, R6, 0.15915493667125701904 ;  /* 0x3e22f983060a7820 */ /* 0x000fc8000040c000 */
[----:B------:R-:W0:Y:S08]  /*1360*/  MUFU.SIN R6, R10 ;  /* 0x0000000a00067308 */ /* 0x000e300000000400 */
[----:B------:R-:W1:Y:S01]  /*1370*/  MUFU.COS R5, R10 ;  /* 0x0000000a00057308 */ /* 0x000e620000000000 */
[-C--:B0-----:R-:W-:Y:S01]  /*1380*/  FMUL.FTZ R4, R7, R6.reuse ;  /* 0x0000000607047220 */ /* 0x081fe20000410000 */
[-C--:B------:R-:W-:Y:S01]  /*1390*/  FMUL.FTZ R8, R9, R6.reuse ;  /* 0x0000000609087220 */ /* 0x080fe20000410000 */
        /* <DEDUP_REMOVED lines=8> */
.L_x_1880:
[----:B------:R-:W-:Y:S05]  /*1420*/  BSYNC.RECONVERGENT B1 ;  /* 0x0000000000017941 */ /* 0x000fea0003800200 */
.L_x_1879:
[----:B------:R-:W-:Y:S01]  /*1430*/  PRMT R7, R26, 0x7632, R7 ;  /* 0x000076321a077816 */ /* 0x000fe20000000007 */
[----:B------:R0:W-:Y:S01]  /*1440*/  STS.U16 [R13], R26 ;  /* 0x0000001a0d007388 */ /* 0x0001e20000000400 */
[----:B------:R-:W-:-:S03]  /*1450*/  PRMT R6, R29, 0x7632, R6 ;  /* 0x000076321d067816 */ /* 0x000fc60000000006 */
[----:B------:R0:W-:Y:S04]  /*1460*/  STS.U16 [R14], R7 ;  /* 0x000000070e007388 */ /* 0x0001e80000000400 */
[----:B------:R0:W-:Y:S04]  /*1470*/  STS.U16 [R11], R29 ;  /* 0x0000001d0b007388 */ /* 0x0001e80000000400 */
[----:B------:R0:W-:Y:S02]  /*1480*/  STS.U16 [R12], R6 ;  /* 0x000000060c007388 */ /* 0x0001e40000000400 */
.L_x_1878:
[----:B------:R-:W-:Y:S05]  /*1490*/  BSYNC.RECONVERGENT B0 ;  /* 0x0000000000007941 */ /* 0x000fea0003800200 */
.L_x_1877:
[----:B------:R-:W-:Y:S01]  /*14a0*/  BAR.SYNC.DEFER_BLOCKING 0x0 ;  /* 0x0000000000007b1d */ /* 0x000fe20000010000 */
[----:B------:R-:W-:-:S04]  /*14b0*/  @!P6 IMAD R28, R28, R31, R30 ;  /* 0x0000001f1c1ce224 */ /* 0x000fc800078e021e */
[C---:B------:R-:W-:Y:S01]  /*14c0*/  @!P6 IMAD R0, R28.reuse, 0x2, R0 ;  /* 0x000000021c00e824 */ /* 0x040fe200078e0200 */
[----:B------:R-:W-:-:S04]  /*14d0*/  @!P6 LEA R3, R28, R3, 0x1 ;  /* 0x000000031c03e211 */ /* 0x000fc800078e08ff */
[----:B0-----:R0:W1:Y:S04]  /*14e0*/  @!P6 LDS R29, [R0] ;  /* 0x00000000001de984 */ /* 0x0010680000000800 */
[----:B------:R0:W2:Y:S01]  /*14f0*/  @!P6 LDS R26, [R3] ;  /* 0x00000000031ae984 */ /* 0x0000a20000000800 */
[----:B------:R-:W-:Y:S06]  /*1500*/  BAR.SYNC.DEFER_BLOCKING 0x0 ;  /* 0x0000000000007b1d */ /* 0x000fec0000010000 */
.L_x_1875:
[----:B------:R-:W-:Y:S05]  /*1510*/  BSYNC.RECONVERGENT B6 ;  /* 0x0000000000067941 */ /* 0x000fea0003800200 */
.L_x_1873:
[----:B------:R-:W-:Y:S02]  /*1520*/  ISETP.GT.U32.AND P0, PT, R83, 0x1f, PT ;  /* 0x0000001f5300780c */ /* 0x000fe40003f04070 */
[----:B0-----:R-:W-:-:S11]  /*1530*/  MOV R0, 0xff7fffff ;  /* 0xff7fffff00007802 */ /* 0x001fd60000000f00 */
[----:B------:R-:W-:Y:S05]  /*1540*/  @P0 BRA `(.L_x_1881) ;  /* 0x0000000000e40947 */ /* 0x000fea0003800000 */
[----:B------:R-:W0:Y:S01]  /*1550*/  S2R R10, SR_CgaCtaId ;  /* 0x00000000000a7919 */ /* 0x000e220000008800 */
[----:B------:R-:W-:Y:S01]  /*1560*/  MOV R7, 0x400 ;  /* 0x0000040000077802 */ /* 0x000fe20000000f00 */
[----:B------:R-:W-:Y:S01]  /*1570*/  BSSY.RECONVERGENT B0, `(.L_x_1882) ;  /* 0x0000014000007945 */ /* 0x000fe20003800200 */
[----:B------:R-:W-:Y:S02]  /*1580*/  ISETP.GT.U32.AND P0, PT, R83, 0x17, PT ;  /* 0x000000175300780c */ /* 0x000fe40003f04070 */
[----:B------:R-:W-:-:S04]  /*1590*/  IADD3 R3, PT, PT, R7, 0x40, RZ ;  /* 0x0000004007037810 */ /* 0x000fc80007ffe0ff */
[----:B0-----:R-:W-:Y:S01]  /*15a0*/  LEA R4, R10, R3, 0x18 ;  /* 0x000000030a047211 */ /* 0x001fe200078ec0ff */
[----:B-12---:R-:W-:-:S04]  /*15b0*/  HMUL2 R3, R29, R26 ;  /* 0x0000001a1d037232 */ /* 0x006fc80000000000 */
[----:B------:R-:W-:Y:S02]  /*15c0*/  IMAD R4, R83, 0x4, R4 ;  /* 0x0000000453047824 */ /* 0x000fe400078e0204 */
[--C-:B------:R-:W-:Y:S02]  /*15d0*/  HADD2.F32 R13, -RZ, R3.reuse.H0_H0 ;  /* 0x20000003ff0d7230 */ /* 0x100fe40000004100 */
[----:B------:R-:W-:Y:S01]  /*15e0*/  HADD2.F32 R8, -RZ, R3.H1_H1 ;  /* 0x30000003ff087230 */ /* 0x000fe20000004100 */
[----:B------:R0:W-:Y:S01]  /*15f0*/  STS [R4], R29 ;  /* 0x0000001d04007388 */ /* 0x0001e20000000800 */
[----:B------:R-:W-:Y:S05]  /*1600*/  @P0 BRA `(.L_x_1883) ;  /* 0x0000000000280947 */ /* 0x000fea0003800000 */
[----:B------:R-:W1:Y:S01]  /*1610*/  LDCU UR4, c[0x0][0x3f4] ;  /* 0x00007e80ff0477ac */ /* 0x000e620008000800 */
[----:B0-----:R-:W0:Y:S01]  /*1620*/  LDC.64 R4, c[0x0][0x3b8] ;  /* 0x0000ee00ff047b82 */ /* 0x001e220000000a00 */
[----:B------:R-:W-:Y:S02]  /*1630*/  SHF.R.U32.HI R6, RZ, 0x2, R83 ;  /* 0x00000002ff067819 */ /* 0x000fe40000011653 */
[----:B------:R-:W-:Y:S01]  /*1640*/  LOP3.LUT R27, R27, 0x6, RZ, 0xc0, !PT ;  /* 0x000000061b1b7812 */ /* 0x000fe200078ec0ff */
[----:B-1----:R-:W-:Y:S02]  /*1650*/  IMAD R24, R24, UR4, RZ ;  /* 0x0000000418187c24 */ /* 0x002fe4000f8e02ff */
[----:B------:R-:W-:Y:S02]  /*1660*/  IMAD R3, R6, UR4, R17 ;  /* 0x0000000406037c24 */ /* 0x000fe4000f8e0211 */
[----:B------:R-:W-:-:S05]  /*1670*/  IMAD R24, R24, 0x30, R27 ;  /* 0x0000003018187824 */ /* 0x000fca00078e021b */
[----:B------:R-:W-:-:S05]  /*1680*/  LEA R3, R3, R24, 0x3 ;  /* 0x0000001803037211 */ /* 0x000fca00078e18ff */
[----:B0-----:R-:W-:-:S05]  /*1690*/  IMAD.WIDE R4, R3, 0x2, R4 ;  /* 0x0000000203047825 */ /* 0x001fca00078e0204 */
[----:B------:R1:W-:Y:S02]  /*16a0*/  STG.E desc[UR36][R4.64], R26 ;  /* 0x0000001a04007986 */ /* 0x0003e4000c101924 */
.L_x_1883:
[----:B------:R-:W-:Y:S05]  /*16b0*/  BSYNC.RECONVERGENT B0 ;  /* 0x0000000000007941 */ /* 0x000fea0003800200 */
.L_x_1882:
[----:B------:R-:W-:Y:S01]  /*16c0*/  UMOV UR4, 0xffffffff ;  /* 0xffffffff00047882 */ /* 0x000fe20000000000 */
[----:B------:R-:W-:Y:S02]  /*16d0*/  FADD.FTZ R13, R13, R8 ;  /* 0x000000080d0d7221 */ /* 0x000fe40000010000 */
[----:B------:R-:W-:Y:S05]  /*16e0*/  BRA.DIV UR4, `(.L_x_1884) ;  /* 0x0000007604387947 */ /* 0x000fea000b800000 */
[----:B------:R-:W2:Y:S02]  /*16f0*/  SHFL.BFLY PT, R14, R13, 0x10, 0x1f ;  /* 0x0e001f000d0e7f89 */ /* 0x000ea400000e0000 */
[----:B--2---:R-:W-:-:S05]  /*1700*/  FADD.FTZ R3, R13, R14 ;  /* 0x0000000e0d037221 */ /* 0x004fca0000010000 */
[----:B------:R-:W0:Y:S02]  /*1710*/  SHFL.BFLY PT, R14, R3, 0x8, 0x1f ;  /* 0x0d001f00030e7f89 */ /* 0x000e2400000e0000 */
[----:B01----:R-:W-:-:S05]  /*1720*/  FADD.FTZ R4, R3, R14 ;  /* 0x0000000e03047221 */ /* 0x003fca0000010000 */
[----:B------:R-:W0:Y:S02]  /*1730*/  SHFL.BFLY PT, R14, R4, 0x4, 0x1f ;  /* 0x0c801f00040e7f89 */ /* 0x000e2400000e0000 */
[----:B0-----:R-:W-:-:S05]  /*1740*/  FADD.FTZ R5, R4, R14 ;  /* 0x0000000e04057221 */ /* 0x001fca0000010000 */
[----:B------:R-:W0:Y:S02]  /*1750*/  SHFL.BFLY PT, R14, R5, 0x2, 0x1f ;  /* 0x0c401f00050e7f89 */ /* 0x000e2400000e0000 */
[----:B0-----:R-:W-:-:S05]  /*1760*/  FADD.FTZ R6, R5, R14 ;  /* 0x0000000e05067221 */ /* 0x001fca0000010000 */
[----:B------:R0:W1:Y:S02]  /*1770*/  SHFL.BFLY PT, R14, R6, 0x1, 0x1f ;  /* 0x0c201f00060e7f89 */ /* 0x00006400000e0000 */
.L_x_1981:
        /* <DEDUP_REMOVED lines=8> */
[----:B-----5:R-:W-:-:S07]  /*1800*/  @P0 IADD3 R3, PT, PT, -R2, R19, RZ ;  /* 0x0000001302030210 */ /* 0x020fce0007ffe1ff */
[----:B------:R-:W2:Y:S01]  /*1810*/  @P0 LDC.64 R4, c[0x0][0x438] ;  /* 0x00010e00ff040b82 */ /* 0x000ea20000000a00 */
[----:B0-----:R-:W-:-:S04]  /*1820*/  @P0 IMAD R0, R44, R6, R3 ;  /* 0x000000062c000224 */ /* 0x001fc800078e0203 */
[----:B------:R-:W-:-:S04]  /*1830*/  @P0 IMAD R3, R0, R6, R3 ;  /* 0x0000000600030224 */ /* 0x000fc800078e0203 */
[----:B--2---:R-:W-:-:S06]  /*1840*/  @P0 IMAD.WIDE R4, R3, 0x2, R4 ;  /* 0x0000000203040825 */ /* 0x004fcc00078e0204 */
[----:B------:R-:W2:Y:S01]  /*1850*/  @P0 LDG.E.U16 R4, desc[UR36][R4.64] ;  /* 0x0000002404040981 */ /* 0x000ea2000c1e1500 */
[----:B------:R-:W-:Y:S01]  /*1860*/  IADD3 R7, PT, PT, R7, 0xc0, RZ ;  /* 0x000000c007077810 */ /* 0x000fe20007ffe0ff */
[----:B-1----:R-:W-:Y:S01]  /*1870*/  FMUL.FTZ R0, R14, UR4 ;  /* 0x000000040e007c20 */ /* 0x002fe20008410000 */
[----:B------:R-:W-:Y:S02]  /*1880*/  IADD3 R6, PT, PT, -R16, R19, RZ ;  /* 0x0000001310067210 */ /* 0x000fe40007ffe1ff */
[----:B------:R-:W-:-:S05]  /*1890*/  LEA R7, R10, R7, 0x18 ;  /* 0x000000070a077211 */ /* 0x000fca00078ec0ff */
[----:B------:R-:W-:Y:S02]  /*18a0*/  IMAD R7, R6, 0x4, R7 ;  /* 0x0000000406077824 */ /* 0x000fe400078e0207 */
[----:B--2---:R-:W-:-:S05]  /*18b0*/  @P0 HADD2.F32 R3, -RZ, R4.H0_H0 ;  /* 0x20000004ff030230 */ /* 0x004fca0000004100 */
[----:B------:R-:W-:-:S05]  /*18c0*/  @P0 FADD.FTZ R0, R0, R3 ;  /* 0x0000000300000221 */ /* 0x000fca0000010000 */
[----:B------:R3:W-:Y:S02]  /*18d0*/  STS [R7], R0 ;  /* 0x0000000007007388 */ /* 0x0007e40000000800 */
.L_x_1881:
[----:B------:R-:W-:Y:S05]  /*18e0*/  WARPSYNC.ALL ;  /* 0x0000000000007948 */ /* 0x000fea0003800000 */
[----:B------:R-:W-:Y:S01]  /*18f0*/  IADD3 R3, PT, PT, -R16, R19, RZ ;  /* 0x0000001310037210 */ /* 0x000fe20007ffe1ff */
[----:B------:R-:W4:Y:S01]  /*1900*/  LDCU UR4, c[0x0][0x3f0] ;  /* 0x00007e00ff0477ac */ /* 0x000f220008000800 */
[----:B------:R-:W-:Y:S02]  /*1910*/  BSSY.RECONVERGENT B0, `(.L_x_1885) ;  /* 0x0000163000007945 */ /* 0x000fe40003800200 */
[----:B------:R-:W-:Y:S01]  /*1920*/  IADD3 R4, PT, PT, R3, 0x1f, RZ ;  /* 0x0000001f03047810 */ /* 0x000fe20007ffe0ff */
[----:B------:R-:W0:Y:S03]  /*1930*/  LDCU UR15, c[0x0][0x3f8] ;  /* 0x00007f00ff0f77ac */ /* 0x000e260008000800 */
[----:B------:R-:W-:Y:S01]  /*1940*/  SHF.R.S32.HI R5, RZ, 0x1f, R4 ;  /* 0x0000001fff057819 */ /* 0x000fe20000011404 */
[----:B------:R-:W0:Y:S03]  /*1950*/  LDCU UR16, c[0x0][0x410] ;  /* 0x00008200ff1077ac */ /* 0x000e260008000800 */
[----:B------:R-:W-:Y:S01]  /*1960*/  LEA.HI R5, R5, R4, RZ, 0x5 ;  /* 0x0000000405057211 */ /* 0x000fe200078f28ff */
[----:B------:R-:W0:Y:S03]  /*1970*/  LDCU.64 UR8, c[0x0][0x3c8] ;  /* 0x00007900ff0877ac */ /* 0x000e260008000a00 */
[----:B------:R-:W-:Y:S01]  /*1980*/  LOP3.LUT R77, R5, 0xffffffe0, RZ, 0xc0, !PT ;  /* 0xffffffe0054d7812 */ /* 0x000fe200078ec0ff */
[----:B------:R-:W0:Y:S01]  /*1990*/  LDCU.64 UR10, c[0x0][0x3b8] ;  /* 0x00007700ff0a77ac */ /* 0x000e220008000a00 */
[----:B----4-:R-:W-:Y:S01]  /*19a0*/  IMAD R20, R25, UR4, R44 ;  /* 0x0000000419147c24 */ /* 0x010fe2000f8e022c */
[----:B------:R-:W-:Y:S01]  /*19b0*/  BAR.SYNC.DEFER_BLOCKING 0x0 ;  /* 0x0000000000007b1d */ /* 0x000fe20000010000 */
[----:B------:R-:W-:-:S02]  /*19c0*/  ISETP.GE.AND P0, PT, R83, R77, PT ;  /* 0x0000004d5300720c */ /* 0x000fc40003f06270 */
[----:B------:R-:W-:-:S03]  /*19d0*/  IMAD R20, R20, 0x30, RZ ;  /* 0x0000003014147824 */ /* 0x000fc600078e02ff */
[----:B------:R-:W4:Y:S01]  /*19e0*/  LDCU.64 UR18, c[0x0][0x438] ;  /* 0x00008700ff1277ac */ /* 0x000f220008000a00 */
[----:B------:R-:W0:Y:S07]  /*19f0*/  LDCU.64 UR12, c[0x0][0x448] ;  /* 0x00008900ff0c77ac */ /* 0x000e2e0008000a00 */
[----:B------:R-:W-:Y:S05]  /*1a00*/  @P0 BRA `(.L_x_1886) ;  /* 0x00000014004c0947 */ /* 0x000fea0003800000 */
[----:B------:R-:W1:Y:S01]  /*1a10*/  LDC R4, c[0x0][0x3f4] ;  /* 0x0000fd00ff047b82 */ /* 0x000e620000000800 */
[----:B------:R-:W-:Y:S01]  /*1a20*/  UMOV UR4, 0x400 ;  /* 0x0000040000047882 */ /* 0x000fe20000000000 */
[----:B------:R-:W2:Y:S01]  /*1a30*/  LDCU UR14, c[0x0][0x440] ;  /* 0x00008800ff0e77ac */ /* 0x000ea20008000800 */
[C---:B------:R-:W-:Y:S01]  /*1a40*/  IMAD.IADD R76, R16.reuse, 0x1, R83 ;  /* 0x00000001104c7824 */ /* 0x040fe200078e0253 */
[----:B------:R-:W-:-:S04]  /*1a50*/  IADD3 R77, PT, PT, R16, R77, RZ ;  /* 0x0000004d104d7210 */ /* 0x000fc80007ffe0ff */
[----:B------:R-:W3:Y:S01]  /*1a60*/  S2UR UR5, SR_CgaCtaId ;  /* 0x00000000000579c3 */ /* 0x000ee20000008800 */
[----:B--2---:R-:W-:Y:S02]  /*1a70*/  IMAD R47, R44, UR14, R19 ;  /* 0x0000000e2c2f7c24 */ /* 0x004fe4000f8e0213 */
[----:B------:R-:W-:Y:S01]  /*1a80*/  HFMA2 R44, -RZ, RZ, 0, 0 ;  /* 0x00000000ff2c7431 */ /* 0x000fe200000001ff */
[----:B-1----:R-:W-:Y:S01]  /*1a90*/  IABS R21, R4 ;  /* 0x0000000400157213 */ /* 0x002fe20000000000 */
[----:B------:R-:W-:-:S03]  /*1aa0*/  IMAD R82, R47, UR14, R76 ;  /* 0x0000000e2f527c24 */ /* 0x000fc6000f8e024c */
[----:B------:R-:W1:Y:S01]  /*1ab0*/  I2F.RP R36, R21 ;  /* 0x0000001500247306 */ /* 0x000e620000209400 */
[----:B---3--:R-:W-:Y:S02]  /*1ac0*/  ULEA UR6, UR5, UR4, 0x18 ;  /* 0x0000000405067291 */ /* 0x008fe4000f8ec0ff */
[----:B------:R-:W-:-:S04]  /*1ad0*/  UIADD3 UR4, UPT, UPT, UR4, 0xc0, URZ ;  /* 0x000000c004047890 */ /* 0x000fc8000fffe0ff */
[----:B------:R-:W-:-:S03]  /*1ae0*/  ULEA UR4, UR5, UR4, 0x18 ;  /* 0x0000000405047291 */ /* 0x000fc6000f8ec0ff */
[----:B0-----:R-:W0:Y:S01]  /*1af0*/  LDS.128 R4, [UR6+0x40] ;  /* 0x00004006ff047984 */ /* 0x001e220008000c00 */
[----:B-1----:R-:W1:Y:S02]  /*1b00*/  MUFU.RCP R36, R36 ;  /* 0x0000002400247308 */ /* 0x002e640000001000 */
[----:B------:R-:W-:Y:S01]  /*1b10*/  LEA R83, R83, UR4, 0x2 ;  /* 0x0000000453537c11 */ /* 0x000fe2000f8e10ff */
[----:B------:R-:W2:Y:S04]  /*1b20*/  LDS.128 R8, [UR6+0x50] ;  /* 0x00005006ff087984 */ /* 0x000ea80008000c00 */
[----:B------:R-:W3:Y:S04]  /*1b30*/  LDS.128 R12, [UR6+0x60] ;  /* 0x00006006ff0c7984 */ /* 0x000ee80008000c00 */
[----:B------:R-:W0:Y:S04]  /*1b40*/  LDS.128 R24, [UR6+0x70] ;  /* 0x00007006ff187984 */ /* 0x000e280008000c00 */
[----:B------:R-:W0:Y:S01]  /*1b50*/  LDS.128 R28, [UR6+0x80] ;  /* 0x00008006ff1c7984 */ /* 0x000e220008000c00 */
[----:B-1----:R-:W-:-:S03]  /*1b60*/  IADD3 R45, PT, PT, R36, 0xffffffe, RZ ;  /* 0x0ffffffe242d7810 */ /* 0x002fc60007ffe0ff */
[----:B------:R-:W1:Y:S04]  /*1b70*/  LDS.128 R32, [UR6+0x90] ;  /* 0x00009006ff207984 */ /* 0x000e680008000c00 */
[----:B------:R-:W0:Y:S01]  /*1b80*/  LDS.128 R36, [UR6+0xa0] ;  /* 0x0000a006ff247984 */ /* 0x000e220008000c00 */
[----:B------:R-:W4:Y:S03]  /*1b90*/  F2I.FTZ.U32.TRUNC.NTZ R45, R45 ;  /* 0x0000002d002d7305 */ /* 0x000f26000021f000 */
[----:B------:R-:W0:Y:S01]  /*1ba0*/  LDS.128 R40, [UR6+0xb0] ;  /* 0x0000b006ff287984 */ /* 0x000e220008000c00 */
[----:B------:R-:W2:Y:S01]  /*1bb0*/  LDCU.64 UR6, c[0x0][0x420] ;  /* 0x00008400ff0677ac */ /* 0x000ea20008000a00 */
[----:B----4-:R-:W-:-:S02]  /*1bc0*/  IADD3 R46, PT, PT, RZ, -R45, RZ ;  /* 0x8000002dff2e7210 */ /* 0x010fc40007ffe0ff */
[----:B--2---:R-:W-:-:S03]  /*1bd0*/  IADD3 R78, P1, P2, R23, UR6, R76 ;  /* 0x00000006174e7c10 */ /* 0x004fc6000fa3e04c */
[----:B------:R-:W-:Y:S01]  /*1be0*/  IMAD R23, R46, R21, RZ ;  /* 0x000000152e177224 */ /* 0x000fe200078e02ff */
[----:B------:R-:W-:Y:S02]  /*1bf0*/  ISETP.NE.U32.AND P0, PT, RZ, UR6, PT ;  /* 0x00000006ff007c0c */ /* 0x000fe4000bf05070 */
[----:B------:R-:W-:Y:S01]  /*1c00*/  IADD3.X R79, PT, PT, R79, UR7, RZ, P1, P2 ;  /* 0x000000074f4f7c10 */ /* 0x000fe20008fe44ff */
[----:B------:R-:W-:Y:S01]  /*1c10*/  IMAD.HI.U32 R23, R45, R23, R44 ;  /* 0x000000172d177227 */ /* 0x000fe200078e002c */
[----:B---3--:R-:W-:-:S13]  /*1c20*/  ISETP.NE.AND.EX P0, PT, RZ, UR7, PT, P0 ;  /* 0x00000007ff007c0c */ /* 0x008fda000bf05300 */
.L_x_1905:
[----:B------:R-:W2:Y:S01]  /*1c30*/  @P0 LDG.E.U8 R86, desc[UR36][R78.64] ;  /* 0x000000244e560981 */ /* 0x000ea2000c1e1100 */
[----:B------:R-:W3:Y:S01]  /*1c40*/  LDC R85, c[0x0][0x3f4] ;  /* 0x0000fd00ff557b82 */ /* 0x000ee20000000800 */
[----:B------:R-:W-:Y:S01]  /*1c50*/  IABS R84, R76 ;  /* 0x0000004c00547213 */ /* 0x000fe20000000000 */
[----:B------:R-:W-:Y:S01]  /*1c60*/  BSSY.RECONVERGENT B1, `(.L_x_1887) ;  /* 0x0000027000017945 */ /* 0x000fe20003800200 */
[----:B------:R-:W-:-:S03]  /*1c70*/  ISETP.GE.AND P2, PT, R76, RZ, PT ;  /* 0x000000ff4c00720c */ /* 0x000fc60003f46270 */
[----:B------:R-:W-:-:S05]  /*1c80*/  IMAD.HI.U32 R80, R23, R84, RZ ;  /* 0x0000005417507227 */ /* 0x000fca00078e00ff */
[----:B------:R-:W-:Y:S02]  /*1c90*/  IADD3 R81, PT, PT, -R80, RZ, RZ ;  /* 0x000000ff50517210 */ /* 0x000fe40007ffe1ff */
[----:B---3--:R-:W-:Y:S02]  /*1ca0*/  IABS R87, R85 ;  /* 0x0000005500577213 */ /* 0x008fe40000000000 */
[----:B------:R-:W-:-:S03]  /*1cb0*/  ISETP.NE.AND P4, PT, R85, RZ, PT ;  /* 0x000000ff5500720c */ /* 0x000fc60003f85270 */
[----:B------:R-:W-:-:S05]  /*1cc0*/  IMAD R84, R87, R81, R84 ;  /* 0x0000005157547224 */ /* 0x000fca00078e0254 */
[----:B------:R-:W-:-:S13]  /*1cd0*/  ISETP.GT.U32.AND P1, PT, R21, R84, PT ;  /* 0x000000541500720c */ /* 0x000fda0003f24070 */
[----:B------:R-:W-:-:S04]  /*1ce0*/  @!P1 IADD3 R84, PT, PT, R84, -R87, RZ ;  /* 0x8000005754549210 */ /* 0x000fc80007ffe0ff */
[----:B------:R-:W-:-:S13]  /*1cf0*/  ISETP.GT.U32.AND P1, PT, R21, R84, PT ;  /* 0x000000541500720c */ /* 0x000fda0003f24070 */
[----:B------:R-:W-:Y:S01]  /*1d00*/  @!P1 IMAD.IADD R84, R84, 0x1, -R87 ;  /* 0x0000000154549824 */ /* 0x000fe200078e0a57 */
[----:B------:R-:W-:-:S04]  /*1d10*/  ISETP.GE.AND P1, PT, R76, R19, PT ;  /* 0x000000134c00720c */ /* 0x000fc80003f26270 */
[----:B------:R-:W-:Y:S02]  /*1d20*/  @!P2 IADD3 R84, PT, PT, -R84, RZ, RZ ;  /* 0x000000ff5454a210 */ /* 0x000fe40007ffe1ff */
[----:B------:R-:W-:-:S04]  /*1d30*/  @!P4 LOP3.LUT R84, RZ, R85, RZ, 0x33, !PT ;  /* 0x00000055ff54c212 */ /* 0x000fc800078e33ff */
[----:B------:R-:W-:Y:S02]  /*1d40*/  SHF.L.U32 R88, R84, 0x3, RZ ;  /* 0x0000000354587819 */ /* 0x000fe400000006ff */
[----:B--2---:R-:W-:Y:S01]  /*1d50*/  ISETP.NE.AND P3, PT, R86, RZ, P0 ;  /* 0x000000ff5600720c */ /* 0x004fe20000765270 */
[----:B------:R-:W-:Y:S01]  /*1d60*/  IMAD R86, R85, 0x30, RZ ;  /* 0x0000003055567824 */ /* 0x000fe200078e02ff */
[----:B-----5:R-:W-:Y:S11]  /*1d70*/  @P1 BRA `(.L_x_1888) ;  /* 0x0000000000541947 */ /* 0x020ff60003800000 */
[----:B------:R-:W-:Y:S02]  /*1d80*/  ISETP.GE.AND P2, PT, R88, R86, PT ;  /* 0x000000565800720c */ /* 0x000fe40003f46270 */
[----:B------:R-:W-:Y:S02]  /*1d90*/  CS2R R46, SRZ ;  /* 0x00000000002e7805 */ /* 0x000fe4000001ff00 */
[----:B------:R-:W-:-:S09]  /*1da0*/  CS2R R44, SRZ ;  /* 0x00000000002c7805 */ /* 0x000fd2000001ff00 */
[----:B------:R-:W-:Y:S05]  /*1db0*/  @P2 BRA `(.L_x_1888) ;  /* 0x0000000000442947 */ /* 0x000fea0003800000 */
[----:B------:R-:W2:Y:S02]  /*1dc0*/  S2UR UR4, SR_CTAID.Y ;  /* 0x00000000000479c3 */ /* 0x000ea40000002600 */
[----:B--2---:R-:W-:-:S05]  /*1dd0*/  IMAD R45, R85, UR4, RZ ;  /* 0x00000004552d7c24 */ /* 0x004fca000f8e02ff */
[----:B------:R-:W-:-:S04]  /*1de0*/  IADD3 R44, P2, PT, R45, R84, RZ ;  /* 0x000000542d2c7210 */ /* 0x000fc80007f5e0ff */
[----:B------:R-:W-:Y:S02]  /*1df0*/  LEA.HI.X.SX32 R45, R45, RZ, 0x1, P2 ;  /* 0x000000ff2d2d7211 */ /* 0x000fe400010f0eff */
[----:B------:R-:W-:-:S04]  /*1e00*/  LEA R80, P2, R44, UR8, 0x2 ;  /* 0x000000082c507c11 */ /* 0x000fc8000f8410ff */
[----:B------:R-:W-:-:S05]  /*1e10*/  LEA.HI.X R81, R44, UR9, R45, 0x2, P2 ;  /* 0x000000092c517c11 */ /* 0x000fca00090f142d */
[----:B------:R-:W2:Y:S01]  /*1e20*/  LDG.E R80, desc[UR36][R80.64] ;  /* 0x0000002450507981 */ /* 0x000ea2000c1e1900 */
[----:B------:R-:W-:Y:S02]  /*1e30*/  IMAD R45, R85, UR15, RZ ;  /* 0x0000000f552d7c24 */ /* 0x000fe4000f8e02ff */
[----:B------:R-:W-:-:S05]  /*1e40*/  IMAD R44, R20, R85, RZ ;  /* 0x00000055142c7224 */ /* 0x000fca00078e02ff */
[----:B------:R-:W-:Y:S01]  /*1e50*/  SHF.R.S32.HI R46, RZ, 0x1f, R44 ;  /* 0x0000001fff2e7819 */ /* 0x000fe2000001142c */
[----:B--2---:R-:W-:-:S04]  /*1e60*/  IMAD R45, R80, R45, RZ ;  /* 0x0000002d502d7224 */ /* 0x004fc800078e02ff */
[----:B------:R-:W-:-:S05]  /*1e70*/  IMAD R45, R45, 0x30, R88 ;  /* 0x000000302d2d7824 */ /* 0x000fca00078e0258 */
[----:B------:R-:W-:-:S04]  /*1e80*/  IADD3 R47, P2, PT, R45, R44, RZ ;  /* 0x0000002c2d2f7210 */ /* 0x000fc80007f5e0ff */
[----:B------:R-:W-:Y:S02]  /*1e90*/  LEA.HI.X.SX32 R46, R45, R46, 0x1, P2 ;  /* 0x0000002e2d2e7211 */ /* 0x000fe400010f0eff */
[----:B------:R-:W-:-:S04]  /*1ea0*/  LEA R44, P2, R47, UR10, 0x1 ;  /* 0x0000000a2f2c7c11 */ /* 0x000fc8000f8408ff */
[----:B------:R-:W-:-:S06]  /*1eb0*/  LEA.HI.X R45, R47, UR11, R46, 0x1, P2 ;  /* 0x0000000b2f2d7c11 */ /* 0x000fcc00090f0c2e */
[----:B------:R-:W5:Y:S03]  /*1ec0*/  LDG.E.128 R44, desc[UR36][R44.64] ;  /* 0x000000242c2c7981 */ /* 0x000f66000c1e1d00 */
.L_x_1888:
[----:B------:R-:W-:Y:S05]  /*1ed0*/  BSYNC.RECONVERGENT B1 ;  /* 0x0000000000017941 */ /* 0x000fea0003800200 */
.L_x_1887:
[----:B------:R-:W-:Y:S04]  /*1ee0*/  BSSY.RECONVERGENT B1, `(.L_x_1889) ;  /* 0x000001a000017945 */ /* 0x000fe80003800200 */
[----:B------:R-:W-:Y:S05]  /*1ef0*/  @P1 BRA `(.L_x_1890) ;  /* 0x0000000000601947 */ /* 0x000fea0003800000 */
[----:B------:R-:W-:Y:S02]  /*1f00*/  IADD3 R80, PT, PT, R84, R85, RZ ;  /* 0x0000005554507210 */ /* 0x000fe40007ffe0ff */
[----:B------:R-:W-:Y:S02]  /*1f10*/  CS2R R50, SRZ ;  /* 0x0000000000327805 */ /* 0x000fe4000001ff00 */
[----:B------:R-:W-:-:S04]  /*1f20*/  SHF.L.U32 R49, R80, 0x3, RZ ;  /* 0x0000000350317819 */ /* 0x000fc800000006ff */
[----:B------:R-:W-:Y:S02]  /*1f30*/  ISETP.GE.AND P2, PT, R49, R86, PT ;  /* 0x000000563100720c */ /* 0x000fe40003f46270 */
[----:B------:R-:W-:-:S11]  /*1f40*/  CS2R R48, SRZ ;  /* 0x0000000000307805 */ /* 0x000fd6000001ff00 */
        /* <DEDUP_REMOVED lines=9> */
[----:B------:R-:W-:Y:S02]  /*1fe0*/  IMAD R81, R20, R85, RZ ;  /* 0x0000005514517224 */ /* 0x000fe400078e02ff */
[----:B--2---:R-:W-:-:S04]  /*1ff0*/  IMAD R51, R48, R51, RZ ;  /* 0x0000003330337224 */ /* 0x004fc800078e02ff */
[----:B------:R-:W-:-:S04]  /*2000*/  IMAD R50, R51, 0x6, R80 ;  /* 0x0000000633327824 */ /* 0x000fc800078e0250 */
[----:B------:R-:W-:-:S05]  /*2010*/  IMAD.SHL.U32 R50, R50, 0x8, RZ ;  /* 0x0000000832327824 */ /* 0x000fca00078e00ff */
[----:B------:R-:W-:Y:S02]  /*2020*/  SHF.R.S32.HI R51, RZ, 0x1f, R50 ;  /* 0x0000001fff337819 */ /* 0x000fe40000011432 */
[----:B------:R-:W-:-:S04]  /*2030*/  IADD3 R80, P2, PT, R81, R50, RZ ;  /* 0x0000003251507210 */ /* 0x000fc80007f5e0ff */
[----:B------:R-:W-:Y:S02]  /*2040*/  LEA.HI.X.SX32 R51, R81, R51, 0x1, P2 ;  /* 0x0000003351337211 */ /* 0x000fe400010f0eff */
[----:B------:R-:W-:-:S04]  /*2050*/  LEA R50, P2, R80, UR10, 0x1 ;  /* 0x0000000a50327c11 */ /* 0x000fc8000f8408ff */
[----:B------:R-:W-:-:S06]  /*2060*/  LEA.HI.X R51, R80, UR11, R51, 0x1, P2 ;  /* 0x0000000b50337c11 */ /* 0x000fcc00090f0c33 */
[----:B------:R-:W5:Y:S03]  /*2070*/  LDG.E.128 R48, desc[UR36][R50.64] ;  /* 0x0000002432307981 */ /* 0x000f66000c1e1d00 */
.L_x_1890:
[----:B------:R-:W-:Y:S05]  /*2080*/  BSYNC.RECONVERGENT B1 ;  /* 0x0000000000017941 */ /* 0x000fea0003800200 */
.L_x_1889:
[----:B------:R-:W-:Y:S04]  /*2090*/  BSSY.RECONVERGENT B1, `(.L_x_1891) ;  /* 0x0000018000017945 */ /* 0x000fe80003800200 */
[----:B------:R-:W-:Y:S05]  /*20a0*/  @P1 BRA `(.L_x_1892) ;  /* 0x0000000000581947 */ /* 0x000fea0003800000 */
[----:B------:R-:W-:Y:S02]  /*20b0*/  LEA R87, R85, R88, 0x4 ;  /* 0x0000005855577211 */ /* 0x000fe400078e20ff */
[----:B------:R-:W-:Y:S02]  /*20c0*/  CS2R R54, SRZ ;  /* 0x0000000000367805 */ /* 0x000fe4000001ff00 */
[----:B------:R-:W-:Y:S02]  /*20d0*/  CS2R R52, SRZ ;  /* 0x0000000000347805 */ /* 0x000fe4000001ff00 */
[----:B------:R-:W-:-:S13]  /*20e0*/  ISETP.GE.AND P2, PT, R87, R86, PT ;  /* 0x000000565700720c */ /* 0x000fda0003f46270 */
        /* <DEDUP_REMOVED lines=11> */
[----:B------:R-:W-:-:S05]  /*21a0*/  IMAD R87, R52, 0x30, R87 ;  /* 0x0000003034577824 */ /* 0x000fca00078e0257 */
[----:B------:R-:W-:Y:S02]  /*21b0*/  SHF.R.S32.HI R52, RZ, 0x1f, R87 ;  /* 0x0000001fff347819 */ /* 0x000fe40000011457 */
[----:B------:R-:W-:-:S04]  /*21c0*/  IADD3 R87, P2, PT, R54, R87, RZ ;  /* 0x0000005736577210 */ /* 0x000fc80007f5e0ff */
[----:B------:R-:W-:Y:S02]  /*21d0*/  LEA.HI.X.SX32 R54, R54, R52, 0x1, P2 ;  /* 0x0000003436367211 */ /* 0x000fe400010f0eff */
[----:B------:R-:W-:-:S04]  /*21e0*/  LEA R52, P2, R87, UR10, 0x1 ;  /* 0x0000000a57347c11 */ /* 0x000fc8000f8408ff */
[----:B------:R-:W-:-:S06]  /*21f0*/  LEA.HI.X R53, R87, UR11, R54, 0x1, P2 ;  /* 0x0000000b57357c11 */ /* 0x000fcc00090f0c36 */
[----:B------:R-:W5:Y:S03]  /*2200*/  LDG.E.128 R52, desc[UR36][R52.64] ;  /* 0x0000002434347981 */ /* 0x000f66000c1e1d00 */
.L_x_1892:
[----:B------:R-:W-:Y:S05]  /*2210*/  BSYNC.RECONVERGENT B1 ;  /* 0x0000000000017941 */ /* 0x000fea0003800200 */
.L_x_1891:
[----:B------:R-:W-:Y:S01]  /*2220*/  BSSY.RECONVERGENT B1, `(.L_x_1893) ;  /* 0x000001b000017945 */ /* 0x000fe20003800200 */
[----:B------:R-:W-:-:S03]  /*2230*/  LEA R87, R85, R88, 0x5 ;  /* 0x0000005855577211 */ /* 0x000fc600078e28ff */
[----:B------:R-:W-:Y:S05]  /*2240*/  @P1 BRA `(.L_x_1894) ;  /* 0x0000000000601947 */ /* 0x000fea0003800000 */
[----:B------:R-:W-:Y:S02]  /*2250*/  IADD3 R56, PT, PT, R84, R85, RZ ;  /* 0x0000005554387210 */ /* 0x000fe40007ffe0ff */
[----:B------:R-:W-:Y:S02]  /*2260*/  CS2R R58, SRZ ;  /* 0x00000000003a7805 */ /* 0x000fe4000001ff00 */
[----:B------:R-:W-:Y:S02]  /*2270*/  LEA R89, R85, R56, 0x1 ;  /* 0x0000003855597211 */ /* 0x000fe400078e08ff */
[----:B------:R-:W-:-:S03]  /*2280*/  CS2R R56, SRZ ;  /* 0x0000000000387805 */ /* 0x000fc6000001ff00 */
[----:B------:R-:W-:-:S05]  /*2290*/  IMAD.SHL.U32 R89, R89, 0x8, RZ ;  /* 0x0000000859597824 */ /* 0x000fca00078e00ff */
        /* <DEDUP_REMOVED lines=19> */
.L_x_1894:
[----:B------:R-:W-:Y:S05]  /*23d0*/  BSYNC.RECONVERGENT B1 ;  /* 0x0000000000017941 */ /* 0x000fea0003800200 */
.L_x_1893:
[----:B------:R-:W-:Y:S04]  /*23e0*/  BSSY.RECONVERGENT B1, `(.L_x_1895) ;  /* 0x0000017000017945 */ /* 0x000fe80003800200 */
[----:B------:R-:W-:Y:S05]  /*23f0*/  @P1 BRA `(.L_x_1896) ;  /* 0x0000000000541947 */ /* 0x000fea0003800000 */
        /* <DEDUP_REMOVED lines=21> */
.L_x_1896:
[----:B------:R-:W-:Y:S05]  /*2550*/  BSYNC.RECONVERGENT B1 ;  /* 0x0000000000017941 */ /* 0x000fea0003800200 */
.L_x_1895:
[----:B------:R-:W-:Y:S04]  /*2560*/  BSSY.RECONVERGENT B1, `(.L_x_1897) ;  /* 0x000001b000017945 */ /* 0x000fe80003800200 */
[----:B------:R-:W-:Y:S05]  /*2570*/  @P1 BRA `(.L_x_1898) ;  /* 0x0000000000641947 */ /* 0x000fea0003800000 */
[----:B------:R-:W-:Y:S02]  /*2580*/  IADD3 R80, PT, PT, R84, R85, RZ ;  /* 0x0000005554507210 */ /* 0x000fe40007ffe0ff */
[----:B------:R-:W-:Y:S02]  /*2590*/  CS2R R66, SRZ ;  /* 0x0000000000427805 */ /* 0x000fe4000001ff00 */
[----:B------:R-:W-:-:S04]  /*25a0*/  LEA R80, R85, R80, 0x2 ;  /* 0x0000005055507211 */ /* 0x000fc800078e10ff */
        /* <DEDUP_REMOVED lines=22> */
.L_x_1898:
[----:B------:R-:W-:Y:S05]  /*2710*/  BSYNC.RECONVERGENT B1 ;  /* 0x0000000000017941 */ /* 0x000fea0003800200 */
.L_x_1897:
[----:B------:R-:W-:Y:S04]  /*2720*/  BSSY.RECONVERGENT B1, `(.L_x_1899) ;  /* 0x000001c000017945 */ /* 0x000fe80003800200 */
[----:B------:R-:W-:Y:S05]  /*2730*/  @P1 BRA `(.L_x_1900) ;  /* 0x0000000000681947 */ /* 0x000fea0003800000 */
[----:B------:R-:W-:Y:S01]  /*2740*/  IMAD.IADD R68, R84, 0x1, R85 ;  /* 0x0000000154447824 */ /* 0x000fe200078e0255 */
[----:B------:R-:W-:-:S04]  /*2750*/  CS2R R70, SRZ ;  /* 0x0000000000467805 */ /* 0x000fc8000001ff00 */
[----:B------:R-:W-:-:S04]  /*2760*/  LEA R68, R85, R68, 0x2 ;  /* 0x0000004455447211 */ /* 0x000fc800078e10ff */
[----:B------:R-:W-:-:S04]  /*2770*/  IADD3 R80, PT, PT, R68, R85, RZ ;  /* 0x0000005544507210 */ /* 0x000fc80007ffe0ff */
        /* <DEDUP_REMOVED lines=22> */
.L_x_1900:
[----:B------:R-:W-:Y:S05]  /*28e0*/  BSYNC.RECONVERGENT B1 ;  /* 0x0000000000017941 */ /* 0x000fea0003800200 */
.L_x_1899:
[----:B------:R-:W-:Y:S01]  /*28f0*/  IMAD.IADD R80, R84, 0x1, R85 ;  /* 0x0000000154507824 */ /* 0x000fe200078e0255 */
[----:B------:R-:W-:Y:S04]  /*2900*/  BSSY.RECONVERGENT B1, `(.L_x_1901) ;  /* 0x000001a000017945 */ /* 0x000fe80003800200 */
[----:B------:R-:W-:-:S04]  /*2910*/  LEA R80, R85, R80, 0x2 ;  /* 0x0000005055507211 */ /* 0x000fc800078e10ff */
[----:B------:R-:W-:Y:S01]  /*2920*/  LEA R80, R85, R80, 0x1 ;  /* 0x0000005055507211 */ /* 0x000fe200078e08ff */
[----:B------:R-:W-:Y:S06]  /*2930*/  @P1 BRA `(.L_x_1902) ;  /* 0x0000000000581947 */ /* 0x000fec0003800000 */
[----:B------:R-:W-:Y:S02]  /*2940*/  SHF.L.U32 R87, R80, 0x3, RZ ;  /* 0x0000000350577819 */ /* 0x000fe400000006ff */
        /* <DEDUP_REMOVED lines=21> */
.L_x_1902:
[----:B------:R-:W-:Y:S05]  /*2aa0*/  BSYNC.RECONVERGENT B1 ;  /* 0x0000000000017941 */ /* 0x000fea0003800200 */
.L_x_1901:
[----:B------:R-:W-:Y:S04]  /*2ab0*/  BSSY.RECONVERGENT B1, `(.L_x_1903) ;  /* 0x0000041000017945 */ /* 0x000fe80003800200 */
[----:B------:R-:W-:Y:S05]  /*2ac0*/  @P1 BRA `(.L_x_1904) ;  /* 0x0000000000fc1947 */ /* 0x000fea0003800000 */
[----:B------:R-:W-:-:S04]  /*2ad0*/  ISETP.NE.U32.AND P1, PT, RZ, UR18, PT ;  /* 0x00000012ff007c0c */ /* 0x000fc8000bf25070 */
[----:B------:R-:W-:Y:S02]  /*2ae0*/  ISETP.NE.AND.EX P2, PT, RZ, UR19, PT, P1 ;  /* 0x00000013ff007c0c */ /* 0x000fe4000bf45310 */
[----:B------:R-:W-:-:S04]  /*2af0*/  ISETP.NE.U32.AND P1, PT, RZ, UR12, PT ;  /* 0x0000000cff007c0c */ /* 0x000fc8000bf25070 */
[----:B------:R-:W-:-:S07]  /*2b00*/  ISETP.NE.AND.EX P1, PT, RZ, UR13, PT, P1 ;  /* 0x0000000dff007c0c */ /* 0x000fce000bf25310 */
[----:B------:R-:W2:Y:S06]  /*2b10*/  @P2 LDC.64 R80, c[0x0][0x438] ;  /* 0x00010e00ff502b82 */ /* 0x000eac0000000a00 */
[----:B------:R-:W3:Y:S02]  /*2b20*/  @P1 S2R R87, SR_CTAID.X ;  /* 0x0000000000571919 */ /* 0x000ee40000002500 */
[----:B------:R-:W3:Y:S08]  /*2b30*/  @P1 LDC.64 R84, c[0x0][0x448] ;  /* 0x00011200ff541b82 */ /* 0x000ef00000000a00 */
[----:B------:R-:W4:Y:S01]  /*2b40*/  @P1 LDC R88, c[0x0][0x430] ;  /* 0x00010c00ff581b82 */ /* 0x000f220000000800 */
[----:B--2---:R-:W-:-:S06]  /*2b50*/  @P2 IMAD.WIDE R80, R82, 0x2, R80 ;  /* 0x0000000252502825 */ /* 0x004fcc00078e0250 */
[----:B------:R0:W2:Y:S01]  /*2b60*/  @P2 LDG.E.U16 R80, desc[UR36][R80.64] ;  /* 0x0000002450502981 */ /* 0x0000a2000c1e1500 */
[----:B---3--:R-:W-:-:S04]  /*2b70*/  @P1 IMAD.WIDE.U32 R84, R87, 0x2, R84 ;  /* 0x0000000257541825 */ /* 0x008fc800078e0054 */
[----:B0----5:R-:W-:Y:S01]  /*2b80*/  HMUL2 R81, R4, R44 ;  /* 0x0000002c04517232 */ /* 0x021fe20000000000 */
[----:B------:R-:W4:Y:S01]  /*2b90*/  @P1 LDC R87, c[0x0][0x408] ;  /* 0x00010200ff571b82 */ /* 0x000f220000000800 */
[----:B------:R0:W3:Y:S02]  /*2ba0*/  @P1 LDG.E.U16 R84, desc[UR36][R84.64] ;  /* 0x0000002454541981 */ /* 0x0000e4000c1e1500 */
[----:B------:R-:W-:-:S04]  /*2bb0*/  HFMA2 R81, R8, R48, R81 ;  /* 0x0000003008517231 */ /* 0x000fc80000000051 */
[----:B------:R-:W-:-:S04]  /*2bc0*/  HFMA2 R81, R12, R52, R81 ;  /* 0x000000340c517231 */ /* 0x000fc80000000051 */
[----:B------:R-:W-:Y:S02]  /*2bd0*/  HFMA2 R81, R24, R56, R81 ;  /* 0x0000003818517231 */ /* 0x000fe40000000051 */
[----:B0-----:R-:W-:Y:S02]  /*2be0*/  HFMA2 R85, R5, R45, -RZ ;  /* 0x0000002d05557231 */ /* 0x001fe400001000ff */
[----:B------:R-:W-:Y:S02]  /*2bf0*/  HFMA2 R86, R28, R60, R81 ;  /* 0x0000003c1c567231 */ /* 0x000fe40000000051 */
[----:B------:R-:W-:Y:S02]  /*2c00*/  HMUL2 R81, R6, R46 ;  /* 0x0000002e06517232 */ /* 0x000fe40000000000 */
[----:B------:R-:W-:Y:S02]  /*2c10*/  HFMA2 R85, R9, R49, R85 ;  /* 0x0000003109557231 */ /* 0x000fe40000000055 */
[----:B-1----:R-:W-:-:S02]  /*2c20*/  HFMA2 R86, R32, R64, R86 ;  /* 0x0000004020567231 */ /* 0x002fc40000000056 */
        /* <DEDUP_REMOVED lines=8> */
[----:B------:R-:W-:-:S04]  /*2cb0*/  HFMA2 R85, R33, R65, R85 ;  /* 0x0000004121557231 */ /* 0x000fc80000000055 */
[----:B------:R-:W-:-:S04]  /*2cc0*/  HFMA2 R85, R37, R69, R85 ;  /* 0x0000004525557231 */ /* 0x000fc80000000055 */
[----:B------:R-:W-:-:S04]  /*2cd0*/  HFMA2 R85, R41, R73, R85 ;  /* 0x0000004929557231 */ /* 0x000fc80000000055 */
[----:B------:R-:W-:Y:S02]  /*2ce0*/  HADD2 R86, R86, R85 ;  /* 0x0000005556567230 */ /* 0x000fe40000000000 */
        /* <DEDUP_REMOVED lines=8> */
[----:B------:R-:W-:Y:S02]  /*2d70*/  HADD2 R85, R86, R85 ;  /* 0x0000005556557230 */ /* 0x000fe40000000000 */
[----:B------:R-:W-:-:S04]  /*2d80*/  HFMA2 R81, R31, R63, R81 ;  /* 0x0000003f1f517231 */ /* 0x000fc80000000051 */
[----:B------:R-:W-:-:S04]  /*2d90*/  HFMA2 R81, R35, R67, R81 ;  /* 0x0000004323517231 */ /* 0x000fc80000000051 */
[----:B------:R-:W-:-:S04]  /*2da0*/  HFMA2 R81, R39, R71, R81 ;  /* 0x0000004727517231 */ /* 0x000fc80000000051 */
[----:B------:R-:W-:-:S04]  /*2db0*/  HFMA2 R81, R43, R75, R81 ;  /* 0x0000004b2b517231 */ /* 0x000fc80000000051 */
[----:B------:R-:W-:-:S05]  /*2dc0*/  HADD2 R81, R85, R81 ;  /* 0x0000005155517230 */ /* 0x000fca0000000000 */
[--C-:B------:R-:W-:Y:S02]  /*2dd0*/  HADD2.F32 R85, -RZ, R81.reuse.H0_H0 ;  /* 0x20000051ff557230 */ /* 0x100fe40000004100 */
[----:B------:R-:W-:Y:S01]  /*2de0*/  HADD2.F32 R86, -RZ, R81.H1_H1 ;  /* 0x30000051ff567230 */ /* 0x000fe20000004100 */
[----:B----4-:R-:W-:-:S04]  /*2df0*/  @P1 IADD3 R81, PT, PT, R88, R87, RZ ;  /* 0x0000005758511210 */ /* 0x010fc80007ffe0ff */
[----:B------:R-:W-:Y:S01]  /*2e00*/  FADD.FTZ R85, R85, R86 ;  /* 0x0000005655557221 */ /* 0x000fe20000010000 */
[----:B------:R-:W-:-:S03]  /*2e10*/  @P1 ISETP.GE.AND P4, PT, R76, R81, PT ;  /* 0x000000514c00120c */ /* 0x000fc60003f86270 */
[----:B------:R-:W-:Y:S01]  /*2e20*/  FMUL.FTZ R85, R85, UR16 ;  /* 0x0000001055557c20 */ /* 0x000fe20008410000 */
[----:B--2---:R-:W-:-:S05]  /*2e30*/  @P2 HADD2.F32 R80, -RZ, R80.H0_H0 ;  /* 0x20000050ff502230 */ /* 0x004fca0000004100 */
[----:B------:R-:W-:Y:S01]  /*2e40*/  @P2 FADD.FTZ R85, R85, R80 ;  /* 0x0000005055552221 */ /* 0x000fe20000010000 */
[----:B------:R-:W-:-:S04]  /*2e50*/  @P1 SEL R80, R2, RZ, !P4 ;  /* 0x000000ff02501207 */ /* 0x000fc80006000000 */
[----:B------:R-:W-:Y:S01]  /*2e60*/  @P1 IADD3 R80, PT, PT, R76, R80, -R19 ;  /* 0x000000504c501210 */ /* 0x000fe20007ffe813 */
[----:B---3--:R-:W-:-:S03]  /*2e70*/  @P1 HADD2.F32 R84, -RZ, R84.H0_H0 ;  /* 0x20000054ff541230 */ /* 0x008fc60000004100 */
[----:B------:R-:W-:-:S05]  /*2e80*/  @P1 I2FP.F32.S32 R80, R80 ;  /* 0x0000005000501245 */ /* 0x000fca0000201400 */
[----:B------:R-:W-:-:S05]  /*2e90*/  @P1 FFMA.FTZ R85, R80, R84, R85 ;  /* 0x0000005450551223 */ /* 0x000fca0000010055 */
[----:B------:R2:W-:Y:S01]  /*2ea0*/  STS [R83], R85 ;  /* 0x0000005553007388 */ /* 0x0005e20000000800 */
[----:B------:R-:W-:-:S07]  /*2eb0*/  @!P3 FMNMX.FTZ R0, R0, R85, !PT ;  /* 0x000000550000b209 */ /* 0x000fce0007810000 */
.L_x_1904:
[----:B------:R-:W-:Y:S05]  /*2ec0*/  BSYNC.RECONVERGENT B1 ;  /* 0x0000000000017941 */ /* 0x000fea0003800200 */
.L_x_1903:
[----:B------:R-:W-:Y:S01]  /*2ed0*/  IADD3 R78, P1, PT, R78, 0x100, RZ ;  /* 0x000001004e4e7810 */ /* 0x000fe20007f3e0ff */
[----:B------:R-:W-:Y:S01]  /*2ee0*/  VIADD R76, R76, 0x100 ;  /* 0x000001004c4c7836 */ /* 0x000fe20000000000 */
[----:B--2---:R-:W-:Y:S02]  /*2ef0*/  IADD3 R83, PT, PT, R83, 0x400, RZ ;  /* 0x0000040053537810 */ /* 0x004fe40007ffe0ff */
[----:B------:R-:W-:Y:S02]  /*2f00*/  IADD3.X R79, PT, PT, RZ, R79, RZ, P1, !PT ;  /* 0x0000004fff4f7210 */ /* 0x000fe40000ffe4ff */
[----:B------:R-:W-:Y:S02]  /*2f10*/  ISETP.GE.AND P1, PT, R76, R77, PT ;  /* 0x0000004d4c00720c */ /* 0x000fe40003f26270 */
[----:B------:R-:W-:-:S11]  /*2f20*/  IADD3 R82, PT, PT, R82, 0x100, RZ ;  /* 0x0000010052527810 */ /* 0x000fd60007ffe0ff */
[----:B------:R-:W-:Y:S05]  /*2f30*/  @!P1 BRA `(.L_x_1905) ;  /* 0xffffffec003c9947 */ /* 0x000fea000383ffff */
.L_x_1886:
[----:B0---4-:R-:W-:Y:S05]  /*2f40*/  BSYNC.RECONVERGENT B0 ;  /* 0x0000000000007941 */ /* 0x011fea0003800200 */
.L_x_1885:
[----:B------:R-:W0:Y:S01]  /*2f50*/  SHFL.BFLY PT, R5, R0, 0x10, 0x1f ;  /* 0x0e001f0000057f89 */ /* 0x000e2200000e0000 */
[----:B------:R-:W4:Y:S01]  /*2f60*/  S2UR UR7, SR_CgaCtaId ;  /* 0x00000000000779c3 */ /* 0x000f220000008800 */
[----:B------:R-:W-:Y:S01]  /*2f70*/  UMOV UR5, 0x400 ;  /* 0x0000040000057882 */ /* 0x000fe20000000000 */
[----:B------:R-:W2:Y:S01]  /*2f80*/  LDCU UR4, c[0x0][0x3f4] ;  /* 0x00007e80ff0477ac */ /* 0x000ea20008000800 */
[----:B-1----:R-:W3:Y:S01]  /*2f90*/  S2R R33, SR_TID.X ;  /* 0x0000000000217919 */ /* 0x002ee20000002100 */
[----:B------:R-:W-:Y:S04]  /*2fa0*/  BSSY.RECONVERGENT B0, `(.L_x_1906) ;  /* 0x0000184000007945 */ /* 0x000fe80003800200 */
[----:B------:R-:W2:Y:S01]  /*2fb0*/  S2UR UR9, SR_CTAID.Y ;  /* 0x00000000000979c3 */ /* 0x000ea20000002600 */
[----:B0-----:R-:W-:Y:S01]  /*2fc0*/  FMNMX.FTZ R5, R5, R0, !PT ;  /* 0x0000000005057209 */ /* 0x001fe20007810000 */
[----:B----4-:R-:W-:-:S04]  /*2fd0*/  ULEA UR8, UR7, UR5, 0x18 ;  /* 0x0000000507087291 */ /* 0x010fc8000f8ec0ff */
[----:B-----5:R-:W0:Y:S01]  /*2fe0*/  SHFL.BFLY PT, R2, R5, 0x8, 0x1f ;  /* 0x0d001f0005027f89 */ /* 0x020e2200000e0000 */
[----:B--2---:R-:W-:Y:S01]  /*2ff0*/  UIMAD UR6, UR9, UR4, URZ ;  /* 0x00000004090672a4 */ /* 0x004fe2000f8e02ff */
[----:B---3--:R-:W-:-:S03]  /*3000*/  LOP3.LUT P0, R0, R33, 0x1f, RZ, 0xc0, !PT ;  /* 0x0000001f21007812 */ /* 0x008fc6000780c0ff */
[----:B------:R-:W-:Y:S01]  /*3010*/  USHF.R.S32.HI UR12, URZ, 0x1f, UR6 ;  /* 0x0000001fff0c7899 */ /* 0x000fe20008011406 */
[----:B------:R-:W-:Y:S02]  /*3020*/  SHF.R.U32.HI R23, RZ, 0x3, R33 ;  /* 0x00000003ff177819 */ /* 0x000fe40000011621 */
[----:B------:R-:W-:Y:S02]  /*3030*/  ISETP.GT.U32.AND P1, PT, R0, 0x7, PT ;  /* 0x000000070000780c */ /* 0x000fe40003f24070 */
[----:B0-----:R-:W-:Y:S02]  /*3040*/  FMNMX.FTZ R2, R5, R2, !PT ;  /* 0x0000000205027209 */ /* 0x001fe40007810000 */
[----:B------:R-:W-:-:S03]  /*3050*/  MOV R5, 0xff7fffff ;  /* 0xff7fffff00057802 */ /* 0x000fc60000000f00 */
[----:B------:R-:W0:Y:S02]  /*3060*/  SHFL.BFLY PT, R7, R2, 0x4, 0x1f ;  /* 0x0c801f0002077f89 */ /* 0x000e2400000e0000 */
[----:B0-----:R-:W-:-:S05]  /*3070*/  FMNMX.FTZ R7, R2, R7, !PT ;  /* 0x0000000702077209 */ /* 0x001fca0007810000 */
[----:B------:R-:W0:Y:S02]  /*3080*/  SHFL.BFLY PT, R4, R7, 0x2, 0x1f ;  /* 0x0c401f0007047f89 */ /* 0x000e2400000e0000 */
[----:B0-----:R-:W-:Y:S02]  /*3090*/  FMNMX.FTZ R6, R7, R4, !PT ;  /* 0x0000000407067209 */ /* 0x001fe40007810000 */
[----:B------:R-:W-:-:S03]  /*30a0*/  LEA R4, R0, UR8, 0x2 ;  /* 0x0000000800047c11 */ /* 0x000fc6000f8e10ff */
[----:B------:R-:W0:Y:S02]  /*30b0*/  SHFL.BFLY PT, R9, R6, 0x1, 0x1f ;  /* 0x0c201f0006097f89 */ /* 0x000e2400000e0000 */
[----:B0-----:R-:W-:-:S05]  /*30c0*/  FMNMX.FTZ R10, R6, R9, !PT ;  /* 0x00000009060a7209 */ /* 0x001fca0007810000 */
[----:B------:R-:W-:Y:S01]  /*30d0*/  @!P0 STS [R23+UR8], R10 ;  /* 0x0000000a17008988 */ /* 0x000fe20008000808 */
[----:B------:R-:W-:Y:S06]  /*30e0*/  BAR.SYNC.DEFER_BLOCKING 0x0 ;  /* 0x0000000000007b1d */ /* 0x000fec0000010000 */
[----:B------:R-:W0:Y:S04]  /*30f0*/  @!P1 LDS R5, [R4] ;  /* 0x0000000004059984 */ /* 0x000e280000000800 */
[----:B0-----:R-:W0:Y:S02]  /*3100*/  SHFL.BFLY PT, R2, R5, 0x4, 0x1f ;  /* 0x0c801f0005027f89 */ /* 0x001e2400000e0000 */
[----:B0-----:R-:W-:-:S02]  /*3110*/  FMNMX.FTZ R7, R2, R5, !PT ;  /* 0x0000000502077209 */ /* 0x001fc40007810000 */
[----:B------:R-:W-:-:S03]  /*3120*/  IADD3 R5, PT, PT, R19, 0x1, RZ ;  /* 0x0000000113057810 */ /* 0x000fc60007ffe0ff */
[----:B------:R-:W0:Y:S02]  /*3130*/  SHFL.BFLY PT, R2, R7, 0x2, 0x1f ;  /* 0x0c401f0007027f89 */ /* 0x000e2400000e0000 */
[----:B0-----:R-:W-:Y:S01]  /*3140*/  FMNMX.FTZ R8, R7, R2, !PT ;  /* 0x0000000207087209 */ /* 0x001fe20007810000 */
[----:B------:R-:W-:Y:S02]  /*3150*/  IMAD.IADD R2, R16, 0x1, R33 ;  /* 0x0000000110027824 */ /* 0x000fe400078e0221 */
[----:B------:R-:W-:Y:S02]  /*3160*/  HFMA2 R7, -RZ, RZ, 0, 0 ;  /* 0x00000000ff077431 */ /* 0x000fe400000001ff */
[----:B------:R-:W0:Y:S01]  /*3170*/  SHFL.BFLY PT, R9, R8, 0x1, 0x1f ;  /* 0x0c201f0008097f89 */ /* 0x000e2200000e0000 */
[----:B------:R-:W-:Y:S02]  /*3180*/  ISETP.GT.AND P0, PT, R2, R19, PT ;  /* 0x000000130200720c */ /* 0x000fe40003f04270 */
[----:B0-----:R-:W-:-:S06]  /*3190*/  FMNMX.FTZ R6, R8, R9, !PT ;  /* 0x0000000908067209 */ /* 0x001fcc0007810000 */
        /* <DEDUP_REMOVED lines=8> */
[----:B------:R-:W-:-:S04]  /*3220*/  LOP3.LUT R8, RZ, R33, RZ, 0x33, !PT ;  /* 0x00000021ff087212 */ /* 0x000fc800078e33ff */
[----:B------:R-:W-:Y:S02]  /*3230*/  IADD3 R9, PT, PT, -R16, R7, R8 ;  /* 0x0000000710097210 */ /* 0x000fe40007ffe108 */
[----:B------:R-:W-:Y:S02]  /*3240*/  MOV R8, R2 ;  /* 0x0000000200087202 */ /* 0x000fe40000000f00 */
[C---:B------:R-:W-:Y:S02]  /*3250*/  LOP3.LUT R7, R9.reuse, 0x300, RZ, 0xc0, !PT ;  /* 0x0000030009077812 */ /* 0x040fe400078ec0ff */
[----:B------:R-:W-:Y:S02]  /*3260*/  ISETP.GE.U32.AND P1, PT, R9, 0x300, PT ;  /* 0x000003000900780c */ /* 0x000fe40003f26070 */
[----:B------:R-:W-:Y:S02]  /*3270*/  ISETP.NE.AND P0, PT, R7, 0x300, PT ;  /* 0x000003000700780c */ /* 0x000fe40003f05270 */
[----:B------:R-:W-:-:S11]  /*3280*/  MOV R7, RZ ;  /* 0x000000ff00077202 */ /* 0x000fd60000000f00 */
        /* <DEDUP_REMOVED lines=9> */
.L_x_1911:
[----:B------:R-:W0:Y:S01]  /*3320*/  LDS R11, [R9] ;  /* 0x00000000090b7984 */ /* 0x000e220000000800 */
[----:B------:R-:W-:Y:S02]  /*3330*/  IADD3 R10, PT, PT, R10, 0x1, RZ ;  /* 0x000000010a0a7810 */ /* 0x000fe40007ffe0ff */
[----:B------:R-:W-:Y:S02]  /*3340*/  IADD3 R8, PT, PT, R8, 0x100, RZ ;  /* 0x0000010008087810 */ /* 0x000fe40007ffe0ff */
        /* <DEDUP_REMOVED lines=8> */
.L_x_1910:
[----:B------:R-:W-:Y:S05]  /*33d0*/  BSYNC.RECONVERGENT B1 ;  /* 0x0000000000017941 */ /* 0x000fea0003800200 */
.L_x_1909:
[----:B------:R-:W-:Y:S05]  /*33e0*/  @!P1 BRA `(.L_x_1907) ;  /* 0x0000001000fc9947 */ /* 0x000fea0003800000 */
[----:B------:R-:W-:Y:S01]  /*33f0*/  UIADD3 UR4, UPT, UPT, UR5, 0xc0, URZ ;  /* 0x000000c005047890 */ /* 0x000fe2000fffe0ff */
[----:B------:R-:W-:Y:S02]  /*3400*/  SHF.L.U32 R9, R16, 0x2, RZ ;  /* 0x0000000210097819 */ /* 0x000fe400000006ff */
[C---:B------:R-:W-:Y:S01]  /*3410*/  IADD3 R26, PT, PT, R8.reuse, 0x400, RZ ;  /* 0x00000400081a7810 */ /* 0x040fe20007ffe0ff */
[----:B------:R-:W-:Y:S01]  /*3420*/  ULEA UR4, UR7, UR4, 0x18 ;  /* 0x0000000407047291 */ /* 0x000fe2000f8ec0ff */
[----:B------:R-:W-:Y:S02]  /*3430*/  LEA R9, R8, -R9, 0x2 ;  /* 0x8000000908097211 */ /* 0x000fe400078e10ff */
[----:B------:R-:W-:-:S03]  /*3440*/  ISETP.GT.AND P0, PT, R26, R19, PT ;  /* 0x000000131a00720c */ /* 0x000fc60003f04270 */
[----:B------:R-:W-:-:S03]  /*3450*/  IADD3 R8, PT, PT, R9, UR4, RZ ;  /* 0x0000000409087c10 */ /* 0x000fc6000fffe0ff */
[----:B------:R-:W0:Y:S04]  /*3460*/  LDS R11, [R9+UR4] ;  /* 0x00000004090b7984 */ /* 0x000e280008000800 */
[----:B------:R-:W1:Y:S04]  /*3470*/  LDS R13, [R9+UR4+0x400] ;  /* 0x00040004090d7984 */ /* 0x000e680008000800 */
[----:B------:R-:W2:Y:S04]  /*3480*/  LDS R15, [R9+UR4+0x800] ;  /* 0x00080004090f7984 */ /* 0x000ea80008000800 */
[----:B------:R-:W3:Y:S01]  /*3490*/  LDS R21, [R9+UR4+0xc00] ;  /* 0x000c000409157984 */ /* 0x000ee20008000800 */
        /* <DEDUP_REMOVED lines=12> */
[----:B0-----:R-:W-:Y:S01]  /*3560*/  FADD.FTZ R7, R7, R10 ;  /* 0x0000000a07077221 */ /* 0x001fe20000010000 */
[----:B------:R4:W-:Y:S03]  /*3570*/  STS [R9+UR4], R10 ;  /* 0x0000000a09007988 */ /* 0x0009e60008000804 */
[----:B-1----:R-:W-:Y:S01]  /*3580*/  FADD.FTZ R7, R7, R12 ;  /* 0x0000000c07077221 */ /* 0x002fe20000010000 */
[----:B------:R4:W-:Y:S03]  /*3590*/  STS [R9+UR4+0x400], R12 ;  /* 0x0004000c09007988 */ /* 0x0009e60008000804 */
[----:B--2---:R-:W-:Y:S01]  /*35a0*/  FADD.FTZ R7, R7, R14 ;  /* 0x0000000e07077221 */ /* 0x004fe20000010000 */
[----:B------:R4:W-:Y:S03]  /*35b0*/  STS [R9+UR4+0x800], R14 ;  /* 0x0008000e09007988 */ /* 0x0009e60008000804 */
[----:B---3--:R-:W-:Y:S01]  /*35c0*/  FADD.FTZ R7, R7, R24 ;  /* 0x0000001807077221 */ /* 0x008fe20000010000 */
[----:B------:R4:W-:Y:S01]  /*35d0*/  STS [R9+UR4+0xc00], R24 ;  /* 0x000c001809007988 */ /* 0x0009e20008000804 */
[----:B------:R-:W-:Y:S05]  /*35e0*/  @P0 BRA `(.L_x_1907) ;  /* 0x00000010007c0947 */ /* 0x000fea0003800000 */
[----:B----4-:R-:W-:Y:S01]  /*35f0*/  IMAD.MOV.U32 R10, RZ, RZ, R26 ;  /* 0x000000ffff0a7224 */ /* 0x010fe200078e001a */
[----:B------:R-:W-:Y:S01]  /*3600*/  BSSY.RECONVERGENT B1, `(.L_x_1912) ;  /* 0x000006c000017945 */ /* 0x000fe20003800200 */
[----:B------:R-:W-:Y:S02]  /*3610*/  IADD3 R8, PT, PT, R8, 0x1800, RZ ;  /* 0x0000180008087810 */ /* 0x000fe40007ffe0ff */
[----:B------:R-:W-:Y:S02]  /*3620*/  PLOP3.LUT P0, PT, PT, PT, PT, 0x80, 0x8 ;  /* 0x000000000008781c */ /* 0x000fe40003f0f070 */
[----:B------:R-:W-:-:S04]  /*3630*/  IADD3 R9, PT, PT, -R10, R19, RZ ;  /* 0x000000130a097210 */ /* 0x000fc80007ffe1ff */
[----:B------:R-:W-:-:S13]  /*3640*/  ISETP.GT.AND P1, PT, R9, 0xbff, PT ;  /* 0x00000bff0900780c */ /* 0x000fda0003f24270 */
[----:B------:R-:W-:Y:S05]  /*3650*/  @!P1 BRA `(.L_x_1913) ;  /* 0x0000000400989947 */ /* 0x000fea0003800000 */
[----:B------:R-:W-:Y:S02]  /*3660*/  PLOP3.LUT P0, PT, PT, PT, PT, 0x8, 0x80 ;  /* 0x000000000080781c */ /* 0x000fe40003f0e170 */
[----:B------:R-:W-:-:S11]  /*3670*/  IADD3 R9, PT, PT, R19, -0xbff, RZ ;  /* 0xfffff40113097810 */ /* 0x000fd60007ffe0ff */
.L_x_1914:
        /* <DEDUP_REMOVED lines=100> */
.L_x_1913:
[----:B------:R-:W-:Y:S05]  /*3cc0*/  BSYNC.RECONVERGENT B1 ;  /* 0x0000000000017941 */ /* 0x000fea0003800200 */
.L_x_1912:
[----:B------:R-:W-:Y:S01]  /*3cd0*/  IADD3 R9, PT, PT, -R10, R19, RZ ;  /* 0x000000130a097210 */ /* 0x000fe20007ffe1ff */
        /* <DEDUP_REMOVED lines=54> */
.L_x_1916:
[----:B------:R-:W-:Y:S05]  /*4040*/  BSYNC.RECONVERGENT B1 ;  /* 0x0000000000017941 */ /* 0x000fea0003800200 */
.L_x_1915:
[----:B------:R-:W-:-:S13]  /*4050*/  ISETP.GT.AND P1, PT, R10, R19, PT ;  /* 0x000000130a00720c */ /* 0x000fda0003f24270 */
[----:B------:R-:W-:Y:S05]  /*4060*/  @!P0 BRA P1, `(.L_x_1907) ;  /* 0x0000000400dc8947 */ /* 0x000fea0000800000 */
        /* <DEDUP_REMOVED lines=25> */
.L_x_1908:
[----:B------:R-:W-:Y:S01]  /*4200*/  VIADDMNMX R7, R2, 0x100, R5, !PT ;  /* 0x0000010002077846 */ /* 0x000fe20007800105 */
[----:B------:R-:W-:Y:S01]  /*4210*/  BSSY.RECONVERGENT B1, `(.L_x_1917) ;  /* 0x0000024000017945 */ /* 0x000fe20003800200 */
[----:B------:R-:W-:-:S04]  /*4220*/  LOP3.LUT R10, RZ, R33, RZ, 0x33, !PT ;  /* 0x00000021ff0a7212 */ /* 0x000fc800078e33ff */
[----:B------:R-:W-:Y:S01]  /*4230*/  IADD3 R11, PT, PT, -R16, R7, R10 ;  /* 0x00000007100b7210 */ /* 0x000fe20007ffe10a */
        /* <DEDUP_REMOVED lines=10> */
[----:B------:R-:W-:Y:S02]  /*42e0*/  LOP3.LUT R8, R7, 0x3, RZ, 0xc0, !PT ;  /* 0x0000000307087812 */ /* 0x000fe400078ec0ff */
[----:B------:R-:W-:Y:S02]  /*42f0*/  IADD3.X R9, PT, PT, R9, UR12, RZ, P0, P2 ;  /* 0x0000000c09097c10 */ /* 0x000fe400087e44ff */
[----:B------:R-:W-:Y:S02]  /*4300*/  MOV R7, RZ ;  /* 0x000000ff00077202 */ /* 0x000fe40000000f00 */
[----:B------:R-:W-:-:S02]  /*4310*/  MOV R10, R2 ;  /* 0x00000002000a7202 */ /* 0x000fc40000000f00 */
[----:B------:R-:W-:Y:S02]  /*4320*/  IADD3 R12, PT, PT, -R8, RZ, RZ ;  /* 0x000000ff080c7210 */ /* 0x000fe40007ffe1ff */
[----:B------:R-:W-:-:S07]  /*4330*/  LEA R11, R33, UR4, 0x2 ;  /* 0x00000004210b7c11 */ /* 0x000fce000f8e10ff */
.L_x_1919:
[----:B------:R-:W-:-:S06]  /*4340*/  MOV R8, R15 ;  /* 0x0000000f00087202 */ /* 0x000fcc0000000f00 */
[----:B------:R1:W2:Y:S01]  /*4350*/  LDG.E.U8 R8, desc[UR36][R8.64] ;  /* 0x0000002408087981 */ /* 0x0002a2000c1e1100 */
[----:B------:R-:W-:Y:S01]  /*4360*/  IMAD.MOV.U32 R14, RZ, RZ, RZ ;  /* 0x000000ffff0e7224 */ /* 0x000fe200078e00ff */
[----:B------:R-:W-:Y:S02]  /*4370*/  IADD3 R12, PT, PT, R12, 0x1, RZ ;  /* 0x000000010c0c7810 */ /* 0x000fe40007ffe0ff */
[----:B------:R-:W-:Y:S02]  /*4380*/  IADD3 R15, P2, PT, R15, 0x100, RZ ;  /* 0x000001000f0f7810 */ /* 0x000fe40007f5e0ff */
[----:B------:R-:W-:Y:S02]  /*4390*/  IADD3 R10, PT, PT, R10, 0x100, RZ ;  /* 0x000001000a0a7810 */ /* 0x000fe40007ffe0ff */
        /* <DEDUP_REMOVED lines=11> */
.L_x_1918:
[----:B------:R-:W-:Y:S05]  /*4450*/  BSYNC.RECONVERGENT B1 ;  /* 0x0000000000017941 */ /* 0x000fea0003800200 */
.L_x_1917:
[----:B------:R-:W-:Y:S05]  /*4460*/  @!P1 BRA `(.L_x_1907) ;  /* 0x0000000000dc9947 */ /* 0x000fea0003800000 */
[----:B------:R-:W1:Y:S01]  /*4470*/  S2R R12, SR_CgaCtaId ;  /* 0x00000000000c7919 */ /* 0x000e620000008800 */
[----:B------:R-:W2:Y:S01]  /*4480*/  LDC.64 R14, c[0x0][0x420] ;  /* 0x00010800ff0e7b82 */ /* 0x000ea20000000a00 */
[----:B------:R-:W-:Y:S01]  /*4490*/  MOV R8, 0x400 ;  /* 0x0000040000087802 */ /* 0x000fe20000000f00 */
[----:B------:R-:W-:-:S03]  /*44a0*/  IMAD.SHL.U32 R9, R16, 0x4, RZ ;  /* 0x0000000410097824 */ /* 0x000fc600078e00ff */
[----:B------:R-:W-:Y:S02]  /*44b0*/  IADD3 R11, PT, PT, R8, 0xc0, RZ ;  /* 0x000000c0080b7810 */ /* 0x000fe40007ffe0ff */
[----:B------:R-:W-:Y:S02]  /*44c0*/  LEA R8, R10, -R9, 0x2 ;  /* 0x800000090a087211 */ /* 0x000fe400078e10ff */
[----:B--2---:R-:W-:-:S04]  /*44d0*/  IADD3 R13, P0, P1, R14, UR6, R10 ;  /* 0x000000060e0d7c10 */ /* 0x004fc8000f91e00a */
[----:B------:R-:W-:Y:S02]  /*44e0*/  IADD3 R13, P2, PT, R13, 0x200, RZ ;  /* 0x000002000d0d7810 */ /* 0x000fe40007f5e0ff */
[----:B------:R-:W-:Y:S02]  /*44f0*/  IADD3.X R9, PT, PT, R15, UR12, RZ, P0, P1 ;  /* 0x0000000c0f097c10 */ /* 0x000fe400087e24ff */
[----:B-1----:R-:W-:Y:S02]  /*4500*/  LEA R11, R12, R11, 0x18 ;  /* 0x0000000b0c0b7211 */ /* 0x002fe400078ec0ff */
[----:B------:R-:W-:Y:S02]  /*4510*/  IADD3.X R9, PT, PT, RZ, R9, RZ, P2, !PT ;  /* 0x00000009ff097210 */ /* 0x000fe400017fe4ff */
[----:B------:R-:W-:-:S07]  /*4520*/  IADD3 R11, PT, PT, R8, 0x800, R11 ;  /* 0x00000800080b7810 */ /* 0x000fce0007ffe00b */
.L_x_1920:
[----:B------:R-:W-:-:S05]  /*4530*/  MOV R8, R13 ;  /* 0x0000000d00087202 */ /* 0x000fca0000000f00 */
[----:B------:R-:W2:Y:S04]  /*4540*/  LDG.E.U8 R15, desc[UR36][R8.64+-0x200] ;  /* 0xfffe0024080f7981 */ /* 0x000ea8000c1e1100 */
[----:B------:R-:W3:Y:S04]  /*4550*/  LDG.E.U8 R12, desc[UR36][R8.64+-0x100] ;  /* 0xffff0024080c7981 */ /* 0x000ee8000c1e1100 */
[----:B------:R-:W4:Y:S04]  /*4560*/  LDG.E.U8 R13, desc[UR36][R8.64] ;  /* 0x00000024080d7981 */ /* 0x000f28000c1e1100 */
[----:B------:R-:W5:Y:S01]  /*4570*/  LDG.E.U8 R14, desc[UR36][R8.64+0x100] ;  /* 0x00010024080e7981 */ /* 0x000f62000c1e1100 */
[----:B------:R-:W-:Y:S01]  /*4580*/  MOV R24, RZ ;  /* 0x000000ff00187202 */ /* 0x000fe20000000f00 */
[----:B------:R-:W-:Y:S01]  /*4590*/  HFMA2 R26, -RZ, RZ, 0, 0 ;  /* 0x00000000ff1a7431 */ /* 0x000fe200000001ff */
[----:B------:R-:W-:-:S02]  /*45a0*/  IADD3 R10, PT, PT, R10, 0x400, RZ ;  /* 0x000004000a0a7810 */ /* 0x000fc40007ffe0ff */
[----:B--2---:R-:W-:Y:S02]  /*45b0*/  ISETP.NE.AND P0, PT, R15, RZ, PT ;  /* 0x000000ff0f00720c */ /* 0x004fe40003f05270 */
[----:B---3--:R-:W-:Y:S01]  /*45c0*/  ISETP.NE.AND P1, PT, R12, RZ, PT ;  /* 0x000000ff0c00720c */ /* 0x008fe20003f25270 */
[----:B------:R-:W-:Y:S01]  /*45d0*/  IMAD.MOV.U32 R12, RZ, RZ, RZ ;  /* 0x000000ffff0c7224 */ /* 0x000fe200078e00ff */
[----:B----4-:R-:W-:Y:S02]  /*45e0*/  ISETP.NE.AND P2, PT, R13, RZ, PT ;  /* 0x000000ff0d00720c */ /* 0x010fe40003f45270 */
[----:B-----5:R-:W-:-:S07]  /*45f0*/  ISETP.NE.AND P3, PT, R14, RZ, PT ;  /* 0x000000ff0e00720c */ /* 0x020fce0003f65270 */
[----:B------:R-:W0:Y:S01]  /*4600*/  @!P0 LDS R13, [R11+-0x800] ;  /* 0xfff800000b0d8984 */ /* 0x000e220000000800 */
[----:B------:R-:W-:-:S03]  /*4610*/  HFMA2 R14, -RZ, RZ, 0, 0 ;  /* 0x00000000ff0e7431 */ /* 0x000fc600000001ff */
        /* <DEDUP_REMOVED lines=9> */
[----:B------:R-:W-:Y:S01]  /*46b0*/  ISETP.GT.AND P0, PT, R10, R19, PT ;  /* 0x000000130a00720c */ /* 0x000fe20003f04270 */
[----:B---3--:R-:W-:Y:S01]  /*46c0*/  @!P3 FADD.FTZ R25, -R6, R25 ;  /* 0x000000190619b221 */ /* 0x008fe20000010100 */
[----:B------:R-:W2:Y:S01]  /*46d0*/  @!P1 MUFU.EX2 R14, R15 ;  /* 0x0000000f000e9308 */ /* 0x000ea20000000800 */
        /* <DEDUP_REMOVED lines=16> */
.L_x_1907:
[----:B------:R-:W-:Y:S05]  /*47e0*/  BSYNC.RECONVERGENT B0 ;  /* 0x0000000000007941 */ /* 0x000fea0003800200 */
.L_x_1906:
[----:B0-----:R-:W0:Y:S01]  /*47f0*/  SHFL.BFLY PT, R6, R7, 0x10, 0x1f ;  /* 0x0e001f0007067f89 */ /* 0x001e2200000e0000 */
[C---:B------:R-:W-:Y:S01]  /*4800*/  ISETP.NE.AND P0, PT, R0.reuse, RZ, PT ;  /* 0x000000ff0000720c */ /* 0x040fe20003f05270 */
[----:B------:R-:W1:Y:S01]  /*4810*/  LDCU UR4, c[0x0][0x40c] ;  /* 0x00008180ff0477ac */ /* 0x000e620008000800 */
[----:B------:R-:W-:Y:S01]  /*4820*/  ISETP.GT.U32.AND P1, PT, R0, 0x7, PT ;  /* 0x000000070000780c */ /* 0x000fe20003f24070 */
[----:B------:R-:W2:Y:S01]  /*4830*/  S2R R35, SR_CTAID.X ;  /* 0x0000000000237919 */ /* 0x000ea20000002500 */
[----:B------:R-:W1:Y:S01]  /*4840*/  LDCU UR5, c[0x0][0x3f4] ;  /* 0x00007e80ff0577ac */ /* 0x000e620008000800 */
[----:B0-----:R-:W-:Y:S01]  /*4850*/  FADD.FTZ R6, R6, R7 ;  /* 0x0000000706067221 */ /* 0x001fe20000010000 */
[----:B-1----:R-:W-:-:S04]  /*4860*/  UISETP.LT.AND UP0, UPT, UR5, UR4, UPT ;  /* 0x000000040500728c */ /* 0x002fc8000bf01270 */
[----:B----4-:R-:W0:Y:S01]  /*4870*/  SHFL.BFLY PT, R9, R6, 0x8, 0x1f ;  /* 0x0d001f0006097f89 */ /* 0x010e2200000e0000 */
[----:B------:R-:W-:-:S04]  /*4880*/  USEL UR4, UR5, UR4, UP0 ;  /* 0x0000000405047287 */ /* 0x000fc80008000000 */
[----:B------:R-:W-:-:S04]  /*4890*/  UIADD3 UR4, UPT, UPT, UR4, 0x4, URZ ;  /* 0x0000000404047890 */ /* 0x000fc8000fffe0ff */
[----:B------:R-:W-:-:S04]  /*48a0*/  USHF.R.S32.HI UR5, URZ, 0x1f, UR4 ;  /* 0x0000001fff057899 */ /* 0x000fc80008011404 */
[----:B------:R-:W-:-:S04]  /*48b0*/  ULEA.HI UR5, UR5, UR4, URZ, 0x2 ;  /* 0x0000000405057291 */ /* 0x000fc8000f8f10ff */
[----:B------:R-:W-:-:S04]  /*48c0*/  USHF.L.U32 UR5, UR5, 0x2, URZ ;  /* 0x0000000205057899 */ /* 0x000fc800080006ff */
[----:B------:R-:W-:Y:S01]  /*48d0*/  ULOP3.LUT UR5, UR5, 0xfffffff0, URZ, 0xc0, !UPT ;  /* 0xfffffff005057892 */ /* 0x000fe2000f8ec0ff */
        /* <DEDUP_REMOVED lines=8> */
[----:B------:R-:W0:Y:S01]  /*4960*/  LDCU.U8 UR8, c[0x0][0x48c] ;  /* 0x00009180ff0877ac */ /* 0x000e220008000000 */
[----:B------:R-:W-:Y:S01]  /*4970*/  BAR.SYNC.DEFER_BLOCKING 0x0 ;  /* 0x0000000000007b1d */ /* 0x000fe20000010000 */
[----:B0-----:R-:W-:-:S05]  /*4980*/  ISETP.NE.AND P0, PT, RZ, UR8, PT ;  /* 0x00000008ff007c0c */ /* 0x001fca000bf05270 */
[----:B------:R0:W1:Y:S01]  /*4990*/  @!P1 LDS R10, [R4+0x20] ;  /* 0x00002000040a9984 */ /* 0x0000620000000800 */
[----:B------:R-:W-:Y:S01]  /*49a0*/  ISETP.GT.AND P1, PT, R2, R19, PT ;  /* 0x000000130200720c */ /* 0x000fe20003f24270 */
[----:B0-----:R-:W2:Y:S02]  /*49b0*/  LDC R4, c[0x0][0x3f8] ;  /* 0x0000fe00ff047b82 */ /* 0x001ea40000000800 */
[----:B--2---:R-:W-:Y:S01]  /*49c0*/  IMAD R41, R4, UR9, R35 ;  /* 0x0000000904297c24 */ /* 0x004fe2000f8e0223 */
[----:B-1----:R-:W0:Y:S02]  /*49d0*/  SHFL.BFLY PT, R7, R10, 0x4, 0x1f ;  /* 0x0c801f000a077f89 */ /* 0x002e2400000e0000 */
[----:B0-----:R-:W-:-:S05]  /*49e0*/  FADD.FTZ R7, R7, R10 ;  /* 0x0000000a07077221 */ /* 0x001fca0000010000 */
[----:B------:R-:W0:Y:S02]  /*49f0*/  SHFL.BFLY PT, R0, R7, 0x2, 0x1f ;  /* 0x0c401f0007007f89 */ /* 0x000e2400000e0000 */
[----:B0-----:R-:W-:Y:S01]  /*4a00*/  FADD.FTZ R0, R7, R0 ;  /* 0x0000000007007221 */ /* 0x001fe20000010000 */
[----:B------:R-:W-:-:S04]  /*4a10*/  CS2R R6, SRZ ;  /* 0x0000000000067805 */ /* 0x000fc8000001ff00 */
[----:B------:R-:W0:Y:S02]  /*4a20*/  SHFL.BFLY PT, R9, R0, 0x1, 0x1f ;  /* 0x0c201f0000097f89 */ /* 0x000e2400000e0000 */
[----:B0-----:R-:W-:-:S06]  /*4a30*/  FADD.FTZ R9, R0, R9 ;  /* 0x0000000900097221 */ /* 0x001fcc0000010000 */
[----:B------:R-:W0:Y:S02]  /*4a40*/  SHFL.IDX PT, R9, R9, RZ, 0x1f ;  /* 0x00001fff09097589 */ /* 0x000e2400000e0000 */
[----:B0-----:R-:W-:-:S04]  /*4a50*/  FADD.FTZ R0, R9, 9.9999999747524270788e-07 ;  /* 0x358637bd09007421 */ /* 0x001fc80000010000 */
[----:B------:R0:W1:Y:S01]  /*4a60*/  MUFU.RCP R13, R0 ;  /* 0x00000000000d7308 */ /* 0x0000620000001000 */
[----:B------:R-:W-:Y:S05]  /*4a70*/  @!P0 BRA `(.L_x_1921) ;  /* 0x0000000000188947 */ /* 0x000fea0003800000 */
[----:B0-----:R-:W0:Y:S08]  /*4a80*/  LDC R0, c[0x0][0x488] ;  /* 0x00012200ff007b82 */ /* 0x001e300000000800 */
[----:B------:R-:W0:Y:S08]  /*4a90*/  LDC R4, c[0x0][0x40c] ;  /* 0x00010300ff047b82 */ /* 0x000e300000000800 */
[----:B------:R-:W2:Y:S01]  /*4aa0*/  LDC R7, c[0x0][0x3f4] ;  /* 0x0000fd00ff077b82 */ /* 0x000ea20000000800 */
[----:B0-----:R-:W-:-:S04]  /*4ab0*/  IMAD R0, R41, R0, R4 ;  /* 0x0000000029007224 */ /* 0x001fc800078e0204 */
[----:B--2---:R-:W-:-:S05]  /*4ac0*/  IMAD R6, R0, R7, RZ ;  /* 0x0000000700067224 */ /* 0x004fca00078e02ff */
[----:B------:R-:W-:-:S07]  /*4ad0*/  SHF.R.S32.HI R7, RZ, 0x1f, R6 ;  /* 0x0000001fff077819 */ /* 0x000fce0000011406 */
.L_x_1921:
        /* <DEDUP_REMOVED lines=13> */
[----:B------:R-:W-:Y:S01]  /*4bb0*/  IADD3 R11, P1, PT, R2, R6, RZ ;  /* 0x00000006020b7210 */ /* 0x000fe20007f3e0ff */
[----:B------:R-:W-:Y:S01]  /*4bc0*/  UMOV UR4, 0x400 ;  /* 0x0000040000047882 */ /* 0x000fe20000000000 */
[C---:B------:R-:W-:Y:S01]  /*4bd0*/  SHF.L.U32 R4, R0.reuse, 0x8, RZ ;  /* 0x0000000800047819 */ /* 0x040fe200000006ff */
[----:B------:R-:W-:Y:S01]  /*4be0*/  UIADD3 UR4, UPT, UPT, UR4, 0xc0, URZ ;  /* 0x000000c004047890 */ /* 0x000fe2000fffe0ff */
[----:B------:R-:W-:Y:S02]  /*4bf0*/  IADD3.X R8, PT, PT, RZ, R7, RZ, P1, !PT ;  /* 0x00000007ff087210 */ /* 0x000fe40000ffe4ff */
[----:B------:R-:W-:-:S02]  /*4c00*/  LOP3.LUT R0, R0, 0x3, RZ, 0xc0, !PT ;  /* 0x0000000300007812 */ /* 0x000fc400078ec0ff */
[----:B------:R-:W-:Y:S02]  /*4c10*/  LOP3.LUT R5, R4, 0x300, RZ, 0xc0, !PT ;  /* 0x0000030004057812 */ /* 0x000fe400078ec0ff */
[----:B------:R-:W-:Y:S01]  /*4c20*/  LEA R4, R33, UR5, 0x1 ;  /* 0x0000000521047c11 */ /* 0x000fe2000f8e08ff */
[----:B------:R-:W-:Y:S01]  /*4c30*/  IMAD.MOV R9, RZ, RZ, -R0 ;  /* 0x000000ffff097224 */ /* 0x000fe200078e0a00 */
[----:B------:R-:W-:Y:S02]  /*4c40*/  IADD3 R2, PT, PT, R2, R5, RZ ;  /* 0x0000000502027210 */ /* 0x000fe40007ffe0ff */
[----:B--2---:R-:W-:-:S04]  /*4c50*/  LEA R10, P1, R11, UR10, 0x2 ;  /* 0x0000000a0b0a7c11 */ /* 0x004fc8000f8210ff */
[----:B------:R-:W-:Y:S01]  /*4c60*/  LEA.HI.X R11, R11, UR11, R8, 0x2, P1 ;  /* 0x0000000b0b0b7c11 */ /* 0x000fe200088f1408 */
[----:B0-----:R-:W-:-:S06]  /*4c70*/  ULEA UR4, UR7, UR4, 0x18 ;  /* 0x0000000407047291 */ /* 0x001fcc000f8ec0ff */
[----:B------:R-:W-:Y:S02]  /*4c80*/  IADD3 R0, PT, PT, R4, UR4, RZ ;  /* 0x0000000404007c10 */ /* 0x000fe4000fffe0ff */
[----:B------:R-:W-:-:S07]  /*4c90*/  LEA R8, R33, UR4, 0x2 ;  /* 0x0000000421087c11 */ /* 0x000fce000f8e10ff */
.L_x_1926:
[----:B--2---:R0:W1:Y:S01]  /*4ca0*/  LDS R4, [R8] ;  /* 0x0000000008047984 */ /* 0x0040620000000800 */
[----:B------:R-:W-:Y:S02]  /*4cb0*/  @P0 MOV R5, R11 ;  /* 0x0000000b00050202 */ /* 0x000fe40000000f00 */
[----:B------:R-:W-:-:S04]  /*4cc0*/  IADD3 R9, PT, PT, R9, 0x1, RZ ;  /* 0x0000000109097810 */ /* 0x000fc80007ffe0ff */
[----:B------:R-:W-:Y:S01]  /*4cd0*/  ISETP.NE.AND P3, PT, R9, RZ, PT ;  /* 0x000000ff0900720c */ /* 0x000fe20003f65270 */
[----:B0-----:R-:W-:Y:S02]  /*4ce0*/  VIADD R8, R8, 0x400 ;  /* 0x0000040008087836 */ /* 0x001fe40000000000 */
        /* <DEDUP_REMOVED lines=8> */
[----:B0-----:R-:W-:Y:S01]  /*4d70*/  IADD3 R0, PT, PT, R0, 0x200, RZ ;  /* 0x0000020000007810 */ /* 0x001fe20007ffe0ff */
[----:B------:R-:W-:Y:S06]  /*4d80*/  @P3 BRA `(.L_x_1926) ;  /* 0xfffffffc00c43947 */ /* 0x000fec000383ffff */
.L_x_1925:
[----:B------:R-:W-:Y:S05]  /*4d90*/  BSYNC.RECONVERGENT B1 ;  /* 0x0000000000017941 */ /* 0x000fea0003800200 */
.L_x_1924:
[----:B------:R-:W-:Y:S05]  /*4da0*/  @!P2 BRA `(.L_x_1923) ;  /* 0x0000000000d0a947 */ /* 0x000fea0003800000 */
[----:B--2---:R-:W0:Y:S01]  /*4db0*/  S2R R5, SR_CgaCtaId ;  /* 0x0000000000057919 */ /* 0x004e220000008800 */
[----:B------:R-:W2:Y:S01]  /*4dc0*/  LDCU.64 UR10, c[0x0][0x480] ;  /* 0x00009000ff0a77ac */ /* 0x000ea20008000a00 */
[----:B------:R-:W-:Y:S02]  /*4dd0*/  MOV R0, 0x400 ;  /* 0x0000040000007802 */ /* 0x000fe40000000f00 */
[----:B------:R-:W-:Y:S01]  /*4de0*/  IADD3 R4, P0, PT, R2, R6, RZ ;  /* 0x0000000602047210 */ /* 0x000fe20007f1e0ff */
[----:B------:R-:W-:Y:S01]  /*4df0*/  UISETP.NE.AND UP0, UPT, UR8, URZ, UPT ;  /* 0x000000ff0800728c */ /* 0x000fe2000bf05270 */
[----:B------:R-:W-:Y:S02]  /*4e00*/  IADD3 R0, PT, PT, R0, 0xc0, RZ ;  /* 0x000000c000007810 */ /* 0x000fe40007ffe0ff */
[----:B------:R-:W-:Y:S01]  /*4e10*/  IADD3.X R9, PT, PT, RZ, R7, RZ, P0, !PT ;  /* 0x00000007ff097210 */ /* 0x000fe200007fe4ff */
[----:B------:R-:W-:Y:S01]  /*4e20*/  IMAD.SHL.U32 R7, R16, 0x4, RZ ;  /* 0x0000000410077824 */ /* 0x000fe200078e00ff */
[----:B------:R-:W-:-:S02]  /*4e30*/  ISETP.NE.AND P1, PT, RZ, UR8, PT ;  /* 0x00000008ff007c0c */ /* 0x000fc4000bf25270 */
[----:B------:R-:W-:Y:S02]  /*4e40*/  PLOP3.LUT P0, PT, PT, PT, UP0, 0x80, 0x8 ;  /* 0x000000000008781c */ /* 0x000fe40003f0f008 */
[----:B--2---:R-:W-:-:S04]  /*4e50*/  LEA R8, P3, R4, UR10, 0x2 ;  /* 0x0000000a04087c11 */ /* 0x004fc8000f8610ff */
[----:B------:R-:W-:Y:S02]  /*4e60*/  IADD3 R8, P2, PT, R8, 0x800, RZ ;  /* 0x0000080008087810 */ /* 0x000fe40007f5e0ff */
[----:B------:R-:W-:-:S04]  /*4e70*/  LEA.HI.X R9, R4, UR11, R9, 0x2, P3 ;  /* 0x0000000b04097c11 */ /* 0x000fc800098f1409 */
[----:B------:R-:W-:Y:S02]  /*4e80*/  IADD3.X R9, PT, PT, RZ, R9, RZ, P2, !PT ;  /* 0x00000009ff097210 */ /* 0x000fe400017fe4ff */
[----:B0-----:R-:W-:Y:S02]  /*4e90*/  LEA R6, R5, R0, 0x18 ;  /* 0x0000000005067211 */ /* 0x001fe400078ec0ff */
[C---:B------:R-:W-:Y:S02]  /*4ea0*/  LEA R5, R2.reuse, UR5, 0x1 ;  /* 0x0000000502057c11 */ /* 0x040fe4000f8e08ff */
[----:B------:R-:W-:-:S03]  /*4eb0*/  LEA R0, R2, -R7, 0x2 ;  /* 0x8000000702007211 */ /* 0x000fc600078e10ff */
[----:B------:R-:W-:Y:S01]  /*4ec0*/  IMAD R5, R16, -0x2, R5 ;  /* 0xfffffffe10057824 */ /* 0x000fe200078e0205 */
[----:B------:R-:W-:-:S04]  /*4ed0*/  IADD3 R0, PT, PT, R0, 0x800, R6 ;  /* 0x0000080000007810 */ /* 0x000fc80007ffe006 */
[----:B------:R-:W-:-:S07]  /*4ee0*/  IADD3 R6, PT, PT, R5, 0x400, R6 ;  /* 0x0000040005067810 */ /* 0x000fce0007ffe006 */
.L_x_1927:
[----:B------:R-:W1:Y:S01]  /*4ef0*/  LDS R4, [R0+-0x800] ;  /* 0xfff8000000047984 */ /* 0x000e620000000800 */
[----:B------:R-:W-:-:S05]  /*4f00*/  VIADD R2, R2, 0x400 ;  /* 0x0000040002027836 */ /* 0x000fca0000000000 */
[----:B------:R-:W-:Y:S01]  /*4f10*/  ISETP.GT.AND P2, PT, R2, R19, PT ;  /* 0x000000130200720c */ /* 0x000fe20003f44270 */
        /* <DEDUP_REMOVED lines=29> */
.L_x_1923:
[----:B------:R-:W-:Y:S05]  /*50f0*/  BSYNC.RECONVERGENT B0 ;  /* 0x0000000000007941 */ /* 0x000fea0003800200 */
.L_x_1922:
[----:B0-----:R-:W-:Y:S01]  /*5100*/  SHF.R.S32.HI R0, RZ, 0x1f, R19 ;  /* 0x0000001fff007819 */ /* 0x001fe20000011413 */
[----:B------:R-:W0:Y:S01]  /*5110*/  LDCU.64 UR8, c[0x0][0x3b0] ;  /* 0x00007600ff0877ac */ /* 0x000e220008000a00 */
[----:B------:R-:W-:Y:S02]  /*5120*/  SHF.L.U32 R36, R33, 0x3, RZ ;  /* 0x0000000321247819 */ /* 0x000fe400000006ff */
[----:B------:R-:W-:Y:S02]  /*5130*/  CS2R R6, SRZ ;  /* 0x0000000000067805 */ /* 0x000fe4000001ff00 */
[----:B------:R-:W-:Y:S01]  /*5140*/  LEA.HI R0, R0, R19, RZ, 0x5 ;  /* 0x0000001300007211 */ /* 0x000fe200078f28ff */
[----:B------:R-:W3:Y:S01]  /*5150*/  LDCU.64 UR10, c[0x0][0x3c8] ;  /* 0x00007900ff0a77ac */ /* 0x000ee20008000a00 */
[----:B------:R-:W-:Y:S02]  /*5160*/  LOP3.LUT R36, R36, 0x38, RZ, 0xc0, !PT ;  /* 0x0000003824247812 */ /* 0x000fe400078ec0ff */
[----:B------:R-:W-:Y:S01]  /*5170*/  LOP3.LUT R0, R0, 0xffffffe0, RZ, 0xc0, !PT ;  /* 0xffffffe000007812 */ /* 0x000fe200078ec0ff */
[----:B------:R-:W4:Y:S04]  /*5180*/  LDCU.64 UR14, c[0x0][0x3c8] ;  /* 0x00007900ff0e77ac */ /* 0x000f280008000a00 */
[----:B------:R-:W-:-:S05]  /*5190*/  IMAD.IADD R42, R19, 0x1, -R0 ;  /* 0x00000001132a7824 */ /* 0x000fca00078e0a00 */
[----:B------:R-:W-:Y:S02]  /*51a0*/  ISETP.NE.AND P0, PT, R23, R42, PT ;  /* 0x0000002a1700720c */ /* 0x000fe40003f05270 */
[----:B0-----:R-:W-:Y:S02]  /*51b0*/  ISETP.EQ.U32.AND P1, PT, RZ, UR8, PT ;  /* 0x00000008ff007c0c */ /* 0x001fe4000bf22070 */
[----:B------:R-:W-:-:S04]  /*51c0*/  ISETP.GT.U32.OR P0, PT, R36, 0x2f, P0 ;  /* 0x0000002f2400780c */ /* 0x000fc80000704470 */
[----:B------:R-:W-:-:S13]  /*51d0*/  ISETP.EQ.OR.EX P0, PT, RZ, UR9, P0, P1 ;  /* 0x00000009ff007c0c */ /* 0x000fda0008702710 */
[----:B------:R-:W0:Y:S01]  /*51e0*/  @!P0 LDC.64 R8, c[0x0][0x3b0] ;  /* 0x0000ec00ff088b82 */ /* 0x000e220000000a00 */
[----:B--2---:R-:W-:Y:S01]  /*51f0*/  @!P0 IMAD R5, R35, 0x30, R36 ;  /* 0x0000003023058824 */ /* 0x004fe200078e0224 */
[----:B------:R-:W-:Y:S01]  /*5200*/  BSSY.RECONVERGENT B0, `(.L_x_1928) ;  /* 0x00002a0000007945 */ /* 0x000fe20003800200 */
[----:B------:R-:W-:Y:S02]  /*5210*/  HFMA2 R39, -RZ, RZ, 0, 0 ;  /* 0x00000000ff277431 */ /* 0x000fe400000001ff */
[----:B0-----:R-:W-:Y:S01]  /*5220*/  @!P0 IMAD.WIDE.U32 R8, R5, 0x2, R8 ;  /* 0x0000000205088825 */ /* 0x001fe200078e0008 */
[----:B------:R-:W-:-:S06]  /*5230*/  CS2R R4, SRZ ;  /* 0x0000000000047805 */ /* 0x000fcc000001ff00 */
[----:B------:R0:W5:Y:S01]  /*5240*/  @!P0 LDG.E.128 R4, desc[UR36][R8.64] ;  /* 0x0000002408048981 */ /* 0x000162000c1e1d00 */
[----:B------:R-:W-:Y:S01]  /*5250*/  ISETP.GT.U32.AND P0, PT, R36, 0x2f, PT ;  /* 0x0000002f2400780c */ /* 0x000fe20003f04070 */
[----:B------:R-:W-:Y:S02]  /*5260*/  HFMA2 R37, -RZ, RZ, 0, 0 ;  /* 0x00000000ff257431 */ /* 0x000fe400000001ff */
[----:B------:R-:W-:Y:S02]  /*5270*/  IMAD R41, R41, 0x30, RZ ;  /* 0x0000003029297824 */ /* 0x000fe400078e02ff */
[----:B------:R-:W-:Y:S01]  /*5280*/  HFMA2 R45, -RZ, RZ, 0, 0 ;  /* 0x00000000ff2d7431 */ /* 0x000fe200000001ff */
[----:B------:R-:W-:Y:S01]  /*5290*/  MOV R34, RZ ;  /* 0x000000ff00227202 */ /* 0x000fe20000000f00 */
[----:B------:R-:W-:Y:S01]  /*52a0*/  HFMA2 R40, -RZ, RZ, 0, 0 ;  /* 0x00000000ff287431 */ /* 0x000fe200000001ff */
[----:B------:R-:W-:Y:S01]  /*52b0*/  MOV R32, RZ ;  /* 0x000000ff00207202 */ /* 0x000fe20000000f00 */
[----:B------:R-:W-:Y:S01]  /*52c0*/  IMAD.MOV.U32 R2, RZ, RZ, RZ ;  /* 0x000000ffff027224 */ /* 0x000fe200078e00ff */
[----:B------:R-:W-:Y:S01]  /*52d0*/  MOV R43, RZ ;  /* 0x000000ff002b7202 */ /* 0x000fe20000000f00 */
[----:B------:R-:W-:Y:S06]  /*52e0*/  BAR.SYNC.DEFER_BLOCKING 0x0 ;  /* 0x0000000000007b1d */ /* 0x000fec0000010000 */
[----:B0--34-:R-:W-:Y:S05]  /*52f0*/  @P0 BRA `(.L_x_1929) ;  /* 0x0000002800400947 */ /* 0x019fea0003800000 */
[----:B------:R-:W0:Y:S01]  /*5300*/  LDCU UR4, c[0x0][0x3f4] ;  /* 0x00007e80ff0477ac */ /* 0x000e220008000800 */
[----:B------:R-:W2:Y:S01]  /*5310*/  S2R R46, SR_CgaCtaId ;  /* 0x00000000002e7919 */ /* 0x000ea20000008800 */
[----:B------:R-:W3:Y:S01]  /*5320*/  LDC.64 R8, c[0x0][0x3c0] ;  /* 0x0000f000ff087b82 */ /* 0x000ee20000000a00 */
[----:B------:R-:W-:Y:S01]  /*5330*/  IMAD.IADD R44, R16, 0x1, R23 ;  /* 0x00000001102c7824 */ /* 0x000fe200078e0217 */
[----:B------:R-:W-:Y:S01]  /*5340*/  MOV R11, 0x400 ;  /* 0x00000400000b7802 */ /* 0x000fe20000000f00 */
[----:B------:R-:W-:Y:S01]  /*5350*/  BSSY.RECONVERGENT B1, `(.L_x_1930) ;  /* 0x00000ec000017945 */ /* 0x000fe20003800200 */
[----:B------:R-:W-:Y:S02]  /*5360*/  MOV R39, RZ ;  /* 0x000000ff00277202 */ /* 0x000fe40000000f00 */
[----:B------:R-:W-:Y:S02]  /*5370*/  IADD3 R11, PT, PT, R11, 0xc0, RZ ;  /* 0x000000c00b0b7810 */ /* 0x000fe40007ffe0ff */
[----:B0-----:R-:W-:-:S04]  /*5380*/  MOV R0, UR4 ;  /* 0x0000000400007c02 */ /* 0x001fc80008000f00 */
[-C--:B------:R-:W-:Y:S01]  /*5390*/  VIMNMX R10, PT, PT, R19, R0.reuse, PT ;  /* 0x00000000130a7248 */ /* 0x080fe20003fe0100 */
[----:B------:R-:W-:-:S03]  /*53a0*/  IMAD R21, R20, R0, R36 ;  /* 0x0000000014157224 */ /* 0x000fc600078e0224 */
[----:B------:R-:W-:Y:S01]  /*53b0*/  ISETP.GE.AND P0, PT, R44, R10, PT ;  /* 0x0000000a2c00720c */ /* 0x000fe20003f06270 */
[----:B---3--:R-:W-:Y:S01]  /*53c0*/  IMAD.WIDE R20, R21, 0x2, R8 ;  /* 0x0000000215147825 */ /* 0x008fe200078e0208 */
[----:B--2---:R-:W-:-:S04]  /*53d0*/  LEA R46, R46, R11, 0x18 ;  /* 0x0000000b2e2e7211 */ /* 0x004fc800078ec0ff */
[----:B------:R-:W-:-:S07]  /*53e0*/  IADD3 R38, PT, PT, R46, UR5, RZ ;  /* 0x000000052e267c10 */ /* 0x000fce000fffe0ff */
[----:B------:R-:W-:Y:S05]  /*53f0*/  @P0 BRA `(.L_x_1931) ;  /* 0x0000000c00840947 */ /* 0x000fea0003800000 */
[----:B------:R-:W-:Y:S01]  /*5400*/  IADD3 R51, PT, PT, R44, 0x20, RZ ;  /* 0x000000202c337810 */ /* 0x000fe20007ffe0ff */
[----:B------:R-:W0:Y:S01]  /*5410*/  LDCU UR4, c[0x0][0x3f8] ;  /* 0x00007f00ff0477ac */ /* 0x000e220008000800 */
[----:B------:R-:W-:Y:S01]  /*5420*/  LOP3.LUT R49, RZ, R16, RZ, 0x33, !PT ;  /* 0x00000010ff317212 */ /* 0x000fe200078e33ff */
[----:B------:R-:W-:Y:S01]  /*5430*/  BSSY.RECONVERGENT B2, `(.L_x_1932) ;  /* 0x0000081000027945 */ /* 0x000fe20003800200 */
[----:B------:R-:W-:Y:S01]  /*5440*/  VIMNMX R2, PT, PT, R10, R51, !PT ;  /* 0x000000330a027248 */ /* 0x000fe20007fe0100 */
[----:B------:R-:W-:Y:S02]  /*5450*/  HFMA2 R43, -RZ, RZ, 0, 0 ;  /* 0x00000000ff2b7431 */ /* 0x000fe400000001ff */
[----:B------:R-:W-:Y:S02]  /*5460*/  IMAD.MOV.U32 R40, RZ, RZ, RZ ;  /* 0x000000ffff287224 */ /* 0x000fe400078e00ff */
[----:B------:R-:W-:Y:S01]  /*5470*/  HFMA2 R34, -RZ, RZ, 0, 0 ;  /* 0x00000000ff227431 */ /* 0x000fe200000001ff */
[----:B------:R-:W-:Y:S01]  /*5480*/  IADD3 R49, PT, PT, -R23, R2, R49 ;  /* 0x0000000217317210 */ /* 0x000fe20007ffe131 */
[----:B------:R-:W-:Y:S01]  /*5490*/  HFMA2 R2, -RZ, RZ, 0, 0 ;  /* 0x00000000ff027431 */ /* 0x000fe200000001ff */
[----:B------:R-:W-:Y:S01]  /*54a0*/  MOV R47, R44 ;  /* 0x0000002c002f7202 */ /* 0x000fe20000000f00 */
[----:B------:R-:W-:Y:S01]  /*54b0*/  IMAD.MOV.U32 R32, RZ, RZ, RZ ;  /* 0x000000ffff207224 */ /* 0x000fe200078e00ff */
[----:B------:R-:W-:-:S02]  /*54c0*/  ISETP.GE.U32.AND P0, PT, R49, 0x60, PT ;  /* 0x000000603100780c */ /* 0x000fc40003f06070 */
[----:B------:R-:W-:Y:S02]  /*54d0*/  LEA.HI R52, R49, 0x1, RZ, 0x1b ;  /* 0x0000000131347811 */ /* 0x000fe400078fd8ff */
[----:B------:R-:W-:Y:S02]  /*54e0*/  MOV R45, RZ ;  /* 0x000000ff002d7202 */ /* 0x000fe40000000f00 */
[----:B------:R-:W-:Y:S01]  /*54f0*/  LOP3.LUT P1, R60, R52, 0x3, RZ, 0xc0, !PT ;  /* 0x00000003343c7812 */ /* 0x000fe2000782c0ff */
[----:B0-----:R-:W-:Y:S01]  /*5500*/  IMAD R48, R0, UR4, RZ ;  /* 0x0000000400307c24 */ /* 0x001fe2000f8e02ff */
[----:B------:R-:W-:Y:S02]  /*5510*/  MOV R37, RZ ;  /* 0x000000ff00257202 */ /* 0x000fe40000000f00 */
[----:B------:R-:W-:-:S03]  /*5520*/  MOV R39, RZ ;  /* 0x000000ff00277202 */ /* 0x000fc60000000f00 */
[----:B------:R-:W-:Y:S06]  /*5530*/  @!P0 BRA `(.L_x_1933) ;  /* 0x0000000400c08947 */ /* 0x000fec0003800000 */
[----:B------:R-:W-:Y:S01]  /*5540*/  LOP3.LUT R52, R52, 0xffffffc, RZ, 0xc0, !PT ;  /* 0x0ffffffc34347812 */ /* 0x000fe200078ec0ff */
[C---:B------:R-:W-:Y:S01]  /*5550*/  VIADD R53, R44.reuse, 0x40 ;  /* 0x000000402c357836 */ /* 0x040fe20000000000 */
[----:B------:R-:W-:Y:S02]  /*5560*/  LEA R9, R23, UR5, 0x1 ;  /* 0x0000000517097c11 */ /* 0x000fe4000f8e08ff */
[----:B------:R-:W-:Y:S02]  /*5570*/  IADD3 R55, PT, PT, R44, 0x60, RZ ;  /* 0x000000602c377810 */ /* 0x000fe40007ffe0ff */
[----:B------:R-:W-:Y:S02]  /*5580*/  MOV R40, RZ ;  /* 0x000000ff00287202 */ /* 0x000fe40000000f00 */
[----:B------:R-:W-:Y:S02]  /*5590*/  MOV R47, R44 ;  /* 0x0000002c002f7202 */ /* 0x000fe40000000f00 */
[----:B------:R-:W-:-:S02]  /*55a0*/  IADD3 R50, PT, PT, R9, 0x80, R46 ;  /* 0x0000008009327810 */ /* 0x000fc40007ffe02e */
[----:B------:R-:W-:-:S07]  /*55b0*/  IADD3 R52, PT, PT, -R52, RZ, RZ ;  /* 0x000000ff34347210 */ /* 0x000fce0007ffe1ff */
.L_x_1934:
[----:B------:R-:W-:Y:S01]  /*55c0*/  IADD3 R8, P0, PT, R47, UR6, RZ ;  /* 0x000000062f087c10 */ /* 0x000fe2000ff1e0ff */
[----:B------:R-:W0:Y:S03]  /*55d0*/  LDS.U16 R54, [R50+-0x80] ;  /* 0xffff800032367984 */ /* 0x000e260000000400 */
[----:B------:R-:W-:Y:S01]  /*55e0*/  IADD3.X R9, PT, PT, RZ, UR12, RZ, P0, !PT ;  /* 0x0000000cff097c10 */ /* 0x000fe200087fe4ff */
[----:B------:R-:W-:Y:S01]  /*55f0*/  LDS.U16 R62, [R50+-0x40] ;  /* 0xffffc000323e7984 */ /* 0x000fe20000000400 */
[----:B------:R-:W-:-:S03]  /*5600*/  LEA R24, P0, R8, UR10, 0x2 ;  /* 0x0000000a08187c11 */ /* 0x000fc6000f8010ff */
[----:B------:R-:W2:Y:S01]  /*5610*/  LDS.U16 R63, [R50] ;  /* 0x00000000323f7984 */ /* 0x000ea20000000400 */
[----:B------:R-:W-:-:S05]  /*5620*/  LEA.HI.X R25, R8, UR11, R9, 0x2, P0 ;  /* 0x0000000b08197c11 */ /* 0x000fca00080f1409 */
[----:B------:R-:W3:Y:S04]  /*5630*/  LDG.E R8, desc[UR36][R24.64] ;  /* 0x0000002418087981 */ /* 0x000ee8000c1e1900 */
[----:B------:R-:W4:Y:S04]  /*5640*/  LDG.E R12, desc[UR36][R24.64+0x80] ;  /* 0x00008024180c7981 */ /* 0x000f28000c1e1900 */
[----:B------:R-:W2:Y:S04]  /*5650*/  LDG.E R26, desc[UR36][R24.64+0x100] ;  /* 0x00010024181a7981 */ /* 0x000ea8000c1e1900 */
[----:B------:R-:W2:Y:S01]  /*5660*/  LDG.E R28, desc[UR36][R24.64+0x180] ;  /* 0x00018024181c7981 */ /* 0x000ea2000c1e1900 */
[----:B---3--:R-:W-:-:S04]  /*5670*/  IMAD R8, R48, R8, R47 ;  /* 0x0000000830087224 */ /* 0x008fc800078e022f */
[----:B------:R-:W-:-:S04]  /*5680*/  IMAD R9, R8, 0x30, RZ ;  /* 0x0000003008097824 */ /* 0x000fc800078e02ff */
[----:B------:R-:W-:-:S06]  /*5690*/  IMAD.WIDE R8, R9, 0x2, R20 ;  /* 0x0000000209087825 */ /* 0x000fcc00078e0214 */
[----:B------:R-:W3:Y:S01]  /*56a0*/  LDG.E.128 R8, desc[UR36][R8.64] ;  /* 0x0000002408087981 */ /* 0x000ee2000c1e1d00 */
[----:B----4-:R-:W-:-:S04]  /*56b0*/  IMAD R12, R48, R12, R51 ;  /* 0x0000000c300c7224 */ /* 0x010fc800078e0233 */
[----:B-1----:R-:W-:Y:S02]  /*56c0*/  IMAD R13, R12, 0x30, RZ ;  /* 0x000000300c0d7824 */ /* 0x002fe400078e02ff */
[----:B--2---:R-:W-:Y:S02]  /*56d0*/  IMAD R26, R48, R26, R53 ;  /* 0x0000001a301a7224 */ /* 0x004fe400078e0235 */
[----:B------:R-:W-:-:S04]  /*56e0*/  IMAD.WIDE R12, R13, 0x2, R20 ;  /* 0x000000020d0c7825 */ /* 0x000fc800078e0214 */
[----:B------:R-:W-:Y:S02]  /*56f0*/  IMAD R27, R26, 0x30, RZ ;  /* 0x000000301a1b7824 */ /* 0x000fe400078e02ff */
[----:B------:R-:W2:Y:S01]  /*5700*/  LDG.E.128 R12, desc[UR36][R12.64] ;  /* 0x000000240c0c7981 */ /* 0x000ea2000c1e1d00 */
[----:B------:R-:W-:Y:S02]  /*5710*/  IMAD R28, R48, R28, R55 ;  /* 0x0000001c301c7224 */ /* 0x000fe400078e0237 */
[----:B------:R-:W-:-:S04]  /*5720*/  IMAD.WIDE R24, R27, 0x2, R20 ;  /* 0x000000021b187825 */ /* 0x000fc800078e0214 */
[----:B------:R-:W-:Y:S02]  /*5730*/  IMAD R29, R28, 0x30, RZ ;  /* 0x000000301c1d7824 */ /* 0x000fe400078e02ff */
[----:B------:R-:W4:Y:S02]  /*5740*/  LDG.E.128 R24, desc[UR36][R24.64] ;  /* 0x0000002418187981 */ /* 0x000f24000c1e1d00 */
[----:B------:R-:W-:-:S06]  /*5750*/  IMAD.WIDE R28, R29, 0x2, R20 ;  /* 0x000000021d1c7825 */ /* 0x000fcc00078e0214 */
[----:B------:R-:W4:Y:S01]  /*5760*/  LDG.E.128 R28, desc[UR36][R28.64] ;  /* 0x000000241c1c7981 */ /* 0x000f22000c1e1d00 */
[----:B0-----:R-:W-:Y:S01]  /*5770*/  HADD2.F32 R57, -RZ, R54.H0_H0 ;  /* 0x20000036ff397230 */ /* 0x001fe20000004100 */
[----:B------:R-:W-:Y:S01]  /*5780*/  IADD3 R47, PT, PT, R47, 0x80, RZ ;  /* 0x000000802f2f7810 */ /* 0x000fe20007ffe0ff */
[----:B------:R-:W-:Y:S01]  /*5790*/  VIADD R52, R52, 0x4 ;  /* 0x0000000434347836 */ /* 0x000fe20000000000 */
[----:B------:R-:W-:Y:S01]  /*57a0*/  IADD3 R51, PT, PT, R51, 0x80, RZ ;  /* 0x0000008033337810 */ /* 0x000fe20007ffe0ff */
[----:B------:R-:W-:Y:S01]  /*57b0*/  HADD2.F32 R63, -RZ, R63.H0_H0 ;  /* 0x2000003fff3f7230 */ /* 0x000fe20000004100 */
[----:B------:R-:W-:Y:S01]  /*57c0*/  IADD3 R53, PT, PT, R53, 0x80, RZ ;  /* 0x0000008035357810 */ /* 0x000fe20007ffe0ff */
[----:B------:R-:W-:Y:S01]  /*57d0*/  VIADD R55, R55, 0x80 ;  /* 0x0000008037377836 */ /* 0x000fe20000000000 */
[----:B------:R-:W-:Y:S01]  /*57e0*/  ISETP.NE.AND P0, PT, R52, RZ, PT ;  /* 0x000000ff3400720c */ /* 0x000fe20003f05270 */
[--C-:B---3--:R-:W-:Y:S02]  /*57f0*/  HADD2.F32 R54, -RZ, R8.reuse.H0_H0 ;  /* 0x20000008ff367230 */ /* 0x108fe40000004100 */
[----:B------:R-:W-:-:S02]  /*5800*/  HADD2.F32 R8, -RZ, R8.H1_H1 ;  /* 0x30000008ff087230 */ /* 0x000fc40000004100 */
[--C-:B------:R-:W-:Y:S02]  /*5810*/  HADD2.F32 R59, -RZ, R10.reuse.H0_H0 ;  /* 0x2000000aff3b7230 */ /* 0x100fe40000004100 */
[C---:B------:R-:W-:Y:S01]  /*5820*/  FFMA.FTZ R54, R57.reuse, R54, R40 ;  /* 0x0000003639367223 */ /* 0x040fe20000010028 */
[----:B------:R-:W-:Y:S02]  /*5830*/  HADD2.F32 R10, -RZ, R10.H1_H1 ;  /* 0x3000000aff0a7230 */ /* 0x000fe40000004100 */
[C---:B------:R-:W-:Y:S01]  /*5840*/  FFMA.FTZ R43, R57.reuse, R8, R43 ;  /* 0x00000008392b7223 */ /* 0x040fe2000001002b */
[----:B------:R-:W-:Y:S01]  /*5850*/  HADD2.F32 R56, -RZ, R9.H0_H0 ;  /* 0x20000009ff387230 */ /* 0x000fe20000004100 */
[----:B------:R0:W1:Y:S01]  /*5860*/  LDS.U16 R8, [R50+0x40] ;  /* 0x0000400032087984 */ /* 0x0000620000000400 */
[----:B------:R-:W-:Y:S02]  /*5870*/  HADD2.F32 R61, -RZ, R11.H0_H0 ;  /* 0x2000000bff3d7230 */ /* 0x000fe40000004100 */
[----:B------:R-:W-:Y:S01]  /*5880*/  FFMA.FTZ R59, R57, R59, R32 ;  /* 0x0000003b393b7223 */ /* 0x000fe20000010020 */
[----:B------:R-:W-:-:S02]  /*5890*/  HADD2.F32 R9, -RZ, R9.H1_H1 ;  /* 0x30000009ff097230 */ /* 0x000fc40000004100 */
[C---:B------:R-:W-:Y:S01]  /*58a0*/  FFMA.FTZ R10, R57.reuse, R10, R37 ;  /* 0x0000000a390a7223 */ /* 0x040fe20000010025 */
[----:B------:R-:W-:Y:S02]  /*58b0*/  HADD2.F32 R58, -RZ, R11.H1_H1 ;  /* 0x3000000bff3a7230 */ /* 0x000fe40000004100 */
[C---:B------:R-:W-:Y:S01]  /*58c0*/  FFMA.FTZ R61, R57.reuse, R61, R34 ;  /* 0x0000003d393d7223 */ /* 0x040fe20000010022 */
[--C-:B--2---:R-:W-:Y:S02]  /*58d0*/  HADD2.F32 R37, -RZ, R13.reuse.H0_H0 ;  /* 0x2000000dff257230 */ /* 0x104fe40000004100 */
[C---:B------:R-:W-:Y:S01]  /*58e0*/  FFMA.FTZ R9, R57.reuse, R9, R2 ;  /* 0x0000000939097223 */ /* 0x040fe20000010002 */
[----:B------:R-:W-:Y:S02]  /*58f0*/  HADD2.F32 R32, -RZ, R13.H1_H1 ;  /* 0x3000000dff207230 */ /* 0x000fe40000004100 */
[----:B------:R-:W-:Y:S01]  /*5900*/  FFMA.FTZ R56, R57, R56, R45 ;  /* 0x0000003839387223 */ /* 0x000fe2000001002d */
[----:B------:R-:W-:-:S02]  /*5910*/  HADD2.F32 R34, -RZ, R14.H0_H0 ;  /* 0x2000000eff227230 */ /* 0x000fc40000004100 */
[----:B------:R-:W-:Y:S01]  /*5920*/  FFMA.FTZ R58, R57, R58, R39 ;  /* 0x0000003a393a7223 */ /* 0x000fe20000010027 */
[----:B------:R-:W-:Y:S01]  /*5930*/  HADD2.F32 R13, -RZ, R14.H1_H1 ;  /* 0x3000000eff0d7230 */ /* 0x000fe20000004100 */
[----:B0-----:R-:W-:Y:S01]  /*5940*/  IADD3 R50, PT, PT, R50, 0x100, RZ ;  /* 0x0000010032327810 */ /* 0x001fe20007ffe0ff */
[----:B------:R-:W-:Y:S02]  /*5950*/  HADD2.F32 R2, -RZ, R12.H0_H0 ;  /* 0x2000000cff027230 */ /* 0x000fe40000004100 */
[--C-:B------:R-:W-:Y:S02]  /*5960*/  HADD2.F32 R14, -RZ, R15.reuse.H0_H0 ;  /* 0x2000000fff0e7230 */ /* 0x100fe40000004100 */
[----:B------:R-:W-:Y:S02]  /*5970*/  HADD2.F32 R11, -RZ, R62.H0_H0 ;  /* 0x2000003eff0b7230 */ /* 0x000fe40000004100 */
[----:B------:R-:W-:Y:S02]  /*5980*/  HADD2.F32 R12, -RZ, R12.H1_H1 ;  /* 0x3000000cff0c7230 */ /* 0x000fe40000004100 */
[----:B------:R-:W-:-:S02]  /*5990*/  HADD2.F32 R15, -RZ, R15.H1_H1 ;  /* 0x3000000fff0f7230 */ /* 0x000fc40000004100 */
        /* <DEDUP_REMOVED lines=8> */
[--C-:B----4-:R-:W-:Y:S02]  /*5a20*/  HADD2.F32 R11, -RZ, R24.reuse.H0_H0 ;  /* 0x20000018ff0b7230 */ /* 0x110fe40000004100 */
[----:B------:R-:W-:-:S02]  /*5a30*/  HADD2.F32 R13, -RZ, R24.H1_H1 ;  /* 0x30000018ff0d7230 */ /* 0x000fc40000004100 */
[--C-:B------:R-:W-:Y:S02]  /*5a40*/  HADD2.F32 R24, -RZ, R25.reuse.H0_H0 ;  /* 0x20000019ff187230 */ /* 0x100fe40000004100 */
[C---:B------:R-:W-:Y:S01]  /*5a50*/  FFMA.FTZ R2, R63.reuse, R11, R2 ;  /* 0x0000000b3f027223 */ /* 0x040fe20000010002 */
[----:B------:R-:W-:Y:S02]  /*5a60*/  HADD2.F32 R32, -RZ, R25.H1_H1 ;  /* 0x30000019ff207230 */ /* 0x000fe40000004100 */
[C---:B------:R-:W-:Y:S01]  /*5a70*/  FFMA.FTZ R12, R63.reuse, R13, R12 ;  /* 0x0000000d3f0c7223 */ /* 0x040fe2000001000c */
[--C-:B------:R-:W-:Y:S02]  /*5a80*/  HADD2.F32 R39, -RZ, R26.reuse.H1_H1 ;  /* 0x3000001aff277230 */ /* 0x100fe40000004100 */
[C---:B------:R-:W-:Y:S01]  /*5a90*/  FFMA.FTZ R24, R63.reuse, R24, R37 ;  /* 0x000000183f187223 */ /* 0x040fe20000010025 */
[----:B------:R-:W-:Y:S02]  /*5aa0*/  HADD2.F32 R25, -RZ, R26.H0_H0 ;  /* 0x2000001aff197230 */ /* 0x000fe40000004100 */
[----:B------:R-:W-:Y:S01]  /*5ab0*/  FFMA.FTZ R9, R63, R32, R9 ;  /* 0x000000203f097223 */ /* 0x000fe20000010009 */
[----:B------:R-:W-:-:S02]  /*5ac0*/  HADD2.F32 R43, -RZ, R27.H0_H0 ;  /* 0x2000001bff2b7230 */ /* 0x000fc40000004100 */
[C---:B------:R-:W-:Y:S01]  /*5ad0*/  FFMA.FTZ R10, R63.reuse, R39, R10 ;  /* 0x000000273f0a7223 */ /* 0x040fe2000001000a */
[----:B------:R-:W-:Y:S02]  /*5ae0*/  HADD2.F32 R26, -RZ, R27.H1_H1 ;  /* 0x3000001bff1a7230 */ /* 0x000fe40000004100 */
[C---:B------:R-:W-:Y:S01]  /*5af0*/  FFMA.FTZ R25, R63.reuse, R25, R34 ;  /* 0x000000193f197223 */ /* 0x040fe20000010022 */
[----:B-1----:R-:W-:Y:S02]  /*5b00*/  HADD2.F32 R39, -RZ, R8.H0_H0 ;  /* 0x20000008ff277230 */ /* 0x002fe40000004100 */
[C---:B------:R-:W-:Y:S01]  /*5b10*/  FFMA.FTZ R14, R63.reuse, R43, R14 ;  /* 0x0000002b3f0e7223 */ /* 0x040fe2000001000e */
[--C-:B------:R-:W-:Y:S02]  /*5b20*/  HADD2.F32 R40, -RZ, R28.reuse.H0_H0 ;  /* 0x2000001cff287230 */ /* 0x100fe40000004100 */
[----:B------:R-:W-:Y:S01]  /*5b30*/  FFMA.FTZ R15, R63, R26, R15 ;  /* 0x0000001a3f0f7223 */ /* 0x000fe2000001000f */
[----:B------:R-:W-:-:S02]  /*5b40*/  HADD2.F32 R43, -RZ, R28.H1_H1 ;  /* 0x3000001cff2b7230 */ /* 0x000fc40000004100 */
[--C-:B------:R-:W-:Y:S02]  /*5b50*/  HADD2.F32 R45, -RZ, R29.reuse.H0_H0 ;  /* 0x2000001dff2d7230 */ /* 0x100fe40000004100 */
[C---:B------:R-:W-:Y:S01]  /*5b60*/  FFMA.FTZ R40, R39.reuse, R40, R2 ;  /* 0x0000002827287223 */ /* 0x040fe20000010002 */
[----:B------:R-:W-:Y:S02]  /*5b70*/  HADD2.F32 R8, -RZ, R29.H1_H1 ;  /* 0x3000001dff087230 */ /* 0x000fe40000004100 */
[C---:B------:R-:W-:Y:S01]  /*5b80*/  FFMA.FTZ R43, R39.reuse, R43, R12 ;  /* 0x0000002b272b7223 */ /* 0x040fe2000001000c */
[--C-:B------:R-:W-:Y:S02]  /*5b90*/  HADD2.F32 R32, -RZ, R30.reuse.H0_H0 ;  /* 0x2000001eff207230 */ /* 0x100fe40000004100 */
[C---:B------:R-:W-:Y:S01]  /*5ba0*/  FFMA.FTZ R45, R39.reuse, R45, R24 ;  /* 0x0000002d272d7223 */ /* 0x040fe20000010018 */
[----:B------:R-:W-:Y:S02]  /*5bb0*/  HADD2.F32 R37, -RZ, R30.H1_H1 ;  /* 0x3000001eff257230 */ /* 0x000fe40000004100 */
[----:B------:R-:W-:Y:S01]  /*5bc0*/  FFMA.FTZ R2, R39, R8, R9 ;  /* 0x0000000827027223 */ /* 0x000fe20000010009 */
[----:B------:R-:W-:-:S02]  /*5bd0*/  HADD2.F32 R11, -RZ, R31.H0_H0 ;  /* 0x2000001fff0b7230 */ /* 0x000fc40000004100 */
[C---:B------:R-:W-:Y:S01]  /*5be0*/  FFMA.FTZ R32, R39.reuse, R32, R25 ;  /* 0x0000002027207223 */ /* 0x040fe20000010019 */
[----:B------:R-:W-:Y:S02]  /*5bf0*/  HADD2.F32 R26, -RZ, R31.H1_H1 ;  /* 0x3000001fff1a7230 */ /* 0x000fe40000004100 */
[C---:B------:R-:W-:Y:S01]  /*5c00*/  FFMA.FTZ R37, R39.reuse, R37, R10 ;  /* 0x0000002527257223 */ /* 0x040fe2000001000a */
[C---:B------:R-:W-:Y:S02]  /*5c10*/  FFMA.FTZ R34, R39.reuse, R11, R14 ;  /* 0x0000000b27227223 */ /* 0x040fe4000001000e */
[----:B------:R-:W-:Y:S01]  /*5c20*/  FFMA.FTZ R39, R39, R26, R15 ;  /* 0x0000001a27277223 */ /* 0x000fe2000001000f */
[----:B------:R-:W-:Y:S06]  /*5c30*/  @P0 BRA `(.L_x_1934) ;  /* 0xfffffff800600947 */ /* 0x000fec000383ffff */
.L_x_1933:
[----:B------:R-:W-:Y:S05]  /*5c40*/  BSYNC.RECONVERGENT B2 ;  /* 0x0000000000027941 */ /* 0x000fea0003800200 */
.L_x_1932:
[----:B------:R-:W-:Y:S05]  /*5c50*/  @!P1 BRA `(.L_x_1931) ;  /* 0x00000004006c9947 */ /* 0x000fea0003800000 */
[----:B------:R-:W-:Y:S01]  /*5c60*/  ISETP.NE.AND P1, PT, R60, 0x1, PT ;  /* 0x000000013c00780c */ /* 0x000fe20003f25270 */
[----:B------:R-:W-:Y:S01]  /*5c70*/  BSSY.RECONVERGENT B2, `(.L_x_1935) ;  /* 0x000003a000027945 */ /* 0x000fe20003800200 */
[----:B------:R-:W-:-:S11]  /*5c80*/  LOP3.LUT P0, RZ, R49, 0x20, RZ, 0xc0, !PT ;  /* 0x0000002031ff7812 */ /* 0x000fd6000780c0ff */
[----:B------:R-:W-:Y:S05]  /*5c90*/  @!P1 BRA `(.L_x_1936) ;  /* 0x0000000000dc9947 */ /* 0x000fea0003800000 */
[----:B------:R-:W0:Y:S01]  /*5ca0*/  LDCU.64 UR8, c[0x0][0x3c8] ;  /* 0x00007900ff0877ac */ /* 0x000e220008000a00 */
[----:B------:R-:W-:-:S04]  /*5cb0*/  IADD3 R8, P1, PT, R47, UR6, RZ ;  /* 0x000000062f087c10 */ /* 0x000fc8000ff3e0ff */
[----:B------:R-:W-:Y:S02]  /*5cc0*/  IADD3.X R9, PT, PT, RZ, UR12, RZ, P1, !PT ;  /* 0x0000000cff097c10 */ /* 0x000fe40008ffe4ff */
[----:B0-----:R-:W-:-:S04]  /*5cd0*/  LEA R24, P1, R8, UR8, 0x2 ;  /* 0x0000000808187c11 */ /* 0x001fc8000f8210ff */
[----:B------:R-:W-:-:S05]  /*5ce0*/  LEA.HI.X R25, R8, UR9, R9, 0x2, P1 ;  /* 0x0000000908197c11 */ /* 0x000fca00088f1409 */
[----:B------:R-:W2:Y:S04]  /*5cf0*/  LDG.E R8, desc[UR36][R24.64] ;  /* 0x0000002418087981 */ /* 0x000ea8000c1e1900 */
[----:B------:R0:W3:Y:S01]  /*5d00*/  LDG.E R12, desc[UR36][R24.64+0x80] ;  /* 0x00008024180c7981 */ /* 0x0000e2000c1e1900 */
[----:B-1----:R-:W-:Y:S01]  /*5d10*/  HFMA2 R13, -RZ, RZ, 0, 2.86102294921875e-06 ;  /* 0x00000030ff0d7431 */ /* 0x002fe200000001ff */
[----:B------:R-:W-:-:S04]  /*5d20*/  IADD3 R27, PT, PT, -R16, R47, RZ ;  /* 0x0000002f101b7210 */ /* 0x000fc80007ffe1ff */
[----:B------:R-:W-:-:S05]  /*5d30*/  LEA R27, R27, R38, 0x1 ;  /* 0x000000261b1b7211 */ /* 0x000fca00078e08ff */
[----:B0-----:R-:W0:Y:S04]  /*5d40*/  LDS.U16 R24, [R27] ;  /* 0x000000001b187984 */ /* 0x001e280000000400 */
[----:B------:R-:W1:Y:S01]  /*5d50*/  LDS.U16 R30, [R27+0x40] ;  /* 0x000040001b1e7984 */ /* 0x000e620000000400 */
[----:B--2---:R-:W-:-:S04]  /*5d60*/  IMAD R8, R48, R8, R47 ;  /* 0x0000000830087224 */ /* 0x004fc800078e022f */
[----:B------:R-:W-:Y:S02]  /*5d70*/  IMAD R9, R8, 0x30, RZ ;  /* 0x0000003008097824 */ /* 0x000fe400078e02ff */
[----:B---3--:R-:W-:Y:S02]  /*5d80*/  IMAD R12, R48, R12, R47 ;  /* 0x0000000c300c7224 */ /* 0x008fe400078e022f */
[----:B------:R-:W-:-:S04]  /*5d90*/  IMAD.WIDE R8, R9, 0x2, R20 ;  /* 0x0000000209087825 */ /* 0x000fc800078e0214 */
[----:B------:R-:W-:Y:S02]  /*5da0*/  IMAD R13, R12, R13, 0x600 ;  /* 0x000006000c0d7424 */ /* 0x000fe400078e020d */
[----:B------:R-:W2:Y:S02]  /*5db0*/  LDG.E.128 R8, desc[UR36][R8.64] ;  /* 0x0000002408087981 */ /* 0x000ea4000c1e1d00 */
[----:B------:R-:W-:-:S06]  /*5dc0*/  IMAD.WIDE R12, R13, 0x2, R20 ;  /* 0x000000020d0c7825 */ /* 0x000fcc00078e0214 */
[----:B------:R-:W3:Y:S01]  /*5dd0*/  LDG.E.128 R12, desc[UR36][R12.64] ;  /* 0x000000240c0c7981 */ /* 0x000ee2000c1e1d00 */
[----:B0-----:R-:W-:Y:S02]  /*5de0*/  HADD2.F32 R25, -RZ, R24.H0_H0 ;  /* 0x20000018ff197230 */ /* 0x001fe40000004100 */
[----:B------:R-:W-:Y:S02]  /*5df0*/  VIADD R47, R47, 0x40 ;  /* 0x000000402f2f7836 */ /* 0x000fe40000000000 */
[----:B--2---:R-:W-:Y:S02]  /*5e00*/  HADD2.F32 R24, -RZ, R8.H0_H0 ;  /* 0x20000008ff187230 */ /* 0x004fe40000004100 */
[----:B------:R-:W-:Y:S02]  /*5e10*/  HADD2.F32 R26, -RZ, R9.H0_H0 ;  /* 0x20000009ff1a7230 */ /* 0x000fe40000004100 */
        /* <DEDUP_REMOVED lines=12> */
[--C-:B---3--:R-:W-:Y:S02]  /*5ee0*/  HADD2.F32 R45, -RZ, R13.reuse.H0_H0 ;  /* 0x2000000dff2d7230 */ /* 0x108fe40000004100 */
[C---:B------:R-:W-:Y:S01]  /*5ef0*/  FFMA.FTZ R28, R25.reuse, R28, R39 ;  /* 0x0000001c191c7223 */ /* 0x040fe20000010027 */
[----:B-1----:R-:W-:Y:S02]  /*5f00*/  HADD2.F32 R39, -RZ, R30.H0_H0 ;  /* 0x2000001eff277230 */ /* 0x002fe40000004100 */
[----:B------:R-:W-:Y:S01]  /*5f10*/  FFMA.FTZ R2, R25, R9, R2 ;  /* 0x0000000919027223 */ /* 0x000fe20000010002 */
[--C-:B------:R-:W-:Y:S02]  /*5f20*/  HADD2.F32 R40, -RZ, R12.reuse.H0_H0 ;  /* 0x2000000cff287230 */ /* 0x100fe40000004100 */
[----:B------:R-:W-:Y:S02]  /*5f30*/  HADD2.F32 R43, -RZ, R12.H1_H1 ;  /* 0x3000000cff2b7230 */ /* 0x000fe40000004100 */
[----:B------:R-:W-:Y:S01]  /*5f40*/  FFMA.FTZ R45, R39, R45, R26 ;  /* 0x0000002d272d7223 */ /* 0x000fe2000001001a */
[----:B------:R-:W-:-:S02]  /*5f50*/  HADD2.F32 R13, -RZ, R13.H1_H1 ;  /* 0x3000000dff0d7230 */ /* 0x000fc40000004100 */
[C---:B------:R-:W-:Y:S01]  /*5f60*/  FFMA.FTZ R40, R39.reuse, R40, R24 ;  /* 0x0000002827287223 */ /* 0x040fe20000010018 */
[--C-:B------:R-:W-:Y:S02]  /*5f70*/  HADD2.F32 R32, -RZ, R14.reuse.H0_H0 ;  /* 0x2000000eff207230 */ /* 0x100fe40000004100 */
[C---:B------:R-:W-:Y:S01]  /*5f80*/  FFMA.FTZ R43, R39.reuse, R43, R8 ;  /* 0x0000002b272b7223 */ /* 0x040fe20000010008 */
[----:B------:R-:W-:Y:S02]  /*5f90*/  HADD2.F32 R37, -RZ, R14.H1_H1 ;  /* 0x3000000eff257230 */ /* 0x000fe40000004100 */
[C---:B------:R-:W-:Y:S01]  /*5fa0*/  FFMA.FTZ R2, R39.reuse, R13, R2 ;  /* 0x0000000d27027223 */ /* 0x040fe20000010002 */
[--C-:B------:R-:W-:Y:S02]  /*5fb0*/  HADD2.F32 R34, -RZ, R15.reuse.H0_H0 ;  /* 0x2000000fff227230 */ /* 0x100fe40000004100 */
[----:B------:R-:W-:Y:S01]  /*5fc0*/  FFMA.FTZ R32, R39, R32, R29 ;  /* 0x0000002027207223 */ /* 0x000fe2000001001d */
[----:B------:R-:W-:-:S02]  /*5fd0*/  HADD2.F32 R15, -RZ, R15.H1_H1 ;  /* 0x3000000fff0f7230 */ /* 0x000fc40000004100 */
[C---:B------:R-:W-:Y:S01]  /*5fe0*/  FFMA.FTZ R37, R39.reuse, R37, R10 ;  /* 0x0000002527257223 */ /* 0x040fe2000001000a */
[C---:B------:R-:W-:Y:S02]  /*5ff0*/  FFMA.FTZ R34, R39.reuse, R34, R31 ;  /* 0x0000002227227223 */ /* 0x040fe4000001001f */
[----:B------:R-:W-:-:S07]  /*6000*/  FFMA.FTZ R39, R39, R15, R28 ;  /* 0x0000000f27277223 */ /* 0x000fce000001001c */
.L_x_1936:
[----:B------:R-:W-:Y:S05]  /*6010*/  BSYNC.RECONVERGENT B2 ;  /* 0x0000000000027941 */ /* 0x000fea0003800200 */
.L_x_1935:
[----:B------:R-:W-:Y:S05]  /*6020*/  @P0 BRA `(.L_x_1931) ;  /* 0x0000000000780947 */ /* 0x000fea0003800000 */
[----:B------:R-:W0:Y:S01]  /*6030*/  LDCU.64 UR8, c[0x0][0x3c8] ;  /* 0x00007900ff0877ac */ /* 0x000e220008000a00 */
[----:B------:R-:W-:-:S04]  /*6040*/  IADD3 R8, P0, PT, R47, UR6, RZ ;  /* 0x000000062f087c10 */ /* 0x000fc8000ff1e0ff */
[----:B------:R-:W-:Y:S02]  /*6050*/  IADD3.X R9, PT, PT, RZ, UR12, RZ, P0, !PT ;  /* 0x0000000cff097c10 */ /* 0x000fe400087fe4ff */
[----:B0-----:R-:W-:-:S04]  /*6060*/  LEA R12, P0, R8, UR8, 0x2 ;  /* 0x00000008080c7c11 */ /* 0x001fc8000f8010ff */
[----:B-1----:R-:W-:-:S05]  /*6070*/  LEA.HI.X R13, R8, UR9, R9, 0x2, P0 ;  /* 0x00000009080d7c11 */ /* 0x002fca00080f1409 */
[----:B------:R-:W2:Y:S01]  /*6080*/  LDG.E R12, desc[UR36][R12.64] ;  /* 0x000000240c0c7981 */ /* 0x000ea2000c1e1900 */
[----:B------:R-:W-:-:S04]  /*6090*/  IADD3 R15, PT, PT, -R16, R47, RZ ;  /* 0x0000002f100f7210 */ /* 0x000fc80007ffe1ff */
[----:B------:R-:W-:-:S06]  /*60a0*/  LEA R15, R15, R38, 0x1 ;  /* 0x000000260f0f7211 */ /* 0x000fcc00078e08ff */
[----:B------:R-:W0:Y:S01]  /*60b0*/  LDS.U16 R15, [R15] ;  /* 0x000000000f0f7984 */ /* 0x000e220000000400 */
[----:B--2---:R-:W-:-:S04]  /*60c0*/  IMAD R48, R48, R12, R47 ;  /* 0x0000000c30307224 */ /* 0x004fc800078e022f */
[----:B------:R-:W-:-:S04]  /*60d0*/  IMAD R9, R48, 0x30, RZ ;  /* 0x0000003030097824 */ /* 0x000fc800078e02ff */
[----:B------:R-:W-:-:S06]  /*60e0*/  IMAD.WIDE R8, R9, 0x2, R20 ;  /* 0x0000000209087825 */ /* 0x000fcc00078e0214 */
[----:B------:R-:W2:Y:S01]  /*60f0*/  LDG.E.128 R8, desc[UR36][R8.64] ;  /* 0x0000002408087981 */ /* 0x000ea2000c1e1d00 */
[----:B0-----:R-:W-:Y:S02]  /*6100*/  HADD2.F32 R25, -RZ, R15.H0_H0 ;  /* 0x2000000fff197230 */ /* 0x001fe40000004100 */
[--C-:B--2---:R-:W-:Y:S02]  /*6110*/  HADD2.F32 R14, -RZ, R8.reuse.H0_H0 ;  /* 0x20000008ff0e7230 */ /* 0x104fe40000004100 */
[----:B------:R-:W-:Y:S02]  /*6120*/  HADD2.F32 R24, -RZ, R8.H1_H1 ;  /* 0x30000008ff187230 */ /* 0x000fe40000004100 */
[--C-:B------:R-:W-:Y:S02]  /*6130*/  HADD2.F32 R12, -RZ, R9.reuse.H0_H0 ;  /* 0x20000009ff0c7230 */ /* 0x100fe40000004100 */
        /* <DEDUP_REMOVED lines=13> */
.L_x_1931:
[----:B------:R-:W-:Y:S05]  /*6210*/  BSYNC.RECONVERGENT B1 ;  /* 0x0000000000017941 */ /* 0x000fea0003800200 */
.L_x_1930:
[----:B------:R-:W-:Y:S01]  /*6220*/  ISETP.GE.AND P0, PT, R44, R19, PT ;  /* 0x000000132c00720c */ /* 0x000fe20003f06270 */
[----:B------:R-:W-:-:S12]  /*6230*/  BSSY.RECONVERGENT B1, `(.L_x_1937) ;  /* 0x0000130000017945 */ /* 0x000fd80003800200 */
[----:B------:R-:W-:Y:S05]  /*6240*/  @P0 BRA `(.L_x_1938) ;  /* 0x0000001000b80947 */ /* 0x000fea0003800000 */
[----:B------:R-:W-:Y:S01]  /*6250*/  VIADDMNMX R8, R44, 0x20, R19, !PT ;  /* 0x000000202c087846 */ /* 0x000fe20007800113 */
[----:B------:R-:W0:Y:S01]  /*6260*/  LDCU UR4, c[0x0][0x3f8] ;  /* 0x00007f00ff0477ac */ /* 0x000e220008000800 */
[----:B------:R-:W-:Y:S01]  /*6270*/  LOP3.LUT R30, RZ, R16, RZ, 0x33, !PT ;  /* 0x00000010ff1e7212 */ /* 0x000fe200078e33ff */
[----:B------:R-:W-:Y:S03]  /*6280*/  BSSY.RECONVERGENT B2, `(.L_x_1939) ;  /* 0x0000047000027945 */ /* 0x000fe60003800200 */
[----:B------:R-:W-:-:S04]  /*6290*/  IADD3 R30, PT, PT, -R23, R8, R30 ;  /* 0x00000008171e7210 */ /* 0x000fc80007ffe11e */
[----:B------:R-:W-:-:S04]  /*62a0*/  LOP3.LUT R8, R30, 0x60, RZ, 0xc0, !PT ;  /* 0x000000601e087812 */ /* 0x000fc800078ec0ff */
[----:B------:R-:W-:Y:S01]  /*62b0*/  ISETP.NE.AND P0, PT, R8, 0x60, PT ;  /* 0x000000600800780c */ /* 0x000fe20003f05270 */
[----:B0-----:R-:W-:-:S12]  /*62c0*/  IMAD R12, R0, UR4, RZ ;  /* 0x00000004000c7c24 */ /* 0x001fd8000f8e02ff */
[----:B------:R-:W-:Y:S05]  /*62d0*/  @!P0 BRA `(.L_x_1940) ;  /* 0x0000000400048947 */ /* 0x000fea0003800000 */
[----:B------:R-:W0:Y:S01]  /*62e0*/  LDC R31, c[0x0][0x3f4] ;  /* 0x0000fd00ff1f7b82 */ /* 0x000e220000000800 */
[----:B------:R-:W-:Y:S02]  /*62f0*/  LEA.HI R0, R30, 0x1, RZ, 0x1b ;  /* 0x000000011e007811 */ /* 0x000fe400078fd8ff */
[----:B------:R-:W-:Y:S02]  /*6300*/  LEA R9, R23, UR5, 0x1 ;  /* 0x0000000517097c11 */ /* 0x000fe4000f8e08ff */
[----:B------:R-:W-:Y:S02]  /*6310*/  LOP3.LUT R0, R0, 0x3, RZ, 0xc0, !PT ;  /* 0x0000000300007812 */ /* 0x000fe400078ec0ff */
[----:B------:R-:W-:-:S03]  /*6320*/  IADD3 R46, PT, PT, R46, R9, RZ ;  /* 0x000000092e2e7210 */ /* 0x000fc60007ffe0ff */
[----:B-1----:R-:W-:-:S07]  /*6330*/  IMAD.MOV R13, RZ, RZ, -R0 ;  /* 0x000000ffff0d7224 */ /* 0x002fce00078e0a00 */
.L_x_1943:
[----:B0-----:R-:W-:Y:S01]  /*6340*/  MOV R0, R31 ;  /* 0x0000001f00007202 */ /* 0x001fe20000000f00 */
[----:B------:R-:W-:Y:S01]  /*6350*/  BSSY.RECONVERGENT B3, `(.L_x_1941) ;  /* 0x0000036000037945 */ /* 0x000fe20003800200 */
[----:B------:R-:W-:Y:S02]  /*6360*/  IADD3 R13, PT, PT, R13, 0x1, RZ ;  /* 0x000000010d0d7810 */ /* 0x000fe40007ffe0ff */
[----:B------:R-:W-:Y:S02]  /*6370*/  ISETP.GE.AND P1, PT, R44, R0, PT ;  /* 0x000000002c00720c */ /* 0x000fe40003f26270 */
[----:B------:R-:W-:-:S11]  /*6380*/  ISETP.NE.AND P0, PT, R13, RZ, PT ;  /* 0x000000ff0d00720c */ /* 0x000fd60003f05270 */
[----:B------:R-:W-:Y:S05]  /*6390*/  @!P1 BRA `(.L_x_1942) ;  /* 0x0000000000c49947 */ /* 0x000fea0003800000 */
[----:B------:R-:W-:Y:S02]  /*63a0*/  IABS R11, R0 ;  /* 0x00000000000b7213 */ /* 0x000fe40000000000 */
[----:B------:R-:W-:Y:S02]  /*63b0*/  IABS R24, R44 ;  /* 0x0000002c00187213 */ /* 0x000fe40000000000 */
[----:B------:R-:W0:Y:S01]  /*63c0*/  I2F.RP R10, R11 ;  /* 0x0000000b000a7306 */ /* 0x000e220000209400 */
[----:B------:R-:W-:Y:S02]  /*63d0*/  ISETP.GE.AND P2, PT, R44, RZ, PT ;  /* 0x000000ff2c00720c */ /* 0x000fe40003f46270 */
[----:B------:R-:W-:-:S05]  /*63e0*/  ISETP.NE.AND P3, PT, R0, RZ, PT ;  /* 0x000000ff0000720c */ /* 0x000fca0003f65270 */
[----:B0-----:R-:W0:Y:S02]  /*63f0*/  MUFU.RCP R10, R10 ;  /* 0x0000000a000a7308 */ /* 0x001e240000001000 */
[----:B0-----:R-:W-:-:S06]  /*6400*/  IADD3 R14, PT, PT, R10, 0xffffffe, RZ ;  /* 0x0ffffffe0a0e7810 */ /* 0x001fcc0007ffe0ff */
[----:B------:R-:W0:Y:S02]  /*6410*/  F2I.FTZ.U32.TRUNC.NTZ R9, R14 ;  /* 0x0000000e00097305 */ /* 0x000e24000021f000 */
[----:B0-----:R-:W-:-:S05]  /*6420*/  IADD3 R8, PT, PT, RZ, -R9, RZ ;  /* 0x80000009ff087210 */ /* 0x001fca0007ffe0ff */
[----:B------:R-:W-:Y:S02]  /*6430*/  IMAD R15, R8, R11, RZ ;  /* 0x0000000b080f7224 */ /* 0x000fe400078e02ff */
[----:B------:R-:W-:-:S04]  /*6440*/  IMAD.MOV.U32 R8, RZ, RZ, RZ ;  /* 0x000000ffff087224 */ /* 0x000fc800078e00ff */
[----:B------:R-:W-:Y:S01]  /*6450*/  IMAD.HI.U32 R8, R9, R15, R8 ;  /* 0x0000000f09087227 */ /* 0x000fe200078e0008 */
[----:B------:R-:W-:Y:S02]  /*6460*/  MOV R9, R24 ;  /* 0x0000001800097202 */ /* 0x000fe40000000f00 */
[----:B------:R-:W0:Y:S03]  /*6470*/  LDS.U16 R24, [R46] ;  /* 0x000000002e187984 */ /* 0x000e260000000400 */
        /* <DEDUP_REMOVED lines=10> */
[----:B------:R-:W-:Y:S02]  /*6520*/  IADD3.X R10, PT, PT, RZ, UR12, RZ, P1, !PT ;  /* 0x0000000cff0a7c10 */ /* 0x000fe40008ffe4ff */
[----:B------:R-:W-:-:S04]  /*6530*/  LEA R14, P1, R9, UR14, 0x2 ;  /* 0x0000000e090e7c11 */ /* 0x000fc8000f8210ff */
[----:B------:R-:W-:-:S06]  /*6540*/  LEA.HI.X R15, R9, UR15, R10, 0x2, P1 ;  /* 0x0000000f090f7c11 */ /* 0x000fcc00088f140a */
[----:B------:R-:W2:Y:S02]  /*6550*/  LDG.E R15, desc[UR36][R14.64] ;  /* 0x000000240e0f7981 */ /* 0x000ea4000c1e1900 */
[----:B--2---:R-:W-:-:S04]  /*6560*/  IMAD R8, R12, R15, R8 ;  /* 0x0000000f0c087224 */ /* 0x004fc800078e0208 */
[----:B------:R-:W-:-:S04]  /*6570*/  IMAD R9, R8, 0x30, RZ ;  /* 0x0000003008097824 */ /* 0x000fc800078e02ff */
[----:B------:R-:W-:-:S06]  /*6580*/  IMAD.WIDE R8, R9, 0x2, R20 ;  /* 0x0000000209087825 */ /* 0x000fcc00078e0214 */
[----:B------:R-:W2:Y:S01]  /*6590*/  LDG.E.128 R8, desc[UR36][R8.64] ;  /* 0x0000002408087981 */ /* 0x000ea2000c1e1d00 */
[----:B0-----:R-:W-:Y:S02]  /*65a0*/  HADD2.F32 R25, -RZ, R24.H0_H0 ;  /* 0x20000018ff197230 */ /* 0x001fe40000004100 */
[----:B--2---:R-:W-:Y:S02]  /*65b0*/  HADD2.F32 R15, -RZ, R10.H0_H0 ;  /* 0x2000000aff0f7230 */ /* 0x004fe40000004100 */
[--C-:B------:R-:W-:Y:S02]  /*65c0*/  HADD2.F32 R24, -RZ, R8.reuse.H0_H0 ;  /* 0x20000008ff187230 */ /* 0x100fe40000004100 */
        /* <DEDUP_REMOVED lines=14> */
.L_x_1942:
[----:B------:R-:W-:Y:S05]  /*66b0*/  BSYNC.RECONVERGENT B3 ;  /* 0x0000000000037941 */ /* 0x000fea0003800200 */
.L_x_1941:
[----:B------:R-:W-:Y:S02]  /*66c0*/  IADD3 R44, PT, PT, R44, 0x20, RZ ;  /* 0x000000202c2c7810 */ /* 0x000fe40007ffe0ff */
[----:B------:R-:W-:Y:S01]  /*66d0*/  IADD3 R46, PT, PT, R46, 0x40, RZ ;  /* 0x000000402e2e7810 */ /* 0x000fe20007ffe0ff */
[----:B------:R-:W-:Y:S06]  /*66e0*/  @P0 BRA `(.L_x_1943) ;  /* 0xfffffffc00140947 */ /* 0x000fec000383ffff */
.L_x_1940:
[----:B------:R-:W-:Y:S05]  /*66f0*/  BSYNC.RECONVERGENT B2 ;  /* 0x0000000000027941 */ /* 0x000fea0003800200 */
.L_x_1939:
[----:B------:R-:W-:-:S13]  /*6700*/  ISETP.GE.U32.AND P0, PT, R30, 0x60, PT ;  /* 0x000000601e00780c */ /* 0x000fda0003f06070 */
[----:B------:R-:W-:Y:S05]  /*6710*/  @!P0 BRA `(.L_x_1938) ;  /* 0x0000000c00848947 */ /* 0x000fea0003800000 */
[----:B------:R-:W0:Y:S02]  /*6720*/  LDC R0, c[0x0][0x3f4] ;  /* 0x0000fd00ff007b82 */ /* 0x000e240000000800 */
.L_x_1952:
[C---:B0-----:R-:W-:Y:S01]  /*6730*/  ISETP.GE.AND P3, PT, R44.reuse, R0, PT ;  /* 0x000000002c00720c */ /* 0x041fe20003f66270 */
[C---:B------:R-:W-:Y:S01]  /*6740*/  VIADD R25, R44.reuse, 0x40 ;  /* 0x000000402c197836 */ /* 0x040fe20000000000 */
[C---:B------:R-:W-:Y:S01]  /*6750*/  IADD3 R49, PT, PT, R44.reuse, 0x20, RZ ;  /* 0x000000202c317810 */ /* 0x040fe20007ffe0ff */
[----:B------:R-:W-:Y:S01]  /*6760*/  BSSY.RECONVERGENT B2, `(.L_x_1944) ;  /* 0x000003a000027945 */ /* 0x000fe20003800200 */
[----:B------:R-:W-:Y:S02]  /*6770*/  IADD3 R15, PT, PT, R44, 0x60, RZ ;  /* 0x000000602c0f7810 */ /* 0x000fe40007ffe0ff */
[----:B-1----:R-:W-:Y:S02]  /*6780*/  IADD3 R13, PT, PT, -R16, R44, RZ ;  /* 0x0000002c100d7210 */ /* 0x002fe40007ffe1ff */
[-C--:B------:R-:W-:Y:S02]  /*6790*/  ISETP.GE.AND P2, PT, R49, R0.reuse, PT ;  /* 0x000000003100720c */ /* 0x080fe40003f46270 */
[----:B------:R-:W-:-:S02]  /*67a0*/  ISETP.GE.AND P0, PT, R25, R0, PT ;  /* 0x000000001900720c */ /* 0x000fc40003f06270 */
[----:B------:R-:W-:Y:S02]  /*67b0*/  ISETP.GE.AND P1, PT, R15, R0, PT ;  /* 0x000000000f00720c */ /* 0x000fe40003f26270 */
[----:B------:R-:W-:Y:S01]  /*67c0*/  LEA R13, R13, R38, 0x1 ;  /* 0x000000260d0d7211 */ /* 0x000fe200078e08ff */
[----:B------:R-:W-:Y:S10]  /*67d0*/  @!P3 BRA `(.L_x_1945) ;  /* 0x0000000000c8b947 */ /* 0x000ff40003800000 */
[----:B------:R-:W-:Y:S01]  /*67e0*/  IABS R11, R0 ;  /* 0x00000000000b7213 */ /* 0x000fe20000000000 */
[----:B------:R-:W0:Y:S01]  /*67f0*/  LDCU.64 UR8, c[0x0][0x3c8] ;  /* 0x00007900ff0877ac */ /* 0x000e220008000a00 */
[----:B------:R-:W-:Y:S02]  /*6800*/  IABS R24, R44 ;  /* 0x0000002c00187213 */ /* 0x000fe40000000000 */
[----:B------:R-:W1:Y:S01]  /*6810*/  I2F.RP R10, R11 ;  /* 0x0000000b000a7306 */ /* 0x000e620000209400 */
[----:B------:R-:W-:Y:S02]  /*6820*/  ISETP.GE.AND P4, PT, R44, RZ, PT ;  /* 0x000000ff2c00720c */ /* 0x000fe40003f86270 */
[----:B------:R-:W-:-:S05]  /*6830*/  ISETP.NE.AND P5, PT, R0, RZ, PT ;  /* 0x000000ff0000720c */ /* 0x000fca0003fa5270 */
[----:B-1----:R-:W1:Y:S02]  /*6840*/  MUFU.RCP R10, R10 ;  /* 0x0000000a000a7308 */ /* 0x002e640000001000 */
[----:B-1----:R-:W-:-:S06]  /*6850*/  IADD3 R14, PT, PT, R10, 0xffffffe, RZ ;  /* 0x0ffffffe0a0e7810 */ /* 0x002fcc0007ffe0ff */
[----:B------:R1:W2:Y:S02]  /*6860*/  F2I.FTZ.U32.TRUNC.NTZ R9, R14 ;  /* 0x0000000e00097305 */ /* 0x0002a4000021f000 */
[----:B-1----:R-:W1:Y:S01]  /*6870*/  LDS.U16 R14, [R13] ;  /* 0x000000000d0e7984 */ /* 0x002e620000000400 */
[----:B--2---:R-:W-:-:S04]  /*6880*/  IMAD.MOV R8, RZ, RZ, -R9 ;  /* 0x000000ffff087224 */ /* 0x004fc800078e0a09 */
[----:B------:R-:W-:Y:S02]  /*6890*/  IMAD R27, R8, R11, RZ ;  /* 0x0000000b081b7224 */ /* 0x000fe400078e02ff */
[----:B------:R-:W-:-:S05]  /*68a0*/  HFMA2 R8, -RZ, RZ, 0, 0 ;  /* 0x00000000ff087431 */ /* 0x000fca00000001ff */
[----:B------:R-:W-:Y:S01]  /*68b0*/  IMAD.HI.U32 R8, R9, R27, R8 ;  /* 0x0000001b09087227 */ /* 0x000fe200078e0008 */
[----:B------:R-:W-:-:S05]  /*68c0*/  MOV R9, R24 ;  /* 0x0000001800097202 */ /* 0x000fca0000000f00 */
        /* <DEDUP_REMOVED lines=10> */
[----:B------:R-:W-:Y:S02]  /*6970*/  IADD3.X R10, PT, PT, RZ, UR12, RZ, P3, !PT ;  /* 0x0000000cff0a7c10 */ /* 0x000fe40009ffe4ff */
[----:B0-----:R-:W-:-:S04]  /*6980*/  LEA R26, P3, R9, UR8, 0x2 ;  /* 0x00000008091a7c11 */ /* 0x001fc8000f8610ff */
[----:B------:R-:W-:-:S06]  /*6990*/  LEA.HI.X R27, R9, UR9, R10, 0x2, P3 ;  /* 0x00000009091b7c11 */ /* 0x000fcc00098f140a */
[----:B------:R-:W2:Y:S02]  /*69a0*/  LDG.E R27, desc[UR36][R26.64] ;  /* 0x000000241a1b7981 */ /* 0x000ea4000c1e1900 */
[----:B--2---:R-:W-:-:S04]  /*69b0*/  IMAD R8, R12, R27, R8 ;  /* 0x0000001b0c087224 */ /* 0x004fc800078e0208 */
[----:B------:R-:W-:-:S04]  /*69c0*/  IMAD R9, R8, 0x30, RZ ;  /* 0x0000003008097824 */ /* 0x000fc800078e02ff */
[----:B------:R-:W-:-:S06]  /*69d0*/  IMAD.WIDE R8, R9, 0x2, R20 ;  /* 0x0000000209087825 */ /* 0x000fcc00078e0214 */
[----:B------:R-:W2:Y:S01]  /*69e0*/  LDG.E.128 R8, desc[UR36][R8.64] ;  /* 0x0000002408087981 */ /* 0x000ea2000c1e1d00 */
[----:B-1----:R-:W-:Y:S02]  /*69f0*/  HADD2.F32 R29, -RZ, R14.H0_H0 ;  /* 0x2000000eff1d7230 */ /* 0x002fe40000004100 */
        /* <DEDUP_REMOVED lines=16> */
.L_x_1945:
[----:B------:R-:W-:Y:S05]  /*6b00*/  BSYNC.RECONVERGENT B2 ;  /* 0x0000000000027941 */ /* 0x000fea0003800200 */
.L_x_1944:
[----:B------:R-:W-:Y:S04]  /*6b10*/  BSSY.RECONVERGENT B2, `(.L_x_1946) ;  /* 0x0000034000027945 */ /* 0x000fe80003800200 */
[----:B------:R-:W-:Y:S05]  /*6b20*/  @!P2 BRA `(.L_x_1947) ;  /* 0x0000000000c8a947 */ /* 0x000fea0003800000 */
        /* <DEDUP_REMOVED lines=9> */
[----:B-1----:R-:W1:Y:S01]  /*6bc0*/  LDS.U16 R14, [R13+0x40] ;  /* 0x000040000d0e7984 */ /* 0x002e620000000400 */
        /* <DEDUP_REMOVED lines=40> */
.L_x_1947:
[----:B------:R-:W-:Y:S05]  /*6e50*/  BSYNC.RECONVERGENT B2 ;  /* 0x0000000000027941 */ /* 0x000fea0003800200 */
.L_x_1946:
        /* <DEDUP_REMOVED lines=23> */
[----:B------:R-:W-:-:S04]  /*6fd0*/  @!P0 IADD3 R8, PT, PT, R8, -R11, RZ ;  /* 0x8000000b08088210 */ /* 0x000fc80007ffe0ff */
[----:B------:R-:W-:Y:S02]  /*6fe0*/  @!P2 IADD3 R8, PT, PT, -R8, RZ, RZ ;  /* 0x000000ff0808a210 */ /* 0x000fe40007ffe1ff */
[----:B------:R-:W-:-:S04]  /*6ff0*/  @!P3 LOP3.LUT R8, RZ, R0, RZ, 0x33, !PT ;  /* 0x00000000ff08b212 */ /* 0x000fc800078e33ff */
[----:B------:R-:W-:-:S05]  /*7000*/  IADD3 R9, P0, PT, R8, UR6, RZ ;  /* 0x0000000608097c10 */ /* 0x000fca000ff1e0ff */
[----:B------:R-:W-:Y:S01]  /*7010*/  IMAD.X R10, RZ, RZ, UR12, P0 ;  /* 0x0000000cff0a7e24 */ /* 0x000fe200080e06ff */
        /* <DEDUP_REMOVED lines=24> */
.L_x_1949:
[----:B------:R-:W-:Y:S05]  /*71a0*/  BSYNC.RECONVERGENT B2 ;  /* 0x0000000000027941 */ /* 0x000fea0003800200 */
.L_x_1948:
[----:B------:R-:W-:Y:S04]  /*71b0*/  BSSY.RECONVERGENT B2, `(.L_x_1950) ;  /* 0x0000034000027945 */ /* 0x000fe80003800200 */
[----:B------:R-:W-:Y:S05]  /*71c0*/  @!P1 BRA `(.L_x_1951) ;  /* 0x0000000000c89947 */ /* 0x000fea0003800000 */
[----:B------:R-:W-:Y:S01]  /*71d0*/  IABS R11, R0 ;  /* 0x00000000000b7213 */ /* 0x000fe20000000000 */
[----:B------:R-:W0:Y:S01]  /*71e0*/  LDCU.64 UR8, c[0x0][0x3c8] ;  /* 0x00007900ff0877ac */ /* 0x000e220008000a00 */
[----:B------:R-:W-:Y:S01]  /*71f0*/  IABS R24, R15 ;  /* 0x0000000f00187213 */ /* 0x000fe20000000000 */
[----:B------:R-:W1:Y:S01]  /*7200*/  LDS.U16 R13, [R13+0xc0] ;  /* 0x0000c0000d0d7984 */ /* 0x000e620000000400 */
[----:B------:R-:W2:Y:S01]  /*7210*/  I2F.RP R10, R11 ;  /* 0x0000000b000a7306 */ /* 0x000ea20000209400 */
[----:B------:R-:W-:Y:S02]  /*7220*/  ISETP.GE.AND P1, PT, R15, RZ, PT ;  /* 0x000000ff0f00720c */ /* 0x000fe40003f26270 */
[----:B------:R-:W-:-:S05]  /*7230*/  ISETP.NE.AND P2, PT, R0, RZ, PT ;  /* 0x000000ff0000720c */ /* 0x000fca0003f45270 */
[----:B--2---:R-:W2:Y:S02]  /*7240*/  MUFU.RCP R10, R10 ;  /* 0x0000000a000a7308 */ /* 0x004ea40000001000 */
[----:B--2---:R-:W-:-:S06]  /*7250*/  IADD3 R14, PT, PT, R10, 0xffffffe, RZ ;  /* 0x0ffffffe0a0e7810 */ /* 0x004fcc0007ffe0ff */
[----:B------:R-:W2:Y:S02]  /*7260*/  F2I.FTZ.U32.TRUNC.NTZ R9, R14 ;  /* 0x0000000e00097305 */ /* 0x000ea4000021f000 */
[----:B--2---:R-:W-:-:S05]  /*7270*/  IADD3 R8, PT, PT, RZ, -R9, RZ ;  /* 0x80000009ff087210 */ /* 0x004fca0007ffe0ff */
        /* <DEDUP_REMOVED lines=39> */
.L_x_1951:
[----:B------:R-:W-:Y:S05]  /*74f0*/  BSYNC.RECONVERGENT B2 ;  /* 0x0000000000027941 */ /* 0x000fea0003800200 */
.L_x_1950:
[----:B------:R-:W-:-:S05]  /*7500*/  VIADD R44, R44, 0x80 ;  /* 0x000000802c2c7836 */ /* 0x000fca0000000000 */
[----:B------:R-:W-:-:S13]  /*7510*/  ISETP.GE.AND P0, PT, R44, R19, PT ;  /* 0x000000132c00720c */ /* 0x000fda0003f06270 */
[----:B------:R-:W-:Y:S05]  /*7520*/  @!P0 BRA `(.L_x_1952) ;  /* 0xfffffff000808947 */ /* 0x000fea000383ffff */
.L_x_1938:
[----:B------:R-:W-:Y:S05]  /*7530*/  BSYNC.RECONVERGENT B1 ;  /* 0x0000000000017941 */ /* 0x000fea0003800200 */
.L_x_1937:
[----:B------:R-:W-:-:S13]  /*7540*/  ISETP.NE.AND P0, PT, R23, R42, PT ;  /* 0x0000002a1700720c */ /* 0x000fda0003f05270 */
[----:B------:R-:W-:Y:S05]  /*7550*/  @P0 BRA `(.L_x_1929) ;  /* 0x0000000400a80947 */ /* 0x000fea0003800000 */
[----:B------:R-:W0:Y:S01]  /*7560*/  LDCU UR4, c[0x0][0x478] ;  /* 0x00008f00ff0477ac */ /* 0x000e220008000800 */
[----:B------:R-:W-:Y:S01]  /*7570*/  IADD3 R11, PT, PT, R36, R18, RZ ;  /* 0x00000012240b7210 */ /* 0x000fe20007ffe0ff */
[----:B0-----:R-:W-:-:S09]  /*7580*/  UISETP.NE.AND UP0, UPT, UR4, 0x2, UPT ;  /* 0x000000020400788c */ /* 0x001fd2000bf05270 */
[----:B------:R-:W-:Y:S05]  /*7590*/  BRA.U UP0, `(.L_x_1953) ;  /* 0x0000000100d87547 */ /* 0x000fea000b800000 */
[----:B------:R-:W0:Y:S02]  /*75a0*/  LDCU.64 UR8, c[0x0][0x3a8] ;  /* 0x00007500ff0877ac */ /* 0x000e240008000a00 */
[----:B0-----:R-:W-:-:S04]  /*75b0*/  IADD3 R8, P0, PT, R11, UR8, RZ ;  /* 0x000000080b087c10 */ /* 0x001fc8000ff1e0ff */
[----:B------:R-:W-:-:S05]  /*75c0*/  LEA.HI.X.SX32 R9, R11, UR9, 0x1, P0 ;  /* 0x000000090b097c11 */ /* 0x000fca00080f0eff */
[----:B------:R-:W2:Y:S01]  /*75d0*/  LDG.E.64 R24, desc[UR36][R8.64] ;  /* 0x0000002408187981 */ /* 0x000ea2000c1e1b00 */
[----:B------:R-:W0:Y:S03]  /*75e0*/  LDC.64 R10, c[0x0][0x468] ;  /* 0x00011a00ff0a7b82 */ /* 0x000e260000000a00 */
[----:B0-----:R0:W3:Y:S01]  /*75f0*/  LDG.E R10, desc[UR36][R10.64+0x8] ;  /* 0x000008240a0a7981 */ /* 0x0010e2000c1e1900 */
[----:B--2---:R-:W-:Y:S01]  /*7600*/  LOP3.LUT R18, R25, 0xff, RZ, 0xc0, !PT ;  /* 0x000000ff19127812 */ /* 0x004fe200078ec0ff */
[----:B-1----:R-:W-:Y:S01]  /*7610*/  I2F.S8 R13, R24 ;  /* 0x00000018000d7306 */ /* 0x002fe20000001400 */
[----:B------:R-:W-:Y:S02]  /*7620*/  SHF.R.S64 R20, R24, 0x10, R25 ;  /* 0x0000001018147819 */ /* 0x000fe40000001019 */
[----:B------:R-:W-:Y:S02]  /*7630*/  SHF.R.U64 R14, R18, 0x7, RZ ;  /* 0x00000007120e7819 */ /* 0x000fe400000012ff */
[----:B------:R-:W-:-:S02]  /*7640*/  LOP3.LUT R20, R20, 0xff, RZ, 0xc0, !PT ;  /* 0x000000ff14147812 */ /* 0x000fc400078ec0ff */
[----:B------:R-:W-:Y:S02]  /*7650*/  ISETP.NE.U32.AND P1, PT, R14, RZ, PT ;  /* 0x000000ff0e00720c */ /* 0x000fe40003f25070 */
[--C-:B------:R-:W-:Y:S02]  /*7660*/  SHF.R.S32.HI R27, RZ, 0x18, R25.reuse ;  /* 0x00000018ff1b7819 */ /* 0x100fe40000011419 */
[----:B------:R-:W-:Y:S02]  /*7670*/  PRMT R9, R25, 0x9910, RZ ;  /* 0x0000991019097816 */ /* 0x000fe400000000ff */
[--C-:B------:R-:W-:Y:S02]  /*7680*/  SHF.R.U64 R14, R24, 0x10, R25.reuse ;  /* 0x00000010180e7819 */ /* 0x100fe40000001219 */
[----:B------:R-:W-:Y:S01]  /*7690*/  SHF.R.S32.HI R25, RZ, 0x10, R25 ;  /* 0x00000010ff197819 */ /* 0x000fe20000011419 */
[----:B------:R-:W3:Y:S01]  /*76a0*/  I2F.S16 R27, R27 ;  /* 0x0000001b001b7306 */ /* 0x000ee20000101400 */
[----:B0-----:R-:W-:-:S02]  /*76b0*/  SHF.R.U64 R11, R20, 0x7, RZ ;  /* 0x00000007140b7819 */ /* 0x001fc400000012ff */
[----:B------:R-:W-:Y:S02]  /*76c0*/  PRMT R14, R14, 0x9910, RZ ;  /* 0x000099100e0e7816 */ /* 0x000fe400000000ff */
[----:B------:R-:W-:Y:S02]  /*76d0*/  LOP3.LUT R25, R25, 0xff, RZ, 0xc0, !PT ;  /* 0x000000ff19197812 */ /* 0x000fe400078ec0ff */
[----:B------:R-:W-:Y:S02]  /*76e0*/  ISETP.NE.U32.AND P0, PT, R11, RZ, PT ;  /* 0x000000ff0b00720c */ /* 0x000fe40003f05070 */
[----:B------:R-:W-:Y:S02]  /*76f0*/  MOV R11, R14 ;  /* 0x0000000e000b7202 */ /* 0x000fe40000000f00 */
[----:B------:R-:W-:Y:S02]  /*7700*/  SHF.R.U64 R14, R25, 0x7, RZ ;  /* 0x00000007190e7819 */ /* 0x000fe400000012ff */
[----:B------:R-:W-:-:S02]  /*7710*/  ISETP.NE.U32.AND.EX P1, PT, RZ, RZ, PT, P1 ;  /* 0x000000ffff00720c */ /* 0x000fc40003f25110 */
[----:B------:R-:W-:Y:S01]  /*7720*/  ISETP.NE.U32.AND P2, PT, R14, RZ, PT ;  /* 0x000000ff0e00720c */ /* 0x000fe20003f45070 */
[----:B---3--:R-:W-:Y:S01]  /*7730*/  FMUL.FTZ R16, R10, R27 ;  /* 0x0000001b0a107220 */ /* 0x008fe20000410000 */
[----:B------:R-:W-:Y:S02]  /*7740*/  ISETP.NE.U32.AND.EX P0, PT, RZ, RZ, PT, P0 ;  /* 0x000000ffff00720c */ /* 0x000fe40003f05100 */
[----:B------:R-:W-:Y:S02]  /*7750*/  ISETP.NE.U32.AND.EX P2, PT, RZ, RZ, PT, P2 ;  /* 0x000000ffff00720c */ /* 0x000fe40003f45120 */
[----:B------:R-:W-:Y:S02]  /*7760*/  PRMT R12, R24, 0x9910, RZ ;  /* 0x00009910180c7816 */ /* 0x000fe400000000ff */
[----:B------:R-:W-:Y:S02]  /*7770*/  SHF.R.S32.HI R11, RZ, 0x8, R11 ;  /* 0x00000008ff0b7819 */ /* 0x000fe4000001140b */
[----:B------:R-:W-:-:S02]  /*7780*/  SHF.R.S32.HI R8, RZ, 0x8, R12 ;  /* 0x00000008ff087819 */ /* 0x000fc4000001140c */
[----:B------:R-:W-:Y:S02]  /*7790*/  MOV R12, R9 ;  /* 0x00000009000c7202 */ /* 0x000fe40000000f00 */
[----:B------:R-:W-:Y:S01]  /*77a0*/  @P1 LOP3.LUT R18, R18, 0xffffff00, RZ, 0xfc, !PT ;  /* 0xffffff0012121812 */ /* 0x000fe200078efcff */
[----:B------:R0:W1:Y:S01]  /*77b0*/  I2F.S16 R9, R8 ;  /* 0x0000000800097306 */ /* 0x0000620000101400 */
[----:B------:R-:W-:Y:S02]  /*77c0*/  SHF.R.S32.HI R12, RZ, 0x8, R12 ;  /* 0x00000008ff0c7819 */ /* 0x000fe4000001140c */
[----:B------:R-:W-:Y:S02]  /*77d0*/  @P2 LOP3.LUT R25, R25, 0xffffff00, RZ, 0xfc, !PT ;  /* 0xffffff0019192812 */ /* 0x000fe400078efcff */
[----:B------:R-:W-:-:S03]  /*77e0*/  @P0 LOP3.LUT R20, R20, 0xffffff00, RZ, 0xfc, !PT ;  /* 0xffffff0014140812 */ /* 0x000fc600078efcff */
[----:B------:R-:W2:Y:S01]  /*77f0*/  I2F.S16 R11, R11 ;  /* 0x0000000b000b7306 */ /* 0x000ea20000101400 */
[C---:B0-----:R-:W-:Y:S01]  /*7800*/  FMUL.FTZ R8, R10.reuse, R13 ;  /* 0x0000000d0a087220 */ /* 0x041fe20000410000 */
[----:B-1----:R-:W-:-:S06]  /*7810*/  FMUL.FTZ R9, R10, R9 ;  /* 0x000000090a097220 */ /* 0x002fcc0000410000 */
[----:B------:R2:W0:Y:S01]  /*7820*/  I2F.S16 R21, R12 ;  /* 0x0000000c00157306 */ /* 0x0004220000101400 */
[----:B------:R-:W-:-:S07]  /*7830*/  F2FP.F16.F32.PACK_AB R8, R9, R8 ;  /* 0x000000080908723e */ /* 0x000fce00000000ff */
[----:B------:R-:W1:Y:S01]  /*7840*/  I2F.S8 R19, R18 ;  /* 0x0000001200137306 */ /* 0x000e620000001400 */
[C---:B--2---:R-:W-:Y:S01]  /*7850*/  FMUL.FTZ R12, R10.reuse, R11 ;  /* 0x0000000b0a0c7220 */ /* 0x044fe20000410000 */
[----:B0-----:R-:W-:-:S06]  /*7860*/  FMUL.FTZ R14, R10, R21 ;  /* 0x000000150a0e7220 */ /* 0x001fcc0000410000 */
[----:B------:R-:W0:Y:S01]  /*7870*/  I2F.S8 R15, R20 ;  /* 0x00000014000f7306 */ /* 0x000e220000001400 */
[----:B-1----:R-:W-:-:S07]  /*7880*/  FMUL.FTZ R19, R10, R19 ;  /* 0x000000130a137220 */ /* 0x002fce0000410000 */
[----:B------:R-:W1:Y:S01]  /*7890*/  I2F.S8 R25, R25 ;  /* 0x0000001900197306 */ /* 0x000e620000001400 */
[----:B0-----:R-:W-:-:S05]  /*78a0*/  FMUL.FTZ R15, R10, R15 ;  /* 0x0000000f0a0f7220 */ /* 0x001fca0000410000 */
[----:B------:R-:W-:Y:S01]  /*78b0*/  F2FP.F16.F32.PACK_AB R9, R12, R15 ;  /* 0x0000000f0c09723e */ /* 0x000fe200000000ff */
[----:B-1----:R-:W-:Y:S01]  /*78c0*/  FMUL.FTZ R11, R10, R25 ;  /* 0x000000190a0b7220 */ /* 0x002fe20000410000 */
[----:B------:R-:W-:-:S04]  /*78d0*/  F2FP.F16.F32.PACK_AB R10, R14, R19 ;  /* 0x000000130e0a723e */ /* 0x000fc800000000ff */
[----:B------:R-:W-:Y:S01]  /*78e0*/  F2FP.F16.F32.PACK_AB R11, R16, R11 ;  /* 0x0000000b100b723e */ /* 0x000fe200000000ff */
[----:B------:R-:W-:Y:S06]  /*78f0*/  BRA `(.L_x_1954) ;  /* 0x00000000000c7947 */ /* 0x000fec0003800000 */
.L_x_1953:
[----:B------:R-:W0:Y:S02]  /*7900*/  LDC.64 R8, c[0x0][0x3a8] ;  /* 0x0000ea00ff087b82 */ /* 0x000e240000000a00 */
[----:B0-----:R-:W-:-:S06]  /*7910*/  IMAD.WIDE R8, R11, 0x2, R8 ;  /* 0x000000020b087825 */ /* 0x001fcc00078e0208 */
[----:B------:R-:W5:Y:S02]  /*7920*/  LDG.E.128 R8, desc[UR36][R8.64] ;  /* 0x0000002408087981 */ /* 0x000f64000c1e1d00 */
.L_x_1954:
[----:B------:R-:W0:Y:S02]  /*7930*/  LDCU.64 UR8, c[0x0][0x460] ;  /* 0x00008c00ff0877ac */ /* 0x000e240008000a00 */
[----:B0-----:R-:W-:-:S04]  /*7940*/  ISETP.NE.U32.AND P0, PT, RZ, UR8, PT ;  /* 0x00000008ff007c0c */ /* 0x001fc8000bf05070 */
[----:B------:R-:W-:Y:S01]  /*7950*/  ISETP.NE.AND.EX P0, PT, RZ, UR9, PT, P0 ;  /* 0x00000009ff007c0c */ /* 0x000fe2000bf05300 */
[----:B------:R-:W0:-:S12]  /*7960*/  LDCU.64 UR8, c[0x0][0x3c0] ;  /* 0x00007800ff0877ac */ /* 0x000e180008000a00 */
[----:B------:R-:W2:Y:S08]  /*7970*/  @P0 LDC R14, c[0x0][0x3f8] ;  /* 0x0000fe00ff0e0b82 */ /* 0x000eb00000000800 */
[----:B-1----:R-:W1:Y:S01]  /*7980*/  @P0 LDC.64 R12, c[0x0][0x458] ;  /* 0x00011600ff0c0b82 */ /* 0x002e620000000a00 */
[----:B--2---:R-:W-:-:S04]  /*7990*/  @P0 IMAD R35, R22, R14, R35 ;  /* 0x0000000e16230224 */ /* 0x004fc800078e0223 */
[----:B------:R-:W-:-:S04]  /*79a0*/  @P0 IMAD R35, R35, 0x30, R36 ;  /* 0x0000003023230824 */ /* 0x000fc800078e0224 */
[----:B-1----:R-:W-:-:S06]  /*79b0*/  @P0 IMAD.WIDE R12, R35, 0x2, R12 ;  /* 0x00000002230c0825 */ /* 0x002fcc00078e020c */
[----:B------:R-:W2:Y:S01]  /*79c0*/  @P0 LDG.E.128 R12, desc[UR36][R12.64] ;  /* 0x000000240c0c0981 */ /* 0x000ea2000c1e1d00 */
[----:B------:R-:W-:Y:S01]  /*79d0*/  LEA R3, R3, R38, 0x1 ;  /* 0x0000002603037211 */ /* 0x000fe200078e08ff */
[----:B------:R-:W-:Y:S02]  /*79e0*/  IMAD R0, R41, R0, R36 ;  /* 0x0000000029007224 */ /* 0x000fe400078e0224 */
[----:B-----5:R-:W-:Y:S02]  /*79f0*/  HFMA2 R4, R8, 1, 1, R4 ;  /* 0x3c003c0008047831 */ /* 0x020fe40000000004 */
[----:B------:R-:W-:Y:S02]  /*7a00*/  IMAD R17, R17, 0x30, RZ ;  /* 0x0000003011117824 */ /* 0x000fe400078e02ff */
[----:B------:R-:W-:Y:S02]  /*7a10*/  HADD2 R5, R9, R5 ;  /* 0x0000000509057230 */ /* 0x000fe40000000000 */
[----:B------:R-:W-:Y:S01]  /*7a20*/  HFMA2 R6, R10, 1, 1, R6 ;  /* 0x3c003c000a067831 */ /* 0x000fe20000000006 */
[----:B------:R-:W1:Y:S01]  /*7a30*/  LDS.U16 R3, [R3] ;  /* 0x0000000003037984 */ /* 0x000e620000000400 */
[----:B------:R-:W-:Y:S01]  /*7a40*/  SHF.R.S32.HI R16, RZ, 0x1f, R0 ;  /* 0x0000001fff107819 */ /* 0x000fe20000011400 */
[----:B------:R-:W-:Y:S01]  /*7a50*/  HADD2 R7, R11, R7 ;  /* 0x000000070b077230 */ /* 0x000fe20000000000 */
[----:B------:R-:W-:-:S04]  /*7a60*/  IADD3 R0, P1, PT, R17, R0, RZ ;  /* 0x0000000011007210 */ /* 0x000fc80007f3e0ff */
[----:B------:R-:W-:Y:S02]  /*7a70*/  LEA.HI.X.SX32 R17, R17, R16, 0x1, P1 ;  /* 0x0000001011117211 */ /* 0x000fe400008f0eff */
[----:B0-----:R-:W-:-:S04]  /*7a80*/  LEA R8, P1, R0, UR8, 0x1 ;  /* 0x0000000800087c11 */ /* 0x001fc8000f8208ff */
[----:B------:R-:W-:Y:S01]  /*7a90*/  LEA.HI.X R9, R0, UR9, R17, 0x1, P1 ;  /* 0x0000000900097c11 */ /* 0x000fe200088f0c11 */
[----:B-1----:R-:W-:Y:S02]  /*7aa0*/  HADD2.F32 R3, -RZ, R3.H0_H0 ;  /* 0x20000003ff037230 */ /* 0x002fe40000004100 */
[----:B--2---:R-:W-:Y:S02]  /*7ab0*/  @P0 HMUL2 R4, R4, R12 ;  /* 0x0000000c04040232 */ /* 0x004fe40000000000 */
[----:B------:R-:W-:Y:S02]  /*7ac0*/  @P0 HFMA2 R5, R5, R13, -RZ ;  /* 0x0000000d05050231 */ /* 0x000fe400001000ff */
[----:B------:R-:W-:Y:S02]  /*7ad0*/  @P0 HMUL2 R6, R6, R14 ;  /* 0x0000000e06060232 */ /* 0x000fe40000000000 */
[----:B------:R-:W-:Y:S02]  /*7ae0*/  @P0 HFMA2 R7, R7, R15, -RZ ;  /* 0x0000000f07070231 */ /* 0x000fe400001000ff */
[----:B------:R-:W-:-:S02]  /*7af0*/  HADD2.F32 R0, -RZ, R4.H0_H0 ;  /* 0x20000004ff007230 */ /* 0x000fc40000004100 */
[----:B------:R-:W-:Y:S01]  /*7b00*/  HADD2.F32 R10, -RZ, R4.H1_H1 ;  /* 0x30000004ff0a7230 */ /* 0x000fe20000004100 */
[----:B------:R0:W-:Y:S01]  /*7b10*/  STG.E.128 desc[UR36][R8.64], R4 ;  /* 0x0000000408007986 */ /* 0x0001e2000c101d24 */
        /* <DEDUP_REMOVED lines=12> */
[C---:B------:R-:W-:Y:S02]  /*7be0*/  FFMA.FTZ R34, R3.reuse, R15, R34 ;  /* 0x0000000f03227223 */ /* 0x040fe40000010022 */
[----:B0-----:R-:W-:-:S07]  /*7bf0*/  FFMA.FTZ R39, R3, R16, R39 ;  /* 0x0000001003277223 */ /* 0x001fce0000010027 */
.L_x_1929:
[----:B------:R-:W-:Y:S05]  /*7c00*/  BSYNC.RECONVERGENT B0 ;  /* 0x0000000000007941 */ /* 0x000fea0003800200 */
.L_x_1928:
[----:B------:R-:W-:Y:S01]  /*7c10*/  BAR.SYNC.DEFER_BLOCKING 0x0 ;  /* 0x0000000000007b1d */ /* 0x000fe20000010000 */
[----:B------:R-:W-:-:S13]  /*7c20*/  ISETP.GT.U32.AND P4, PT, R36, 0x2f, PT ;  /* 0x0000002f2400780c */ /* 0x000fda0003f84070 */
[----:B------:R-:W-:Y:S05]  /*7c30*/  @P4 BRA `(.L_x_1955) ;  /* 0x0000000800c04947 */ /* 0x000fea0003800000 */
[----:B------:R-:W0:Y:S01]  /*7c40*/  S2UR UR5, SR_CgaCtaId ;  /* 0x00000000000579c3 */ /* 0x000e220000008800 */
[C---:B------:R-:W-:Y:S01]  /*7c50*/  LOP3.LUT R3, R33.reuse, 0x380, RZ, 0xc0, !PT ;  /* 0x0000038021037812 */ /* 0x040fe200078ec0ff */
[----:B------:R-:W-:Y:S01]  /*7c60*/  UMOV UR4, 0x400 ;  /* 0x0000040000047882 */ /* 0x000fe20000000000 */
[----:B-----5:R-:W-:Y:S01]  /*7c70*/  LOP3.LUT R4, R33, 0x3c0, RZ, 0xc0, !PT ;  /* 0x000003c021047812 */ /* 0x020fe200078ec0ff */
        /* <DEDUP_REMOVED lines=12> */
[----:B0-----:R-:W-:Y:S01]  /*7d40*/  ULEA UR4, UR5, UR4, 0x18 ;  /* 0x0000000405047291 */ /* 0x001fe2000f8ec0ff */
        /* <DEDUP_REMOVED lines=10> */
.L_x_1956:
[----:B------:R-:W-:Y:S05]  /*7df0*/  WARPSYNC.ALL ;  /* 0x0000000000007948 */ /* 0x000fea0003800000 */
[----:B------:R-:W-:Y:S01]  /*7e00*/  BAR.SYNC.DEFER_BLOCKING 0x0 ;  /* 0x0000000000007b1d */ /* 0x000fe20000010000 */
[----:B------:R-:W-:-:S05]  /*7e10*/  ISETP.GT.U32.AND P0, PT, R33, 0x1f, PT ;  /* 0x0000001f2100780c */ /* 0x000fca0003f04070 */
[----:B------:R-:W-:Y:S04]  /*7e20*/  BSSY.RECONVERGENT B0, `(.L_x_1957) ;  /* 0x0000013000007945 */ /* 0x000fe80003800200 */
[----:B------:R-:W-:Y:S05]  /*7e30*/  @P6 BRA `(.L_x_1958) ;  /* 0x0000000000446947 */ /* 0x000fea0003800000 */
[----:B0-----:R-:W0:Y:S02]  /*7e40*/  LDS.128 R4, [R23] ;  /* 0x0000000017047984 */ /* 0x001e240000000c00 */
[----:B0-----:R-:W-:Y:S02]  /*7e50*/  HADD2.F32 R3, -RZ, R4.H0_H0 ;  /* 0x20000004ff037230 */ /* 0x001fe40000004100 */
[--C-:B------:R-:W-:Y:S02]  /*7e60*/  HADD2.F32 R0, -RZ, R5.reuse.H0_H0 ;  /* 0x20000005ff007230 */ /* 0x100fe40000004100 */
[----:B------:R-:W-:Y:S02]  /*7e70*/  HADD2.F32 R9, -RZ, R6.H0_H0 ;  /* 0x20000006ff097230 */ /* 0x000fe40000004100 */
[----:B------:R-:W-:Y:S01]  /*7e80*/  FADD.FTZ R40, R40, R3 ;  /* 0x0000000328287221 */ /* 0x000fe20000010000 */
[----:B------:R-:W-:Y:S02]  /*7e90*/  HADD2.F32 R4, -RZ, R4.H1_H1 ;  /* 0x30000004ff047230 */ /* 0x000fe40000004100 */
        /* <DEDUP_REMOVED lines=11> */
.L_x_1958:
[----:B------:R-:W-:Y:S05]  /*7f50*/  BSYNC.RECONVERGENT B0 ;  /* 0x0000000000007941 */ /* 0x000fea0003800200 */
.L_x_1957:
        /* <DEDUP_REMOVED lines=10> */
.L_x_1960:
[----:B------:R-:W-:Y:S05]  /*8000*/  BSYNC.RECONVERGENT B0 ;  /* 0x0000000000007941 */ /* 0x000fea0003800200 */
.L_x_1959:
[----:B------:R-:W-:Y:S01]  /*8010*/  BAR.SYNC.DEFER_BLOCKING 0x0 ;  /* 0x0000000000007b1d */ /* 0x000fe20000010000 */
[C---:B------:R-:W-:Y:S02]  /*8020*/  ISETP.GT.U32.AND P6, PT, R33.reuse, 0x3f, PT ;  /* 0x0000003f2100780c */ /* 0x040fe40003fc4070 */
[----:B------:R-:W-:-:S03]  /*8030*/  ISETP.GT.U32.AND P5, PT, R33, 0x7, PT ;  /* 0x000000072100780c */ /* 0x000fc60003fa4070 */
[----:B------:R-:W-:Y:S08]  /*8040*/  BSSY.RECONVERGENT B0, `(.L_x_1961) ;  /* 0x0000013000007945 */ /* 0x000ff00003800200 */
[----:B------:R-:W-:Y:S05]  /*8050*/  @P6 BRA `(.L_x_1962) ;  /* 0x0000000000446947 */ /* 0x000fea0003800000 */
[----:B0-2---:R-:W0:Y:S02]  /*8060*/  LDS.128 R4, [R23] ;  /* 0x0000000017047984 */ /* 0x005e240000000c00 */
        /* <DEDUP_REMOVED lines=16> */
.L_x_1962:
[----:B------:R-:W-:Y:S05]  /*8170*/  BSYNC.RECONVERGENT B0 ;  /* 0x0000000000007941 */ /* 0x000fea0003800200 */
.L_x_1961:
[----:B------:R-:W-:Y:S06]  /*8180*/  BAR.SYNC.DEFER_BLOCKING 0x0 ;  /* 0x0000000000007b1d */ /* 0x000fec0000010000 */
[----:B------:R-:W-:Y:S04]  /*8190*/  BSSY.RECONVERGENT B0, `(.L_x_1963) ;  /* 0x0000007000007945 */ /* 0x000fe80003800200 */
[----:B------:R-:W-:Y:S05]  /*81a0*/  @P3 BRA `(.L_x_1964) ;  /* 0x0000000000143947 */ /* 0x000fea0003800000 */
[----:B0-2---:R-:W-:Y:S02]  /*81b0*/  F2FP.F16.F32.PACK_AB R4, R43, R40 ;  /* 0x000000282b04723e */ /* 0x005fe400000000ff */
[----:B------:R-:W-:Y:S02]  /*81c0*/  F2FP.F16.F32.PACK_AB R5, R2, R45 ;  /* 0x0000002d0205723e */ /* 0x000fe400000000ff */
[----:B------:R-:W-:Y:S02]  /*81d0*/  F2FP.F16.F32.PACK_AB R6, R37, R32 ;  /* 0x000000202506723e */ /* 0x000fe400000000ff */
[----:B------:R-:W-:-:S05]  /*81e0*/  F2FP.F16.F32.PACK_AB R7, R39, R34 ;  /* 0x000000222707723e */ /* 0x000fca00000000ff */
[----:B------:R3:W-:Y:S02]  /*81f0*/  STS.128 [R23+-0x180], R4 ;  /* 0xfffe800417007388 */ /* 0x0007e40000000c00 */
.L_x_1964:
[----:B------:R-:W-:Y:S05]  /*8200*/  BSYNC.RECONVERGENT B0 ;  /* 0x0000000000007941 */ /* 0x000fea0003800200 */
.L_x_1963:
[----:B------:R-:W-:Y:S06]  /*8210*/  BAR.SYNC.DEFER_BLOCKING 0x0 ;  /* 0x0000000000007b1d */ /* 0x000fec0000010000 */
[----:B------:R-:W-:Y:S04]  /*8220*/  BSSY.RECONVERGENT B0, `(.L_x_1965) ;  /* 0x0000013000007945 */ /* 0x000fe80003800200 */
[----:B------:R-:W-:Y:S05]  /*8230*/  @P0 BRA `(.L_x_1966) ;  /* 0x0000000000440947 */ /* 0x000fea0003800000 */
[----:B0-23--:R-:W0:Y:S02]  /*8240*/  LDS.128 R4, [R23] ;  /* 0x0000000017047984 */ /* 0x00de240000000c00 */
        /* <DEDUP_REMOVED lines=16> */
.L_x_1966:
[----:B------:R-:W-:Y:S05]  /*8350*/  BSYNC.RECONVERGENT B0 ;  /* 0x0000000000007941 */ /* 0x000fea0003800200 */
.L_x_1965:
[----:B------:R-:W-:Y:S06]  /*8360*/  BAR.SYNC.DEFER_BLOCKING 0x0 ;  /* 0x0000000000007b1d */ /* 0x000fec0000010000 */
[----:B------:R-:W-:Y:S04]  /*8370*/  BSSY.RECONVERGENT B0, `(.L_x_1967) ;  /* 0x0000007000007945 */ /* 0x000fe80003800200 */
[----:B------:R-:W-:Y:S05]  /*8380*/  @P2 BRA `(.L_x_1968) ;  /* 0x0000000000142947 */ /* 0x000fea0003800000 */
[----:B0-23--:R-:W-:Y:S02]  /*8390*/  F2FP.F16.F32.PACK_AB R4, R43, R40 ;  /* 0x000000282b04723e */ /* 0x00dfe400000000ff */
[----:B------:R-:W-:Y:S02]  /*83a0*/  F2FP.F16.F32.PACK_AB R5, R2, R45 ;  /* 0x0000002d0205723e */ /* 0x000fe400000000ff */
[----:B------:R-:W-:Y:S02]  /*83b0*/  F2FP.F16.F32.PACK_AB R6, R37, R32 ;  /* 0x000000202506723e */ /* 0x000fe400000000ff */
[----:B------:R-:W-:-:S05]  /*83c0*/  F2FP.F16.F32.PACK_AB R7, R39, R34 ;  /* 0x000000222707723e */ /* 0x000fca00000000ff */
[----:B------:R4:W-:Y:S02]  /*83d0*/  STS.128 [R23+-0xc0], R4 ;  /* 0xffff400417007388 */ /* 0x0009e40000000c00 */
.L_x_1968:
[----:B------:R-:W-:Y:S05]  /*83e0*/  BSYNC.RECONVERGENT B0 ;  /* 0x0000000000007941 */ /* 0x000fea0003800200 */
.L_x_1967:
[----:B------:R-:W-:Y:S01]  /*83f0*/  BAR.SYNC.DEFER_BLOCKING 0x0 ;  /* 0x0000000000007b1d */ /* 0x000fe20000010000 */
[----:B------:R-:W-:-:S05]  /*8400*/  ISETP.GT.U32.AND P0, PT, R33, 0xf, PT ;  /* 0x0000000f2100780c */ /* 0x000fca0003f04070 */
[----:B------:R-:W-:Y:S08]  /*8410*/  BSSY.RECONVERGENT B0, `(.L_x_1969) ;  /* 0x0000013000007945 */ /* 0x000ff00003800200 */
[----:B------:R-:W-:Y:S05]  /*8420*/  @P0 BRA `(.L_x_1970) ;  /* 0x0000000000440947 */ /* 0x000fea0003800000 */
[----:B0-234-:R-:W0:Y:S02]  /*8430*/  LDS.128 R4, [R23] ;  /* 0x0000000017047984 */ /* 0x01de240000000c00 */
        /* <DEDUP_REMOVED lines=16> */
.L_x_1970:
[----:B------:R-:W-:Y:S05]  /*8540*/  BSYNC.RECONVERGENT B0 ;  /* 0x0000000000007941 */ /* 0x000fea0003800200 */
.L_x_1969:
        /* <DEDUP_REMOVED lines=8> */
.L_x_1972:
[----:B------:R-:W-:Y:S05]  /*85d0*/  BSYNC.RECONVERGENT B0 ;  /* 0x0000000000007941 */ /* 0x000fea0003800200 */
.L_x_1971:
[----:B------:R-:W-:Y:S06]  /*85e0*/  BAR.SYNC.DEFER_BLOCKING 0x0 ;  /* 0x0000000000007b1d */ /* 0x000fec0000010000 */
[----:B------:R-:W-:Y:S04]  /*85f0*/  BSSY.RECONVERGENT B0, `(.L_x_1973) ;  /* 0x0000013000007945 */ /* 0x000fe80003800200 */
        /* <DEDUP_REMOVED lines=18> */
.L_x_1974:
[----:B------:R-:W-:Y:S05]  /*8720*/  BSYNC.RECONVERGENT B0 ;  /* 0x0000000000007941 */ /* 0x000fea0003800200 */
.L_x_1973:
[----:B------:R-:W-:Y:S06]  /*8730*/  BAR.SYNC.DEFER_BLOCKING 0x0 ;  /* 0x0000000000007b1d */ /* 0x000fec0000010000 */
.L_x_1955:
[----:B------:R-:W-:-:S13]  /*8740*/  ISETP.GT.U32.OR P4, PT, R33, 0x7, P4 ;  /* 0x000000072100780c */ /* 0x000fda0002784470 */
[----:B------:R-:W-:Y:S05]  /*8750*/  @P4 EXIT ;  /* 0x000000000000494d */ /* 0x000fea0003800000 */
[----:B------:R-:W0:Y:S02]  /*8760*/  LDCU UR4, c[0x0][0x478] ;  /* 0x00008f00ff0477ac */ /* 0x000e240008000800 */
[----:B0-----:R-:W-:-:S09]  /*8770*/  UISETP.NE.AND UP0, UPT, UR4, 0x2, UPT ;  /* 0x000000020400788c */ /* 0x001fd2000bf05270 */
[----:B------:R-:W-:Y:S05]  /*8780*/  BRA.U UP0, `(.L_x_1975) ;  /* 0x0000000100e07547 */ /* 0x000fea000b800000 */
[----:B--2345:R-:W0:Y:S01]  /*8790*/  LDC.64 R4, c[0x0][0x470] ;  /* 0x00011c00ff047b82 */ /* 0x03ce220000000a00 */
[----:B------:R-:W2:Y:S01]  /*87a0*/  LDCU.64 UR4, c[0x0][0x380] ;  /* 0x00007000ff0477ac */ /* 0x000ea20008000a00 */
[----:B0-----:R-:W3:Y:S01]  /*87b0*/  LDG.E R4, desc[UR36][R4.64] ;  /* 0x0000002404047981 */ /* 0x001ee2000c1e1900 */
[----:B------:R-:W-:-:S04]  /*87c0*/  IADD3 R36, PT, PT, R41, R36, RZ ;  /* 0x0000002429247210 */ /* 0x000fc80007ffe0ff */
[----:B--2---:R-:W-:Y:S01]  /*87d0*/  IADD3 R8, P0, PT, R36, UR4, RZ ;  /* 0x0000000424087c10 */ /* 0x004fe2000ff1e0ff */
[C---:B---3--:R-:W-:Y:S01]  /*87e0*/  FMUL.FTZ R34, R4.reuse, R34 ;  /* 0x0000002204227220 */ /* 0x048fe20000410000 */
        /* <DEDUP_REMOVED lines=13> */
[----:B------:R-:W2:Y:S01]  /*88c0*/  F2I.S8.NTZ R2, R2 ;  /* 0x0000000200027305 */ /* 0x000ea20000202100 */
[----:B------:R-:W-:-:S05]  /*88d0*/  IMAD.U32 R0, R0, 0x10000, RZ ;  /* 0x0001000000007824 */ /* 0x000fca00078e00ff */
[----:B------:R-:W-:Y:S02]  /*88e0*/  LOP3.LUT R6, R0, 0xff0000, RZ, 0xc0, !PT ;  /* 0x00ff000000067812 */ /* 0x000fe400078ec0ff */
[----:B------:R-:W3:Y:S01]  /*88f0*/  F2I.S8.NTZ R43, R43 ;  /* 0x0000002b002b7305 */ /* 0x000ee20000202100 */
[----:B0-----:R-:W-:Y:S02]  /*8900*/  PRMT R3, R39, 0x8880, RZ ;  /* 0x0000888027037816 */ /* 0x001fe400000000ff */
[----:B------:R-:W-:Y:S02]  /*8910*/  PRMT R0, R37, 0x7710, RZ ;  /* 0x0000771025007816 */ /* 0x000fe400000000ff */
[----:B------:R-:W-:Y:S02]  /*8920*/  PRMT R3, R3, 0x7710, RZ ;  /* 0x0000771003037816 */ /* 0x000fe400000000ff */
[----:B------:R-:W-:Y:S01]  /*8930*/  SHF.L.U32 R0, R0, 0x8, RZ ;  /* 0x0000000800007819 */ /* 0x000fe200000006ff */
[----:B------:R-:W0:Y:S01]  /*8940*/  F2I.S8.NTZ R45, R45 ;  /* 0x0000002d002d7305 */ /* 0x000e220000202100 */
[----:B------:R-:W-:-:S02]  /*8950*/  PRMT R3, R6, 0x4210, R3 ;  /* 0x0000421006037816 */ /* 0x000fc40000000003 */
[----:B--2---:R-:W-:Y:S02]  /*8960*/  PRMT R5, R2, 0x8880, RZ ;  /* 0x0000888002057816 */ /* 0x004fe400000000ff */
[----:B------:R-:W-:Y:S02]  /*8970*/  LOP3.LUT R9, R3, 0xff00, R0, 0xf8, !PT ;  /* 0x0000ff0003097812 */ /* 0x000fe400078ef800 */
[----:B---3--:R-:W-:Y:S01]  /*8980*/  PRMT R43, R43, 0x8880, RZ ;  /* 0x000088802b2b7816 */ /* 0x008fe200000000ff */
[----:B------:R-:W2:Y:S01]  /*8990*/  F2I.S8.NTZ R32, R32 ;  /* 0x0000002000207305 */ /* 0x000ea20000202100 */
[----:B------:R-:W-:Y:S02]  /*89a0*/  PRMT R3, R5, 0x7710, RZ ;  /* 0x0000771005037816 */ /* 0x000fe400000000ff */
[----:B------:R-:W-:Y:S02]  /*89b0*/  PRMT R0, R43, 0x7710, RZ ;  /* 0x000077102b007816 */ /* 0x000fe400000000ff */
[----:B------:R-:W-:-:S02]  /*89c0*/  LOP3.LUT R3, R3, 0xff, RZ, 0xc0, !PT ;  /* 0x000000ff03037812 */ /* 0x000fc400078ec0ff */
[----:B0-----:R-:W-:Y:S01]  /*89d0*/  PRMT R2, R45, 0x8880, RZ ;  /* 0x000088802d027816 */ /* 0x001fe200000000ff */
[----:B------:R-:W0:Y:S01]  /*89e0*/  F2I.S8.NTZ R4, R4 ;  /* 0x0000000400047305 */ /* 0x000e220000202100 */
[----:B------:R-:W-:Y:S02]  /*89f0*/  LOP3.LUT R6, R0, 0xff, RZ, 0xc0, !PT ;  /* 0x000000ff00067812 */ /* 0x000fe400078ec0ff */
[----:B------:R-:W-:-:S03]  /*8a00*/  PRMT R2, R2, 0x7710, RZ ;  /* 0x0000771002027816 */ /* 0x000fc600000000ff */
[----:B------:R-:W-:Y:S01]  /*8a10*/  IMAD.WIDE.U32 R6, R6, 0x100, RZ ;  /* 0x0000010006067825 */ /* 0x000fe200078e00ff */
[----:B--2---:R-:W-:Y:S02]  /*8a20*/  PRMT R32, R32, 0x8880, RZ ;  /* 0x0000888020207816 */ /* 0x004fe400000000ff */
[----:B------:R-:W-:Y:S01]  /*8a30*/  LOP3.LUT R5, R2, 0xff, RZ, 0xc0, !PT ;  /* 0x000000ff02057812 */ /* 0x000fe200078ec0ff */
[----:B------:R-:W-:Y:S01]  /*8a40*/  IMAD.WIDE.U32 R2, R3, 0x1000000, RZ ;  /* 0x0100000003027825 */ /* 0x000fe200078e00ff */
[----:B------:R-:W-:Y:S02]  /*8a50*/  PRMT R0, R32, 0x7710, RZ ;  /* 0x0000771020007816 */ /* 0x000fe400000000ff */
[----:B0-----:R-:W-:Y:S01]  /*8a60*/  PRMT R10, R4, 0x8880, RZ ;  /* 0x00008880040a7816 */ /* 0x001fe200000000ff */
[----:B------:R-:W-:Y:S01]  /*8a70*/  IMAD.WIDE.U32 R4, R5, 0x10000, RZ ;  /* 0x0001000005047825 */ /* 0x000fe200078e00ff */
[----:B------:R-:W-:Y:S02]  /*8a80*/  LOP3.LUT R9, R9, 0xff, R0, 0xf8, !PT ;  /* 0x000000ff09097812 */ /* 0x000fe400078ef800 */
[----:B------:R-:W-:-:S02]  /*8a90*/  PRMT R0, R10, 0x7710, RZ ;  /* 0x000077100a007816 */ /* 0x000fc400000000ff */
[----:B------:R-:W-:Y:S02]  /*8aa0*/  LOP3.LUT R11, R6, R2, R4, 0xfe, !PT ;  /* 0x00000002060b7212 */ /* 0x000fe400078efe04 */
[----:B------:R-:W-:Y:S02]  /*8ab0*/  LOP3.LUT R3, R5, R9, R3, 0xfe, !PT ;  /* 0x0000000905037212 */ /* 0x000fe400078efe03 */
[----:B------:R-:W-:Y:S02]  /*8ac0*/  LEA.HI.X.SX32 R9, R36, UR5, 0x1, P0 ;  /* 0x0000000524097c11 */ /* 0x000fe400080f0eff */
[----:B------:R-:W-:Y:S02]  /*8ad0*/  LOP3.LUT R2, R11, 0xff, R0, 0xf8, !PT ;  /* 0x000000ff0b027812 */ /* 0x000fe400078ef800 */
[----:B------:R-:W-:-:S05]  /*8ae0*/  LOP3.LUT R3, R3, R7, RZ, 0xfc, !PT ;  /* 0x0000000703037212 */ /* 0x000fca00078efcff */
[----:B------:R-:W-:Y:S01]  /*8af0*/  STG.E.64 desc[UR36][R8.64], R2 ;  /* 0x0000000208007986 */ /* 0x000fe2000c101b24 */
[----:B------:R-:W-:Y:S05]  /*8b00*/  EXIT ;  /* 0x000000000000794d */ /* 0x000fea0003800000 */
.L_x_1975:
[----:B--2345:R-:W0:Y:S01]  /*8b10*/  LDC.64 R4, c[0x0][0x380] ;  /* 0x0000e000ff047b82 */ /* 0x03ce220000000a00 */
[----:B------:R-:W-:Y:S02]  /*8b20*/  IADD3 R41, PT, PT, R41, R36, RZ ;  /* 0x0000002429297210 */ /* 0x000fe40007ffe0ff */
        /* <DEDUP_REMOVED lines=10> */
.L_x_1884:
[----:B------:R-:W-:Y:S02]  /*8bd0*/  HFMA2 R12, -RZ, RZ, 0, 9.5367431640625e-07 ;  /* 0x00000010ff0c7431 */ /* 0x000fe400000001ff */
[----:B------:R-:W-:Y:S01]  /*8be0*/  IMAD.MOV.U32 R11, RZ, RZ, 0x1f ;  /* 0x0000001fff0b7424 */ /* 0x000fe200078e00ff */
[----:B------:R-:W-:-:S07]  /*8bf0*/  MOV R15, 0xffffffff ;  /* 0xffffffff000f7802 */ /* 0x000fce0000000f00 */
[----:B01---5:R-:W-:Y:S05]  /*8c00*/  WARPSYNC.COLLECTIVE R15, `(.L_x_1976) ;  /* 0x000000000f087348 */ /* 0x023fea0003c00000 */
[----:B------:R2:W3:Y:S02]  /*8c10*/  SHFL.BFLY P6, R14, R13, R12, R11 ;  /* 0x0c00000c0d0e7389 */ /* 0x0004e400000c000b */
[----:B0123-5:R-:W-:Y:S05]  /*8c20*/  ENDCOLLECTIVE ;  /* 0x000000000000791b */ /* 0x02ffea0003800000 */
.L_x_1976:
[----:B------:R-:W-:Y:S02]  /*8c30*/  HFMA2 R12, -RZ, RZ, 0, 4.76837158203125e-07 ;  /* 0x00000008ff0c7431 */ /* 0x000fe400000001ff */
[----:B------:R-:W-:-:S05]  /*8c40*/  FADD.FTZ R3, R13, R14 ;  /* 0x0000000e0d037221 */ /* 0x000fca0000010000 */
[----:B------:R-:W-:-:S07]  /*8c50*/  MOV R13, R3 ;  /* 0x00000003000d7202 */ /* 0x000fce0000000f00 */
[----:B------:R-:W-:Y:S05]  /*8c60*/  WARPSYNC.COLLECTIVE R15, `(.L_x_1977) ;  /* 0x000000000f087348 */ /* 0x000fea0003c00000 */
[----:B------:R0:W1:Y:S02]  /*8c70*/  SHFL.BFLY P6, R14, R13, R12, R11 ;  /* 0x0c00000c0d0e7389 */ /* 0x00006400000c000b */
[----:B01----:R-:W-:Y:S05]  /*8c80*/  ENDCOLLECTIVE ;  /* 0x000000000000791b */ /* 0x003fea0003800000 */
.L_x_1977:
[----:B------:R-:W-:Y:S02]  /*8c90*/  IMAD.MOV.U32 R12, RZ, RZ, 0x4 ;  /* 0x00000004ff0c7424 */ /* 0x000fe400078e00ff */
[----:B------:R-:W-:-:S05]  /*8ca0*/  FADD.FTZ R4, R3, R14 ;  /* 0x0000000e03047221 */ /* 0x000fca0000010000 */
[----:B------:R-:W-:-:S07]  /*8cb0*/  MOV R13, R4 ;  /* 0x00000004000d7202 */ /* 0x000fce0000000f00 */
[----:B------:R-:W-:Y:S05]  /*8cc0*/  WARPSYNC.COLLECTIVE R15, `(.L_x_1978) ;  /* 0x000000000f087348 */ /* 0x000fea0003c00000 */
[----:B------:R0:W1:Y:S02]  /*8cd0*/  SHFL.BFLY P6, R14, R13, R12, R11 ;  /* 0x0c00000c0d0e7389 */ /* 0x00006400000c000b */
[----:B01----:R-:W-:Y:S05]  /*8ce0*/  ENDCOLLECTIVE ;  /* 0x000000000000791b */ /* 0x003fea0003800000 */
.L_x_1978:
[----:B------:R-:W-:Y:S02]  /*8cf0*/  HFMA2 R12, -RZ, RZ, 0, 1.1920928955078125e-07 ;  /* 0x00000002ff0c7431 */ /* 0x000fe400000001ff */
[----:B------:R-:W-:-:S05]  /*8d00*/  FADD.FTZ R5, R4, R14 ;  /* 0x0000000e04057221 */ /* 0x000fca0000010000 */
[----:B------:R-:W-:-:S07]  /*8d10*/  MOV R13, R5 ;  /* 0x00000005000d7202 */ /* 0x000fce0000000f00 */
[----:B------:R-:W-:Y:S05]  /*8d20*/  WARPSYNC.COLLECTIVE R15, `(.L_x_1979) ;  /* 0x000000000f087348 */ /* 0x000fea0003c00000 */
[----:B------:R0:W1:Y:S02]  /*8d30*/  SHFL.BFLY P6, R14, R13, R12, R11 ;  /* 0x0c00000c0d0e7389 */ /* 0x00006400000c000b */
[----:B01----:R-:W-:Y:S05]  /*8d40*/  ENDCOLLECTIVE ;  /* 0x000000000000791b */ /* 0x003fea0003800000 */
.L_x_1979:
[----:B------:R-:W-:Y:S02]  /*8d50*/  HFMA2 R12, -RZ, RZ, 0, 5.9604644775390625e-08 ;  /* 0x00000001ff0c7431 */ /* 0x000fe400000001ff */
[----:B------:R-:W-:-:S05]  /*8d60*/  FADD.FTZ R6, R5, R14 ;  /* 0x0000000e05067221 */ /* 0x000fca0000010000 */
[----:B------:R-:W-:-:S07]  /*8d70*/  MOV R13, R6 ;  /* 0x00000006000d7202 */ /* 0x000fce0000000f00 */
[----:B------:R-:W-:Y:S05]  /*8d80*/  WARPSYNC.COLLECTIVE R15, `(.L_x_1980) ;  /* 0x000000000f087348 */ /* 0x000fea0003c00000 */
[----:B------:R0:W1:Y:S02]  /*8d90*/  SHFL.BFLY P6, R14, R13, R12, R11 ;  /* 0x0c00000c0d0e7389 */ /* 0x00006400000c000b */
[----:B01----:R-:W-:Y:S05]  /*8da0*/  ENDCOLLECTIVE ;  /* 0x000000000000791b */ /* 0x003fea0003800000 */
.L_x_1980:
[----:B------:R-:W-:Y:S05]  /*8db0*/  BRA `(.L_x_1981) ;  /* 0xffffff8800707947 */ /* 0x000fea000383ffff */
.L_x_1982:
        /* <DEDUP_REMOVED lines=12> */
.L_x_3259:


//--------------------- .text._ZN4mmha33masked_multihead_attention_kernelItLi48ELi64ELi2ELi8ELi128ELb0ELb1EEEv26Multihead_attention_paramsIT_XT5_EE --------------------------
	.section	.text._ZN4mmha33masked_multihead_attention_kernelItLi48ELi64ELi2ELi8ELi128ELb0ELb1EEEv26Multihead_attention_paramsIT_XT5_EE,"ax",@progbits
	.align	128
        .global         _ZN4mmha33masked_multihead_attention_kernelItLi48ELi64ELi2ELi8ELi128ELb0ELb1EEEv26Multihead_attention_paramsIT_XT5_EE
        .type           _ZN4mmha33masked_multihead_attention_kernelItLi48ELi64ELi2ELi8ELi128ELb0ELb1EEEv26Multihead_attention_paramsIT_XT5_EE,@function
        .size           _ZN4mmha33masked_multihead_attention_kernelItLi48ELi64ELi2ELi8ELi128ELb0ELb1EEEv26Multihead_attention_paramsIT_XT5_EE,(.L_x_3260 - _ZN4mmha33masked_multihead_attention_kernelItLi48ELi64ELi2ELi8ELi128ELb0ELb1EEEv26Multihead_attention_paramsIT_XT5_EE)
        .other          _ZN4mmha33masked_multihead_attention_kernelItLi48ELi64ELi2ELi8ELi128ELb0ELb1EEEv26Multihead_attention_paramsIT_XT5_EE,@"STO_CUDA_ENTRY STV_DEFAULT"
_ZN4mmha33masked_multihead_attention_kernelItLi48ELi64ELi2ELi8ELi128ELb0ELb1EEEv26Multihead_attention_paramsIT_XT5_EE:
.text._ZN4mmha33masked_multihead_attention_kernelItLi48ELi64ELi2ELi8ELi128ELb0ELb1EEEv26Multihead_attention_paramsIT_XT5_EE:
        /* <DEDUP_REMOVED lines=14> */
.L_x_1983:
[----:B------:R-:W1:Y:S01]  /*00e0*/  LDCU.64 UR4, c[0x0][0x4a0] ;  /* 0x00009400ff0477ac */ /* 0x000e620008000a00 */
[----:B------:R-:W2:Y:S01]  /*00f0*/  LDC R11, c[0x0][0x3f0] ;  /* 0x0000fc00ff0b7b82 */ /* 0x000ea20000000800 */
[----:B-1----:R-:W-:-:S04]  /*0100*/  UISETP.NE.U32.AND UP0, UPT, UR4, URZ, UPT ;  /* 0x000000ff0400728c */ /* 0x002fc8000bf05070 */
[----:B------:R-:W-:Y:S01]  /*0110*/  UISETP.NE.AND.EX UP0, UPT, UR5, URZ, UPT, UP0 ;  /* 0x000000ff0500728c */ /* 0x000fe2000bf05300 */
[----:B--2---:R-:W-:-:S05]  /*0120*/  IABS R9, R11 ;  /* 0x0000000b00097213 */ /* 0x004fca0000000000 */
[----:B------:R-:W-:Y:S01]  /*0130*/  PLOP3.LUT P0, PT, PT, PT, UP0, 0x80, 0x8 ;  /* 0x000000000008781c */ /* 0x000fe20003f0f008 */
[----:B------:R-:W1:Y:S04]  /*0140*/  I2F.RP R0, R9 ;  /* 0x0000000900007306 */ /* 0x000e680000209400 */
[----:B------:R-:W2:Y:S02]  /*0150*/  @UP0 LDCU.64 UR4, c[0x0][0x4a0] ;  /* 0x00009400ff0407ac */ /* 0x000ea40008000a00 */
[----:B--2---:R-:W-:-:S06]  /*0160*/  @UP0 UIMAD.WIDE.U32 UR4, UR7, 0x4, UR4 ;  /* 0x00000004070408a5 */ /* 0x004fcc000f8e0004 */
[----:B------:R-:W-:Y:S01]  /*0170*/  IMAD.U32 R2, RZ, RZ, UR4 ;  /* 0x00000004ff027e24 */ /* 0x000fe2000f8e00ff */
[----:B------:R-:W-:Y:S01]  /*0180*/  MOV R3, UR5 ;  /* 0x0000000500037c02 */ /* 0x000fe20008000f00 */
[----:B-1----:R-:W1:Y:S01]  /*0190*/  MUFU.RCP R0, R0 ;  /* 0x0000000000007308 */ /* 0x002e620000001000 */
[----:B------:R-:W2:Y:S02]  /*01a0*/  S2R R4, SR_CTAID.Y ;  /* 0x0000000000047919 */ /* 0x000ea40000002600 */
[----:B------:R-:W3:Y:S01]  /*01b0*/  LDCU UR5, c[0x0][0x3f4] ;  /* 0x00007e80ff0577ac */ /* 0x000ee20008000800 */
[----:B------:R2:W4:Y:S01]  /*01c0*/  @P0 LDG.E R8, desc[UR36][R2.64] ;  /* 0x0000002402080981 */ /* 0x000522000c1e1900 */
[----:B------:R-:W0:Y:S01]  /*01d0*/  @UP0 LDCU UR4, c[0x0][0x430] ;  /* 0x00008600ff0407ac */ /* 0x000e220008000800 */
[----:B-1----:R-:W-:-:S04]  /*01e0*/  IADD3 R6, PT, PT, R0, 0xffffffe, RZ ;  /* 0x0ffffffe00067810 */ /* 0x002fc80007ffe0ff */
[----:B------:R-:W1:Y:S01]  /*01f0*/  F2I.FTZ.U32.TRUNC.NTZ R5, R6 ;  /* 0x0000000600057305 */ /* 0x000e62000021f000 */
[----:B--2---:R-:W-:Y:S01]  /*0200*/  IABS R2, R4 ;  /* 0x0000000400027213 */ /* 0x004fe20000000000 */
[----:B------:R-:W-:Y:S02]  /*0210*/  HFMA2 R4, -RZ, RZ, 0, 0 ;  /* 0x00000000ff047431 */ /* 0x000fe400000001ff */
[----:B-1----:R-:W-:-:S04]  /*0220*/  IMAD.MOV R10, RZ, RZ, -R5 ;  /* 0x000000ffff0a7224 */ /* 0x002fc800078e0a05 */
[----:B------:R-:W-:-:S04]  /*0230*/  IMAD R7, R10, R9, RZ ;  /* 0x000000090a077224 */ /* 0x000fc800078e02ff */
[----:B------:R-:W-:Y:S02]  /*0240*/  IMAD.HI.U32 R7, R5, R7, R4 ;  /* 0x0000000705077227 */ /* 0x000fe400078e0004 */
[----:B------:R-:W1:Y:S04]  /*0250*/  LDC.64 R4, c[0x0][0x460] ;  /* 0x00011800ff047b82 */ /* 0x000e680000000a00 */
[----:B------:R-:W-:-:S05]  /*0260*/  IMAD.HI.U32 R7, R7, R2, RZ ;  /* 0x0000000207077227 */ /* 0x000fca00078e00ff */
[----:B------:R-:W-:-:S05]  /*0270*/  IADD3 R0, PT, PT, -R7, RZ, RZ ;  /* 0x000000ff07007210 */ /* 0x000fca0007ffe1ff */
[----:B------:R-:W-:-:S05]  /*0280*/  IMAD R0, R9, R0, R2 ;  /* 0x0000000009007224 */ /* 0x000fca00078e0202 */
[----:B------:R-:W-:Y:S02]  /*0290*/  ISETP.GT.U32.AND P2, PT, R9, R0, PT ;  /* 0x000000000900720c */ /* 0x000fe40003f44070 */
[----:B-1----:R-:W-:-:S04]  /*02a0*/  ISETP.NE.U32.AND P0, PT, R4, RZ, PT ;  /* 0x000000ff0400720c */ /* 0x002fc80003f05070 */
[----:B------:R-:W-:-:S07]  /*02b0*/  ISETP.NE.AND.EX P0, PT, R5, RZ, PT, P0 ;  /* 0x000000ff0500720c */ /* 0x000fce0003f05300 */
[----:B------:R-:W-:Y:S01]  /*02c0*/  @!P2 IMAD.IADD R0, R0, 0x1, -R9 ;  /* 0x000000010000a824 */ /* 0x000fe200078e0a09 */
[----:B------:R-:W-:Y:S02]  /*02d0*/  @!P2 IADD3 R7, PT, PT, R7, 0x1, RZ ;  /* 0x000000010707a810 */ /* 0x000fe40007ffe0ff */
[C---:B------:R-:W-:Y:S02]  /*02e0*/  ISETP.NE.AND P2, PT, R11.reuse, RZ, PT ;  /* 0x000000ff0b00720c */ /* 0x040fe40003f45270 */
[----:B------:R-:W-:Y:S02]  /*02f0*/  ISETP.GE.U32.AND P1, PT, R0, R9, PT ;  /* 0x000000090000720c */ /* 0x000fe40003f26070 */
[----:B------:R-:W-:Y:S01]  /*0300*/  LOP3.LUT R0, R11, UR7, RZ, 0x3c, !PT ;  /* 0x000000070b007c12 */ /* 0x000fe2000f8e3cff */
[----:B------:R-:W1:Y:S03]  /*0310*/  @P0 LDC.64 R2, c[0x0][0x460] ;  /* 0x00011800ff020b82 */ /* 0x000e660000000a00 */
[----:B------:R-:W-:-:S02]  /*0320*/  ISETP.GE.AND P3, PT, R0, RZ, PT ;  /* 0x000000ff0000720c */ /* 0x000fc40003f66270 */
[----:B---3--:R-:W-:-:S05]  /*0330*/  MOV R0, UR5 ;  /* 0x0000000500007c02 */ /* 0x008fca0008000f00 */
[----:B------:R-:W-:-:S05]  /*0340*/  @P1 IADD3 R7, PT, PT, R7, 0x1, RZ ;  /* 0x0000000107071810 */ /* 0x000fca0007ffe0ff */
[----:B------:R-:W-:Y:S01]  /*0350*/  IMAD.MOV.U32 R17, RZ, RZ, R7 ;  /* 0x000000ffff117224 */ /* 0x000fe200078e0007 */
[----:B------:R-:W-:-:S04]  /*0360*/  IABS R7, R0 ;  /* 0x0000000000077213 */ /* 0x000fc80000000000 */
[----:B------:R-:W2:Y:S01]  /*0370*/  I2F.RP R0, R7 ;  /* 0x0000000700007306 */ /* 0x000ea20000209400 */
[----:B------:R-:W-:Y:S02]  /*0380*/  @!P3 IADD3 R17, PT, PT, -R17, RZ, RZ ;  /* 0x000000ff1111b210 */ /* 0x000fe40007ffe1ff */
[----:B------:R-:W-:Y:S02]  /*0390*/  @!P2 LOP3.LUT R17, RZ, R11, RZ, 0x33, !PT ;  /* 0x0000000bff11a212 */ /* 0x000fe400078e33ff */
[----:B------:R-:W-:-:S03]  /*03a0*/  PLOP3.LUT P1, PT, PT, PT, UP0, 0x80, 0x8 ;  /* 0x000000000008781c */ /* 0x000fc60003f2f008 */
[----:B-1----:R-:W-:-:S05]  /*03b0*/  @P0 IMAD.WIDE R2, R17, 0x4, R2 ;  /* 0x0000000411020825 */ /* 0x002fca00078e0202 */
[----:B------:R1:W5:Y:S01]  /*03c0*/  @P0 LDG.E R12, desc[UR36][R2.64] ;  /* 0x00000024020c0981 */ /* 0x000362000c1e1900 */
[----:B------:R-:W0:Y:S01]  /*03d0*/  @!UP0 LDCU UR44, c[0x0][0x40c] ;  /* 0x00008180ff2c87ac */ /* 0x000e220008000800 */
[----:B--2---:R-:W2:Y:S01]  /*03e0*/  MUFU.RCP R0, R0 ;  /* 0x0000000000007308 */ /* 0x004ea20000001000 */
[----:B------:R-:W3:Y:S01]  /*03f0*/  S2UR UR43, SR_CTAID.X ;  /* 0x00000000002b79c3 */ /* 0x000ee20000002500 */
[----:B------:R-:W-:Y:S01]  /*0400*/  BSSY.RECONVERGENT B0, `(.L_x_1984) ;  /* 0x000003a000007945 */ /* 0x000fe20003800200 */
[----:B------:R-:W-:Y:S01]  /*0410*/  UMOV UR38, URZ ;  /* 0x000000ff00267c82 */ /* 0x000fe20008000000 */
[----:B------:R-:W-:Y:S01]  /*0420*/  UIMAD UR45, UR7, UR5, URZ ;  /* 0x00000005072d72a4 */ /* 0x000fe2000f8e02ff */
[----:B------:R-:W-:Y:S02]  /*0430*/  HFMA2 R22, -RZ, RZ, 0, 0 ;  /* 0x00000000ff167431 */ /* 0x000fe400000001ff */
[----:B--2---:R-:W-:-:S04]  /*0440*/  VIADD R6, R0, 0xffffffe ;  /* 0x0ffffffe00067836 */ /* 0x004fc80000000000 */
[----:B-1----:R-:W1:Y:S02]  /*0450*/  F2I.FTZ.U32.TRUNC.NTZ R3, R6 ;  /* 0x0000000600037305 */ /* 0x002e64000021f000 */
[----:B-1----:R-:W-:-:S05]  /*0460*/  IADD3 R2, PT, PT, RZ, -R3, RZ ;  /* 0x80000003ff027210 */ /* 0x002fca0007ffe0ff */
[----:B------:R-:W-:Y:S02]  /*0470*/  IMAD R9, R2, R7, RZ ;  /* 0x0000000702097224 */ /* 0x000fe400078e02ff */
[----:B------:R-:W-:-:S05]  /*0480*/  HFMA2 R2, -RZ, RZ, 0, 0 ;  /* 0x00000000ff027431 */ /* 0x000fca00000001ff */
[----:B------:R-:W-:Y:S01]  /*0490*/  IMAD.HI.U32 R2, R3, R9, R2 ;  /* 0x0000000903027227 */ /* 0x000fe200078e0002 */
[----:B----4-:R-:W-:-:S13]  /*04a0*/  @P1 R2UR UR6, R8 ;  /* 0x00000000080612ca */ /* 0x010fda00000e0000 */
[----:B0-----:R-:W-:Y:S01]  /*04b0*/  @UP0 UIADD3 UR44, UPT, UPT, UR6, UR4, URZ ;  /* 0x00000004062c0290 */ /* 0x001fe2000fffe0ff */
[----:B------:R-:W0:Y:S05]  /*04c0*/  LDCU UR4, c[0x0][0x3e8] ;  /* 0x00007d00ff0477ac */ /* 0x000e2a0008000800 */
[----:B------:R-:W-:Y:S01]  /*04d0*/  IABS R0, UR44 ;  /* 0x0000002c00007c13 */ /* 0x000fe20008000000 */
[----:B------:R-:W3:Y:S04]  /*04e0*/  LDCU UR6, c[0x0][0x3f8] ;  /* 0x00007f00ff0677ac */ /* 0x000ee80008000800 */
[----:B------:R-:W-:Y:S01]  /*04f0*/  IMAD.HI.U32 R2, R2, R0, RZ ;  /* 0x0000000002027227 */ /* 0x000fe200078e00ff */
[----:B------:R-:W-:-:S02]  /*0500*/  UISETP.GE.AND UP2, UPT, UR44, URZ, UPT ;  /* 0x000000ff2c00728c */ /* 0x000fc4000bf46270 */
[----:B------:R-:W-:Y:S01]  /*0510*/  UISETP.NE.AND UP0, UPT, UR5, URZ, UPT ;  /* 0x000000ff0500728c */ /* 0x000fe2000bf05270 */
[----:B------:R-:W-:-:S04]  /*0520*/  IMAD.MOV R2, RZ, RZ, -R2 ;  /* 0x000000ffff027224 */ /* 0x000fc800078e0a02 */
[----:B------:R-:W-:Y:S01]  /*0530*/  IMAD R2, R7, R2, R0 ;  /* 0x0000000207027224 */ /* 0x000fe200078e0200 */
[----:B0-----:R-:W-:-:S04]  /*0540*/  UISETP.NE.AND UP1, UPT, UR4, URZ, UPT ;  /* 0x000000ff0400728c */ /* 0x001fc8000bf25270 */
[----:B------:R-:W-:Y:S01]  /*0550*/  R2UR UR41, R2 ;  /* 0x00000000022972ca */ /* 0x000fe200000e0000 */
[----:B---3--:R-:W-:Y:S01]  /*0560*/  UIMAD UR40, UR7, UR6, UR43 ;  /* 0x00000006072872a4 */ /* 0x008fe2000f8e022b */
[----:B------:R-:W0:Y:S05]  /*0570*/  S2R R2, SR_TID.X ;  /* 0x0000000000027919 */ /* 0x000e2a0000002100 */
[----:B------:R-:W-:Y:S02]  /*0580*/  @UP1 UIMAD UR4, UR7, UR4, URZ ;  /* 0x00000004070412a4 */ /* 0x000fe4000f8e02ff */
[----:B------:R-:W-:Y:S02]  /*0590*/  @!UP1 UIMAD UR42, UR40, 0x30, URZ ;  /* 0x00000030282a98a4 */ /* 0x000fe4000f8e02ff */
[----:B------:R-:W-:-:S02]  /*05a0*/  @UP1 UIMAD UR42, UR43, 0x30, UR4 ;  /* 0x000000302b2a18a4 */ /* 0x000fc4000f8e0204 */
[----:B------:R-:W-:-:S13]  /*05b0*/  ISETP.GT.U32.AND P1, PT, R7, UR41, PT ;  /* 0x0000002907007c0c */ /* 0x000fda000bf24070 */
[----:B------:R-:W-:-:S04]  /*05c0*/  @!P1 IADD3 R0, PT, PT, -R7, UR41, RZ ;  /* 0x0000002907009c10 */ /* 0x000fc8000fffe1ff */
[----:B------:R-:W-:Y:S02]  /*05d0*/  @!P1 R2UR UR41, R0 ;  /* 0x00000000002992ca */ /* 0x000fe400000e0000 */
[----:B------:R-:W-:Y:S02]  /*05e0*/  MOV R0, UR44 ;  /* 0x0000002c00007c02 */ /* 0x000fe40008000f00 */
[----:B0-----:R-:W-:-:S03]  /*05f0*/  SHF.L.U32 R18, R2, 0x1, RZ ;  /* 0x0000000102127819 */ /* 0x001fc600000006ff */
[----:B------:R-:W-:Y:S01]  /*0600*/  VIADD R0, R0, 0x1 ;  /* 0x0000000100007836 */ /* 0x000fe20000000000 */
[----:B------:R-:W-:-:S04]  /*0610*/  IADD3 R15, PT, PT, R18, UR42, RZ ;  /* 0x0000002a120f7c10 */ /* 0x000fc8000fffe0ff */
[----:B------:R-:W-:Y:S02]  /*0620*/  VIADDMNMX R0, R0, -UR5, RZ, !PT ;  /* 0x8000000500007c46 */ /* 0x000fe4000f8001ff */
[----:B------:R-:W-:-:S13]  /*0630*/  ISETP.GT.U32.AND P1, PT, R7, UR41, PT ;  /* 0x0000002907007c0c */ /* 0x000fda000bf24070 */
[----:B------:R-:W-:-:S04]  /*0640*/  @!P1 IADD3 R7, PT, PT, -R7, UR41, RZ ;  /* 0x0000002907079c10 */ /* 0x000fc8000fffe1ff */
[----:B------:R-:W-:Y:S02]  /*0650*/  @!P1 R2UR UR41, R7 ;  /* 0x00000000072992ca */ /* 0x000fe400000e0000 */
[----:B------:R-:W-:-:S11]  /*0660*/  ISETP.GT.U32.AND P1, PT, R2, 0x17, PT ;  /* 0x000000170200780c */ /* 0x000fd60003f24070 */
[----:B------:R-:W-:Y:S02]  /*0670*/  @!UP2 UIADD3 UR41, UPT, UPT, -UR41, URZ, URZ ;  /* 0x000000ff2929a290 */ /* 0x000fe4000fffe1ff */
[----:B------:R-:W-:Y:S01]  /*0680*/  @!UP0 ULOP3.LUT UR41, URZ, UR5, URZ, 0x33, !UPT ;  /* 0x00000005ff298292 */ /* 0x000fe2000f8e33ff */
[----:B------:R-:W-:Y:S11]  /*0690*/  @P1 BRA `(.L_x_1985) ;  /* 0x0000000000401947 */ /* 0x000ff60003800000 */
        /* <DEDUP_REMOVED lines=16> */
.L_x_1985:
[----:B------:R-:W-:Y:S05]  /*07a0*/  BSYNC.RECONVERGENT B0 ;  /* 0x0000000000007941 */ /* 0x000fea0003800200 */
.L_x_1984:
[----:B------:R-:W1:Y:S01]  /*07b0*/  LDCU UR4, c[0x0][0x478] ;  /* 0x00008f00ff0477ac */ /* 0x000e620008000800 */
[----:B------:R-:W-:Y:S01]  /*07c0*/  R2UR UR46, R0 ;  /* 0x00000000002e72ca */ /* 0x000fe200000e0000 */
[----:B------:R-:W-:Y:S01]  /*07d0*/  IMAD.U32 R3, RZ, RZ, UR43 ;  /* 0x0000002bff037e24 */ /* 0x000fe2000f8e00ff */
[----:B-----5:R-:W-:Y:S01]  /*07e0*/  @P0 R2UR UR38, R12 ;  /* 0x000000000c2602ca */ /* 0x020fe200000e0000 */
[----:B------:R-:W-:Y:S01]  /*07f0*/  IMAD R17, R17, UR6, RZ ;  /* 0x0000000611117c24 */ /* 0x000fe2000f8e02ff */
[----:B------:R-:W-:Y:S01]  /*0800*/  MOV R16, UR45 ;  /* 0x0000002d00107c02 */ /* 0x000fe20008000f00 */
[----:B------:R-:W-:-:S03]  /*0810*/  IMAD R3, R3, 0x30, R18 ;  /* 0x0000003003037824 */ /* 0x000fc600078e0212 */
[----:B------:R-:W-:Y:S01]  /*0820*/  SHF.R.S32.HI R16, RZ, 0x1f, R16 ;  /* 0x0000001fff107819 */ /* 0x000fe20000011410 */
[----:B-1----:R-:W-:-:S09]  /*0830*/  UISETP.NE.AND UP0, UPT, UR4, 0x2, UPT ;  /* 0x000000020400788c */ /* 0x002fd2000bf05270 */
        /* <DEDUP_REMOVED lines=13> */
.L_x_1986:
[----:B------:R-:W-:Y:S01]  /*0910*/  BSSY.RECONVERGENT B0, `(.L_x_1987) ;  /* 0x0000006000007945 */ /* 0x000fe20003800200 */
[----:B------:R-:W-:-:S03]  /*0920*/  HFMA2 R0, -RZ, RZ, 0, 0 ;  /* 0x00000000ff007431 */ /* 0x000fc600000001ff */
[----:B------:R-:W-:Y:S05]  /*0930*/  @P1 BRA `(.L_x_1988) ;  /* 0x00000000000c1947 */ /* 0x000fea0003800000 */
[----:B------:R-:W1:Y:S02]  /*0940*/  LDC.64 R6, c[0x0][0x398] ;  /* 0x0000e600ff067b82 */ /* 0x000e640000000a00 */
[----:B-1----:R-:W-:-:S05]  /*0950*/  IMAD.WIDE R6, R15, 0x2, R6 ;  /* 0x000000020f067825 */ /* 0x002fca00078e0206 */
[----:B------:R1:W5:Y:S02]  /*0960*/  LDG.E R0, desc[UR36][R6.64] ;  /* 0x0000002406007981 */ /* 0x000364000c1e1900 */
.L_x_1988:
[----:B------:R-:W-:Y:S05]  /*0970*/  BSYNC.RECONVERGENT B0 ;  /* 0x0000000000007941 */ /* 0x000fea0003800200 */
.L_x_1987:
[----:B-1----:R-:W1:Y:S01]  /*0980*/  LDC.64 R6, c[0x0][0x418] ;  /* 0x00010600ff067b82 */ /* 0x002e620000000a00 */
[----:B------:R-:W2:Y:S01]  /*0990*/  LDCU.64 UR8, c[0x0][0x3a0] ;  /* 0x00007400ff0877ac */ /* 0x000ea20008000a00 */
[----:B------:R-:W-:Y:S01]  /*09a0*/  ISETP.EQ.U32.AND P0, PT, R4, RZ, PT ;  /* 0x000000ff0400720c */ /* 0x000fe20003f02070 */
[----:B------:R-:W-:Y:S01]  /*09b0*/  IMAD.MOV.U32 R19, RZ, RZ, RZ ;  /* 0x000000ffff137224 */ /* 0x000fe200078e00ff */
[----:B------:R-:W3:Y:S01]  /*09c0*/  LDCU.64 UR4, c[0x0][0x390] ;  /* 0x00007200ff0477ac */ /* 0x000ee20008000a00 */
[----:B--2---:R-:W-:Y:S02]  /*09d0*/  ISETP.NE.U32.AND P2, PT, RZ, UR8, PT ;  /* 0x00000008ff007c0c */ /* 0x004fe4000bf45070 */
[----:B---3--:R-:W-:Y:S02]  /*09e0*/  ISETP.NE.U32.AND P1, PT, RZ, UR4, PT ;  /* 0x00000004ff007c0c */ /* 0x008fe4000bf25070 */
[----:B-1----:R-:W-:Y:S02]  /*09f0*/  ISETP.NE.U32.AND P3, PT, R6, RZ, PT ;  /* 0x000000ff0600720c */ /* 0x002fe40003f65070 */
[----:B------:R-:W-:-:S02]  /*0a00*/  R2UR UR10, R7 ;  /* 0x00000000070a72ca */ /* 0x000fc400000e0000 */
[----:B------:R-:W-:Y:S02]  /*0a10*/  ISETP.NE.AND.EX P2, PT, RZ, UR9, PT, P2 ;  /* 0x00000009ff007c0c */ /* 0x000fe4000bf45320 */
[----:B------:R-:W-:Y:S02]  /*0a20*/  ISETP.NE.AND.EX P1, PT, RZ, UR5, PT, P1 ;  /* 0x00000005ff007c0c */ /* 0x000fe4000bf25310 */
[C---:B------:R-:W-:Y:S02]  /*0a30*/  ISETP.GT.U32.OR P2, PT, R2.reuse, 0x17, !P2 ;  /* 0x000000170200780c */ /* 0x040fe40005744470 */
[----:B------:R-:W-:-:S03]  /*0a40*/  ISETP.GT.U32.OR P1, PT, R2, 0x17, !P1 ;  /* 0x000000170200780c */ /* 0x000fc60004f24470 */
[----:B------:R-:W-:Y:S01]  /*0a50*/  VOTEU.ANY UP0, P3 ;  /* 0x0000000000ff7886 */ /* 0x000fe20001800100 */
[----:B------:R-:W-:Y:S01]  /*0a60*/  ISETP.GT.U32.AND P3, PT, R2, 0x1f, PT ;  /* 0x0000001f0200780c */ /* 0x000fe20003f64070 */
[----:B------:R-:W-:-:S03]  /*0a70*/  UISETP.NE.AND.EX UP0, UPT, UR10, URZ, UPT, UP0 ;  /* 0x000000ff0a00728c */ /* 0x000fc6000bf05300 */
[----:B------:R-:W-:-:S03]  /*0a80*/  ISETP.EQ.OR.EX P0, PT, R5, RZ, P3, P0 ;  /* 0x000000ff0500720c */ /* 0x000fc60001f02700 */
[----:B------:R-:W1:Y:S01]  /*0a90*/  @!P2 LDC.64 R6, c[0x0][0x3a0] ;  /* 0x0000e800ff06ab82 */ /* 0x000e620000000a00 */
[----:B------:R-:W-:-:S04]  /*0aa0*/  PLOP3.LUT P3, PT, PT, PT, UP0, 0x80, 0x8 ;  /* 0x000000000008781c */ /* 0x000fc80003f6f008 */
[----:B------:R-:W2:Y:S03]  /*0ab0*/  @UP0 LDCU.64 UR4, c[0x0][0x418] ;  /* 0x00008300ff0407ac */ /* 0x000ea60008000a00 */
[----:B------:R-:W3:Y:S02]  /*0ac0*/  @!P1 LDC.64 R4, c[0x0][0x390] ;  /* 0x0000e400ff049b82 */ /* 0x000ee40000000a00 */
[----:B------:R-:W-:-:S05]  /*0ad0*/  VOTEU.ALL UP1, P0 ;  /* 0x0000000000ff7886 */ /* 0x000fca0000020000 */
[----:B------:R-:W-:Y:S01]  /*0ae0*/  @!UP1 UIMAD UR6, UR38, UR6, URZ ;  /* 0x00000006260692a4 */ /* 0x000fe2000f8e02ff */
[----:B0-----:R-:W0:Y:S05]  /*0af0*/  @!P0 LDC.64 R8, c[0x0][0x450] ;  /* 0x00011400ff088b82 */ /* 0x001e2a0000000a00 */
[----:B------:R-:W-:Y:S01]  /*0b00*/  IMAD.U32 R12, RZ, RZ, UR6 ;  /* 0x00000006ff0c7e24 */ /* 0x000fe2000f8e00ff */
[----:B--2---:R-:W-:Y:S01]  /*0b10*/  @UP0 UIMAD.WIDE.U32 UR4, UR7, 0x4, UR4 ;  /* 0x00000004070408a5 */ /* 0x004fe2000f8e0004 */
[----:B-1----:R-:W-:-:S04]  /*0b20*/  @!P2 IMAD.WIDE.U32 R6, R3, 0x2, R6 ;  /* 0x000000020306a825 */ /* 0x002fc800078e0006 */
[----:B------:R-:W-:Y:S01]  /*0b30*/  @!P0 IMAD R13, R12, 0x30, R3 ;  /* 0x000000300c0d8824 */ /* 0x000fe200078e0203 */
[----:B------:R-:W-:Y:S01]  /*0b40*/  MOV R10, UR4 ;  /* 0x00000004000a7c02 */ /* 0x000fe20008000f00 */
[----:B------:R-:W2:Y:S01]  /*0b50*/  @!P2 LDG.E R19, desc[UR36][R6.64] ;  /* 0x000000240613a981 */ /* 0x000ea2000c1e1900 */
[----:B------:R-:W-:Y:S01]  /*0b60*/  MOV R11, UR5 ;  /* 0x00000005000b7c02 */ /* 0x000fe20008000f00 */
[----:B---3--:R-:W-:Y:S01]  /*0b70*/  @!P1 IMAD.WIDE.U32 R4, R3, 0x2, R4 ;  /* 0x0000000203049825 */ /* 0x008fe200078e0004 */
[----:B------:R-:W-:Y:S01]  /*0b80*/  MOV R3, RZ ;  /* 0x000000ff00037202 */ /* 0x000fe20000000f00 */
[----:B------:R-:W1:Y:S02]  /*0b90*/  LDCU.U8 UR4, c[0x0][0x404] ;  /* 0x00008080ff0477ac */ /* 0x000e640008000000 */
[----:B------:R-:W3:Y:S01]  /*0ba0*/  @P3 LDG.E R10, desc[UR36][R10.64] ;  /* 0x000000240a0a3981 */ /* 0x000ee2000c1e1900 */
[----:B0-----:R-:W-:-:S03]  /*0bb0*/  @!P0 IMAD.WIDE R8, R13, 0x2, R8 ;  /* 0x000000020d088825 */ /* 0x001fc600078e0208 */
[----:B------:R-:W4:Y:S01]  /*0bc0*/  @!P1 LDG.E R3, desc[UR36][R4.64] ;  /* 0x0000002404039981 */ /* 0x000f22000c1e1900 */
[----:B------:R-:W0:Y:S03]  /*0bd0*/  LDC R13, c[0x0][0x400] ;  /* 0x00010000ff0d7b82 */ /* 0x000e260000000800 */
[----:B------:R-:W4:Y:S01]  /*0be0*/  @!P0 LDG.E R8, desc[UR36][R8.64] ;  /* 0x0000002408088981 */ /* 0x000f22000c1e1900 */
[----:B-1----:R-:W-:Y:S01]  /*0bf0*/  ISETP.NE.AND P1, PT, RZ, UR4, PT ;  /* 0x00000004ff007c0c */ /* 0x002fe2000bf25270 */
[----:B------:R-:W-:Y:S01]  /*0c00*/  UMOV UR39, URZ ;  /* 0x000000ff00277c82 */ /* 0x000fe20008000000 */
[----:B------:R-:W-:Y:S02]  /*0c10*/  BSSY.RECONVERGENT B6, `(.L_x_1989) ;  /* 0x00000a8000067945 */ /* 0x000fe40003800200 */
[----:B0-----:R-:W-:Y:S01]  /*0c20*/  ISETP.LT.OR P1, PT, R13, 0x1, P1 ;  /* 0x000000010d00780c */ /* 0x001fe20000f21670 */
[----:B--2--5:R-:W-:Y:S01]  /*0c30*/  HADD2 R19, R0, R19 ;  /* 0x0000001300137230 */ /* 0x024fe20000000000 */
[----:B---3--:R-:W-:Y:S01]  /*0c40*/  @P3 R2UR UR39, R10 ;  /* 0x000000000a2732ca */ /* 0x008fe200000e0000 */
[----:B----4-:R-:W-:-:S02]  /*0c50*/  HFMA2 R22, R22, 1, 1, R3 ;  /* 0x3c003c0016167831 */ /* 0x010fc40000000003 */
[----:B------:R-:W-:-:S08]  /*0c60*/  @!P0 HMUL2 R19, R19, R8 ;  /* 0x0000000813138232 */ /* 0x000fd00000000000 */
[----:B------:R-:W-:Y:S05]  /*0c70*/  @P1 BRA `(.L_x_1990) ;  /* 0x0000000000781947 */ /* 0x000fea0003800000 */
[----:B------:R-:W-:-:S13]  /*0c80*/  ISETP.GE.AND P0, PT, R18, R13, PT ;  /* 0x0000000d1200720c */ /* 0x000fda0003f06270 */
[----:B------:R-:W-:Y:S05]  /*0c90*/  @P0 BRA `(.L_x_1991) ;  /* 0x00000008007c0947 */ /* 0x000fea0003800000 */
[----:B------:R-:W-:Y:S01]  /*0ca0*/  I2FP.F32.U32 R3, R13 ;  /* 0x0000000d00037245 */ /* 0x000fe20000201000 */
[----:B------:R-:W0:Y:S01]  /*0cb0*/  LDCU UR4, c[0x0][0x40c] ;  /* 0x00008180ff0477ac */ /* 0x000e220008000800 */
[----:B------:R-:W-:Y:S01]  /*0cc0*/  I2FP.F32.U32 R0, R18 ;  /* 0x0000001200007245 */ /* 0x000fe20000201000 */
[--C-:B------:R-:W-:Y:S02]  /*0cd0*/  HADD2.F32 R6, -RZ, R19.reuse.H1_H1 ;  /* 0x30000013ff067230 */ /* 0x100fe40000004100 */
[----:B------:R-:W-:Y:S01]  /*0ce0*/  HADD2.F32 R19, -RZ, R19.H0_H0 ;  /* 0x20000013ff137230 */ /* 0x000fe20000004100 */
[----:B------:R-:W1:Y:S01]  /*0cf0*/  MUFU.RCP R3, R3 ;  /* 0x0000000300037308 */ /* 0x000e620000001000 */
[----:B0-----:R-:W-:Y:S01]  /*0d00*/  UIADD3 UR4, UPT, UPT, -UR39, UR4, URZ ;  /* 0x0000000427047290 */ /* 0x001fe2000fffe1ff */
[----:B-1----:R-:W-:Y:S01]  /*0d10*/  FMUL.FTZ R0, R0, R3 ;  /* 0x0000000300007220 */ /* 0x002fe20000410000 */
        /* <DEDUP_REMOVED lines=20> */
.L_x_1990:
        /* <DEDUP_REMOVED lines=12> */
[----:B0-----:R-:W-:Y:S02]  /*0f20*/  HFMA2 R4, -RZ, RZ, 0, 0 ;  /* 0x00000000ff047431 */ /* 0x001fe400000001ff */
[----:B-1----:R-:W-:-:S04]  /*0f30*/  IMAD.MOV R6, RZ, RZ, -R5 ;  /* 0x000000ffff067224 */ /* 0x002fc800078e0a05 */
[----:B------:R-:W-:Y:S01]  /*0f40*/  IMAD R7, R6, R3, RZ ;  /* 0x0000000306077224 */ /* 0x000fe200078e02ff */
[----:B------:R-:W-:-:S03]  /*0f50*/  MOV R6, R8 ;  /* 0x0000000800067202 */ /* 0x000fc60000000f00 */
[----:B------:R-:W-:-:S04]  /*0f60*/  IMAD.HI.U32 R5, R5, R7, R4 ;  /* 0x0000000705057227 */ /* 0x000fc800078e0004 */
[----:B------:R-:W-:Y:S02]  /*0f70*/  IMAD.MOV R7, RZ, RZ, -R9 ;  /* 0x000000ffff077224 */ /* 0x000fe400078e0a09 */
[----:B------:R-:W-:-:S04]  /*0f80*/  IMAD.HI.U32 R24, R5, R6, RZ ;  /* 0x0000000605187227 */ /* 0x000fc800078e00ff */
[----:B------:R-:W-:-:S05]  /*0f90*/  IMAD R0, R24, R7, R6 ;  /* 0x0000000718007224 */ /* 0x000fca00078e0206 */
[----:B------:R-:W-:-:S13]  /*0fa0*/  ISETP.GT.U32.AND P1, PT, R3, R0, PT ;  /* 0x000000000300720c */ /* 0x000fda0003f24070 */
[-C--:B------:R-:W-:Y:S02]  /*0fb0*/  @!P1 IADD3 R0, PT, PT, R0, -R3.reuse, RZ ;  /* 0x8000000300009210 */ /* 0x080fe40007ffe0ff */
[----:B------:R-:W-:Y:S02]  /*0fc0*/  @!P1 IADD3 R24, PT, PT, R24, 0x1, RZ ;  /* 0x0000000118189810 */ /* 0x000fe40007ffe0ff */
[----:B------:R-:W-:Y:S02]  /*0fd0*/  ISETP.GE.U32.AND P0, PT, R0, R3, PT ;  /* 0x000000030000720c */ /* 0x000fe40003f06070 */
[----:B------:R-:W-:Y:S02]  /*0fe0*/  LOP3.LUT R0, R18, R23, RZ, 0x3c, !PT ;  /* 0x0000001712007212 */ /* 0x000fe400078e3cff */
[----:B------:R-:W-:Y:S02]  /*0ff0*/  ISETP.NE.AND P1, PT, R23, RZ, PT ;  /* 0x000000ff1700720c */ /* 0x000fe40003f25270 */
[----:B------:R-:W-:-:S02]  /*1000*/  ISETP.GE.AND P2, PT, R0, RZ, PT ;  /* 0x000000ff0000720c */ /* 0x000fc40003f46270 */
[----:B------:R-:W-:-:S05]  /*1010*/  LOP3.LUT R0, R23, 0x1, RZ, 0xc0, !PT ;  /* 0x0000000117007812 */ /* 0x000fca00078ec0ff */
[----:B------:R-:W-:Y:S01]  /*1020*/  @P0 VIADD R24, R24, 0x1 ;  /* 0x0000000118180836 */ /* 0x000fe20000000000 */
[----:B------:R-:W-:-:S05]  /*1030*/  ISETP.GE.AND P0, PT, R18, R13, PT ;  /* 0x0000000d1200720c */ /* 0x000fca0003f06270 */
[----:B------:R-:W-:Y:S02]  /*1040*/  @!P2 IADD3 R24, PT, PT, -R24, RZ, RZ ;  /* 0x000000ff1818a210 */ /* 0x000fe40007ffe1ff */
        /* <DEDUP_REMOVED lines=15> */
[----:B0-----:R-:W-:Y:S01]  /*1140*/  IMAD.U32 R4, RZ, RZ, UR4 ;  /* 0x00000004ff047e24 */ /* 0x001fe2000f8e00ff */
[----:B------:R-:W-:Y:S02]  /*1150*/  MOV R5, UR5 ;  /* 0x0000000500057c02 */ /* 0x000fe40008000f00 */
[----:B---3--:R-:W-:Y:S01]  /*1160*/  MOV R6, UR6 ;  /* 0x0000000600067c02 */ /* 0x008fe20008000f00 */
[----:B------:R-:W-:Y:S01]  /*1170*/  IMAD.U32 R7, RZ, RZ, UR7 ;  /* 0x00000007ff077e24 */ /* 0x000fe2000f8e00ff */
[----:B----4-:R-:W-:-:S02]  /*1180*/  MOV R10, UR8 ;  /* 0x00000008000a7c02 */ /* 0x010fc40008000f00 */
[----:B-1----:R-:W-:-:S07]  /*1190*/  MOV R11, UR9 ;  /* 0x00000009000b7c02 */ /* 0x002fce0008000f00 */
[----:B------:R-:W-:-:S07]  /*11a0*/  LEPC R20, `(.L_x_1992) ;  /* 0x000000001014794e */ /* 0x000fce0000000000 */
[----:B--2---:R-:W-:Y:S05]  /*11b0*/  CALL.ABS.NOINC R14 ;  /* 0x000000000e007343 */ /* 0x004fea0003c00000 */
.L_x_1992:
[----:B------:R-:W0:Y:S01]  /*11c0*/  S2R R3, SR_CgaCtaId ;  /* 0x0000000000037919 */ /* 0x000e220000008800 */
[----:B------:R-:W1:Y:S01]  /*11d0*/  LDC R7, c[0x0][0x400] ;  /* 0x00010000ff077b82 */ /* 0x000e620000000800 */
[----:B------:R-:W-:Y:S01]  /*11e0*/  ISETP.NE.AND P6, PT, R26, RZ, PT ;  /* 0x000000ff1a00720c */ /* 0x000fe20003fc5270 */
[----:B------:R-:W-:Y:S05]  /*11f0*/  WARPSYNC.ALL ;  /* 0x0000000000007948 */ /* 0x000fea0003800000 */
[----:B------:R-:W-:-:S05]  /*1200*/  MOV R0, 0x400 ;  /* 0x0000040000007802 */ /* 0x000fca0000000f00 */
[----:B------:R-:W-:Y:S02]  /*1210*/  VIADD R0, R0, 0xa0 ;  /* 0x000000a000007836 */ /* 0x000fe40000000000 */
[----:B------:R-:W-:-:S03]  /*1220*/  @!P6 IMAD R4, R23, R24, R25 ;  /* 0x000000181704e224 */ /* 0x000fc600078e0219 */
[----:B0-----:R-:W-:-:S04]  /*1230*/  LEA R0, R3, R0, 0x18 ;  /* 0x0000000003007211 */ /* 0x001fc800078ec0ff */
[-C--:B-1----:R-:W-:Y:S02]  /*1240*/  LEA R3, R7, R0.reuse, 0x1 ;  /* 0x0000000007037211 */ /* 0x082fe400078e08ff */
[----:B------:R-:W-:-:S03]  /*1250*/  @!P6 LEA R5, R4, R0, 0x1 ;  /* 0x000000000405e211 */ /* 0x000fc600078e08ff */
[----:B------:R-:W-:Y:S02]  /*1260*/  @!P6 IMAD R4, R4, 0x2, R3 ;  /* 0x000000020404e824 */ /* 0x000fe400078e0203 */
[----:B------:R-:W-:Y:S04]  /*1270*/  @!P6 STS [R5], R22 ;  /* 0x000000160500e388 */ /* 0x000fe80000000800 */
[----:B------:R0:W-:Y:S02]  /*1280*/  @!P6 STS [R4], R19 ;  /* 0x000000130400e388 */ /* 0x0001e40000000800 */
[----:B0-----:R-:W-:Y:S01]  /*1290*/  SHF.R.S32.HI R4, RZ, 0x1f, R7 ;  /* 0x0000001fff047819 */ /* 0x001fe20000011407 */
[----:B------:R-:W-:Y:S03]  /*12a0*/  BAR.SYNC.DEFER_BLOCKING 0x0 ;  /* 0x0000000000007b1d */ /* 0x000fe60000010000 */
[----:B------:R-:W-:-:S03]  /*12b0*/  LEA.HI R4, R4, R7, RZ, 0x2 ;  /* 0x0000000704047211 */ /* 0x000fc600078f10ff */
[----:B------:R-:W-:Y:S04]  /*12c0*/  BSSY.RECONVERGENT B0, `(.L_x_1993) ;  /* 0x0000035000007945 */ /* 0x000fe80003800200 */
[----:B------:R-:W-:Y:S05]  /*12d0*/  @P6 BRA `(.L_x_1994) ;  /* 0x0000000000cc6947 */ /* 0x000fea0003800000 */
        /* <DEDUP_REMOVED lines=23> */
[----:B------:R-:W-:Y:S01]  /*1450*/  HADD2.F32 R19, -RZ, R19.H0_H0 ;  /* 0x20000013ff137230 */ /* 0x000fe20000004100 */
[----:B0-----:R-:W-:Y:S01]  /*1460*/  UIADD3 UR4, UPT, UPT, -UR39, UR4, URZ ;  /* 0x0000000427047290 */ /* 0x001fe2000fffe1ff */
[----:B-1----:R-:W-:-:S05]  /*1470*/  FMUL.FTZ R4, R4, R5 ;  /* 0x0000000504047220 */ /* 0x002fca0000410000 */
[----:B------:R-:W-:Y:S01]  /*1480*/  I2FP.F32.S32 R7, UR4 ;  /* 0x0000000400077c45 */ /* 0x000fe20008201400 */
[----:B------:R-:W-:-:S06]  /*1490*/  FMUL.FTZ R4, R4, 13.28771209716796875 ;  /* 0x41549a7804047820 */ /* 0x000fcc0000410000 */
[----:B------:R-:W0:Y:S02]  /*14a0*/  MUFU.EX2 R4, -R4 ;  /* 0x8000000400047308 */ /* 0x000e240000000800 */
[----:B0-----:R-:W-:Y:S01]  /*14b0*/  FMUL.FTZ R6, R7, R4 ;  /* 0x0000000407067220 */ /* 0x001fe20000410000 */
[----:B------:R-:W-:-:S03]  /*14c0*/  HADD2.F32 R7, -RZ, R22.H1_H1 ;  /* 0x30000016ff077230 */ /* 0x000fc60000004100 */
        /* <DEDUP_REMOVED lines=13> */
.L_x_1996:
[----:B------:R-:W-:Y:S05]  /*15a0*/  BSYNC.RECONVERGENT B1 ;  /* 0x0000000000017941 */ /* 0x000fea0003800200 */
.L_x_1995:
[----:B------:R-:W-:Y:S01]  /*15b0*/  PRMT R4, R19, 0x7632, R4 ;  /* 0x0000763213047816 */ /* 0x000fe20000000004 */
[----:B------:R0:W-:Y:S01]  /*15c0*/  STS.U16 [R14], R19 ;  /* 0x000000130e007388 */ /* 0x0001e20000000400 */
[----:B------:R-:W-:-:S03]  /*15d0*/  PRMT R6, R22, 0x7632, R6 ;  /* 0x0000763216067816 */ /* 0x000fc60000000006 */
[----:B------:R0:W-:Y:S04]  /*15e0*/  STS.U16 [R13], R4 ;  /* 0x000000040d007388 */ /* 0x0001e80000000400 */
[----:B------:R0:W-:Y:S04]  /*15f0*/  STS.U16 [R11], R22 ;  /* 0x000000160b007388 */ /* 0x0001e80000000400 */
[----:B------:R0:W-:Y:S02]  /*1600*/  STS.U16 [R12], R6 ;  /* 0x000000060c007388 */ /* 0x0001e40000000400 */
.L_x_1994:
[----:B------:R-:W-:Y:S05]  /*1610*/  BSYNC.RECONVERGENT B0 ;  /* 0x0000000000007941 */ /* 0x000fea0003800200 */
.L_x_1993:
[----:B------:R-:W-:Y:S01]  /*1620*/  BAR.SYNC.DEFER_BLOCKING 0x0 ;  /* 0x0000000000007b1d */ /* 0x000fe20000010000 */
[----:B------:R-:W-:-:S04]  /*1630*/  @!P6 IMAD R23, R23, R24, R25 ;  /* 0x000000181717e224 */ /* 0x000fc800078e0219 */
[C---:B------:R-:W-:Y:S01]  /*1640*/  @!P6 IMAD R0, R23.reuse, 0x2, R0 ;  /* 0x000000021700e824 */ /* 0x040fe200078e0200 */
[----:B------:R-:W-:-:S04]  /*1650*/  @!P6 LEA R3, R23, R3, 0x1 ;  /* 0x000000031703e211 */ /* 0x000fc800078e08ff */
[----:B0-----:R0:W1:Y:S04]  /*1660*/  @!P6 LDS R22, [R0] ;  /* 0x000000000016e984 */ /* 0x0010680000000800 */
[----:B------:R0:W2:Y:S01]  /*1670*/  @!P6 LDS R19, [R3] ;  /* 0x000000000313e984 */ /* 0x0000a20000000800 */
[----:B------:R-:W-:Y:S06]  /*1680*/  BAR.SYNC.DEFER_BLOCKING 0x0 ;  /* 0x0000000000007b1d */ /* 0x000fec0000010000 */
.L_x_1991:
[----:B------:R-:W-:Y:S05]  /*1690*/  BSYNC.RECONVERGENT B6 ;  /* 0x0000000000067941 */ /* 0x000fea0003800200 */
.L_x_1989:
[----:B------:R-:W-:Y:S02]  /*16a0*/  ISETP.GT.U32.AND P0, PT, R2, 0x1f, PT ;  /* 0x0000001f0200780c */ /* 0x000fe40003f04070 */
[----:B0-----:R-:W-:-:S11]  /*16b0*/  MOV R0, 0xff7fffff ;  /* 0xff7fffff00007802 */ /* 0x001fd60000000f00 */
[----:B------:R-:W-:Y:S05]  /*16c0*/  @P0 BRA `(.L_x_1997) ;  /* 0x0000000400000947 */ /* 0x000fea0003800000 */
[----:B------:R-:W0:Y:S01]  /*16d0*/  S2R R4, SR_CgaCtaId ;  /* 0x0000000000047919 */ /* 0x000e220000008800 */
[----:B------:R-:W-:Y:S01]  /*16e0*/  MOV R9, 0x400 ;  /* 0x0000040000097802 */ /* 0x000fe20000000f00 */
[----:B------:R-:W-:Y:S01]  /*16f0*/  BSSY.RECONVERGENT B0, `(.L_x_1998) ;  /* 0x0000016000007945 */ /* 0x000fe20003800200 */
[----:B------:R-:W-:-:S03]  /*1700*/  ISETP.GT.U32.AND P0, PT, R2, 0x17, PT ;  /* 0x000000170200780c */ /* 0x000fc60003f04070 */
[----:B------:R-:W-:-:S05]  /*1710*/  VIADD R3, R9, 0x20 ;  /* 0x0000002009037836 */ /* 0x000fca0000000000 */
[----:B0-----:R-:W-:Y:S01]  /*1720*/  LEA R3, R4, R3, 0x18 ;  /* 0x0000000304037211 */ /* 0x001fe200078ec0ff */
[----:B-12---:R-:W-:-:S03]  /*1730*/  HMUL2 R4, R22, R19 ;  /* 0x0000001316047232 */ /* 0x006fc60000000000 */
[----:B------:R-:W-:Y:S02]  /*1740*/  LEA R3, R2, R3, 0x2 ;  /* 0x0000000302037211 */ /* 0x000fe400078e10ff */
[--C-:B------:R-:W-:Y:S02]  /*1750*/  HADD2.F32 R13, -RZ, R4.reuse.H0_H0 ;  /* 0x20000004ff0d7230 */ /* 0x100fe40000004100 */
[----:B------:R-:W-:Y:S01]  /*1760*/  HADD2.F32 R6, -RZ, R4.H1_H1 ;  /* 0x30000004ff067230 */ /* 0x000fe20000004100 */
[----:B------:R0:W-:Y:S01]  /*1770*/  STS [R3], R22 ;  /* 0x0000001603007388 */ /* 0x0001e20000000800 */
[----:B------:R-:W-:Y:S05]  /*1780*/  @P0 BRA `(.L_x_1999) ;  /* 0x0000000000300947 */ /* 0x000fea0003800000 */
[----:B------:R-:W1:Y:S01]  /*1790*/  LDCU UR5, c[0x0][0x3f4] ;  /* 0x00007e80ff0577ac */ /* 0x000e620008000800 */
[----:B------:R-:W2:Y:S01]  /*17a0*/  LDC.64 R4, c[0x0][0x3b8] ;  /* 0x0000ee00ff047b82 */ /* 0x000ea20000000a00 */
[----:B------:R-:W-:Y:S02]  /*17b0*/  LOP3.LUT R18, R18, 0x6, RZ, 0xc0, !PT ;  /* 0x0000000612127812 */ /* 0x000fe400078ec0ff */
[----:B0-----:R-:W-:Y:S01]  /*17c0*/  SHF.R.U32.HI R3, RZ, 0x2, R2 ;  /* 0x00000002ff037819 */ /* 0x001fe20000011602 */
[----:B-1----:R-:W-:Y:S02]  /*17d0*/  UIMAD UR4, UR40, UR5, URZ ;  /* 0x00000005280472a4 */ /* 0x002fe4000f8e02ff */
[----:B------:R-:W-:-:S04]  /*17e0*/  MOV R8, UR5 ;  /* 0x0000000500087c02 */ /* 0x000fc80008000f00 */
[----:B------:R-:W-:Y:S02]  /*17f0*/  IMAD.U32 R7, RZ, RZ, UR4 ;  /* 0x00000004ff077e24 */ /* 0x000fe4000f8e00ff */
[----:B------:R-:W-:Y:S02]  /*1800*/  IMAD R3, R3, R8, UR41 ;  /* 0x0000002903037e24 */ /* 0x000fe4000f8e0208 */
[----:B------:R-:W-:-:S05]  /*1810*/  IMAD R18, R7, 0x30, R18 ;  /* 0x0000003007127824 */ /* 0x000fca00078e0212 */
[----:B------:R-:W-:-:S05]  /*1820*/  LEA R3, R3, R18, 0x3 ;  /* 0x0000001203037211 */ /* 0x000fca00078e18ff */
[----:B--2---:R-:W-:-:S05]  /*1830*/  IMAD.WIDE R4, R3, 0x2, R4 ;  /* 0x0000000203047825 */ /* 0x004fca00078e0204 */
[----:B------:R1:W-:Y:S02]  /*1840*/  STG.E desc[UR36][R4.64], R19 ;  /* 0x0000001304007986 */ /* 0x0003e4000c101924 */
.L_x_1999:
[----:B------:R-:W-:Y:S05]  /*1850*/  BSYNC.RECONVERGENT B0 ;  /* 0x0000000000007941 */ /* 0x000fea0003800200 */
.L_x_1998:
[----:B------:R-:W-:Y:S01]  /*1860*/  UMOV UR4, 0xffffffff ;  /* 0xffffffff00047882 */ /* 0x000fe20000000000 */
[----:B------:R-:W-:Y:S02]  /*1870*/  FADD.FTZ R13, R13, R6 ;  /* 0x000000060d0d7221 */ /* 0x000fe40000010000 */
        /* <DEDUP_REMOVED lines=10> */
.L_x_2079:
        /* <DEDUP_REMOVED lines=9> */
[----:B------:R-:W-:-:S04]  /*19b0*/  @UP0 UIADD3 UR6, UPT, UPT, -UR39, UR44, URZ ;  /* 0x0000002c27060290 */ /* 0x000fc8000fffe1ff */
[----:B-1----:R-:W-:-:S04]  /*19c0*/  @UP0 UIMAD UR7, UR43, UR8, UR6 ;  /* 0x000000082b0702a4 */ /* 0x002fc8000f8e0206 */
[----:B------:R-:W-:-:S04]  /*19d0*/  @UP0 UIMAD UR7, UR7, UR8, UR6 ;  /* 0x00000008070702a4 */ /* 0x000fc8000f8e0206 */
[----:B--2---:R-:W-:-:S06]  /*19e0*/  @UP0 UIMAD.WIDE UR4, UR7, 0x2, UR4 ;  /* 0x00000002070408a5 */ /* 0x004fcc000f8e0204 */
[----:B------:R-:W-:Y:S01]  /*19f0*/  MOV R4, UR4 ;  /* 0x0000000400047c02 */ /* 0x000fe20008000f00 */
[----:B------:R-:W-:Y:S01]  /*1a00*/  IMAD.U32 R5, RZ, RZ, UR5 ;  /* 0x00000005ff057e24 */ /* 0x000fe2000f8e00ff */
[----:B------:R-:W1:Y:S01]  /*1a10*/  S2UR UR6, SR_CgaCtaId ;  /* 0x00000000000679c3 */ /* 0x000e620000008800 */
[----:B------:R-:W2:Y:S03]  /*1a20*/  LDCU UR7, c[0x0][0x410] ;  /* 0x00008200ff0777ac */ /* 0x000ea60008000800 */
[----:B------:R-:W3:Y:S01]  /*1a30*/  @P0 LDG.E.U16 R4, desc[UR36][R4.64] ;  /* 0x0000002404040981 */ /* 0x000ee2000c1e1500 */
[----:B------:R-:W-:Y:S01]  /*1a40*/  R2UR UR5, R9 ;  /* 0x00000000090572ca */ /* 0x000fe200000e0000 */
[----:B------:R-:W-:-:S12]  /*1a50*/  UIADD3 UR4, UPT, UPT, -UR46, UR44, URZ ;  /* 0x0000002c2e047290 */ /* 0x000fd8000fffe1ff */
[----:B------:R-:W-:Y:S01]  /*1a60*/  UIADD3 UR5, UPT, UPT, UR5, 0xa0, URZ ;  /* 0x000000a005057890 */ /* 0x000fe2000fffe0ff */
[----:B--2---:R-:W-:-:S03]  /*1a70*/  FMUL.FTZ R0, R14, UR7 ;  /* 0x000000070e007c20 */ /* 0x004fc60008410000 */
[----:B-1----:R-:W-:-:S04]  /*1a80*/  ULEA UR5, UR6, UR5, 0x18 ;  /* 0x0000000506057291 */ /* 0x002fc8000f8ec0ff */
[----:B------:R-:W-:Y:S01]  /*1a90*/  ULEA UR4, UR4, UR5, 0x2 ;  /* 0x0000000504047291 */ /* 0x000fe2000f8e10ff */
[----:B---3--:R-:W-:-:S05]  /*1aa0*/  @P0 HADD2.F32 R3, -RZ, R4.H0_H0 ;  /* 0x20000004ff030230 */ /* 0x008fca0000004100 */
[----:B------:R-:W-:-:S05]  /*1ab0*/  @P0 FADD.FTZ R0, R0, R3 ;  /* 0x0000000300000221 */ /* 0x000fca0000010000 */
[----:B------:R3:W-:Y:S02]  /*1ac0*/  STS [UR4], R0 ;  /* 0x00000000ff007988 */ /* 0x0007e40008000804 */
.L_x_1997:
[----:B------:R-:W-:Y:S05]  /*1ad0*/  WARPSYNC.ALL ;  /* 0x0000000000007948 */ /* 0x000fea0003800000 */
[----:B------:R-:W-:Y:S01]  /*1ae0*/  UIADD3 UR8, UPT, UPT, -UR46, UR44, URZ ;  /* 0x0000002c2e087290 */ /* 0x000fe2000fffe1ff */
[----:B0-----:R-:W0:Y:S01]  /*1af0*/  LDC.64 R6, c[0x0][0x3f0] ;  /* 0x0000fc00ff067b82 */ /* 0x001e220000000a00 */
[----:B------:R-:W-:Y:S01]  /*1b00*/  SHF.R.U32.HI R11, RZ, 0x1, R2 ;  /* 0x00000001ff0b7819 */ /* 0x000fe20000011602 */
[----:B------:R-:W-:Y:S01]  /*1b10*/  UMOV UR7, 0x400 ;  /* 0x0000040000077882 */ /* 0x000fe20000000000 */
[----:B------:R-:W-:Y:S01]  /*1b20*/  UIADD3 UR4, UPT, UPT, UR8, 0xf, URZ ;  /* 0x0000000f08047890 */ /* 0x000fe2000fffe0ff */
[C---:B------:R-:W-:Y:S01]  /*1b30*/  SHF.L.U32 R4, R2.reuse, 0x3, RZ ;  /* 0x0000000302047819 */ /* 0x040fe200000006ff */
[----:B------:R-:W4:Y:S01]  /*1b40*/  LDCU UR20, c[0x0][0x410] ;  /* 0x00008200ff1477ac */ /* 0x000f220008000800 */
[----:B------:R-:W-:Y:S01]  /*1b50*/  BSSY B0, `(.L_x_2001) ;  /* 0x00000f9000007945 */ /* 0x000fe20003800000 */
[----:B------:R-:W-:Y:S01]  /*1b60*/  SHF.L.U32 R3, R2, 0x2, RZ ;  /* 0x0000000202037819 */ /* 0x000fe200000006ff */
[----:B------:R-:W5:Y:S01]  /*1b70*/  S2UR UR9, SR_CgaCtaId ;  /* 0x00000000000979c3 */ /* 0x000f620000008800 */
[----:B------:R-:W-:Y:S01]  /*1b80*/  USHF.R.S32.HI UR5, URZ, 0x1f, UR4 ;  /* 0x0000001fff057899 */ /* 0x000fe20008011404 */
[----:B------:R-:W0:Y:S03]  /*1b90*/  LDCU.64 UR10, c[0x0][0x3c8] ;  /* 0x00007900ff0a77ac */ /* 0x000e260008000a00 */
[----:B------:R-:W-:-:S02]  /*1ba0*/  ULEA.HI UR5, UR5, UR4, URZ, 0x4 ;  /* 0x0000000405057291 */ /* 0x000fc4000f8f20ff */
[----:B------:R-:W-:Y:S02]  /*1bb0*/  UIADD3 UR4, UPT, UPT, UR7, 0x20, URZ ;  /* 0x0000002007047890 */ /* 0x000fe4000fffe0ff */
[----:B------:R-:W-:Y:S01]  /*1bc0*/  ULOP3.LUT UR5, UR5, 0xfffffff0, URZ, 0xc0, !UPT ;  /* 0xfffffff005057892 */ /* 0x000fe2000f8ec0ff */
[----:B------:R-:W0:Y:S02]  /*1bd0*/  LDCU.64 UR12, c[0x0][0x438] ;  /* 0x00008700ff0c77ac */ /* 0x000e240008000a00 */
[----:B0-----:R-:W-:Y:S01]  /*1be0*/  IMAD R10, R17, R6, UR43 ;  /* 0x0000002b110a7e24 */ /* 0x001fe2000f8e0206 */
[----:B------:R-:W-:Y:S02]  /*1bf0*/  BAR.SYNC.DEFER_BLOCKING 0x0 ;  /* 0x0000000000007b1d */ /* 0x000fe40000010000 */
[----:B------:R-:W-:Y:S02]  /*1c00*/  ISETP.GE.AND P0, PT, R11, UR5, PT ;  /* 0x000000050b007c0c */ /* 0x000fe4000bf06270 */
[----:B------:R-:W-:Y:S01]  /*1c10*/  LOP3.LUT R6, R4, 0x8, RZ, 0xc0, !PT ;  /* 0x0000000804067812 */ /* 0x000fe200078ec0ff */
[----:B------:R-:W-:Y:S01]  /*1c20*/  IMAD R10, R10, 0x30, RZ ;  /* 0x000000300a0a7824 */ /* 0x000fe200078e02ff */
[----:B------:R-:W0:Y:S01]  /*1c30*/  LDCU.64 UR14, c[0x0][0x448] ;  /* 0x00008900ff0e77ac */ /* 0x000e220008000a00 */
[----:B-----5:R-:W-:-:S08]  /*1c40*/  ULEA UR6, UR9, UR4, 0x18 ;  /* 0x0000000409067291 */ /* 0x020fd0000f8ec0ff */
[----:B----4-:R-:W-:Y:S05]  /*1c50*/  @P0 BRA `(.L_x_2002) ;  /* 0x0000000c00a00947 */ /* 0x010fea0003800000 */
[----:B------:R-:W4:Y:S01]  /*1c60*/  LDCU.64 UR16, c[0x0][0x420] ;  /* 0x00008400ff1077ac */ /* 0x000f220008000a00 */
[----:B------:R-:W-:Y:S01]  /*1c70*/  VIADD R5, R11, UR46 ;  /* 0x0000002e0b057c36 */ /* 0x000fe20008000000 */
[----:B------:R-:W-:Y:S01]  /*1c80*/  LOP3.LUT R4, R3, 0x4, RZ, 0xc0, !PT ;  /* 0x0000000403047812 */ /* 0x000fe200078ec0ff */
[----:B------:R-:W0:Y:S01]  /*1c90*/  LDS.64 R20, [R6+UR6] ;  /* 0x0000000606147984 */ /* 0x000e220008000a00 */
[----:B------:R-:W5:Y:S01]  /*1ca0*/  LDCU UR19, c[0x0][0x440] ;  /* 0x00008800ff1377ac */ /* 0x000f620008000800 */
[-C--:B------:R-:W-:Y:S01]  /*1cb0*/  IABS R9, R7.reuse ;  /* 0x0000000700097213 */ /* 0x080fe20000000000 */
[----:B------:R-:W-:Y:S01]  /*1cc0*/  IMAD R3, R7, 0x30, RZ ;  /* 0x0000003007037824 */ /* 0x000fe200078e02ff */
[----:B-1----:R-:W1:Y:S01]  /*1cd0*/  LDS.64 R22, [R6+UR6+0x10] ;  /* 0x0000100606167984 */ /* 0x002e620008000a00 */
[----:B------:R-:W2:Y:S01]  /*1ce0*/  LDCU UR18, c[0x0][0x3f8] ;  /* 0x00007f00ff1277ac */ /* 0x000ea20008000800 */
[----:B------:R-:W-:Y:S02]  /*1cf0*/  IMAD R4, R10, R7, R4 ;  /* 0x000000070a047224 */ /* 0x000fe400078e0204 */
[----:B------:R-:W0:Y:S01]  /*1d00*/  LDS.64 R24, [R6+UR6+0x20] ;  /* 0x0000200606187984 */ /* 0x000e220008000a00 */
[----:B------:R-:W-:-:S03]  /*1d10*/  UIADD3 UR4, UPT, UPT, UR7, 0xa0, URZ ;  /* 0x000000a007047890 */ /* 0x000fc6000fffe0ff */
[----:B------:R-:W0:Y:S01]  /*1d20*/  LDS.64 R26, [R6+UR6+0x30] ;  /* 0x00003006061a7984 */ /* 0x000e220008000a00 */
[----:B------:R-:W-:Y:S01]  /*1d30*/  ULEA UR4, UR9, UR4, 0x18 ;  /* 0x0000000409047291 */ /* 0x000fe2000f8ec0ff */
[----:B----4-:R-:W-:Y:S02]  /*1d40*/  MOV R8, UR16 ;  /* 0x0000001000087c02 */ /* 0x010fe40008000f00 */
[----:B------:R-:W4:Y:S01]  /*1d50*/  LDS.64 R28, [R6+UR6+0x40] ;  /* 0x00004006061c7984 */ /* 0x000f220008000a00 */
[----:B------:R-:W-:Y:S01]  /*1d60*/  ISETP.NE.U32.AND P0, PT, RZ, UR16, PT ;  /* 0x00000010ff007c0c */ /* 0x000fe2000bf05070 */
[----:B-----5:R-:W-:Y:S02]  /*1d70*/  UIMAD UR5, UR43, UR19, UR44 ;  /* 0x000000132b0572a4 */ /* 0x020fe4000f8e022c */
[----:B------:R-:W0:Y:S01]  /*1d80*/  LDS.64 R30, [R6+UR6+0x50] ;  /* 0x00005006061e7984 */ /* 0x000e220008000a00 */
[----:B------:R-:W-:Y:S02]  /*1d90*/  MOV R12, UR19 ;  /* 0x00000013000c7c02 */ /* 0x000fe40008000f00 */
[----:B------:R-:W-:Y:S01]  /*1da0*/  ISETP.NE.AND.EX P0, PT, RZ, UR17, PT, P0 ;  /* 0x00000011ff007c0c */ /* 0x000fe2000bf05300 */
[----:B------:R-:W0:Y:S02]  /*1db0*/  LDS.64 R32, [R6+UR6+0x60] ;  /* 0x0000600606207984 */ /* 0x000e240008000a00 */
[----:B------:R-:W-:-:S02]  /*1dc0*/  IMAD R17, R12, UR5, R5 ;  /* 0x000000050c117c24 */ /* 0x000fc4000f8e0205 */
[----:B------:R5:W0:Y:S02]  /*1dd0*/  LDS.64 R34, [R6+UR6+0x70] ;  /* 0x0000700606227984 */ /* 0x000a240008000a00 */
[----:B-----5:R-:W-:Y:S01]  /*1de0*/  IADD3 R6, P1, P2, R8, UR45, R5 ;  /* 0x0000002d08067c10 */ /* 0x020fe2000fa3e005 */
[----:B------:R-:W-:Y:S02]  /*1df0*/  IMAD.MOV.U32 R8, RZ, RZ, R9 ;  /* 0x000000ffff087224 */ /* 0x000fe400078e0009 */
[----:B--2---:R-:W-:Y:S01]  /*1e00*/  IMAD R9, R3, UR18, RZ ;  /* 0x0000001203097c24 */ /* 0x004fe2000f8e02ff */
[----:B------:R-:W-:Y:S02]  /*1e10*/  IADD3.X R7, PT, PT, R16, UR17, RZ, P1, P2 ;  /* 0x0000001110077c10 */ /* 0x000fe40008fe44ff */
[----:B------:R-:W-:-:S07]  /*1e20*/  LEA R16, R11, UR4, 0x2 ;  /* 0x000000040b107c11 */ /* 0x000fce000f8e10ff */
.L_x_2006:
[----:B------:R-:W2:Y:S01]  /*1e30*/  I2F.RP R11, R8 ;  /* 0x00000008000b7306 */ /* 0x000ea20000209400 */
[----:B------:R-:W5:Y:S01]  /*1e40*/  LDC R50, c[0x0][0x3f4] ;  /* 0x0000fd00ff327b82 */ /* 0x000f620000000800 */
[----:B------:R-:W-:Y:S01]  /*1e50*/  IMAD.MOV.U32 R12, RZ, RZ, RZ ;  /* 0x000000ffff0c7224 */ /* 0x000fe200078e00ff */
[----:B------:R-:W-:Y:S02]  /*1e60*/  IABS R14, R5 ;  /* 0x00000005000e7213 */ /* 0x000fe40000000000 */
[----:B------:R-:W-:-:S03]  /*1e70*/  ISETP.GE.AND P2, PT, R5, RZ, PT ;  /* 0x000000ff0500720c */ /* 0x000fc60003f46270 */
[----:B--2---:R-:W2:Y:S01]  /*1e80*/  MUFU.RCP R11, R11 ;  /* 0x0000000b000b7308 */ /* 0x004ea20000001000 */
[----:B-----5:R-:W-:Y:S02]  /*1e90*/  ISETP.NE.AND P3, PT, R50, RZ, PT ;  /* 0x000000ff3200720c */ /* 0x020fe40003f65270 */
[----:B0-2---:R-:W-:-:S06]  /*1ea0*/  IADD3 R13, PT, PT, R11, 0xffffffe, RZ ;  /* 0x0ffffffe0b0d7810 */ /* 0x005fcc0007ffe0ff */
[----:B------:R-:W2:Y:S02]  /*1eb0*/  F2I.FTZ.U32.TRUNC.NTZ R13, R13 ;  /* 0x0000000d000d7305 */ /* 0x000ea4000021f000 */
[----:B--2---:R-:W-:-:S05]  /*1ec0*/  IADD3 R15, PT, PT, RZ, -R13, RZ ;  /* 0x8000000dff0f7210 */ /* 0x004fca0007ffe0ff */
[----:B------:R-:W-:-:S04]  /*1ed0*/  IMAD R15, R15, R8, RZ ;  /* 0x000000080f0f7224 */ /* 0x000fc800078e02ff */
[----:B------:R-:W-:Y:S01]  /*1ee0*/  IMAD.HI.U32 R15, R13, R15, R12 ;  /* 0x0000000f0d0f7227 */ /* 0x000fe200078e000c */
[----:B------:R-:W-:Y:S02]  /*1ef0*/  MOV R12, R14 ;  /* 0x0000000e000c7202 */ /* 0x000fe40000000f00 */
[----:B------:R-:W-:-:S03]  /*1f00*/  IABS R14, R50 ;  /* 0x00000032000e7213 */ /* 0x000fc60000000000 */
[----:B------:R-:W-:-:S05]  /*1f10*/  IMAD.HI.U32 R11, R15, R12, RZ ;  /* 0x0000000c0f0b7227 */ /* 0x000fca00078e00ff */
[----:B------:R-:W-:-:S05]  /*1f20*/  IADD3 R11, PT, PT, -R11, RZ, RZ ;  /* 0x000000ff0b0b7210 */ /* 0x000fca0007ffe1ff */
[----:B------:R-:W-:Y:S01]  /*1f30*/  IMAD R11, R14, R11, R12 ;  /* 0x0000000b0e0b7224 */ /* 0x000fe200078e020c */
[----:B------:R-:W-:-:S04]  /*1f40*/  MOV R12, UR45 ;  /* 0x0000002d000c7c02 */ /* 0x000fc80008000f00 */
[----:B------:R-:W-:Y:S02]  /*1f50*/  ISETP.GT.U32.AND P1, PT, R8, R11, PT ;  /* 0x0000000b0800720c */ /* 0x000fe40003f24070 */
[----:B------:R-:W-:-:S11]  /*1f60*/  SHF.R.S32.HI R12, RZ, 0x1f, R12 ;  /* 0x0000001fff0c7819 */ /* 0x000fd6000001140c */
[----:B------:R-:W-:-:S05]  /*1f70*/  @!P1 IMAD.IADD R11, R11, 0x1, -R14 ;  /* 0x000000010b0b9824 */ /* 0x000fca00078e0a0e */
[----:B------:R-:W-:-:S13]  /*1f80*/  ISETP.GT.U32.AND P1, PT, R8, R11, PT ;  /* 0x0000000b0800720c */ /* 0x000fda0003f24070 */
[----:B------:R-:W-:Y:S02]  /*1f90*/  @!P1 IADD3 R11, PT, PT, R11, -R14, RZ ;  /* 0x8000000e0b0b9210 */ /* 0x000fe40007ffe0ff */
[----:B------:R-:W-:Y:S02]  /*1fa0*/  ISETP.GE.AND P1, PT, R5, UR44, PT ;  /* 0x0000002c05007c0c */ /* 0x000fe4000bf26270 */
[----:B------:R-:W-:-:S05]  /*1fb0*/  MOV R51, R11 ;  /* 0x0000000b00337202 */ /* 0x000fca0000000f00 */
[----:B------:R-:W-:Y:S01]  /*1fc0*/  @!P2 IMAD.MOV R51, RZ, RZ, -R51 ;  /* 0x000000ffff33a224 */ /* 0x000fe200078e0a33 */
[----:B------:R-:W-:-:S04]  /*1fd0*/  @!P3 LOP3.LUT R51, RZ, R50, RZ, 0x33, !PT ;  /* 0x00000032ff33b212 */ /* 0x000fc800078e33ff */
[C---:B------:R-:W-:Y:S02]  /*1fe0*/  SHF.L.U32 R55, R51.reuse, 0x3, RZ ;  /* 0x0000000333377819 */ /* 0x040fe400000006ff */
[----:B------:R-:W-:-:S03]  /*1ff0*/  IADD3 R11, P2, PT, R51, UR45, RZ ;  /* 0x0000002d330b7c10 */ /* 0x000fc6000ff5e0ff */
[----:B------:R-:W-:Y:S01]  /*2000*/  IMAD R54, R50, 0x10, R55 ;  /* 0x0000001032367824 */ /* 0x000fe200078e0237 */
[----:B------:R-:W-:Y:S02]  /*2010*/  IADD3.X R12, PT, PT, RZ, R12, RZ, P2, !PT ;  /* 0x0000000cff0c7210 */ /* 0x000fe400017fe4ff */
[C---:B------:R-:W-:Y:S02]  /*2020*/  LEA R52, P2, R11.reuse, UR10, 0x2 ;  /* 0x0000000a0b347c11 */ /* 0x040fe4000f8410ff */
[----:B------:R-:W-:Y:S02]  /*2030*/  ISETP.GE.OR P6, PT, R54, R3, P1 ;  /* 0x000000033600720c */ /* 0x000fe40000fc6670 */
[----:B------:R-:W-:-:S11]  /*2040*/  LEA.HI.X R53, R11, UR11, R12, 0x2, P2 ;  /* 0x0000000b0b357c11 */ /* 0x000fd600090f140c */
[----:B------:R-:W2:Y:S01]  /*2050*/  @!P6 LDG.E R15, desc[UR36][R52.64] ;  /* 0x00000024340fe981 */ /* 0x000ea2000c1e1900 */
[----:B------:R-:W-:Y:S01]  /*2060*/  ISETP.GE.OR P2, PT, R55, R3, P1 ;  /* 0x000000033700720c */ /* 0x000fe20000f46670 */
[----:B------:R-:W5:-:S12]  /*2070*/  @!P6 LDC.64 R12, c[0x0][0x3b8] ;  /* 0x0000ee00ff0ceb82 */ /* 0x000f580000000a00 */
[----:B------:R-:W3:Y:S01]  /*2080*/  @!P2 LDG.E R56, desc[UR36][R52.64] ;  /* 0x000000243438a981 */ /* 0x000ee2000c1e1900 */
[----:B------:R-:W-:Y:S01]  /*2090*/  LEA R14, R50, R55, 0x5 ;  /* 0x00000037320e7211 */ /* 0x000fe200078e28ff */
[----:B------:R-:W-:Y:S01]  /*20a0*/  IMAD.IADD R51, R51, 0x1, R50 ;  /* 0x0000000133337824 */ /* 0x000fe200078e0232 */
[----:B------:R-:W-:Y:S02]  /*20b0*/  SHF.R.S32.HI R11, RZ, 0x1f, R4 ;  /* 0x0000001fff0b7819 */ /* 0x000fe40000011404 */
[----:B------:R-:W-:Y:S01]  /*20c0*/  ISETP.GE.OR P3, PT, R14, R3, P1 ;  /* 0x000000030e00720c */ /* 0x000fe20000f66670 */
[----:B--2---:R-:W-:Y:S01]  /*20d0*/  @!P6 IMAD R15, R9, R15, R54 ;  /* 0x0000000f090fe224 */ /* 0x004fe200078e0236 */
[----:B------:R-:W-:-:S04]  /*20e0*/  SHF.L.U32 R54, R51, 0x3, RZ ;  /* 0x0000000333367819 */ /* 0x000fc800000006ff */
[----:B------:R-:W-:Y:S02]  /*20f0*/  @!P6 IADD3 R57, P5, PT, R4, R15, RZ ;  /* 0x0000000f0439e210 */ /* 0x000fe40007fbe0ff */
[----:B------:R-:W-:Y:S02]  /*2100*/  ISETP.GE.OR P4, PT, R54, R3, P1 ;  /* 0x000000033600720c */ /* 0x000fe40000f86670 */
[----:B------:R-:W-:Y:S02]  /*2110*/  @!P6 LEA.HI.X.SX32 R58, R15, R11, 0x1, P5 ;  /* 0x0000000b0f3ae211 */ /* 0x000fe400028f0eff */
[C---:B-----5:R-:W-:Y:S01]  /*2120*/  @!P6 LEA R60, P5, R57.reuse, R12, 0x1 ;  /* 0x0000000c393ce211 */ /* 0x060fe200078a08ff */
[----:B------:R-:W2:Y:S03]  /*2130*/  @!P3 LDG.E R15, desc[UR36][R52.64] ;  /* 0x00000024340fb981 */ /* 0x000ea6000c1e1900 */
[----:B------:R-:W-:-:S02]  /*2140*/  @!P6 LEA.HI.X R61, R57, R13, R58, 0x1, P5 ;  /* 0x0000000d393de211 */ /* 0x000fc400028f0c3a */
[----:B------:R-:W5:Y:S01]  /*2150*/  @!P2 LDC.64 R12, c[0x0][0x3b8] ;  /* 0x0000ee00ff0cab82 */ /* 0x000f620000000a00 */
[----:B------:R-:W-:Y:S01]  /*2160*/  ISETP.GE.AND P5, PT, R5, UR44, PT ;  /* 0x0000002c05007c0c */ /* 0x000fe2000bfa6270 */
[----:B---3--:R-:W-:Y:S02]  /*2170*/  @!P2 IMAD R56, R9, R56, R55 ;  /* 0x000000380938a224 */ /* 0x008fe400078e0237 */
[----:B------:R-:W3:Y:S01]  /*2180*/  @!P4 LDG.E R55, desc[UR36][R52.64] ;  /* 0x000000243437c981 */ /* 0x000ee2000c1e1900 */
[----:B------:R-:W-:Y:S02]  /*2190*/  SEL R37, R37, RZ, P5 ;  /* 0x000000ff25257207 */ /* 0x000fe40002800000 */
[----:B------:R-:W-:-:S06]  /*21a0*/  SEL R36, R36, RZ, P5 ;  /* 0x000000ff24247207 */ /* 0x000fcc0002800000 */
[----:B------:R2:W4:Y:S01]  /*21b0*/  @!P6 LDG.E.64 R36, desc[UR36][R60.64] ;  /* 0x000000243c24e981 */ /* 0x000522000c1e1b00 */
[----:B------:R-:W-:-:S04]  /*21c0*/  @!P2 IADD3 R57, P6, PT, R4, R56, RZ ;  /* 0x000000380439a210 */ /* 0x000fc80007fde0ff */
[----:B------:R-:W-:Y:S02]  /*21d0*/  @!P2 LEA.HI.X.SX32 R56, R56, R11, 0x1, P6 ;  /* 0x0000000b3838a211 */ /* 0x000fe400030f0eff */
[----:B-----5:R-:W-:-:S04]  /*21e0*/  @!P2 LEA R58, P6, R57, R12, 0x1 ;  /* 0x0000000c393aa211 */ /* 0x020fc800078c08ff */
[----:B------:R-:W-:Y:S02]  /*21f0*/  @!P2 LEA.HI.X R59, R57, R13, R56, 0x1, P6 ;  /* 0x0000000d393ba211 */ /* 0x000fe400030f0c38 */
[----:B------:R-:W-:Y:S01]  /*2200*/  LEA R56, R50, R54, 0x4 ;  /* 0x0000003632387211 */ /* 0x000fe200078e20ff */
[----:B------:R-:W5:Y:S03]  /*2210*/  @!P3 LDC.64 R12, c[0x0][0x3b8] ;  /* 0x0000ee00ff0cbb82 */ /* 0x000f660000000a00 */
[----:B------:R-:W-:-:S13]  /*2220*/  ISETP.GE.OR P6, PT, R56, R3, P1 ;  /* 0x000000033800720c */ /* 0x000fda0000fc6670 */
[----:B------:R-:W4:Y:S01]  /*2230*/  @!P6 LDG.E R57, desc[UR36][R52.64] ;  /* 0x000000243439e981 */ /* 0x000f22000c1e1900 */
[----:B------:R-:W-:Y:S02]  /*2240*/  SEL R39, R39, RZ, P5 ;  /* 0x000000ff27277207 */ /* 0x000fe40002800000 */
[----:B------:R-:W-:-:S06]  /*2250*/  SEL R38, R38, RZ, P5 ;  /* 0x000000ff26267207 */ /* 0x000fcc0002800000 */
[----:B------:R1:W0:Y:S01]  /*2260*/  @!P2 LDG.E.64 R38, desc[UR36][R58.64] ;  /* 0x000000243a26a981 */ /* 0x000222000c1e1b00 */
[----:B------:R-:W-:Y:S01]  /*2270*/  IMAD R51, R50, 0x4, R51 ;  /* 0x0000000432337824 */ /* 0x000fe200078e0233 */
[----:B------:R-:W-:Y:S02]  /*2280*/  SEL R41, R41, RZ, P5 ;  /* 0x000000ff29297207 */ /* 0x000fe40002800000 */
[----:B------:R-:W-:Y:S02]  /*2290*/  SEL R40, R40, RZ, P5 ;  /* 0x000000ff28287207 */ /* 0x000fe40002800000 */
[----:B------:R-:W-:Y:S02]  /*22a0*/  SEL R43, R43, RZ, P5 ;  /* 0x000000ff2b2b7207 */ /* 0x000fe40002800000 */
[----:B------:R-:W-:Y:S01]  /*22b0*/  SEL R42, R42, RZ, P5 ;  /* 0x000000ff2a2a7207 */ /* 0x000fe20002800000 */
[C---:B--2---:R-:W-:Y:S02]  /*22c0*/  @!P3 IMAD R61, R9.reuse, R15, R14 ;  /* 0x0000000f093db224 */ /* 0x044fe400078e020e */
[----:B------:R-:W2:Y:S01]  /*22d0*/  @!P4 LDC.64 R14, c[0x0][0x3b8] ;  /* 0x0000ee00ff0ecb82 */ /* 0x000ea20000000a00 */
[----:B---3--:R-:W-:-:S02]  /*22e0*/  @!P4 IMAD R60, R9, R55, R54 ;  /* 0x00000037093cc224 */ /* 0x008fc400078e0236 */
[----:B------:R-:W-:-:S04]  /*22f0*/  @!P3 IADD3 R55, P2, PT, R4, R61, RZ ;  /* 0x0000003d0437b210 */ /* 0x000fc80007f5e0ff */
[----:B------:R-:W-:Y:S02]  /*2300*/  @!P3 LEA.HI.X.SX32 R61, R61, R11, 0x1, P2 ;  /* 0x0000000b3d3db211 */ /* 0x000fe400010f0eff */
[----:B-----5:R-:W-:-:S04]  /*2310*/  @!P3 LEA R54, P2, R55, R12, 0x1 ;  /* 0x0000000c3736b211 */ /* 0x020fc800078408ff */
[----:B------:R-:W-:Y:S02]  /*2320*/  @!P3 LEA.HI.X R55, R55, R13, R61, 0x1, P2 ;  /* 0x0000000d3737b211 */ /* 0x000fe400010f0c3d */
[----:B------:R-:W-:-:S03]  /*2330*/  @!P4 IADD3 R12, P2, PT, R4, R60, RZ ;  /* 0x0000003c040cc210 */ /* 0x000fc60007f5e0ff */
[----:B------:R-:W3:Y:S01]  /*2340*/  @!P3 LDG.E.64 R40, desc[UR36][R54.64] ;  /* 0x000000243628b981 */ /* 0x000ee2000c1e1b00 */
[----:B------:R-:W-:Y:S02]  /*2350*/  @!P4 LEA.HI.X.SX32 R60, R60, R11, 0x1, P2 ;  /* 0x0000000b3c3cc211 */ /* 0x000fe400010f0eff */
[----:B--2---:R-:W-:-:S04]  /*2360*/  @!P4 LEA R14, P2, R12, R14, 0x1 ;  /* 0x0000000e0c0ec211 */ /* 0x004fc800078408ff */
[----:B------:R-:W-:Y:S02]  /*2370*/  @!P4 LEA.HI.X R15, R12, R15, R60, 0x1, P2 ;  /* 0x0000000f0c0fc211 */ /* 0x000fe400010f0c3c */
[----:B------:R-:W2:Y:S01]  /*2380*/  @!P6 LDC.64 R12, c[0x0][0x3b8] ;  /* 0x0000ee00ff0ceb82 */ /* 0x000ea20000000a00 */
[C---:B------:R-:W-:Y:S02]  /*2390*/  SHF.L.U32 R60, R51.reuse, 0x3, RZ ;  /* 0x00000003333c7819 */ /* 0x040fe400000006ff */
[----:B------:R-:W-:Y:S01]  /*23a0*/  IADD3 R51, PT, PT, R51, R50, RZ ;  /* 0x0000003233337210 */ /* 0x000fe20007ffe0ff */
[----:B------:R5:W3:Y:S01]  /*23b0*/  @!P4 LDG.E.64 R42, desc[UR36][R14.64] ;  /* 0x000000240e2ac981 */ /* 0x000ae2000c1e1b00 */
[----:B------:R-:W-:-:S03]  /*23c0*/  ISETP.GE.OR P3, PT, R60, R3, P1 ;  /* 0x000000033c00720c */ /* 0x000fc60000f66670 */
[----:B-1----:R-:W-:-:S05]  /*23d0*/  IMAD.SHL.U32 R58, R51, 0x8, RZ ;  /* 0x00000008333a7824 */ /* 0x002fca00078e00ff */
[----:B------:R-:W-:Y:S01]  /*23e0*/  ISETP.GE.OR P2, PT, R58, R3, P1 ;  /* 0x000000033a00720c */ /* 0x000fe20000f46670 */
[----:B----4-:R-:W-:Y:S01]  /*23f0*/  @!P6 IMAD R57, R9, R57, R56 ;  /* 0x000000390939e224 */ /* 0x010fe200078e0238 */
[----:B------:R-:W-:-:S03]  /*2400*/  IADD3 R56, PT, PT, R51, R50, RZ ;  /* 0x0000003233387210 */ /* 0x000fc60007ffe0ff */
[----:B------:R-:W4:Y:S01]  /*2410*/  @!P3 LDG.E R50, desc[UR36][R52.64] ;  /* 0x000000243432b981 */ /* 0x000f22000c1e1900 */
[----:B------:R-:W-:-:S04]  /*2420*/  @!P6 IADD3 R51, P4, PT, R4, R57, RZ ;  /* 0x000000390433e210 */ /* 0x000fc80007f9e0ff */
[----:B-----5:R-:W-:Y:S02]  /*2430*/  @!P6 LEA.HI.X.SX32 R14, R57, R11, 0x1, P4 ;  /* 0x0000000b390ee211 */ /* 0x020fe400020f0eff */
[C---:B--2---:R-:W-:Y:S02]  /*2440*/  @!P6 LEA R54, P4, R51.reuse, R12, 0x1 ;  /* 0x0000000c3336e211 */ /* 0x044fe400078808ff */
[----:B------:R-:W-:Y:S02]  /*2450*/  SHF.L.U32 R56, R56, 0x3, RZ ;  /* 0x0000000338387819 */ /* 0x000fe400000006ff */
[----:B------:R-:W-:Y:S02]  /*2460*/  @!P6 LEA.HI.X R55, R51, R13, R14, 0x1, P4 ;  /* 0x0000000d3337e211 */ /* 0x000fe400020f0c0e */
[----:B------:R-:W2:Y:S01]  /*2470*/  @!P2 LDG.E R51, desc[UR36][R52.64] ;  /* 0x000000243433a981 */ /* 0x000ea2000c1e1900 */
[----:B------:R-:W-:Y:S01]  /*2480*/  ISETP.GE.OR P4, PT, R56, R3, P1 ;  /* 0x000000033800720c */ /* 0x000fe20000f86670 */
[----:B------:R-:W1:Y:S01]  /*2490*/  @!P3 LDC.64 R12, c[0x0][0x3b8] ;  /* 0x0000ee00ff0cbb82 */ /* 0x000e620000000a00 */
[----:B------:R-:W-:-:S02]  /*24a0*/  SEL R19, R19, RZ, P5 ;  /* 0x000000ff13137207 */ /* 0x000fc40002800000 */
[----:B------:R-:W-:-:S05]  /*24b0*/  SEL R18, R18, RZ, P5 ;  /* 0x000000ff12127207 */ /* 0x000fca0002800000 */
[----:B------:R-:W5:Y:S01]  /*24c0*/  @!P2 LDC.64 R14, c[0x0][0x3b8] ;  /* 0x0000ee00ff0eab82 */ /* 0x000f620000000a00 */
[----:B------:R-:W3:Y:S04]  /*24d0*/  @!P6 LDG.E.64 R18, desc[UR36][R54.64] ;  /* 0x000000243612e981 */ /* 0x000ee8000c1e1b00 */
[----:B------:R0:W5:Y:S01]  /*24e0*/  @!P4 LDG.E R57, desc[UR36][R52.64] ;  /* 0x000000243439c981 */ /* 0x000162000c1e1900 */
[----:B------:R-:W-:Y:S02]  /*24f0*/  SEL R45, R45, RZ, P5 ;  /* 0x000000ff2d2d7207 */ /* 0x000fe40002800000 */
[----:B------:R-:W-:Y:S02]  /*2500*/  SEL R44, R44, RZ, P5 ;  /* 0x000000ff2c2c7207 */ /* 0x000fe40002800000 */
[----:B------:R-:W-:-:S02]  /*2510*/  SEL R47, R47, RZ, P5 ;  /* 0x000000ff2f2f7207 */ /* 0x000fc40002800000 */
[----:B------:R-:W-:Y:S02]  /*2520*/  SEL R46, R46, RZ, P5 ;  /* 0x000000ff2e2e7207 */ /* 0x000fe40002800000 */
[----:B------:R-:W-:Y:S02]  /*2530*/  SEL R49, R49, RZ, P5 ;  /* 0x000000ff31317207 */ /* 0x000fe40002800000 */
[----:B------:R-:W-:Y:S01]  /*2540*/  SEL R48, R48, RZ, P5 ;  /* 0x000000ff30307207 */ /* 0x000fe20002800000 */
[----:B----4-:R-:W-:-:S05]  /*2550*/  @!P3 IMAD R60, R9, R50, R60 ;  /* 0x00000032093cb224 */ /* 0x010fca00078e023c */
[----:B------:R-:W-:-:S04]  /*2560*/  @!P3 IADD3 R59, P6, PT, R4, R60, RZ ;  /* 0x0000003c043bb210 */ /* 0x000fc80007fde0ff */
[----:B------:R-:W-:Y:S01]  /*2570*/  @!P3 LEA.HI.X.SX32 R60, R60, R11, 0x1, P6 ;  /* 0x0000000b3c3cb211 */ /* 0x000fe200030f0eff */
[----:B--2---:R-:W-:Y:S02]  /*2580*/  @!P2 IMAD R58, R9, R51, R58 ;  /* 0x00000033093aa224 */ /* 0x004fe400078e023a */
[----:B------:R-:W2:Y:S01]  /*2590*/  @!P4 LDC.64 R50, c[0x0][0x3b8] ;  /* 0x0000ee00ff32cb82 */ /* 0x000ea20000000a00 */
[----:B-1----:R-:W-:-:S04]  /*25a0*/  @!P3 LEA R12, P6, R59, R12, 0x1 ;  /* 0x0000000c3b0cb211 */ /* 0x002fc800078c08ff */
[----:B------:R-:W-:Y:S02]  /*25b0*/  @!P3 LEA.HI.X R13, R59, R13, R60, 0x1, P6 ;  /* 0x0000000d3b0db211 */ /* 0x000fe400030f0c3c */
[----:B0-----:R-:W-:-:S03]  /*25c0*/  @!P2 IADD3 R52, P6, PT, R4, R58, RZ ;  /* 0x0000003a0434a210 */ /* 0x001fc60007fde0ff */
[----:B------:R0:W4:Y:S01]  /*25d0*/  @!P3 LDG.E.64 R44, desc[UR36][R12.64] ;  /* 0x000000240c2cb981 */ /* 0x000122000c1e1b00 */
[----:B------:R-:W-:Y:S01]  /*25e0*/  @!P2 LEA.HI.X.SX32 R58, R58, R11, 0x1, P6 ;  /* 0x0000000b3a3aa211 */ /* 0x000fe200030f0eff */
[----:B-----5:R-:W-:Y:S01]  /*25f0*/  @!P4 IMAD R57, R9, R57, R56 ;  /* 0x000000390939c224 */ /* 0x020fe200078e0238 */
[----:B------:R-:W-:-:S04]  /*2600*/  @!P2 LEA R14, P6, R52, R14, 0x1 ;  /* 0x0000000e340ea211 */ /* 0x000fc800078c08ff */
[----:B------:R-:W-:Y:S02]  /*2610*/  @!P2 LEA.HI.X R15, R52, R15, R58, 0x1, P6 ;  /* 0x0000000f340fa211 */ /* 0x000fe400030f0c3a */
[----:B------:R-:W-:-:S03]  /*2620*/  @!P4 IADD3 R52, P6, PT, R4, R57, RZ ;  /* 0x000000390434c210 */ /* 0x000fc60007fde0ff */
[----:B------:R1:W5:Y:S01]  /*2630*/  @!P2 LDG.E.64 R46, desc[UR36][R14.64] ;  /* 0x000000240e2ea981 */ /* 0x000362000c1e1b00 */
[----:B------:R-:W-:Y:S02]  /*2640*/  @!P4 LEA.HI.X.SX32 R11, R57, R11, 0x1, P6 ;  /* 0x0000000b390bc211 */ /* 0x000fe400030f0eff */
[----:B--2---:R-:W-:-:S04]  /*2650*/  @!P4 LEA R50, P6, R52, R50, 0x1 ;  /* 0x000000323432c211 */ /* 0x004fc800078c08ff */
[----:B------:R-:W-:Y:S02]  /*2660*/  @!P4 LEA.HI.X R51, R52, R51, R11, 0x1, P6 ;  /* 0x000000333433c211 */ /* 0x000fe400030f0c0b */
[----:B------:R-:W2:Y:S04]  /*2670*/  @P0 LDG.E.U8 R11, desc[UR36][R6.64] ;  /* 0x00000024060b0981 */ /* 0x000ea8000c1e1100 */
[----:B------:R3:W2:Y:S01]  /*2680*/  @!P4 LDG.E.64 R48, desc[UR36][R50.64] ;  /* 0x000000243230c981 */ /* 0x0006a2000c1e1b00 */
[----:B0-----:R-:W-:Y:S02]  /*2690*/  HFMA2 R13, R20, R38, -RZ ;  /* 0x00000026140d7231 */ /* 0x001fe400001000ff */
[----:B-1----:R-:W-:Y:S02]  /*26a0*/  HMUL2 R15, R21, R39 ;  /* 0x00000027150f7232 */ /* 0x002fe40000000000 */
[----:B---3--:R-:W-:-:S02]  /*26b0*/  HFMA2 R13, R22, R42, R13 ;  /* 0x0000002a160d7231 */ /* 0x008fc4000000000d */
[----:B------:R-:W-:Y:S02]  /*26c0*/  HFMA2 R15, R23, R43, R15 ;  /* 0x0000002b170f7231 */ /* 0x000fe4000000000f */
[----:B------:R-:W-:Y:S02]  /*26d0*/  HFMA2 R13, R24, R36, R13 ;  /* 0x00000024180d7231 */ /* 0x000fe4000000000d */
[----:B------:R-:W-:Y:S02]  /*26e0*/  HFMA2 R15, R25, R37, R15 ;  /* 0x00000025190f7231 */ /* 0x000fe4000000000f */
[----:B------:R-:W-:Y:S02]  /*26f0*/  HFMA2 R13, R26, R18, R13 ;  /* 0x000000121a0d7231 */ /* 0x000fe4000000000d */
[----:B------:R-:W-:Y:S02]  /*2700*/  HFMA2 R15, R27, R19, R15 ;  /* 0x000000131b0f7231 */ /* 0x000fe4000000000f */
[----:B------:R-:W-:-:S02]  /*2710*/  HFMA2 R13, R28, R40, R13 ;  /* 0x000000281c0d7231 */ /* 0x000fc4000000000d */
[----:B------:R-:W-:Y:S01]  /*2720*/  HFMA2 R15, R29, R41, R15 ;  /* 0x000000291d0f7231 */ /* 0x000fe2000000000f */
[----:B------:R-:W-:Y:S01]  /*2730*/  UMOV UR4, 0xffffffff ;  /* 0xffffffff00047882 */ /* 0x000fe20000000000 */
[----:B------:R-:W-:Y:S01]  /*2740*/  LOP3.LUT R50, R2, 0x1, RZ, 0xc0, !PT ;  /* 0x0000000102327812 */ /* 0x000fe200078ec0ff */
[----:B----4-:R-:W-:Y:S02]  /*2750*/  HFMA2 R13, R30, R44, R13 ;  /* 0x0000002c1e0d7231 */ /* 0x010fe4000000000d */
[----:B------:R-:W-:Y:S02]  /*2760*/  HFMA2 R15, R31, R45, R15 ;  /* 0x0000002d1f0f7231 */ /* 0x000fe4000000000f */
[----:B-----5:R-:W-:Y:S02]  /*2770*/  HFMA2 R13, R32, R46, R13 ;  /* 0x0000002e200d7231 */ /* 0x020fe4000000000d */
[----:B------:R-:W-:Y:S02]  /*2780*/  HFMA2 R15, R33, R47, R15 ;  /* 0x0000002f210f7231 */ /* 0x000fe4000000000f */
[----:B--2---:R-:W-:-:S02]  /*2790*/  HFMA2 R13, R34, R48, R13 ;  /* 0x00000030220d7231 */ /* 0x004fc4000000000d */
[----:B------:R-:W-:-:S04]  /*27a0*/  HFMA2 R15, R35, R49, R15 ;  /* 0x00000031230f7231 */ /* 0x000fc8000000000f */
[----:B------:R-:W-:-:S05]  /*27b0*/  HADD2 R13, R13, R15 ;  /* 0x0000000f0d0d7230 */ /* 0x000fca0000000000 */
[--C-:B------:R-:W-:Y:S02]  /*27c0*/  HADD2.F32 R12, -RZ, R13.reuse.H0_H0 ;  /* 0x2000000dff0c7230 */ /* 0x100fe40000004100 */
[----:B------:R-:W-:Y:S01]  /*27d0*/  HADD2.F32 R13, -RZ, R13.H1_H1 ;  /* 0x3000000dff0d7230 */ /* 0x000fe20000004100 */
[----:B------:R-:W-:-:S04]  /*27e0*/  ISETP.NE.AND P2, PT, R11, RZ, P0 ;  /* 0x000000ff0b00720c */ /* 0x000fc80000745270 */
[----:B------:R-:W-:Y:S01]  /*27f0*/  FADD.FTZ R13, R12, R13 ;  /* 0x0000000d0c0d7221 */ /* 0x000fe20000010000 */
[----:B------:R-:W-:Y:S08]  /*2800*/  BRA.DIV UR4, `(.L_x_2003) ;  /* 0x0000005e04c87947 */ /* 0x000ff0000b800000 */
[----:B------:R0:W1:Y:S02]  /*2810*/  SHFL.BFLY PT, R14, R13, 0x1, 0x1f ;  /* 0x0c201f000d0e7f89 */ /* 0x00006400000e0000 */
.L_x_2082:
        /* <DEDUP_REMOVED lines=8> */
[----:B------:R-:W-:-:S06]  /*28a0*/  UISETP.NE.AND.EX UP0, UPT, UR15, URZ, UPT, UP0 ;  /* 0x000000ff0f00728c */ /* 0x000fcc000bf05300 */
[----:B------:R-:W-:-:S05]  /*28b0*/  PLOP3.LUT P4, PT, PT, PT, UP0, 0x80, 0x8 ;  /* 0x000000000008781c */ /* 0x000fca0003f8f008 */
[----:B------:R-:W1:Y:S01]  /*28c0*/  @UP0 LDCU.64 UR4, c[0x0][0x448] ;  /* 0x00008900ff0407ac */ /* 0x000e620008000a00 */
[----:B0-----:R-:W0:Y:S01]  /*28d0*/  @P1 LDC.64 R12, c[0x0][0x438] ;  /* 0x00010e00ff0c1b82 */ /* 0x001e220000000a00 */
[----:B-1----:R-:W-:-:S06]  /*28e0*/  @UP0 UIMAD.WIDE.U32 UR4, UR43, 0x2, UR4 ;  /* 0x000000022b0408a5 */ /* 0x002fcc000f8e0004 */
[----:B------:R-:W-:Y:S01]  /*28f0*/  IMAD.U32 R14, RZ, RZ, UR4 ;  /* 0x00000004ff0e7e24 */ /* 0x000fe2000f8e00ff */
[----:B------:R-:W-:Y:S01]  /*2900*/  MOV R15, UR5 ;  /* 0x00000005000f7c02 */ /* 0x000fe20008000f00 */
[----:B0-----:R-:W-:-:S03]  /*2910*/  @P1 IMAD.WIDE R12, R17, 0x2, R12 ;  /* 0x00000002110c1825 */ /* 0x001fc600078e020c */
[----:B------:R-:W0:Y:S01]  /*2920*/  @UP0 LDCU UR4, c[0x0][0x408] ;  /* 0x00008100ff0407ac */ /* 0x000e220008000800 */
[----:B------:R-:W2:Y:S01]  /*2930*/  @P4 LDG.E.U16 R14, desc[UR36][R14.64] ;  /* 0x000000240e0e4981 */ /* 0x000ea2000c1e1500 */
[----:B------:R-:W0:Y:S03]  /*2940*/  @UP0 LDCU UR5, c[0x0][0x430] ;  /* 0x00008600ff0507ac */ /* 0x000e260008000800 */
[----:B------:R-:W3:Y:S01]  /*2950*/  @P1 LDG.E.U16 R12, desc[UR36][R12.64] ;  /* 0x000000240c0c1981 */ /* 0x000ee2000c1e1500 */
[----:B0-----:R-:W-:-:S06]  /*2960*/  @UP0 UIADD3 UR4, UPT, UPT, UR5, UR4, URZ ;  /* 0x0000000405040290 */ /* 0x001fcc000fffe0ff */
[----:B------:R-:W-:-:S04]  /*2970*/  @P4 ISETP.GE.AND P3, PT, R5, UR4, PT ;  /* 0x0000000405004c0c */ /* 0x000fc8000bf66270 */
[----:B------:R-:W-:-:S04]  /*2980*/  @P4 SEL R52, RZ, UR39, P3 ;  /* 0x00000027ff344c07 */ /* 0x000fc80009800000 */
[----:B------:R-:W-:-:S04]  /*2990*/  @P4 IADD3 R52, PT, PT, R5, -UR44, R52 ;  /* 0x8000002c05344c10 */ /* 0x000fc8000fffe034 */
[----:B------:R-:W-:Y:S01]  /*29a0*/  @P4 I2FP.F32.S32 R52, R52 ;  /* 0x0000003400344245 */ /* 0x000fe20000201400 */
[----:B--2---:R-:W-:Y:S02]  /*29b0*/  @P4 HADD2.F32 R51, -RZ, R14.H0_H0 ;  /* 0x2000000eff334230 */ /* 0x004fe40000004100 */
[----:B---3--:R-:W-:-:S05]  /*29c0*/  @P1 HADD2.F32 R50, -RZ, R12.H0_H0 ;  /* 0x2000000cff321230 */ /* 0x008fca0000004100 */
[----:B------:R-:W-:-:S04]  /*29d0*/  @P1 FADD.FTZ R11, R11, R50 ;  /* 0x000000320b0b1221 */ /* 0x000fc80000010000 */
[----:B------:R-:W-:-:S05]  /*29e0*/  @P4 FFMA.FTZ R11, R52, R51, R11 ;  /* 0x00000033340b4223 */ /* 0x000fca000001000b */
[----:B------:R1:W-:Y:S01]  /*29f0*/  STS [R16], R11 ;  /* 0x0000000b10007388 */ /* 0x0003e20000000800 */
[----:B------:R-:W-:-:S07]  /*2a00*/  @!P2 FMNMX.FTZ R0, R0, R11, !PT ;  /* 0x0000000b0000a209 */ /* 0x000fce0007810000 */
.L_x_2005:
[----:B------:R-:W-:Y:S05]  /*2a10*/  BSYNC.RECONVERGENT B1 ;  /* 0x0000000000017941 */ /* 0x000fea0003800200 */
.L_x_2004:
[----:B------:R-:W-:Y:S01]  /*2a20*/  UIADD3 UR4, UPT, UPT, UR8, 0xf, URZ ;  /* 0x0000000f08047890 */ /* 0x000fe2000fffe0ff */
[----:B------:R-:W-:Y:S01]  /*2a30*/  IADD3 R5, PT, PT, R5, 0x40, RZ ;  /* 0x0000004005057810 */ /* 0x000fe20007ffe0ff */
[----:B-1----:R-:W-:Y:S01]  /*2a40*/  VIADD R16, R16, 0x100 ;  /* 0x0000010010107836 */ /* 0x002fe20000000000 */
[----:B------:R-:W-:Y:S01]  /*2a50*/  IADD3 R6, P2, PT, R6, 0x40, RZ ;  /* 0x0000004006067810 */ /* 0x000fe20007f5e0ff */
[----:B------:R-:W-:Y:S01]  /*2a60*/  USHF.R.S32.HI UR5, URZ, 0x1f, UR4 ;  /* 0x0000001fff057899 */ /* 0x000fe20008011404 */
[----:B------:R-:W-:Y:S02]  /*2a70*/  IADD3 R17, PT, PT, R17, 0x40, RZ ;  /* 0x0000004011117810 */ /* 0x000fe40007ffe0ff */
[----:B------:R-:W-:Y:S01]  /*2a80*/  IADD3.X R7, PT, PT, RZ, R7, RZ, P2, !PT ;  /* 0x00000007ff077210 */ /* 0x000fe200017fe4ff */
[----:B------:R-:W-:-:S04]  /*2a90*/  ULEA.HI UR5, UR5, UR4, URZ, 0x4 ;  /* 0x0000000405057291 */ /* 0x000fc8000f8f20ff */
[----:B------:R-:W-:-:S04]  /*2aa0*/  ULOP3.LUT UR5, UR5, 0xfffffff0, URZ, 0xc0, !UPT ;  /* 0xfffffff005057892 */ /* 0x000fc8000f8ec0ff */
[----:B------:R-:W-:-:S06]  /*2ab0*/  UIADD3 UR5, UPT, UPT, UR46, UR5, URZ ;  /* 0x000000052e057290 */ /* 0x000fcc000fffe0ff */
[----:B------:R-:W-:-:S13]  /*2ac0*/  ISETP.GE.AND P1, PT, R5, UR5, PT ;  /* 0x0000000505007c0c */ /* 0x000fda000bf26270 */
[----:B------:R-:W-:Y:S05]  /*2ad0*/  @!P1 BRA `(.L_x_2006) ;  /* 0xfffffff000d49947 */ /* 0x000fea000383ffff */
.L_x_2002:
[----:B0-----:R-:W-:Y:S05]  /*2ae0*/  BSYNC B0 ;  /* 0x0000000000007941 */ /* 0x001fea0003800000 */
.L_x_2001:
[----:B------:R-:W-:Y:S01]  /*2af0*/  IMAD.U32 R34, RZ, RZ, UR45 ;  /* 0x0000002dff227e24 */ /* 0x000fe2000f8e00ff */
[----:B------:R-:W-:Y:S01]  /*2b00*/  MOV R6, UR44 ;  /* 0x0000002c00067c02 */ /* 0x000fe20008000f00 */
[----:B------:R-:W-:Y:S01]  /*2b10*/  UMOV UR4, 0xffffffff ;  /* 0xffffffff00047882 */ /* 0x000fe20000000000 */
[----:B------:R-:W-:Y:S02]  /*2b20*/  SHF.L.U32 R5, R2, 0x2, RZ ;  /* 0x0000000202057819 */ /* 0x000fe400000006ff */
[----:B------:R-:W-:Y:S01]  /*2b30*/  SHF.R.S32.HI R34, RZ, 0x1f, R34 ;  /* 0x0000001fff227819 */ /* 0x000fe20000011422 */
[----:B------:R-:W-:Y:S01]  /*2b40*/  VIADD R6, R6, 0x1 ;  /* 0x0000000106067836 */ /* 0x000fe20000000000 */
[----:B------:R-:W-:Y:S06]  /*2b50*/  BRA.DIV UR4, `(.L_x_2007) ;  /* 0x0000005e04187947 */ /* 0x000fec000b800000 */
[----:B------:R-:W0:Y:S02]  /*2b60*/  SHFL.BFLY PT, R14, R0, 0x10, 0x1f ;  /* 0x0e001f00000e7f89 */ /* 0x000e2400000e0000 */
[----:B0-----:R-:W-:-:S05]  /*2b70*/  FMNMX.FTZ R13, R14, R0, !PT ;  /* 0x000000000e0d7209 */ /* 0x001fca0007810000 */
[----:B------:R-:W0:Y:S02]  /*2b80*/  SHFL.BFLY PT, R14, R13, 0x8, 0x1f ;  /* 0x0d001f000d0e7f89 */ /* 0x000e2400000e0000 */
[----:B0-----:R-:W-:-:S05]  /*2b90*/  FMNMX.FTZ R3, R13, R14, !PT ;  /* 0x0000000e0d037209 */ /* 0x001fca0007810000 */
[----:B------:R-:W0:Y:S02]  /*2ba0*/  SHFL.BFLY PT, R14, R3, 0x4, 0x1f ;  /* 0x0c801f00030e7f89 */ /* 0x000e2400000e0000 */
[----:B0-----:R-:W-:-:S05]  /*2bb0*/  FMNMX.FTZ R4, R3, R14, !PT ;  /* 0x0000000e03047209 */ /* 0x001fca0007810000 */
[----:B------:R0:W4:Y:S02]  /*2bc0*/  SHFL.BFLY PT, R14, R4, 0x2, 0x1f ;  /* 0x0c401f00040e7f89 */ /* 0x00012400000e0000 */
.L_x_2088:
[----:B------:R-:W5:Y:S01]  /*2bd0*/  S2R R17, SR_CgaCtaId ;  /* 0x0000000000117919 */ /* 0x000f620000008800 */
[----:B---3--:R-:W-:Y:S01]  /*2be0*/  LOP3.LUT P0, R0, R2, 0x1f, RZ, 0xc0, !PT ;  /* 0x0000001f02007812 */ /* 0x008fe2000780c0ff */
[----:B------:R-:W-:Y:S05]  /*2bf0*/  WARPSYNC.ALL ;  /* 0x0000000000007948 */ /* 0x000fea0003800000 */
[----:B------:R-:W-:Y:S02]  /*2c00*/  MOV R16, 0x400 ;  /* 0x0000040000107802 */ /* 0x000fe40000000f00 */
[----:B------:R-:W-:Y:S02]  /*2c10*/  SHF.R.U32.HI R33, RZ, 0x3, R2 ;  /* 0x00000003ff217819 */ /* 0x000fe40000011602 */
[----:B----4-:R-:W-:-:S02]  /*2c20*/  FMNMX.FTZ R14, R4, R14, !PT ;  /* 0x0000000e040e7209 */ /* 0x010fc40007810000 */
[----:B-----5:R-:W-:-:S04]  /*2c30*/  LEA R7, R17, R16, 0x18 ;  /* 0x0000001011077211 */ /* 0x020fc800078ec0ff */
[----:B------:R-:W-:-:S05]  /*2c40*/  IADD3 R3, PT, PT, R33, R7, RZ ;  /* 0x0000000721037210 */ /* 0x000fca0007ffe0ff */
[----:B------:R-:W-:Y:S01]  /*2c50*/  @!P0 STS [R3], R14 ;  /* 0x0000000e03008388 */ /* 0x000fe20000000800 */
[----:B------:R-:W-:Y:S01]  /*2c60*/  BAR.SYNC.DEFER_BLOCKING 0x0 ;  /* 0x0000000000007b1d */ /* 0x000fe20000010000 */
[C---:B------:R-:W-:Y:S01]  /*2c70*/  ISETP.GT.U32.AND P0, PT, R0.reuse, 0x3, PT ;  /* 0x000000030000780c */ /* 0x040fe20003f04070 */
[----:B------:R-:W-:Y:S01]  /*2c80*/  IMAD.MOV.U32 R11, RZ, RZ, -0x800001 ;  /* 0xff7fffffff0b7424 */ /* 0x000fe200078e00ff */
[----:B0-----:R-:W-:Y:S01]  /*2c90*/  LEA R4, R0, R7, 0x2 ;  /* 0x0000000700047211 */ /* 0x001fe200078e10ff */
[----:B------:R-:W-:Y:S02]  /*2ca0*/  HFMA2 R9, -RZ, RZ, 0, 0 ;  /* 0x00000000ff097431 */ /* 0x000fe400000001ff */
[----:B------:R-:W-:Y:S08]  /*2cb0*/  BSSY.RECONVERGENT B0, `(.L_x_2008) ;  /* 0x000016e000007945 */ /* 0x000ff00003800200 */
[----:B------:R-:W0:Y:S04]  /*2cc0*/  @!P0 LDS R11, [R4] ;  /* 0x00000000040b8984 */ /* 0x000e280000000800 */
[----:B0-----:R-:W0:Y:S02]  /*2cd0*/  SHFL.BFLY PT, R8, R11, 0x2, 0x1f ;  /* 0x0c401f000b087f89 */ /* 0x001e2400000e0000 */
[----:B0-----:R-:W-:-:S05]  /*2ce0*/  FMNMX.FTZ R12, R8, R11, !PT ;  /* 0x0000000b080c7209 */ /* 0x001fca0007810000 */
[----:B------:R-:W0:Y:S02]  /*2cf0*/  SHFL.BFLY PT, R7, R12, 0x1, 0x1f ;  /* 0x0c201f000c077f89 */ /* 0x000e2400000e0000 */
[----:B0-----:R-:W-:Y:S02]  /*2d00*/  FMNMX.FTZ R8, R12, R7, !PT ;  /* 0x000000070c087209 */ /* 0x001fe40007810000 */
[----:B------:R-:W-:-:S04]  /*2d10*/  IADD3 R7, PT, PT, R2, UR46, RZ ;  /* 0x0000002e02077c10 */ /* 0x000fc8000fffe0ff */
[----:B------:R-:W-:Y:S01]  /*2d20*/  ISETP.GT.AND P0, PT, R7, UR44, PT ;  /* 0x0000002c07007c0c */ /* 0x000fe2000bf04270 */
[----:B------:R-:W0:-:S12]  /*2d30*/  SHFL.IDX PT, R8, R8, RZ, 0x1f ;  /* 0x00001fff08087589 */ /* 0x000e1800000e0000 */
[----:B------:R-:W-:Y:S05]  /*2d40*/  @P0 BRA `(.L_x_2009) ;  /* 0x0000001400900947 */ /* 0x000fea0003800000 */
[----:B------:R-:W3:Y:S02]  /*2d50*/  LDC.64 R12, c[0x0][0x420] ;  /* 0x00010800ff0c7b82 */ /* 0x000ee40000000a00 */
[----:B---3--:R-:W-:-:S04]  /*2d60*/  ISETP.NE.U32.AND P0, PT, R12, RZ, PT ;  /* 0x000000ff0c00720c */ /* 0x008fc80003f05070 */
[----:B------:R-:W-:-:S13]  /*2d70*/  ISETP.NE.AND.EX P0, PT, R13, RZ, PT, P0 ;  /* 0x000000ff0d00720c */ /* 0x000fda0003f05300 */
[----:B------:R-:W-:Y:S05]  /*2d80*/  @P0 BRA `(.L_x_2010) ;  /* 0x0000001000040947 */ /* 0x000fea0003800000 */
[----:B------:R-:W-:Y:S01]  /*2d90*/  VIADDMNMX R9, R7, 0x80, R6, !PT ;  /* 0x0000008007097846 */ /* 0x000fe20007800106 */
[----:B------:R-:W-:Y:S01]  /*2da0*/  BSSY.RECONVERGENT B1, `(.L_x_2011) ;  /* 0x000001c000017945 */ /* 0x000fe20003800200 */
[----:B------:R-:W-:Y:S02]  /*2db0*/  LOP3.LUT R12, RZ, R2, RZ, 0x33, !PT ;  /* 0x00000002ff0c7212 */ /* 0x000fe400078e33ff */
[----:B------:R-:W-:Y:S02]  /*2dc0*/  MOV R11, R7 ;  /* 0x00000007000b7202 */ /* 0x000fe40000000f00 */
[----:B------:R-:W-:-:S04]  /*2dd0*/  IADD3 R12, PT, PT, R9, -UR46, R12 ;  /* 0x8000002e090c7c10 */ /* 0x000fc8000fffe00c */
        /* <DEDUP_REMOVED lines=9> */
[----:B------:R-:W-:Y:S02]  /*2e70*/  LEA R14, R17, R14, 0x18 ;  /* 0x0000000e110e7211 */ /* 0x000fe400078ec0ff */
[----:B------:R-:W-:Y:S01]  /*2e80*/  MOV R11, R7 ;  /* 0x00000007000b7202 */ /* 0x000fe20000000f00 */
[----:B------:R-:W-:Y:S01]  /*2e90*/  IMAD.MOV R12, RZ, RZ, -R12 ;  /* 0x000000ffff0c7224 */ /* 0x000fe200078e0a0c */
[----:B------:R-:W-:-:S07]  /*2ea0*/  IADD3 R13, PT, PT, R14, R5, RZ ;  /* 0x000000050e0d7210 */ /* 0x000fce0007ffe0ff */
.L_x_2013:
        /* <DEDUP_REMOVED lines=11> */
.L_x_2012:
[----:B------:R-:W-:Y:S05]  /*2f60*/  BSYNC.RECONVERGENT B1 ;  /* 0x0000000000017941 */ /* 0x000fea0003800200 */
.L_x_2011:
[----:B------:R-:W-:Y:S05]  /*2f70*/  @!P1 BRA `(.L_x_2009) ;  /* 0x0000001400049947 */ /* 0x000fea0003800000 */
[----:B------:R-:W-:Y:S01]  /*2f80*/  USHF.L.U32 UR4, UR46, 0x2, URZ ;  /* 0x000000022e047899 */ /* 0x000fe200080006ff */
[----:B------:R-:W-:-:S04]  /*2f90*/  IADD3 R16, PT, PT, R16, 0xa0, RZ ;  /* 0x000000a010107810 */ /* 0x000fc80007ffe0ff */
[----:B------:R-:W-:Y:S02]  /*2fa0*/  LEA R13, R17, R16, 0x18 ;  /* 0x00000010110d7211 */ /* 0x000fe400078ec0ff */
[C---:B------:R-:W-:Y:S01]  /*2fb0*/  LEA R12, R11.reuse, -UR4, 0x2 ;  /* 0x800000040b0c7c11 */ /* 0x040fe2000f8e10ff */
[----:B------:R-:W-:-:S03]  /*2fc0*/  VIADD R11, R11, 0x200 ;  /* 0x000002000b0b7836 */ /* 0x000fc60000000000 */
[----:B------:R-:W-:Y:S02]  /*2fd0*/  IADD3 R13, PT, PT, R13, R12, RZ ;  /* 0x0000000c0d0d7210 */ /* 0x000fe40007ffe0ff */
[----:B------:R-:W-:-:S03]  /*2fe0*/  ISETP.GT.AND P0, PT, R11, UR44, PT ;  /* 0x0000002c0b007c0c */ /* 0x000fc6000bf04270 */
[----:B------:R-:W0:Y:S04]  /*2ff0*/  LDS R15, [R13] ;  /* 0x000000000d0f7984 */ /* 0x000e280000000800 */
[----:B------:R-:W3:Y:S04]  /*3000*/  LDS R17, [R13+0x200] ;  /* 0x000200000d117984 */ /* 0x000ee80000000800 */
[----:B--2---:R-:W2:Y:S04]  /*3010*/  LDS R19, [R13+0x400] ;  /* 0x000400000d137984 */ /* 0x004ea80000000800 */
[----:B------:R-:W4:Y:S01]  /*3020*/  LDS R21, [R13+0x600] ;  /* 0x000600000d157984 */ /* 0x000f220000000800 */
[C---:B0-----:R-:W-:Y:S01]  /*3030*/  FADD.FTZ R15, -R8.reuse, R15 ;  /* 0x0000000f080f7221 */ /* 0x041fe20000010100 */
[----:B---3--:R-:W-:-:S03]  /*3040*/  FADD.FTZ R17, -R8, R17 ;  /* 0x0000001108117221 */ /* 0x008fc60000010100 */
[----:B------:R-:W-:Y:S01]  /*3050*/  FMUL.FTZ R15, R15, 1.4426950216293334961 ;  /* 0x3fb8aa3b0f0f7820 */ /* 0x000fe20000410000 */
[C---:B--2---:R-:W-:Y:S01]  /*3060*/  FADD.FTZ R19, -R8.reuse, R19 ;  /* 0x0000001308137221 */ /* 0x044fe20000010100 */
[----:B------:R-:W-:Y:S02]  /*3070*/  FMUL.FTZ R17, R17, 1.4426950216293334961 ;  /* 0x3fb8aa3b11117820 */ /* 0x000fe40000410000 */
[----:B------:R-:W0:Y:S01]  /*3080*/  MUFU.EX2 R12, R15 ;  /* 0x0000000f000c7308 */ /* 0x000e220000000800 */
[----:B----4-:R-:W-:Y:S01]  /*3090*/  FADD.FTZ R21, -R8, R21 ;  /* 0x0000001508157221 */ /* 0x010fe20000010100 */
[----:B------:R-:W-:Y:S02]  /*30a0*/  FMUL.FTZ R19, R19, 1.4426950216293334961 ;  /* 0x3fb8aa3b13137820 */ /* 0x000fe40000410000 */
[----:B------:R-:W2:Y:S01]  /*30b0*/  MUFU.EX2 R14, R17 ;  /* 0x00000011000e7308 */ /* 0x000ea20000000800 */
[----:B------:R-:W-:-:S03]  /*30c0*/  FMUL.FTZ R21, R21, 1.4426950216293334961 ;  /* 0x3fb8aa3b15157820 */ /* 0x000fc60000410000 */
[----:B------:R-:W3:Y:S04]  /*30d0*/  MUFU.EX2 R16, R19 ;  /* 0x0000001300107308 */ /* 0x000ee80000000800 */
[----:B------:R-:W4:Y:S01]  /*30e0*/  MUFU.EX2 R18, R21 ;  /* 0x0000001500127308 */ /* 0x000f220000000800 */
[----:B0-----:R0:W-:Y:S01]  /*30f0*/  STS [R13], R12 ;  /* 0x0000000c0d007388 */ /* 0x0011e20000000800 */
[----:B------:R-:W-:-:S03]  /*3100*/  FADD.FTZ R9, R9, R12 ;  /* 0x0000000c09097221 */ /* 0x000fc60000010000 */
[----:B--2---:R0:W-:Y:S01]  /*3110*/  STS [R13+0x200], R14 ;  /* 0x0002000e0d007388 */ /* 0x0041e20000000800 */
[----:B------:R-:W-:-:S03]  /*3120*/  FADD.FTZ R9, R9, R14 ;  /* 0x0000000e09097221 */ /* 0x000fc60000010000 */
[----:B---3--:R0:W-:Y:S01]  /*3130*/  STS [R13+0x400], R16 ;  /* 0x000400100d007388 */ /* 0x0081e20000000800 */
[----:B------:R-:W-:-:S03]  /*3140*/  FADD.FTZ R9, R9, R16 ;  /* 0x0000001009097221 */ /* 0x000fc60000010000 */
[----:B----4-:R0:W-:Y:S01]  /*3150*/  STS [R13+0x600], R18 ;  /* 0x000600120d007388 */ /* 0x0101e20000000800 */
[----:B------:R-:W-:Y:S01]  /*3160*/  FADD.FTZ R9, R9, R18 ;  /* 0x0000001209097221 */ /* 0x000fe20000010000 */
[----:B------:R-:W-:Y:S06]  /*3170*/  @P0 BRA `(.L_x_2009) ;  /* 0x0000001000840947 */ /* 0x000fec0003800000 */
[----:B0-----:R-:W-:Y:S01]  /*3180*/  MOV R12, R11 ;  /* 0x0000000b000c7202 */ /* 0x001fe20000000f00 */
[----:B------:R-:W-:Y:S01]  /*3190*/  BSSY.RECONVERGENT B1, `(.L_x_2014) ;  /* 0x000006d000017945 */ /* 0x000fe20003800200 */
[----:B------:R-:W-:Y:S02]  /*31a0*/  PLOP3.LUT P0, PT, PT, PT, PT, 0x80, 0x8 ;  /* 0x000000000008781c */ /* 0x000fe40003f0f070 */
[----:B------:R-:W-:-:S04]  /*31b0*/  IADD3 R11, PT, PT, -R12, UR44, RZ ;  /* 0x0000002c0c0b7c10 */ /* 0x000fc8000fffe1ff */
[----:B------:R-:W-:Y:S02]  /*31c0*/  ISETP.GT.AND P1, PT, R11, 0x5ff, PT ;  /* 0x000005ff0b00780c */ /* 0x000fe40003f24270 */
[----:B------:R-:W-:-:S11]  /*31d0*/  IADD3 R11, PT, PT, R13, 0xc00, RZ ;  /* 0x00000c000d0b7810 */ /* 0x000fd60007ffe0ff */
[----:B------:R-:W-:Y:S05]  /*31e0*/  @!P1 BRA `(.L_x_2015) ;  /* 0x00000004009c9947 */ /* 0x000fea0003800000 */
[----:B------:R-:W-:Y:S01]  /*31f0*/  IMAD.U32 R13, RZ, RZ, UR44 ;  /* 0x0000002cff0d7e24 */ /* 0x000fe2000f8e00ff */
[----:B------:R-:W-:-:S04]  /*3200*/  PLOP3.LUT P0, PT, PT, PT, PT, 0x8, 0x80 ;  /* 0x000000000080781c */ /* 0x000fc80003f0e170 */
[----:B------:R-:W-:-:S09]  /*3210*/  IADD3 R13, PT, PT, R13, -0x5ff, RZ ;  /* 0xfffffa010d0d7810 */ /* 0x000fd20007ffe0ff */
.L_x_2016:
[----:B------:R-:W0:Y:S01]  /*3220*/  LDS R15, [R11+-0x400] ;  /* 0xfffc00000b0f7984 */ /* 0x000e220000000800 */
[----:B------:R-:W-:-:S03]  /*3230*/  IADD3 R12, PT, PT, R12, 0x800, RZ ;  /* 0x000008000c0c7810 */ /* 0x000fc60007ffe0ff */
[----:B------:R-:W2:Y:S01]  /*3240*/  LDS R19, [R11+-0x200] ;  /* 0xfffe00000b137984 */ /* 0x000ea20000000800 */
[----:B------:R-:W-:-:S03]  /*3250*/  ISETP.GE.AND P1, PT, R12, R13, PT ;  /* 0x0000000d0c00720c */ /* 0x000fc60003f26270 */
[----:B------:R-:W3:Y:S04]  /*3260*/  LDS R21, [R11] ;  /* 0x000000000b157984 */ /* 0x000ee80000000800 */
[----:B------:R-:W4:Y:S04]  /*3270*/  LDS R23, [R11+0x200] ;  /* 0x000200000b177984 */ /* 0x000f280000000800 */
[----:B------:R-:W1:Y:S04]  /*3280*/  LDS R25, [R11+0x400] ;  /* 0x000400000b197984 */ /* 0x000e680000000800 */
        /* <DEDUP_REMOVED lines=8> */
[----:B--2---:R-:W-:Y:S01]  /*3310*/  FADD.FTZ R18, -R8, R19 ;  /* 0x0000001308127221 */ /* 0x004fe20000010100 */
[----:B------:R-:W-:Y:S01]  /*3320*/  FMUL.FTZ R16, R14, 1.4426950216293334961 ;  /* 0x3fb8aa3b0e107820 */ /* 0x000fe20000410000 */
[----:B---3--:R-:W-:Y:S01]  /*3330*/  FADD.FTZ R14, -R8, R21 ;  /* 0x00000015080e7221 */ /* 0x008fe20000010100 */
[----:B------:R-:W2:Y:S01]  /*3340*/  LDS R15, [R11+0x1400] ;  /* 0x001400000b0f7984 */ /* 0x000ea20000000800 */
[----:B------:R-:W-:Y:S01]  /*3350*/  FMUL.FTZ R20, R18, 1.4426950216293334961 ;  /* 0x3fb8aa3b12147820 */ /* 0x000fe20000410000 */
[----:B------:R-:W3:Y:S01]  /*3360*/  MUFU.EX2 R24, R16 ;  /* 0x0000001000187308 */ /* 0x000ee20000000800 */
[----:B------:R-:W-:Y:S01]  /*3370*/  FMUL.FTZ R14, R14, 1.4426950216293334961 ;  /* 0x3fb8aa3b0e0e7820 */ /* 0x000fe20000410000 */
[----:B------:R-:W2:Y:S01]  /*3380*/  LDS R19, [R11+0x1600] ;  /* 0x001600000b137984 */ /* 0x000ea20000000800 */
[C---:B----4-:R-:W-:Y:S01]  /*3390*/  FADD.FTZ R18, -R8.reuse, R23 ;  /* 0x0000001708127221 */ /* 0x050fe20000010100 */
[----:B------:R-:W4:Y:S01]  /*33a0*/  MUFU.EX2 R26, R20 ;  /* 0x00000014001a7308 */ /* 0x000f220000000800 */
[----:B-1----:R-:W-:Y:S01]  /*33b0*/  FADD.FTZ R22, -R8, R25 ;  /* 0x0000001908167221 */ /* 0x002fe20000010100 */
[----:B------:R-:W1:Y:S01]  /*33c0*/  LDS R21, [R11+0x1800] ;  /* 0x001800000b157984 */ /* 0x000e620000000800 */
[----:B------:R-:W-:Y:S01]  /*33d0*/  FMUL.FTZ R25, R18, 1.4426950216293334961 ;  /* 0x3fb8aa3b12197820 */ /* 0x000fe20000410000 */
[----:B------:R-:W4:Y:S01]  /*33e0*/  MUFU.EX2 R14, R14 ;  /* 0x0000000e000e7308 */ /* 0x000f220000000800 */
[----:B------:R-:W-:Y:S01]  /*33f0*/  FMUL.FTZ R18, R22, 1.4426950216293334961 ;  /* 0x3fb8aa3b16127820 */ /* 0x000fe20000410000 */
[----:B------:R-:W1:Y:S01]  /*3400*/  LDS R23, [R11+0x1a00] ;  /* 0x001a00000b177984 */ /* 0x000e620000000800 */
[C---:B-----5:R-:W-:Y:S01]  /*3410*/  FADD.FTZ R27, -R8.reuse, R27 ;  /* 0x0000001b081b7221 */ /* 0x060fe20000010100 */
[----:B------:R-:W5:Y:S01]  /*3420*/  MUFU.EX2 R16, R25 ;  /* 0x0000001900107308 */ /* 0x000f620000000800 */
[----:B------:R-:W-:Y:S01]  /*3430*/  FADD.FTZ R29, -R8, R29 ;  /* 0x0000001d081d7221 */ /* 0x000fe20000010100 */
[----:B---3--:R-:W-:Y:S01]  /*3440*/  FADD.FTZ R9, R24, R9 ;  /* 0x0000000918097221 */ /* 0x008fe20000010000 */
[----:B------:R-:W-:Y:S01]  /*3450*/  FMUL.FTZ R27, R27, 1.4426950216293334961 ;  /* 0x3fb8aa3b1b1b7820 */ /* 0x000fe20000410000 */
[----:B------:R-:W3:Y:S01]  /*3460*/  MUFU.EX2 R18, R18 ;  /* 0x0000001200127308 */ /* 0x000ee20000000800 */
[----:B------:R-:W-:Y:S01]  /*3470*/  FMUL.FTZ R22, R29, 1.4426950216293334961 ;  /* 0x3fb8aa3b1d167820 */ /* 0x000fe20000410000 */
[----:B----4-:R-:W-:Y:S01]  /*3480*/  FADD.FTZ R9, R9, R26 ;  /* 0x0000001a09097221 */ /* 0x010fe20000010000 */
[C---:B------:R-:W-:Y:S01]  /*3490*/  FADD.FTZ R31, -R8.reuse, R31 ;  /* 0x0000001f081f7221 */ /* 0x040fe20000010100 */
[----:B------:R-:W4:Y:S01]  /*34a0*/  MUFU.EX2 R20, R27 ;  /* 0x0000001b00147308 */ /* 0x000f220000000800 */
[C---:B------:R-:W-:Y:S01]  /*34b0*/  FADD.FTZ R35, -R8.reuse, R35 ;  /* 0x0000002308237221 */ /* 0x040fe20000010100 */
[----:B------:R-:W-:Y:S01]  /*34c0*/  FADD.FTZ R9, R9, R14 ;  /* 0x0000000e09097221 */ /* 0x000fe20000010000 */
[----:B------:R-:W-:Y:S01]  /*34d0*/  FMUL.FTZ R31, R31, 1.4426950216293334961 ;  /* 0x3fb8aa3b1f1f7820 */ /* 0x000fe20000410000 */
[----:B------:R-:W2:Y:S01]  /*34e0*/  MUFU.EX2 R22, R22 ;  /* 0x0000001600167308 */ /* 0x000ea20000000800 */
[C---:B------:R-:W-:Y:S01]  /*34f0*/  FADD.FTZ R37, -R8.reuse, R37 ;  /* 0x0000002508257221 */ /* 0x040fe20000010100 */
[----:B-----5:R-:W-:Y:S01]  /*3500*/  FADD.FTZ R9, R9, R16 ;  /* 0x0000001009097221 */ /* 0x020fe20000010000 */
[----:B------:R-:W-:Y:S01]  /*3510*/  FMUL.FTZ R35, R35, 1.4426950216293334961 ;  /* 0x3fb8aa3b23237820 */ /* 0x000fe20000410000 */
[----:B------:R-:W5:Y:S01]  /*3520*/  MUFU.EX2 R28, R31 ;  /* 0x0000001f001c7308 */ /* 0x000f620000000800 */
[C---:B------:R-:W-:Y:S01]  /*3530*/  FADD.FTZ R39, -R8.reuse, R39 ;  /* 0x0000002708277221 */ /* 0x040fe20000010100 */
[----:B---3--:R-:W-:Y:S01]  /*3540*/  FADD.FTZ R9, R9, R18 ;  /* 0x0000001209097221 */ /* 0x008fe20000010000 */
[----:B------:R-:W-:Y:S01]  /*3550*/  FMUL.FTZ R37, R37, 1.4426950216293334961 ;  /* 0x3fb8aa3b25257820 */ /* 0x000fe20000410000 */
[----:B------:R-:W3:Y:S01]  /*3560*/  MUFU.EX2 R30, R35 ;  /* 0x00000023001e7308 */ /* 0x000ee20000000800 */
[C---:B0-----:R-:W-:Y:S01]  /*3570*/  FADD.FTZ R17, -R8.reuse, R17 ;  /* 0x0000001108117221 */ /* 0x041fe20000010100 */
[----:B----4-:R-:W-:Y:S01]  /*3580*/  FADD.FTZ R9, R9, R20 ;  /* 0x0000001409097221 */ /* 0x010fe20000010000 */
[----:B------:R-:W-:Y:S01]  /*3590*/  FMUL.FTZ R39, R39, 1.4426950216293334961 ;  /* 0x3fb8aa3b27277820 */ /* 0x000fe20000410000 */
[----:B------:R-:W0:Y:S01]  /*35a0*/  MUFU.EX2 R32, R37 ;  /* 0x0000002500207308 */ /* 0x000e220000000800 */
[----:B------:R4:W-:Y:S01]  /*35b0*/  STS [R11+-0x400], R24 ;  /* 0xfffc00180b007388 */ /* 0x0009e20000000800 */
[----:B--2---:R-:W-:Y:S01]  /*35c0*/  FADD.FTZ R9, R9, R22 ;  /* 0x0000001609097221 */ /* 0x004fe20000010000 */
[C---:B------:R-:W-:Y:S01]  /*35d0*/  FADD.FTZ R15, -R8.reuse, R15 ;  /* 0x0000000f080f7221 */ /* 0x040fe20000010100 */
[----:B------:R-:W-:Y:S01]  /*35e0*/  FMUL.FTZ R17, R17, 1.4426950216293334961 ;  /* 0x3fb8aa3b11117820 */ /* 0x000fe20000410000 */
[----:B------:R2:W-:Y:S01]  /*35f0*/  STS [R11+-0x200], R26 ;  /* 0xfffe001a0b007388 */ /* 0x0005e20000000800 */
[----:B-----5:R-:W-:Y:S01]  /*3600*/  FADD.FTZ R9, R9, R28 ;  /* 0x0000001c09097221 */ /* 0x020fe20000010000 */
[C---:B------:R-:W-:Y:S01]  /*3610*/  FADD.FTZ R19, -R8.reuse, R19 ;  /* 0x0000001308137221 */ /* 0x040fe20000010100 */
[----:B------:R-:W-:Y:S01]  /*3620*/  FMUL.FTZ R15, R15, 1.4426950216293334961 ;  /* 0x3fb8aa3b0f0f7820 */ /* 0x000fe20000410000 */
[----:B------:R-:W-:Y:S01]  /*3630*/  STS [R11], R14 ;  /* 0x0000000e0b007388 */ /* 0x000fe20000000800 */
[----:B---3--:R-:W-:Y:S01]  /*3640*/  FADD.FTZ R9, R9, R30 ;  /* 0x0000001e09097221 */ /* 0x008fe20000010000 */
[----:B----4-:R-:W3:Y:S01]  /*3650*/  MUFU.EX2 R24, R39 ;  /* 0x0000002700187308 */ /* 0x010ee20000000800 */
[C---:B-1----:R-:W-:Y:S01]  /*3660*/  FADD.FTZ R21, -R8.reuse, R21 ;  /* 0x0000001508157221 */ /* 0x042fe20000010100 */
[----:B------:R-:W-:Y:S01]  /*3670*/  FMUL.FTZ R19, R19, 1.4426950216293334961 ;  /* 0x3fb8aa3b13137820 */ /* 0x000fe20000410000 */
[----:B0-----:R-:W-:Y:S01]  /*3680*/  FADD.FTZ R9, R9, R32 ;  /* 0x0000002009097221 */ /* 0x001fe20000010000 */
[----:B--2---:R-:W0:Y:S01]  /*3690*/  MUFU.EX2 R26, R17 ;  /* 0x00000011001a7308 */ /* 0x004e220000000800 */
[----:B------:R-:W-:Y:S01]  /*36a0*/  FADD.FTZ R23, -R8, R23 ;  /* 0x0000001708177221 */ /* 0x000fe20000010100 */
[----:B------:R-:W-:Y:S01]  /*36b0*/  FMUL.FTZ R21, R21, 1.4426950216293334961 ;  /* 0x3fb8aa3b15157820 */ /* 0x000fe20000410000 */
[----:B------:R-:W-:Y:S01]  /*36c0*/  STS [R11+0x200], R16 ;  /* 0x000200100b007388 */ /* 0x000fe20000000800 */
[----:B------:R-:W1:Y:S01]  /*36d0*/  MUFU.EX2 R36, R15 ;  /* 0x0000000f00247308 */ /* 0x000e620000000800 */
[----:B------:R-:W-:-:S02]  /*36e0*/  FMUL.FTZ R23, R23, 1.4426950216293334961 ;  /* 0x3fb8aa3b17177820 */ /* 0x000fc40000410000 */
[----:B------:R-:W-:Y:S01]  /*36f0*/  STS [R11+0x400], R18 ;  /* 0x000400120b007388 */ /* 0x000fe20000000800 */
[----:B------:R-:W2:Y:S01]  /*3700*/  MUFU.EX2 R38, R19 ;  /* 0x0000001300267308 */ /* 0x000ea20000000800 */
[----:B---3--:R-:W-:Y:S02]  /*3710*/  FADD.FTZ R9, R9, R24 ;  /* 0x0000001809097221 */ /* 0x008fe40000010000 */
[----:B------:R-:W-:Y:S01]  /*3720*/  STS [R11+0x600], R20 ;  /* 0x000600140b007388 */ /* 0x000fe20000000800 */
[----:B------:R-:W3:Y:S01]  /*3730*/  MUFU.EX2 R40, R21 ;  /* 0x0000001500287308 */ /* 0x000ee20000000800 */
[----:B0-----:R-:W-:Y:S02]  /*3740*/  FADD.FTZ R9, R9, R26 ;  /* 0x0000001a09097221 */ /* 0x001fe40000010000 */
[----:B------:R-:W-:Y:S01]  /*3750*/  STS [R11+0x800], R22 ;  /* 0x000800160b007388 */ /* 0x000fe20000000800 */
[----:B------:R-:W0:Y:S01]  /*3760*/  MUFU.EX2 R42, R23 ;  /* 0x00000017002a7308 */ /* 0x000e220000000800 */
[----:B-1----:R-:W-:-:S02]  /*3770*/  FADD.FTZ R9, R9, R36 ;  /* 0x0000002409097221 */ /* 0x002fc40000010000 */
[----:B------:R-:W-:Y:S02]  /*3780*/  STS [R11+0xa00], R28 ;  /* 0x000a001c0b007388 */ /* 0x000fe40000000800 */
[----:B--2---:R-:W-:Y:S02]  /*3790*/  FADD.FTZ R9, R9, R38 ;  /* 0x0000002609097221 */ /* 0x004fe40000010000 */
[----:B------:R-:W-:Y:S02]  /*37a0*/  STS [R11+0xc00], R30 ;  /* 0x000c001e0b007388 */ /* 0x000fe40000000800 */
[----:B---3--:R-:W-:Y:S02]  /*37b0*/  FADD.FTZ R9, R9, R40 ;  /* 0x0000002809097221 */ /* 0x008fe40000010000 */
[----:B------:R-:W-:Y:S02]  /*37c0*/  STS [R11+0xe00], R32 ;  /* 0x000e00200b007388 */ /* 0x000fe40000000800 */
[----:B0-----:R-:W-:-:S02]  /*37d0*/  FADD.FTZ R9, R9, R42 ;  /* 0x0000002a09097221 */ /* 0x001fc40000010000 */
        /* <DEDUP_REMOVED lines=8> */
.L_x_2015:
[----:B------:R-:W-:Y:S05]  /*3860*/  BSYNC.RECONVERGENT B1 ;  /* 0x0000000000017941 */ /* 0x000fea0003800200 */
.L_x_2014:
[----:B------:R-:W-:Y:S01]  /*3870*/  IADD3 R13, PT, PT, -R12, UR44, RZ ;  /* 0x0000002c0c0d7c10 */ /* 0x000fe2000fffe1ff */
[----:B------:R-:W-:Y:S03]  /*3880*/  BSSY.RECONVERGENT B1, `(.L_x_2017) ;  /* 0x0000036000017945 */ /* 0x000fe60003800200 */
[----:B------:R-:W-:-:S13]  /*3890*/  ISETP.GT.AND P1, PT, R13, 0x1ff, PT ;  /* 0x000001ff0d00780c */ /* 0x000fda0003f24270 */
[----:B------:R-:W-:Y:S05]  /*38a0*/  @!P1 BRA `(.L_x_2018) ;  /* 0x0000000000cc9947 */ /* 0x000fea0003800000 */
[----:B------:R-:W0:Y:S01]  /*38b0*/  LDS R13, [R11+-0x400] ;  /* 0xfffc00000b0d7984 */ /* 0x000e220000000800 */
[----:B------:R-:W-:Y:S02]  /*38c0*/  PLOP3.LUT P0, PT, PT, PT, PT, 0x8, 0x80 ;  /* 0x000000000080781c */ /* 0x000fe40003f0e170 */
[----:B------:R-:W-:Y:S01]  /*38d0*/  IADD3 R12, PT, PT, R12, 0x400, RZ ;  /* 0x000004000c0c7810 */ /* 0x000fe20007ffe0ff */
[----:B------:R-:W2:Y:S04]  /*38e0*/  LDS R15, [R11+-0x200] ;  /* 0xfffe00000b0f7984 */ /* 0x000ea80000000800 */
[----:B------:R-:W3:Y:S04]  /*38f0*/  LDS R17, [R11] ;  /* 0x000000000b117984 */ /* 0x000ee80000000800 */
[----:B------:R-:W4:Y:S04]  /*3900*/  LDS R19, [R11+0x200] ;  /* 0x000200000b137984 */ /* 0x000f280000000800 */
[----:B------:R-:W5:Y:S04]  /*3910*/  LDS R21, [R11+0x400] ;  /* 0x000400000b157984 */ /* 0x000f680000000800 */
[----:B------:R-:W1:Y:S04]  /*3920*/  LDS R23, [R11+0x600] ;  /* 0x000600000b177984 */ /* 0x000e680000000800 */
[----:B------:R-:W1:Y:S04]  /*3930*/  LDS R25, [R11+0x800] ;  /* 0x000800000b197984 */ /* 0x000e680000000800 */
[----:B------:R-:W1:Y:S01]  /*3940*/  LDS R27, [R11+0xa00] ;  /* 0x000a00000b1b7984 */ /* 0x000e620000000800 */
[C---:B0-----:R-:W-:Y:S01]  /*3950*/  FADD.FTZ R13, -R8.reuse, R13 ;  /* 0x0000000d080d7221 */ /* 0x041fe20000010100 */
[----:B--2---:R-:W-:-:S03]  /*3960*/  FADD.FTZ R15, -R8, R15 ;  /* 0x0000000f080f7221 */ /* 0x004fc60000010100 */
[----:B------:R-:W-:Y:S01]  /*3970*/  FMUL.FTZ R13, R13, 1.4426950216293334961 ;  /* 0x3fb8aa3b0d0d7820 */ /* 0x000fe20000410000 */
[C---:B---3--:R-:W-:Y:S01]  /*3980*/  FADD.FTZ R17, -R8.reuse, R17 ;  /* 0x0000001108117221 */ /* 0x048fe20000010100 */
[----:B------:R-:W-:Y:S02]  /*3990*/  FMUL.FTZ R15, R15, 1.4426950216293334961 ;  /* 0x3fb8aa3b0f0f7820 */ /* 0x000fe40000410000 */
[----:B------:R-:W0:Y:S01]  /*39a0*/  MUFU.EX2 R14, R13 ;  /* 0x0000000d000e7308 */ /* 0x000e220000000800 */
[C---:B----4-:R-:W-:Y:S01]  /*39b0*/  FADD.FTZ R19, -R8.reuse, R19 ;  /* 0x0000001308137221 */ /* 0x050fe20000010100 */
[----:B------:R-:W-:Y:S02]  /*39c0*/  FMUL.FTZ R17, R17, 1.4426950216293334961 ;  /* 0x3fb8aa3b11117820 */ /* 0x000fe40000410000 */
[----:B------:R-:W2:Y:S01]  /*39d0*/  MUFU.EX2 R16, R15 ;  /* 0x0000000f00107308 */ /* 0x000ea20000000800 */
[----:B-----5:R-:W-:Y:S01]  /*39e0*/  FADD.FTZ R21, -R8, R21 ;  /* 0x0000001508157221 */ /* 0x020fe20000010100 */
[----:B------:R-:W-:-:S02]  /*39f0*/  FMUL.FTZ R19, R19, 1.4426950216293334961 ;  /* 0x3fb8aa3b13137820 */ /* 0x000fc40000410000 */
[----:B------:R-:W3:Y:S01]  /*3a00*/  MUFU.EX2 R18, R17 ;  /* 0x0000001100127308 */ /* 0x000ee20000000800 */
[C---:B-1----:R-:W-:Y:S01]  /*3a10*/  FADD.FTZ R23, -R8.reuse, R23 ;  /* 0x0000001708177221 */ /* 0x042fe20000010100 */
[----:B------:R-:W-:Y:S02]  /*3a20*/  FMUL.FTZ R21, R21, 1.4426950216293334961 ;  /* 0x3fb8aa3b15157820 */ /* 0x000fe40000410000 */
[----:B------:R-:W1:Y:S01]  /*3a30*/  MUFU.EX2 R20, R19 ;  /* 0x0000001300147308 */ /* 0x000e620000000800 */
[----:B0-----:R-:W-:Y:S01]  /*3a40*/  FADD.FTZ R9, R9, R14 ;  /* 0x0000000e09097221 */ /* 0x001fe20000010000 */
[C---:B------:R-:W-:Y:S01]  /*3a50*/  FADD.FTZ R25, -R8.reuse, R25 ;  /* 0x0000001908197221 */ /* 0x040fe20000010100 */
[----:B------:R-:W-:Y:S01]  /*3a60*/  FMUL.FTZ R23, R23, 1.4426950216293334961 ;  /* 0x3fb8aa3b17177820 */ /* 0x000fe20000410000 */
[----:B------:R-:W0:Y:S01]  /*3a70*/  MUFU.EX2 R22, R21 ;  /* 0x0000001500167308 */ /* 0x000e220000000800 */
[----:B--2---:R-:W-:Y:S01]  /*3a80*/  FADD.FTZ R9, R9, R16 ;  /* 0x0000001009097221 */ /* 0x004fe20000010000 */
[----:B------:R-:W-:Y:S01]  /*3a90*/  FADD.FTZ R27, -R8, R27 ;  /* 0x0000001b081b7221 */ /* 0x000fe20000010100 */
[----:B------:R-:W-:Y:S01]  /*3aa0*/  FMUL.FTZ R25, R25, 1.4426950216293334961 ;  /* 0x3fb8aa3b19197820 */ /* 0x000fe20000410000 */
[----:B------:R-:W2:Y:S01]  /*3ab0*/  MUFU.EX2 R24, R23 ;  /* 0x0000001700187308 */ /* 0x000ea20000000800 */
[----:B---3--:R-:W-:Y:S01]  /*3ac0*/  FADD.FTZ R9, R9, R18 ;  /* 0x0000001209097221 */ /* 0x008fe20000010000 */
[----:B------:R-:W-:Y:S01]  /*3ad0*/  FMUL.FTZ R27, R27, 1.4426950216293334961 ;  /* 0x3fb8aa3b1b1b7820 */ /* 0x000fe20000410000 */
[----:B------:R-:W-:Y:S01]  /*3ae0*/  STS [R11+-0x400], R14 ;  /* 0xfffc000e0b007388 */ /* 0x000fe20000000800 */
[----:B------:R-:W3:Y:S01]  /*3af0*/  MUFU.EX2 R26, R25 ;  /* 0x00000019001a7308 */ /* 0x000ee20000000800 */
[----:B-1----:R-:W-:-:S02]  /*3b00*/  FADD.FTZ R9, R9, R20 ;  /* 0x0000001409097221 */ /* 0x002fc40000010000 */
[----:B------:R-:W-:Y:S01]  /*3b10*/  STS [R11+-0x200], R16 ;  /* 0xfffe00100b007388 */ /* 0x000fe20000000800 */
[----:B------:R-:W1:Y:S01]  /*3b20*/  MUFU.EX2 R28, R27 ;  /* 0x0000001b001c7308 */ /* 0x000e620000000800 */
[----:B0-----:R-:W-:Y:S02]  /*3b30*/  FADD.FTZ R9, R9, R22 ;  /* 0x0000001609097221 */ /* 0x001fe40000010000 */
[----:B------:R-:W-:Y:S02]  /*3b40*/  STS [R11], R18 ;  /* 0x000000120b007388 */ /* 0x000fe40000000800 */
[----:B--2---:R-:W-:Y:S02]  /*3b50*/  FADD.FTZ R9, R9, R24 ;  /* 0x0000001809097221 */ /* 0x004fe40000010000 */
[----:B------:R-:W-:Y:S02]  /*3b60*/  STS [R11+0x200], R20 ;  /* 0x000200140b007388 */ /* 0x000fe40000000800 */
[----:B---3--:R-:W-:-:S02]  /*3b70*/  FADD.FTZ R9, R9, R26 ;  /* 0x0000001a09097221 */ /* 0x008fc40000010000 */
[----:B------:R-:W-:Y:S02]  /*3b80*/  STS [R11+0x400], R22 ;  /* 0x000400160b007388 */ /* 0x000fe40000000800 */
[----:B-1----:R-:W-:Y:S02]  /*3b90*/  FADD.FTZ R9, R9, R28 ;  /* 0x0000001c09097221 */ /* 0x002fe40000010000 */
[----:B------:R-:W-:Y:S04]  /*3ba0*/  STS [R11+0x600], R24 ;  /* 0x000600180b007388 */ /* 0x000fe80000000800 */
[----:B------:R-:W-:Y:S04]  /*3bb0*/  STS [R11+0x800], R26 ;  /* 0x0008001a0b007388 */ /* 0x000fe80000000800 */
[----:B------:R0:W-:Y:S02]  /*3bc0*/  STS [R11+0xa00], R28 ;  /* 0x000a001c0b007388 */ /* 0x0001e40000000800 */
[----:B0-----:R-:W-:-:S07]  /*3bd0*/  IADD3 R11, PT, PT, R11, 0x1000, RZ ;  /* 0x000010000b0b7810 */ /* 0x001fce0007ffe0ff */
.L_x_2018:
[----:B------:R-:W-:Y:S05]  /*3be0*/  BSYNC.RECONVERGENT B1 ;  /* 0x0000000000017941 */ /* 0x000fea0003800200 */
.L_x_2017:
[----:B------:R-:W-:-:S13]  /*3bf0*/  ISETP.GT.AND P1, PT, R12, UR44, PT ;  /* 0x0000002c0c007c0c */ /* 0x000fda000bf24270 */
[----:B------:R-:W-:Y:S05]  /*3c00*/  @!P0 BRA P1, `(.L_x_2009) ;  /* 0x0000000400e08947 */ /* 0x000fea0000800000 */
[----:B------:R-:W0:Y:S04]  /*3c10*/  LDS R13, [R11+-0x400] ;  /* 0xfffc00000b0d7984 */ /* 0x000e280000000800 */
[----:B------:R-:W2:Y:S04]  /*3c20*/  LDS R15, [R11+-0x200] ;  /* 0xfffe00000b0f7984 */ /* 0x000ea80000000800 */
[----:B------:R-:W3:Y:S04]  /*3c30*/  LDS R17, [R11] ;  /* 0x000000000b117984 */ /* 0x000ee80000000800 */
[----:B------:R-:W4:Y:S01]  /*3c40*/  LDS R19, [R11+0x200] ;  /* 0x000200000b137984 */ /* 0x000f220000000800 */
[C---:B0-----:R-:W-:Y:S01]  /*3c50*/  FADD.FTZ R13, -R8.reuse, R13 ;  /* 0x0000000d080d7221 */ /* 0x041fe20000010100 */
[----:B--2---:R-:W-:-:S03]  /*3c60*/  FADD.FTZ R15, -R8, R15 ;  /* 0x0000000f080f7221 */ /* 0x004fc60000010100 */
[----:B------:R-:W-:Y:S01]  /*3c70*/  FMUL.FTZ R13, R13, 1.4426950216293334961 ;  /* 0x3fb8aa3b0d0d7820 */ /* 0x000fe20000410000 */
[C---:B---3--:R-:W-:Y:S01]  /*3c80*/  FADD.FTZ R17, -R8.reuse, R17 ;  /* 0x0000001108117221 */ /* 0x048fe20000010100 */
        /* <DEDUP_REMOVED lines=8> */
[----:B0-----:R0:W-:Y:S01]  /*3d10*/  STS [R11+-0x400], R12 ;  /* 0xfffc000c0b007388 */ /* 0x0011e20000000800 */
[----:B------:R-:W-:-:S03]  /*3d20*/  FADD.FTZ R9, R9, R12 ;  /* 0x0000000c09097221 */ /* 0x000fc60000010000 */
[----:B--2---:R0:W-:Y:S01]  /*3d30*/  STS [R11+-0x200], R8 ;  /* 0xfffe00080b007388 */ /* 0x0041e20000000800 */
[----:B------:R-:W-:-:S03]  /*3d40*/  FADD.FTZ R9, R9, R8 ;  /* 0x0000000809097221 */ /* 0x000fc60000010000 */
[----:B---3--:R0:W-:Y:S01]  /*3d50*/  STS [R11], R14 ;  /* 0x0000000e0b007388 */ /* 0x0081e20000000800 */
[----:B------:R-:W-:-:S03]  /*3d60*/  FADD.FTZ R9, R9, R14 ;  /* 0x0000000e09097221 */ /* 0x000fc60000010000 */
[----:B----4-:R0:W-:Y:S01]  /*3d70*/  STS [R11+0x200], R16 ;  /* 0x000200100b007388 */ /* 0x0101e20000000800 */
[----:B------:R-:W-:Y:S01]  /*3d80*/  FADD.FTZ R9, R9, R16 ;  /* 0x0000001009097221 */ /* 0x000fe20000010000 */
[----:B------:R-:W-:Y:S06]  /*3d90*/  BRA `(.L_x_2009) ;  /* 0x00000004007c7947 */ /* 0x000fec0003800000 */
.L_x_2010:
        /* <DEDUP_REMOVED lines=12> */
[----:B------:R-:W-:Y:S02]  /*3e60*/  IADD3 R18, P0, P2, R12, UR45, R7 ;  /* 0x0000002d0c127c10 */ /* 0x000fe4000fa1e007 */
[----:B------:R-:W-:Y:S01]  /*3e70*/  LOP3.LUT R12, R9, 0x3, RZ, 0xc0, !PT ;  /* 0x00000003090c7812 */ /* 0x000fe200078ec0ff */
[----:B------:R-:W-:Y:S01]  /*3e80*/  IMAD.MOV.U32 R9, RZ, RZ, RZ ;  /* 0x000000ffff097224 */ /* 0x000fe200078e00ff */
[----:B------:R-:W-:Y:S02]  /*3e90*/  LEA R16, R17, R16, 0x18 ;  /* 0x0000001011107211 */ /* 0x000fe400078ec0ff */
[----:B------:R-:W-:Y:S01]  /*3ea0*/  IADD3.X R13, PT, PT, R34, R13, RZ, P0, P2 ;  /* 0x0000000d220d7210 */ /* 0x000fe200007e44ff */
[----:B------:R-:W-:Y:S01]  /*3eb0*/  IMAD.MOV R15, RZ, RZ, -R12 ;  /* 0x000000ffff0f7224 */ /* 0x000fe200078e0a0c */
[----:B------:R-:W-:-:S02]  /*3ec0*/  MOV R11, R7 ;  /* 0x00000007000b7202 */ /* 0x000fc40000000f00 */
[----:B------:R-:W-:-:S07]  /*3ed0*/  IADD3 R14, PT, PT, R16, R5, RZ ;  /* 0x00000005100e7210 */ /* 0x000fce0007ffe0ff */
.L_x_2021:
[----:B------:R-:W-:-:S06]  /*3ee0*/  MOV R12, R18 ;  /* 0x00000012000c7202 */ /* 0x000fcc0000000f00 */
[----:B------:R3:W4:Y:S01]  /*3ef0*/  LDG.E.U8 R12, desc[UR36][R12.64] ;  /* 0x000000240c0c7981 */ /* 0x000722000c1e1100 */
[----:B------:R-:W-:Y:S02]  /*3f00*/  HFMA2 R16, -RZ, RZ, 0, 0 ;  /* 0x00000000ff107431 */ /* 0x000fe400000001ff */
[----:B------:R-:W-:Y:S01]  /*3f10*/  VIADD R15, R15, 0x1 ;  /* 0x000000010f0f7836 */ /* 0x000fe20000000000 */
[----:B------:R-:W-:Y:S02]  /*3f20*/  IADD3 R18, P2, PT, R18, 0x80, RZ ;  /* 0x0000008012127810 */ /* 0x000fe40007f5e0ff */
[----:B------:R-:W-:Y:S02]  /*3f30*/  IADD3 R11, PT, PT, R11, 0x80, RZ ;  /* 0x000000800b0b7810 */ /* 0x000fe40007ffe0ff */
[----:B---3--:R-:W-:Y:S02]  /*3f40*/  IADD3.X R13, PT, PT, RZ, R13, RZ, P2, !PT ;  /* 0x0000000dff0d7210 */ /* 0x008fe400017fe4ff */
[----:B----4-:R-:W-:-:S13]  /*3f50*/  ISETP.NE.AND P0, PT, R12, RZ, PT ;  /* 0x000000ff0c00720c */ /* 0x010fda0003f05270 */
        /* <DEDUP_REMOVED lines=9> */
.L_x_2020:
[----:B------:R-:W-:Y:S05]  /*3ff0*/  BSYNC.RECONVERGENT B1 ;  /* 0x0000000000017941 */ /* 0x000fea0003800200 */
.L_x_2019:
[----:B------:R-:W-:Y:S05]  /*4000*/  @!P1 BRA `(.L_x_2009) ;  /* 0x0000000000e09947 */ /* 0x000fea0003800000 */
[----:B------:R-:W3:Y:S01]  /*4010*/  S2R R14, SR_CgaCtaId ;  /* 0x00000000000e7919 */ /* 0x000ee20000008800 */
[----:B------:R-:W4:Y:S01]  /*4020*/  LDCU.64 UR6, c[0x0][0x420] ;  /* 0x00008400ff0677ac */ /* 0x000f220008000a00 */
[----:B------:R-:W-:Y:S01]  /*4030*/  MOV R12, 0x400 ;  /* 0x00000400000c7802 */ /* 0x000fe20000000f00 */
[----:B------:R-:W-:-:S03]  /*4040*/  USHF.L.U32 UR4, UR46, 0x2, URZ ;  /* 0x000000022e047899 */ /* 0x000fc600080006ff */
[----:B------:R-:W-:-:S03]  /*4050*/  IADD3 R13, PT, PT, R12, 0xa0, RZ ;  /* 0x000000a00c0d7810 */ /* 0x000fc60007ffe0ff */
[----:B------:R-:W-:Y:S02]  /*4060*/  LEA R12, R11, -UR4, 0x2 ;  /* 0x800000040b0c7c11 */ /* 0x000fe4000f8e10ff */
[----:B----4-:R-:W-:-:S04]  /*4070*/  MOV R16, UR6 ;  /* 0x0000000600107c02 */ /* 0x010fc80008000f00 */
[----:B------:R-:W-:-:S04]  /*4080*/  IADD3 R16, P0, P1, R16, UR45, R11 ;  /* 0x0000002d10107c10 */ /* 0x000fc8000f91e00b */
[----:B------:R-:W-:Y:S02]  /*4090*/  IADD3 R16, P2, PT, R16, 0x100, RZ ;  /* 0x0000010010107810 */ /* 0x000fe40007f5e0ff */
[----:B---3--:R-:W-:Y:S02]  /*40a0*/  LEA R15, R14, R13, 0x18 ;  /* 0x0000000d0e0f7211 */ /* 0x008fe400078ec0ff */
[----:B------:R-:W-:Y:S02]  /*40b0*/  IADD3.X R13, PT, PT, R34, UR7, RZ, P0, P1 ;  /* 0x00000007220d7c10 */ /* 0x000fe400087e24ff */
[----:B------:R-:W-:-:S03]  /*40c0*/  IADD3 R14, PT, PT, R12, 0x400, R15 ;  /* 0x000004000c0e7810 */ /* 0x000fc60007ffe00f */
[----:B------:R-:W-:-:S07]  /*40d0*/  IMAD.X R13, RZ, RZ, R13, P2 ;  /* 0x000000ffff0d7224 */ /* 0x000fce00010e060d */
.L_x_2022:
[----:B------:R-:W-:-:S05]  /*40e0*/  MOV R12, R16 ;  /* 0x00000010000c7202 */ /* 0x000fca0000000f00 */
[----:B------:R-:W3:Y:S04]  /*40f0*/  LDG.E.U8 R18, desc[UR36][R12.64+-0x100] ;  /* 0xffff00240c127981 */ /* 0x000ee8000c1e1100 */
[----:B------:R-:W4:Y:S04]  /*4100*/  LDG.E.U8 R15, desc[UR36][R12.64+-0x80] ;  /* 0xffff80240c0f7981 */ /* 0x000f28000c1e1100 */
[----:B------:R-:W5:Y:S04]  /*4110*/  LDG.E.U8 R16, desc[UR36][R12.64] ;  /* 0x000000240c107981 */ /* 0x000f68000c1e1100 */
[----:B------:R-:W2:Y:S01]  /*4120*/  LDG.E.U8 R17, desc[UR36][R12.64+0x80] ;  /* 0x000080240c117981 */ /* 0x000ea2000c1e1100 */
[----:B------:R-:W-:Y:S01]  /*4130*/  VIADD R11, R11, 0x200 ;  /* 0x000002000b0b7836 */ /* 0x000fe20000000000 */
[----:B---3--:R-:W-:-:S02]  /*4140*/  ISETP.NE.AND P0, PT, R18, RZ, PT ;  /* 0x000000ff1200720c */ /* 0x008fc40003f05270 */
[----:B----4-:R-:W-:Y:S02]  /*4150*/  ISETP.NE.AND P1, PT, R15, RZ, PT ;  /* 0x000000ff0f00720c */ /* 0x010fe40003f25270 */
[----:B-----5:R-:W-:Y:S02]  /*4160*/  ISETP.NE.AND P2, PT, R16, RZ, PT ;  /* 0x000000ff1000720c */ /* 0x020fe40003f45270 */
[----:B--2---:R-:W-:-:S07]  /*4170*/  ISETP.NE.AND P3, PT, R17, RZ, PT ;  /* 0x000000ff1100720c */ /* 0x004fce0003f65270 */
[----:B------:R-:W0:Y:S04]  /*4180*/  @!P0 LDS R15, [R14+-0x400] ;  /* 0xfffc00000e0f8984 */ /* 0x000e280000000800 */
[----:B------:R-:W2:Y:S04]  /*4190*/  @!P1 LDS R17, [R14+-0x200] ;  /* 0xfffe00000e119984 */ /* 0x000ea80000000800 */
[----:B------:R-:W3:Y:S04]  /*41a0*/  @!P2 LDS R19, [R14] ;  /* 0x000000000e13a984 */ /* 0x000ee80000000800 */
[----:B------:R-:W1:Y:S01]  /*41b0*/  @!P3 LDS R21, [R14+0x200] ;  /* 0x000200000e15b984 */ /* 0x000e620000000800 */
[----:B0-----:R-:W-:Y:S01]  /*41c0*/  @!P0 FADD.FTZ R16, -R8, R15 ;  /* 0x0000000f08108221 */ /* 0x001fe20000010100 */
[----:B------:R-:W-:-:S03]  /*41d0*/  HFMA2 R15, -RZ, RZ, 0, 0 ;  /* 0x00000000ff0f7431 */ /* 0x000fc600000001ff */
[----:B------:R-:W-:Y:S01]  /*41e0*/  @!P0 FMUL.FTZ R16, R16, 1.4426950216293334961 ;  /* 0x3fb8aa3b10108820 */ /* 0x000fe20000410000 */
[----:B--2---:R-:W-:Y:S01]  /*41f0*/  @!P1 FADD.FTZ R18, -R8, R17 ;  /* 0x0000001108129221 */ /* 0x004fe20000010100 */
[----:B------:R-:W-:Y:S02]  /*4200*/  IMAD.MOV.U32 R17, RZ, RZ, RZ ;  /* 0x000000ffff117224 */ /* 0x000fe400078e00ff */
[----:B------:R-:W0:Y:S01]  /*4210*/  @!P0 MUFU.EX2 R15, R16 ;  /* 0x00000010000f8308 */ /* 0x000e220000000800 */
[----:B------:R-:W-:Y:S01]  /*4220*/  @!P1 FMUL.FTZ R18, R18, 1.4426950216293334961 ;  /* 0x3fb8aa3b12129820 */ /* 0x000fe20000410000 */
[C---:B---3--:R-:W-:Y:S01]  /*4230*/  @!P2 FADD.FTZ R20, -R8.reuse, R19 ;  /* 0x000000130814a221 */ /* 0x048fe20000010100 */
[----:B------:R-:W-:Y:S01]  /*4240*/  MOV R19, RZ ;  /* 0x000000ff00137202 */ /* 0x000fe20000000f00 */
[----:B-1----:R-:W-:Y:S01]  /*4250*/  @!P3 FADD.FTZ R22, -R8, R21 ;  /* 0x000000150816b221 */ /* 0x002fe20000010100 */
[----:B------:R-:W1:Y:S01]  /*4260*/  @!P1 MUFU.EX2 R17, R18 ;  /* 0x0000001200119308 */ /* 0x000e620000000800 */
[----:B------:R-:W-:Y:S01]  /*4270*/  @!P2 FMUL.FTZ R20, R20, 1.4426950216293334961 ;  /* 0x3fb8aa3b1414a820 */ /* 0x000fe20000410000 */
[----:B------:R-:W-:-:S02]  /*4280*/  HFMA2 R21, -RZ, RZ, 0, 0 ;  /* 0x00000000ff157431 */ /* 0x000fc400000001ff */
[----:B------:R-:W-:Y:S01]  /*4290*/  @!P3 FMUL.FTZ R22, R22, 1.4426950216293334961 ;  /* 0x3fb8aa3b1616b820 */ /* 0x000fe20000410000 */
[----:B------:R-:W-:Y:S01]  /*42a0*/  ISETP.GT.AND P0, PT, R11, UR44, PT ;  /* 0x0000002c0b007c0c */ /* 0x000fe2000bf04270 */
        /* <DEDUP_REMOVED lines=12> */
[----:B0-----:R-:W-:Y:S01]  /*4370*/  IADD3 R14, PT, PT, R14, 0x800, RZ ;  /* 0x000008000e0e7810 */ /* 0x001fe20007ffe0ff */
[----:B------:R-:W-:Y:S06]  /*4380*/  @!P0 BRA `(.L_x_2022) ;  /* 0xfffffffc00548947 */ /* 0x000fec000383ffff */
.L_x_2009:
[----:B------:R-:W-:Y:S05]  /*4390*/  BSYNC.RECONVERGENT B0 ;  /* 0x0000000000007941 */ /* 0x000fea0003800200 */
.L_x_2008:
[----:B0-----:R-:W0:Y:S01]  /*43a0*/  SHFL.BFLY PT, R8, R9, 0x10, 0x1f ;  /* 0x0e001f0009087f89 */ /* 0x001e2200000e0000 */
[C---:B------:R-:W-:Y:S01]  /*43b0*/  ISETP.NE.AND P0, PT, R0.reuse, RZ, PT ;  /* 0x000000ff0000720c */ /* 0x040fe20003f05270 */
[----:B------:R-:W3:Y:S01]  /*43c0*/  LDCU UR4, c[0x0][0x40c] ;  /* 0x00008180ff0477ac */ /* 0x000ee20008000800 */
[----:B------:R-:W-:Y:S01]  /*43d0*/  ISETP.GT.U32.AND P1, PT, R0, 0x3, PT ;  /* 0x000000030000780c */ /* 0x000fe20003f24070 */
[----:B------:R-:W3:Y:S01]  /*43e0*/  LDCU UR5, c[0x0][0x3f4] ;  /* 0x00007e80ff0577ac */ /* 0x000ee20008000800 */
[----:B------:R-:W4:Y:S01]  /*43f0*/  LDCU.U8 UR9, c[0x0][0x48c] ;  /* 0x00009180ff0977ac */ /* 0x000f220008000000 */
[----:B0-----:R-:W-:Y:S01]  /*4400*/  FADD.FTZ R8, R8, R9 ;  /* 0x0000000908087221 */ /* 0x001fe20000010000 */
[----:B---3--:R-:W-:-:S04]  /*4410*/  UISETP.LT.AND UP0, UPT, UR5, UR4, UPT ;  /* 0x000000040500728c */ /* 0x008fc8000bf01270 */
[----:B------:R-:W0:Y:S01]  /*4420*/  SHFL.BFLY PT, R11, R8, 0x8, 0x1f ;  /* 0x0d001f00080b7f89 */ /* 0x000e2200000e0000 */
[----:B------:R-:W-:-:S04]  /*4430*/  USEL UR4, UR5, UR4, UP0 ;  /* 0x0000000405047287 */ /* 0x000fc80008000000 */
[----:B------:R-:W-:-:S04]  /*4440*/  UIADD3 UR4, UPT, UPT, UR4, 0x4, URZ ;  /* 0x0000000404047890 */ /* 0x000fc8000fffe0ff */
[----:B------:R-:W-:-:S04]  /*4450*/  USHF.R.S32.HI UR5, URZ, 0x1f, UR4 ;  /* 0x0000001fff057899 */ /* 0x000fc80008011404 */
[----:B------:R-:W-:-:S03]  /*4460*/  ULEA.HI UR5, UR5, UR4, URZ, 0x2 ;  /* 0x0000000405057291 */ /* 0x000fc6000f8f10ff */
[----:B------:R-:W-:Y:S01]  /*4470*/  UMOV UR4, URZ ;  /* 0x000000ff00047c82 */ /* 0x000fe20008000000 */
[----:B------:R-:W-:-:S04]  /*4480*/  USHF.L.U32 UR5, UR5, 0x2, URZ ;  /* 0x0000000205057899 */ /* 0x000fc800080006ff */
[----:B------:R-:W-:Y:S01]  /*4490*/  ULOP3.LUT UR6, UR5, 0xfffffff0, URZ, 0xc0, !UPT ;  /* 0xfffffff005067892 */ /* 0x000fe2000f8ec0ff */
[----:B0-----:R-:W-:Y:S02]  /*44a0*/  FADD.FTZ R11, R8, R11 ;  /* 0x0000000b080b7221 */ /* 0x001fe40000010000 */
[----:B------:R-:W-:-:S03]  /*44b0*/  UMOV UR5, URZ ;  /* 0x000000ff00057c82 */ /* 0x000fc60008000000 */
        /* <DEDUP_REMOVED lines=8> */
[----:B----4-:R-:W-:-:S05]  /*4540*/  ISETP.NE.AND P0, PT, RZ, UR9, PT ;  /* 0x00000009ff007c0c */ /* 0x010fca000bf05270 */
[----:B------:R-:W0:Y:S01]  /*4550*/  @!P1 LDS R14, [R4+0x10] ;  /* 0x00001000040e9984 */ /* 0x000e220000000800 */
[----:B------:R-:W-:-:S03]  /*4560*/  ISETP.GT.AND P1, PT, R7, UR44, PT ;  /* 0x0000002c07007c0c */ /* 0x000fc6000bf24270 */
[----:B0-----:R-:W0:Y:S02]  /*4570*/  SHFL.BFLY PT, R9, R14, 0x2, 0x1f ;  /* 0x0c401f000e097f89 */ /* 0x001e2400000e0000 */
[----:B0-----:R-:W-:-:S05]  /*4580*/  FADD.FTZ R9, R9, R14 ;  /* 0x0000000e09097221 */ /* 0x001fca0000010000 */
[----:B------:R-:W0:Y:S02]  /*4590*/  SHFL.BFLY PT, R0, R9, 0x1, 0x1f ;  /* 0x0c201f0009007f89 */ /* 0x000e2400000e0000 */
[----:B0-----:R-:W-:-:S06]  /*45a0*/  FADD.FTZ R8, R9, R0 ;  /* 0x0000000009087221 */ /* 0x001fcc0000010000 */
[----:B------:R-:W0:Y:S02]  /*45b0*/  SHFL.IDX PT, R8, R8, RZ, 0x1f ;  /* 0x00001fff08087589 */ /* 0x000e2400000e0000 */
[----:B0-----:R-:W-:-:S06]  /*45c0*/  FADD.FTZ R0, R8, 9.9999999747524270788e-07 ;  /* 0x358637bd08007421 */ /* 0x001fcc0000010000 */
[----:B------:R-:W0:Y:S01]  /*45d0*/  MUFU.RCP R0, R0 ;  /* 0x0000000000007308 */ /* 0x000e220000001000 */
[----:B------:R-:W-:Y:S05]  /*45e0*/  @!P0 BRA `(.L_x_2023) ;  /* 0x0000000000188947 */ /* 0x000fea0003800000 */
[----:B------:R-:W3:Y:S01]  /*45f0*/  LDCU UR4, c[0x0][0x488] ;  /* 0x00009100ff0477ac */ /* 0x000ee20008000800 */
[----:B------:R-:W3:Y:S01]  /*4600*/  LDCU UR5, c[0x0][0x40c] ;  /* 0x00008180ff0577ac */ /* 0x000ee20008000800 */
[----:B------:R-:W4:Y:S01]  /*4610*/  LDCU UR7, c[0x0][0x3f4] ;  /* 0x00007e80ff0777ac */ /* 0x000f220008000800 */
[----:B---3--:R-:W-:-:S04]  /*4620*/  UIMAD UR4, UR40, UR4, UR5 ;  /* 0x00000004280472a4 */ /* 0x008fc8000f8e0205 */
[----:B----4-:R-:W-:-:S04]  /*4630*/  UIMAD UR4, UR4, UR7, URZ ;  /* 0x00000007040472a4 */ /* 0x010fc8000f8e02ff */
[----:B------:R-:W-:-:S12]  /*4640*/  USHF.R.S32.HI UR5, URZ, 0x1f, UR4 ;  /* 0x0000001fff057899 */ /* 0x000fd80008011404 */
.L_x_2023:
[----:B------:R-:W-:Y:S04]  /*4650*/  BSSY.RECONVERGENT B0, `(.L_x_2024) ;  /* 0x0000063000007945 */ /* 0x000fe80003800200 */
[----:B------:R-:W-:Y:S05]  /*4660*/  @P1 BRA `(.L_x_2025) ;  /* 0x0000000400841947 */ /* 0x000fea0003800000 */
[----:B------:R-:W-:Y:S01]  /*4670*/  VIADDMNMX R6, R7, 0x80, R6, !PT ;  /* 0x0000008007067846 */ /* 0x000fe20007800106 */
[----:B------:R-:W-:Y:S01]  /*4680*/  BSSY.RECONVERGENT B1, `(.L_x_2026) ;  /* 0x0000028000017945 */ /* 0x000fe20003800200 */
[----:B------:R-:W-:-:S04]  /*4690*/  LOP3.LUT R3, RZ, R2, RZ, 0x33, !PT ;  /* 0x00000002ff037212 */ /* 0x000fc800078e33ff */
[----:B------:R-:W-:-:S04]  /*46a0*/  IADD3 R3, PT, PT, R6, -UR46, R3 ;  /* 0x8000002e06037c10 */ /* 0x000fc8000fffe003 */
[C---:B------:R-:W-:Y:S02]  /*46b0*/  LOP3.LUT R4, R3.reuse, 0x180, RZ, 0xc0, !PT ;  /* 0x0000018003047812 */ /* 0x040fe400078ec0ff */
[----:B------:R-:W-:Y:S02]  /*46c0*/  ISETP.GE.U32.AND P2, PT, R3, 0x180, PT ;  /* 0x000001800300780c */ /* 0x000fe40003f46070 */
[----:B------:R-:W-:-:S13]  /*46d0*/  ISETP.NE.AND P1, PT, R4, 0x180, PT ;  /* 0x000001800400780c */ /* 0x000fda0003f25270 */
[----:B------:R-:W-:Y:S05]  /*46e0*/  @!P1 BRA `(.L_x_2027) ;  /* 0x0000000000849947 */ /* 0x000fea0003800000 */
[----:B------:R-:W3:Y:S01]  /*46f0*/  S2R R13, SR_CgaCtaId ;  /* 0x00000000000d7919 */ /* 0x000ee20000008800 */
[----:B------:R-:W4:Y:S01]  /*4700*/  LDCU.64 UR10, c[0x0][0x480] ;  /* 0x00009000ff0a77ac */ /* 0x000f220008000a00 */
[----:B------:R-:W-:Y:S02]  /*4710*/  MOV R4, 0x400 ;  /* 0x0000040000047802 */ /* 0x000fe40000000f00 */
[----:B------:R-:W-:Y:S02]  /*4720*/  LEA.HI R3, R3, 0x1, RZ, 0x19 ;  /* 0x0000000103037811 */ /* 0x000fe400078fc8ff */
[----:B------:R-:W-:Y:S01]  /*4730*/  IADD3 R12, P1, PT, R7, UR4, RZ ;  /* 0x00000004070c7c10 */ /* 0x000fe2000ff3e0ff */
[----:B------:R-:W-:Y:S01]  /*4740*/  VIADD R6, R4, 0xa0 ;  /* 0x000000a004067836 */ /* 0x000fe20000000000 */
[----:B------:R-:W-:Y:S02]  /*4750*/  SHF.L.U32 R4, R3, 0x7, RZ ;  /* 0x0000000703047819 */ /* 0x000fe400000006ff */
[----:B------:R-:W-:-:S02]  /*4760*/  IADD3.X R11, PT, PT, RZ, UR5, RZ, P1, !PT ;  /* 0x00000005ff0b7c10 */ /* 0x000fc40008ffe4ff */
[----:B------:R-:W-:Y:S02]  /*4770*/  LOP3.LUT R3, R3, 0x3, RZ, 0xc0, !PT ;  /* 0x0000000303037812 */ /* 0x000fe400078ec0ff */
[----:B------:R-:W-:-:S03]  /*4780*/  LOP3.LUT R4, R4, 0x180, RZ, 0xc0, !PT ;  /* 0x0000018004047812 */ /* 0x000fc600078ec0ff */
[----:B------:R-:W-:Y:S01]  /*4790*/  IMAD.MOV R3, RZ, RZ, -R3 ;  /* 0x000000ffff037224 */ /* 0x000fe200078e0a03 */
[----:B------:R-:W-:Y:S02]  /*47a0*/  IADD3 R7, PT, PT, R7, R4, RZ ;  /* 0x0000000407077210 */ /* 0x000fe40007ffe0ff */
[----:B----4-:R-:W-:-:S04]  /*47b0*/  LEA R9, P1, R12, UR10, 0x2 ;  /* 0x0000000a0c097c11 */ /* 0x010fc8000f8210ff */
[----:B------:R-:W-:Y:S02]  /*47c0*/  LEA.HI.X R12, R12, UR11, R11, 0x2, P1 ;  /* 0x0000000b0c0c7c11 */ /* 0x000fe400088f140b */
[----:B---3--:R-:W-:Y:S01]  /*47d0*/  LEA R8, R13, R6, 0x18 ;  /* 0x000000060d087211 */ /* 0x008fe200078ec0ff */
[----:B------:R-:W-:-:S05]  /*47e0*/  IMAD.SHL.U32 R13, R2, 0x2, RZ ;  /* 0x00000002020d7824 */ /* 0x000fca00078e00ff */
[C---:B------:R-:W-:Y:S02]  /*47f0*/  IADD3 R6, PT, PT, R8.reuse, UR6, R13 ;  /* 0x0000000608067c10 */ /* 0x040fe4000fffe00d */
[----:B------:R-:W-:-:S07]  /*4800*/  IADD3 R8, PT, PT, R8, R5, RZ ;  /* 0x0000000508087210 */ /* 0x000fce0007ffe0ff */
.L_x_2028:
[----:B---3--:R3:W0:Y:S01]  /*4810*/  LDS R5, [R8] ;  /* 0x0000000008057984 */ /* 0x0086220000000800 */
[----:B------:R-:W-:-:S05]  /*4820*/  VIADD R3, R3, 0x1 ;  /* 0x0000000103037836 */ /* 0x000fca0000000000 */
[----:B------:R-:W-:Y:S02]  /*4830*/  ISETP.NE.AND P3, PT, R3, RZ, PT ;  /* 0x000000ff0300720c */ /* 0x000fe40003f65270 */
[----:B---3--:R-:W-:Y:S01]  /*4840*/  IADD3 R8, PT, PT, R8, 0x200, RZ ;  /* 0x0000020008087810 */ /* 0x008fe20007ffe0ff */
[----:B0-----:R-:W-:Y:S01]  /*4850*/  FMUL.FTZ R11, R5, R0 ;  /* 0x00000000050b7220 */ /* 0x001fe20000410000 */
        /* <DEDUP_REMOVED lines=10> */
.L_x_2027:
[----:B------:R-:W-:Y:S05]  /*4900*/  BSYNC.RECONVERGENT B1 ;  /* 0x0000000000017941 */ /* 0x000fea0003800200 */
.L_x_2026:
[----:B------:R-:W-:Y:S05]  /*4910*/  @!P2 BRA `(.L_x_2025) ;  /* 0x0000000000d8a947 */ /* 0x000fea0003800000 */
[----:B------:R-:W4:Y:S01]  /*4920*/  S2R R6, SR_CgaCtaId ;  /* 0x0000000000067919 */ /* 0x000f220000008800 */
[----:B------:R-:W5:Y:S01]  /*4930*/  LDCU.64 UR10, c[0x0][0x480] ;  /* 0x00009000ff0a77ac */ /* 0x000f620008000a00 */
[C---:B------:R-:W-:Y:S02]  /*4940*/  IADD3 R9, P2, PT, R7.reuse, UR4, RZ ;  /* 0x0000000407097c10 */ /* 0x040fe4000ff5e0ff */
[----:B---3--:R-:W-:Y:S01]  /*4950*/  MOV R5, 0x400 ;  /* 0x0000040000057802 */ /* 0x008fe20000000f00 */
        /* <DEDUP_REMOVED lines=10> */
[----:B-----5:R-:W-:-:S04]  /*4a00*/  LEA R8, P3, R9, UR10, 0x2 ;  /* 0x0000000a09087c11 */ /* 0x020fc8000f8610ff */
[----:B------:R-:W-:Y:S02]  /*4a10*/  IADD3 R8, P2, PT, R8, 0x400, RZ ;  /* 0x0000040008087810 */ /* 0x000fe40007f5e0ff */
[----:B------:R-:W-:-:S04]  /*4a20*/  LEA.HI.X R12, R9, UR11, R12, 0x2, P3 ;  /* 0x0000000b090c7c11 */ /* 0x000fc800098f140c */
[----:B------:R-:W-:Y:S02]  /*4a30*/  IADD3.X R11, PT, PT, RZ, R12, RZ, P2, !PT ;  /* 0x0000000cff0b7210 */ /* 0x000fe400017fe4ff */
[----:B----4-:R-:W-:-:S04]  /*4a40*/  LEA R6, R6, R5, 0x18 ;  /* 0x0000000506067211 */ /* 0x010fc800078ec0ff */
[--C-:B------:R-:W-:Y:S02]  /*4a50*/  IADD3 R3, PT, PT, R3, 0x400, R6.reuse ;  /* 0x0000040003037810 */ /* 0x100fe40007ffe006 */
[----:B------:R-:W-:-:S07]  /*4a60*/  IADD3 R6, PT, PT, R4, 0x200, R6 ;  /* 0x0000020004067810 */ /* 0x000fce0007ffe006 */
.L_x_2029:
[----:B------:R-:W0:Y:S01]  /*4a70*/  LDS R5, [R3+-0x400] ;  /* 0xfffc000003057984 */ /* 0x000e220000000800 */
[----:B------:R-:W-:-:S04]  /*4a80*/  IADD3 R7, PT, PT, R7, 0x200, RZ ;  /* 0x0000020007077810 */ /* 0x000fc80007ffe0ff */
[----:B------:R-:W-:Y:S01]  /*4a90*/  ISETP.GT.AND P2, PT, R7, UR44, PT ;  /* 0x0000002c07007c0c */ /* 0x000fe2000bf44270 */
        /* <DEDUP_REMOVED lines=14> */
[----:B------:R3:W4:Y:S01]  /*4b80*/  LDS R9, [R3+0x200] ;  /* 0x0002000003097984 */ /* 0x0007220000000800 */
[----:B0-----:R-:W-:Y:S01]  /*4b90*/  MOV R4, R8 ;  /* 0x0000000800047202 */ /* 0x001fe20000000f00 */
[----:B---3--:R-:W-:-:S04]  /*4ba0*/  VIADD R3, R3, 0x800 ;  /* 0x0000080003037836 */ /* 0x008fc80000000000 */
[----:B------:R-:W-:Y:S01]  /*4bb0*/  @P0 STG.E desc[UR36][R4.64+-0x400], R13 ;  /* 0xfffc000d04000986 */ /* 0x000fe2000c101924 */
[----:B------:R-:W-:-:S13]  /*4bc0*/  PLOP3.LUT P0, PT, P1, PT, PT, 0x80, 0x8 ;  /* 0x000000000008781c */ /* 0x000fda0000f0f070 */
[----:B------:R-:W-:Y:S04]  /*4bd0*/  @P0 STG.E desc[UR36][R4.64+-0x200], R15 ;  /* 0xfffe000f04000986 */ /* 0x000fe8000c101924 */
[----:B------:R-:W-:Y:S01]  /*4be0*/  @P0 STG.E desc[UR36][R4.64], R17 ;  /* 0x0000001104000986 */ /* 0x000fe2000c101924 */
[----:B----4-:R-:W-:-:S05]  /*4bf0*/  FMUL.FTZ R9, R9, R0 ;  /* 0x0000000009097220 */ /* 0x010fca0000410000 */
        /* <DEDUP_REMOVED lines=8> */
.L_x_2025:
[----:B------:R-:W-:Y:S05]  /*4c80*/  BSYNC.RECONVERGENT B0 ;  /* 0x0000000000007941 */ /* 0x000fea0003800200 */
.L_x_2024:
[----:B------:R-:W-:Y:S01]  /*4c90*/  USHF.R.S32.HI UR4, URZ, 0x1f, UR44 ;  /* 0x0000001fff047899 */ /* 0x000fe2000801142c */
[----:B0-----:R-:W-:Y:S01]  /*4ca0*/  SHF.L.U32 R0, R2, 0x3, RZ ;  /* 0x0000000302007819 */ /* 0x001fe200000006ff */
[----:B------:R-:W0:Y:S01]  /*4cb0*/  LDCU.64 UR10, c[0x0][0x3b0] ;  /* 0x00007600ff0a77ac */ /* 0x000e220008000a00 */
[----:B------:R-:W-:Y:S01]  /*4cc0*/  IMAD.U32 R3, RZ, RZ, UR43 ;  /* 0x0000002bff037e24 */ /* 0x000fe2000f8e00ff */
[----:B------:R-:W-:Y:S02]  /*4cd0*/  CS2R R14, SRZ ;  /* 0x00000000000e7805 */ /* 0x000fe4000001ff00 */
[----:B------:R-:W-:Y:S01]  /*4ce0*/  LOP3.LUT R0, R0, 0x38, RZ, 0xc0, !PT ;  /* 0x0000003800007812 */ /* 0x000fe200078ec0ff */
[----:B------:R-:W-:Y:S01]  /*4cf0*/  ULEA.HI UR4, UR4, UR44, URZ, 0x4 ;  /* 0x0000002c04047291 */ /* 0x000fe2000f8f20ff */
[----:B------:R-:W-:Y:S01]  /*4d00*/  CS2R R12, SRZ ;  /* 0x00000000000c7805 */ /* 0x000fe2000001ff00 */
[----:B------:R-:W4:Y:S02]  /*4d10*/  LDCU.64 UR12, c[0x0][0x3c8] ;  /* 0x00007900ff0c77ac */ /* 0x000f240008000a00 */
[----:B------:R-:W-:Y:S01]  /*4d20*/  ULOP3.LUT UR4, UR4, 0xfffffff0, URZ, 0xc0, !UPT ;  /* 0xfffffff004047892 */ /* 0x000fe2000f8ec0ff */
[----:B------:R-:W1:Y:S03]  /*4d30*/  LDCU.64 UR14, c[0x0][0x3c8] ;  /* 0x00007900ff0e77ac */ /* 0x000e660008000a00 */
[----:B------:R-:W-:Y:S01]  /*4d40*/  UIADD3 UR5, UPT, UPT, -UR4, UR44, URZ ;  /* 0x0000002c04057290 */ /* 0x000fe2000fffe1ff */
[----:B0-----:R-:W-:-:S05]  /*4d50*/  ISETP.EQ.U32.AND P1, PT, RZ, UR10, PT ;  /* 0x0000000aff007c0c */ /* 0x001fca000bf22070 */
[----:B------:R-:W-:-:S04]  /*4d60*/  ISETP.NE.AND P0, PT, R33, UR5, PT ;  /* 0x0000000521007c0c */ /* 0x000fc8000bf05270 */
[----:B------:R-:W-:-:S04]  /*4d70*/  ISETP.GT.U32.OR P0, PT, R0, 0x2f, P0 ;  /* 0x0000002f0000780c */ /* 0x000fc80000704470 */
[----:B------:R-:W-:-:S13]  /*4d80*/  ISETP.EQ.OR.EX P0, PT, RZ, UR11, P0, P1 ;  /* 0x0000000bff007c0c */ /* 0x000fda0008702710 */
[----:B------:R-:W0:Y:S01]  /*4d90*/  @!P0 LDC.64 R8, c[0x0][0x3b0] ;  /* 0x0000ec00ff088b82 */ /* 0x000e220000000a00 */
[----:B------:R-:W-:Y:S01]  /*4da0*/  @!P0 IMAD R3, R3, 0x30, R0 ;  /* 0x0000003003038824 */ /* 0x000fe200078e0200 */
[----:B------:R-:W-:Y:S01]  /*4db0*/  UIMAD UR40, UR40, 0x30, URZ ;  /* 0x00000030282878a4 */ /* 0x000fe2000f8e02ff */
[----:B------:R-:W-:Y:S02]  /*4dc0*/  BSSY.RECONVERGENT B0, `(.L_x_2030) ;  /* 0x000029e000007945 */ /* 0x000fe40003800200 */
[----:B0-----:R-:W-:-:S05]  /*4dd0*/  @!P0 IMAD.WIDE.U32 R8, R3, 0x2, R8 ;  /* 0x0000000203088825 */ /* 0x001fca00078e0008 */
[----:B------:R0:W5:Y:S01]  /*4de0*/  @!P0 LDG.E.128 R12, desc[UR36][R8.64] ;  /* 0x00000024080c8981 */ /* 0x000162000c1e1d00 */
[----:B------:R-:W-:Y:S01]  /*4df0*/  BAR.SYNC.DEFER_BLOCKING 0x0 ;  /* 0x0000000000007b1d */ /* 0x000fe20000010000 */
[----:B------:R-:W-:Y:S01]  /*4e00*/  ISETP.GT.U32.AND P0, PT, R0, 0x2f, PT ;  /* 0x0000002f0000780c */ /* 0x000fe20003f04070 */
[----:B------:R-:W-:Y:S01]  /*4e10*/  HFMA2 R3, -RZ, RZ, 0, 0 ;  /* 0x00000000ff037431 */ /* 0x000fe200000001ff */
[----:B---3--:R-:W-:Y:S02]  /*4e20*/  CS2R R4, SRZ ;  /* 0x0000000000047805 */ /* 0x008fe4000001ff00 */
[----:B------:R-:W-:Y:S02]  /*4e30*/  CS2R R6, SRZ ;  /* 0x0000000000067805 */ /* 0x000fe4000001ff00 */
[----:B------:R-:W-:Y:S02]  /*4e40*/  MOV R32, RZ ;  /* 0x000000ff00207202 */ /* 0x000fe40000000f00 */
[----:B0-----:R-:W-:-:S05]  /*4e50*/  CS2R R8, SRZ ;  /* 0x0000000000087805 */ /* 0x001fca000001ff00 */
[----:B-1--4-:R-:W-:Y:S05]  /*4e60*/  @P0 BRA `(.L_x_2031) ;  /* 0x00000028004c0947 */ /* 0x012fea0003800000 */
[----:B------:R-:W0:Y:S01]  /*4e70*/  LDCU UR4, c[0x0][0x3f4] ;  /* 0x00007e80ff0477ac */ /* 0x000e220008000800 */
[----:B------:R-:W1:Y:S01]  /*4e80*/  S2R R18, SR_CgaCtaId ;  /* 0x0000000000127919 */ /* 0x000e620000008800 */
[----:B------:R-:W3:Y:S01]  /*4e90*/  LDC.64 R38, c[0x0][0x3c0] ;  /* 0x0000f000ff267b82 */ /* 0x000ee20000000a00 */
[----:B------:R-:W-:Y:S01]  /*4ea0*/  IADD3 R36, PT, PT, R33, UR46, RZ ;  /* 0x0000002e21247c10 */ /* 0x000fe2000fffe0ff */
[----:B------:R-:W-:Y:S01]  /*4eb0*/  BSSY.RECONVERGENT B1, `(.L_x_2032) ;  /* 0x00000ea000017945 */ /* 0x000fe20003800200 */
[----:B------:R-:W-:-:S04]  /*4ec0*/  MOV R3, 0x400 ;  /* 0x0000040000037802 */ /* 0x000fc80000000f00 */
[----:B------:R-:W-:Y:S01]  /*4ed0*/  IADD3 R37, PT, PT, R3, 0xa0, RZ ;  /* 0x000000a003257810 */ /* 0x000fe20007ffe0ff */
[----:B0-----:R-:W-:-:S04]  /*4ee0*/  IMAD.U32 R11, RZ, RZ, UR4 ;  /* 0x00000004ff0b7e24 */ /* 0x001fc8000f8e00ff */
[----:B------:R-:W-:Y:S01]  /*4ef0*/  IMAD R3, R10, R11, R0 ;  /* 0x0000000b0a037224 */ /* 0x000fe200078e0200 */
[----:B------:R-:W-:-:S03]  /*4f00*/  VIMNMX R16, PT, PT, R11, UR44, PT ;  /* 0x0000002c0b107c48 */ /* 0x000fc6000bfe0100 */
[----:B---3--:R-:W-:Y:S01]  /*4f10*/  IMAD.WIDE R38, R3, 0x2, R38 ;  /* 0x0000000203267825 */ /* 0x008fe200078e0226 */
[----:B------:R-:W-:-:S03]  /*4f20*/  ISETP.GE.AND P0, PT, R36, R16, PT ;  /* 0x000000102400720c */ /* 0x000fc60003f06270 */
[----:B------:R-:W-:Y:S01]  /*4f30*/  IMAD.MOV.U32 R3, RZ, RZ, RZ ;  /* 0x000000ffff037224 */ /* 0x000fe200078e00ff */
[----:B-1----:R-:W-:-:S04]  /*4f40*/  LEA R37, R18, R37, 0x18 ;  /* 0x0000002512257211 */ /* 0x002fc800078ec0ff */
[----:B------:R-:W-:-:S05]  /*4f50*/  IADD3 R10, PT, PT, R37, UR6, RZ ;  /* 0x00000006250a7c10 */ /* 0x000fca000fffe0ff */
[----:B------:R-:W-:Y:S05]  /*4f60*/  @P0 BRA `(.L_x_2033) ;  /* 0x0000000c00780947 */ /* 0x000fea0003800000 */
[----:B------:R-:W-:Y:S01]  /*4f70*/  IADD3 R45, PT, PT, R36, 0x10, RZ ;  /* 0x00000010242d7810 */ /* 0x000fe20007ffe0ff */
[----:B------:R-:W-:Y:S01]  /*4f80*/  ULOP3.LUT UR4, URZ, UR46, URZ, 0x33, !UPT ;  /* 0x0000002eff047292 */ /* 0x000fe2000f8e33ff */
[----:B------:R-:W-:Y:S01]  /*4f90*/  BSSY.RECONVERGENT B2, `(.L_x_2034) ;  /* 0x000007f000027945 */ /* 0x000fe20003800200 */
[----:B------:R-:W0:Y:S01]  /*4fa0*/  LDCU UR7, c[0x0][0x3f8] ;  /* 0x00007f00ff0777ac */ /* 0x000e220008000800 */
[----:B------:R-:W-:Y:S01]  /*4fb0*/  VIMNMX R4, PT, PT, R16, R45, !PT ;  /* 0x0000002d10047248 */ /* 0x000fe20007fe0100 */
[----:B------:R-:W-:Y:S02]  /*4fc0*/  HFMA2 R3, -RZ, RZ, 0, 0 ;  /* 0x00000000ff037431 */ /* 0x000fe400000001ff */
[----:B------:R-:W-:Y:S01]  /*4fd0*/  IMAD.MOV.U32 R32, RZ, RZ, RZ ;  /* 0x000000ffff207224 */ /* 0x000fe200078e00ff */
[----:B------:R-:W-:Y:S02]  /*4fe0*/  MOV R35, R36 ;  /* 0x0000002400237202 */ /* 0x000fe40000000f00 */
[----:B------:R-:W-:-:S02]  /*4ff0*/  CS2R R8, SRZ ;  /* 0x0000000000087805 */ /* 0x000fc4000001ff00 */
[----:B------:R-:W-:Y:S02]  /*5000*/  IADD3 R43, PT, PT, -R33, UR4, R4 ;  /* 0x00000004212b7c10 */ /* 0x000fe4000fffe104 */
[----:B------:R-:W-:Y:S02]  /*5010*/  CS2R R6, SRZ ;  /* 0x0000000000067805 */ /* 0x000fe4000001ff00 */
[----:B------:R-:W-:Y:S02]  /*5020*/  CS2R R4, SRZ ;  /* 0x0000000000047805 */ /* 0x000fe4000001ff00 */
[C---:B------:R-:W-:Y:S02]  /*5030*/  ISETP.GE.U32.AND P0, PT, R43.reuse, 0x30, PT ;  /* 0x000000302b00780c */ /* 0x040fe40003f06070 */
[----:B------:R-:W-:-:S04]  /*5040*/  LEA.HI R42, R43, 0x1, RZ, 0x1c ;  /* 0x000000012b2a7811 */ /* 0x000fc800078fe0ff */
[----:B------:R-:W-:Y:S01]  /*5050*/  LOP3.LUT P1, R48, R42, 0x3, RZ, 0xc0, !PT ;  /* 0x000000032a307812 */ /* 0x000fe2000782c0ff */
[----:B0-----:R-:W-:-:S06]  /*5060*/  IMAD R40, R11, UR7, RZ ;  /* 0x000000070b287c24 */ /* 0x001fcc000f8e02ff */
[----:B------:R-:W-:Y:S06]  /*5070*/  @!P0 BRA `(.L_x_2035) ;  /* 0x0000000400c08947 */ /* 0x000fec0003800000 */
[----:B------:R-:W-:Y:S01]  /*5080*/  LOP3.LUT R42, R42, 0x1ffffffc, RZ, 0xc0, !PT ;  /* 0x1ffffffc2a2a7812 */ /* 0x000fe200078ec0ff */
[C---:B------:R-:W-:Y:S01]  /*5090*/  VIADD R49, R36.reuse, 0x30 ;  /* 0x0000003024317836 */ /* 0x040fe20000000000 */
[----:B------:R-:W-:Y:S01]  /*50a0*/  LEA R16, R33, UR6, 0x1 ;  /* 0x0000000621107c11 */ /* 0x000fe2000f8e08ff */
[----:B------:R-:W-:Y:S01]  /*50b0*/  IMAD.MOV.U32 R35, RZ, RZ, R36 ;  /* 0x000000ffff237224 */ /* 0x000fe200078e0024 */
[----:B------:R-:W-:Y:S02]  /*50c0*/  IADD3 R47, PT, PT, R36, 0x20, RZ ;  /* 0x00000020242f7810 */ /* 0x000fe40007ffe0ff */
[----:B------:R-:W-:Y:S02]  /*50d0*/  MOV R32, RZ ;  /* 0x000000ff00207202 */ /* 0x000fe40000000f00 */
[----:B------:R-:W-:Y:S02]  /*50e0*/  IADD3 R41, PT, PT, R16, 0x40, R37 ;  /* 0x0000004010297810 */ /* 0x000fe40007ffe025 */
[----:B------:R-:W-:-:S07]  /*50f0*/  IADD3 R42, PT, PT, -R42, RZ, RZ ;  /* 0x000000ff2a2a7210 */ /* 0x000fce0007ffe1ff */
.L_x_2036:
[----:B------:R-:W-:Y:S01]  /*5100*/  IADD3 R16, P0, PT, R35, UR45, RZ ;  /* 0x0000002d23107c10 */ /* 0x000fe2000ff1e0ff */
[----:B------:R-:W0:Y:S03]  /*5110*/  LDS.U16 R51, [R41+-0x40] ;  /* 0xffffc00029337984 */ /* 0x000e260000000400 */
[----:B------:R-:W-:Y:S01]  /*5120*/  IADD3.X R17, PT, PT, RZ, R34, RZ, P0, !PT ;  /* 0x00000022ff117210 */ /* 0x000fe200007fe4ff */
[----:B------:R-:W1:Y:S01]  /*5130*/  LDS.U16 R46, [R41+-0x20] ;  /* 0xffffe000292e7984 */ /* 0x000e620000000400 */
[----:B------:R-:W-:-:S03]  /*5140*/  LEA R24, P0, R16, UR12, 0x2 ;  /* 0x0000000c10187c11 */ /* 0x000fc6000f8010ff */
[----:B------:R-:W3:Y:S01]  /*5150*/  LDS.U16 R44, [R41] ;  /* 0x00000000292c7984 */ /* 0x000ee20000000400 */
[----:B------:R-:W-:-:S05]  /*5160*/  LEA.HI.X R25, R16, UR13, R17, 0x2, P0 ;  /* 0x0000000d10197c11 */ /* 0x000fca00080f1411 */
[----:B------:R-:W4:Y:S04]  /*5170*/  LDG.E R16, desc[UR36][R24.64] ;  /* 0x0000002418107981 */ /* 0x000f28000c1e1900 */
[----:B------:R-:W3:Y:S04]  /*5180*/  LDG.E R20, desc[UR36][R24.64+0x40] ;  /* 0x0000402418147981 */ /* 0x000ee8000c1e1900 */
[----:B------:R-:W3:Y:S04]  /*5190*/  LDG.E R26, desc[UR36][R24.64+0x80] ;  /* 0x00008024181a7981 */ /* 0x000ee8000c1e1900 */
[----:B------:R-:W3:Y:S01]  /*51a0*/  LDG.E R28, desc[UR36][R24.64+0xc0] ;  /* 0x0000c024181c7981 */ /* 0x000ee2000c1e1900 */
[----:B----4-:R-:W-:-:S04]  /*51b0*/  IMAD R16, R40, R16, R35 ;  /* 0x0000001028107224 */ /* 0x010fc800078e0223 */
[----:B------:R-:W-:-:S04]  /*51c0*/  IMAD R17, R16, 0x30, RZ ;  /* 0x0000003010117824 */ /* 0x000fc800078e02ff */
[----:B------:R-:W-:-:S06]  /*51d0*/  IMAD.WIDE R16, R17, 0x2, R38 ;  /* 0x0000000211107825 */ /* 0x000fcc00078e0226 */
[----:B--2---:R-:W2:Y:S01]  /*51e0*/  LDG.E.128 R16, desc[UR36][R16.64] ;  /* 0x0000002410107981 */ /* 0x004ea2000c1e1d00 */
[----:B---3--:R-:W-:-:S04]  /*51f0*/  IMAD R20, R40, R20, R45 ;  /* 0x0000001428147224 */ /* 0x008fc800078e022d */
[----:B------:R-:W-:Y:S02]  /*5200*/  IMAD R21, R20, 0x30, RZ ;  /* 0x0000003014157824 */ /* 0x000fe400078e02ff */
[----:B------:R-:W-:Y:S02]  /*5210*/  IMAD R26, R40, R26, R47 ;  /* 0x0000001a281a7224 */ /* 0x000fe400078e022f */
[----:B------:R-:W-:-:S04]  /*5220*/  IMAD.WIDE R20, R21, 0x2, R38 ;  /* 0x0000000215147825 */ /* 0x000fc800078e0226 */
[----:B------:R-:W-:Y:S02]  /*5230*/  IMAD R27, R26, 0x30, RZ ;  /* 0x000000301a1b7824 */ /* 0x000fe400078e02ff */
[----:B------:R-:W3:Y:S01]  /*5240*/  LDG.E.128 R20, desc[UR36][R20.64] ;  /* 0x0000002414147981 */ /* 0x000ee2000c1e1d00 */
        /* <DEDUP_REMOVED lines=10> */
[----:B------:R-:W-:Y:S01]  /*52f0*/  VIADD R45, R45, 0x40 ;  /* 0x000000402d2d7836 */ /* 0x000fe20000000000 */
[----:B------:R-:W-:Y:S02]  /*5300*/  IADD3 R49, PT, PT, R49, 0x40, RZ ;  /* 0x0000004031317810 */ /* 0x000fe40007ffe0ff */
[----:B------:R-:W-:Y:S01]  /*5310*/  ISETP.NE.AND P0, PT, R42, RZ, PT ;  /* 0x000000ff2a00720c */ /* 0x000fe20003f05270 */
[----:B--2---:R-:W-:Y:S02]  /*5320*/  HADD2.F32 R53, -RZ, R17.H0_H0 ;  /* 0x20000011ff357230 */ /* 0x004fe40000004100 */
[----:B------:R-:W-:-:S02]  /*5330*/  HADD2.F32 R55, -RZ, R18.H0_H0 ;  /* 0x20000012ff377230 */ /* 0x000fc40000004100 */
[----:B------:R-:W-:Y:S02]  /*5340*/  HADD2.F32 R56, -RZ, R18.H1_H1 ;  /* 0x30000012ff387230 */ /* 0x000fe40000004100 */
[C---:B------:R-:W-:Y:S01]  /*5350*/  FFMA.FTZ R18, R51.reuse, R53, R8 ;  /* 0x0000003533127223 */ /* 0x040fe20000010008 */
[--C-:B------:R-:W-:Y:S01]  /*5360*/  HADD2.F32 R50, -RZ, R16.reuse.H0_H0 ;  /* 0x20000010ff327230 */ /* 0x100fe20000004100 */
[----:B------:R0:W2:Y:S01]  /*5370*/  LDS.U16 R8, [R41+0x20] ;  /* 0x0000200029087984 */ /* 0x0000a20000000400 */
[----:B------:R-:W-:Y:S02]  /*5380*/  HADD2.F32 R52, -RZ, R16.H1_H1 ;  /* 0x30000010ff347230 */ /* 0x000fe40000004100 */
[C---:B------:R-:W-:Y:S01]  /*5390*/  FFMA.FTZ R6, R51.reuse, R55, R6 ;  /* 0x0000003733067223 */ /* 0x040fe20000010006 */
[----:B------:R-:W-:Y:S02]  /*53a0*/  HADD2.F32 R16, -RZ, R19.H1_H1 ;  /* 0x30000013ff107230 */ /* 0x000fe40000004100 */
[----:B------:R-:W-:Y:S01]  /*53b0*/  FFMA.FTZ R32, R51, R50, R32 ;  /* 0x0000003233207223 */ /* 0x000fe20000010020 */
[----:B------:R-:W-:-:S02]  /*53c0*/  HADD2.F32 R54, -RZ, R17.H1_H1 ;  /* 0x30000011ff367230 */ /* 0x000fc40000004100 */
[C---:B------:R-:W-:Y:S01]  /*53d0*/  FFMA.FTZ R9, R51.reuse, R52, R9 ;  /* 0x0000003433097223 */ /* 0x040fe20000010009 */
[----:B------:R-:W-:Y:S02]  /*53e0*/  HADD2.F32 R17, -RZ, R19.H0_H0 ;  /* 0x20000013ff117230 */ /* 0x000fe40000004100 */
[C---:B------:R-:W-:Y:S01]  /*53f0*/  FFMA.FTZ R16, R51.reuse, R16, R3 ;  /* 0x0000001033107223 */ /* 0x040fe20000010003 */
[----:B-1----:R-:W-:Y:S02]  /*5400*/  HADD2.F32 R3, -RZ, R46.H0_H0 ;  /* 0x2000002eff037230 */ /* 0x002fe40000004100 */
[C---:B------:R-:W-:Y:S01]  /*5410*/  FFMA.FTZ R7, R51.reuse, R54, R7 ;  /* 0x0000003633077223 */ /* 0x040fe20000010007 */
[--C-:B---3--:R-:W-:Y:S02]  /*5420*/  HADD2.F32 R19, -RZ, R21.reuse.H0_H0 ;  /* 0x20000015ff137230 */ /* 0x108fe40000004100 */
[----:B------:R-:W-:Y:S01]  /*5430*/  FFMA.FTZ R17, R51, R17, R4 ;  /* 0x0000001133117223 */ /* 0x000fe20000010004 */
[----:B------:R-:W-:-:S02]  /*5440*/  HADD2.F32 R46, -RZ, R21.H1_H1 ;  /* 0x30000015ff2e7230 */ /* 0x000fc40000004100 */
[----:B------:R-:W-:Y:S01]  /*5450*/  FFMA.FTZ R5, R51, R56, R5 ;  /* 0x0000003833057223 */ /* 0x000fe20000010005 */
[----:B------:R-:W-:Y:S02]  /*5460*/  HADD2.F32 R4, -RZ, R20.H0_H0 ;  /* 0x20000014ff047230 */ /* 0x000fe40000004100 */
[C---:B------:R-:W-:Y:S01]  /*5470*/  FFMA.FTZ R18, R3.reuse, R19, R18 ;  /* 0x0000001303127223 */ /* 0x040fe20000010012 */
        /* <DEDUP_REMOVED lines=8> */
[----:B------:R-:W-:Y:S02]  /*5500*/  HADD2.F32 R23, -RZ, R23.H1_H1 ;  /* 0x30000017ff177230 */ /* 0x000fe40000004100 */
[C---:B------:R-:W-:Y:S01]  /*5510*/  FFMA.FTZ R9, R3.reuse, R20, R9 ;  /* 0x0000001403097223 */ /* 0x040fe20000010009 */
[----:B----4-:R-:W-:Y:S02]  /*5520*/  HADD2.F32 R4, -RZ, R24.H0_H0 ;  /* 0x20000018ff047230 */ /* 0x010fe40000004100 */
[----:B------:R-:W-:Y:S01]  /*5530*/  FFMA.FTZ R5, R3, R22, R5 ;  /* 0x0000001603057223 */ /* 0x000fe20000010005 */
[----:B------:R-:W-:-:S02]  /*5540*/  HADD2.F32 R21, -RZ, R26.H0_H0 ;  /* 0x2000001aff157230 */ /* 0x000fc40000004100 */
[----:B------:R-:W-:Y:S01]  /*5550*/  FFMA.FTZ R16, R3, R23, R16 ;  /* 0x0000001703107223 */ /* 0x000fe20000010010 */
[----:B------:R-:W-:Y:S01]  /*5560*/  HADD2.F32 R3, -RZ, R44.H0_H0 ;  /* 0x2000002cff037230 */ /* 0x000fe20000004100 */
[----:B0-----:R-:W-:Y:S01]  /*5570*/  IADD3 R41, PT, PT, R41, 0x80, RZ ;  /* 0x0000008029297810 */ /* 0x001fe20007ffe0ff */
[----:B------:R-:W-:Y:S02]  /*5580*/  HADD2.F32 R24, -RZ, R24.H1_H1 ;  /* 0x30000018ff187230 */ /* 0x000fe40000004100 */
[--C-:B------:R-:W-:Y:S02]  /*5590*/  HADD2.F32 R19, -RZ, R25.reuse.H0_H0 ;  /* 0x20000019ff137230 */ /* 0x100fe40000004100 */
[C---:B------:R-:W-:Y:S01]  /*55a0*/  FFMA.FTZ R32, R3.reuse, R4, R32 ;  /* 0x0000000403207223 */ /* 0x040fe20000010020 */
        /* <DEDUP_REMOVED lines=8> */
[C---:B------:R-:W-:Y:S01]  /*5630*/  FFMA.FTZ R5, R3.reuse, R26, R5 ;  /* 0x0000001a03057223 */ /* 0x040fe20000010005 */
[C---:B------:R-:W-:Y:S01]  /*5640*/  FFMA.FTZ R17, R3.reuse, R22, R17 ;  /* 0x0000001603117223 */ /* 0x040fe20000010011 */
[----:B------:R-:W-:Y:S02]  /*5650*/  HADD2.F32 R19, -RZ, R28.H0_H0 ;  /* 0x2000001cff137230 */ /* 0x000fe40000004100 */
[----:B------:R-:W-:Y:S01]  /*5660*/  FFMA.FTZ R3, R3, R27, R16 ;  /* 0x0000001b03037223 */ /* 0x000fe20000010010 */
[----:B--2---:R-:W-:-:S02]  /*5670*/  HADD2.F32 R16, -RZ, R8.H0_H0 ;  /* 0x20000008ff107230 */ /* 0x004fc40000004100 */
[--C-:B------:R-:W-:Y:S02]  /*5680*/  HADD2.F32 R4, -RZ, R29.reuse.H1_H1 ;  /* 0x3000001dff047230 */ /* 0x100fe40000004100 */
        /* <DEDUP_REMOVED lines=13> */
[----:B------:R-:W-:Y:S01]  /*5760*/  FFMA.FTZ R3, R16, R22, R3 ;  /* 0x0000001610037223 */ /* 0x000fe20000010003 */
[----:B------:R-:W-:Y:S06]  /*5770*/  @P0 BRA `(.L_x_2036) ;  /* 0xfffffff800600947 */ /* 0x000fec000383ffff */
.L_x_2035:
[----:B------:R-:W-:Y:S05]  /*5780*/  BSYNC.RECONVERGENT B2 ;  /* 0x0000000000027941 */ /* 0x000fea0003800200 */
.L_x_2034:
[----:B------:R-:W-:Y:S05]  /*5790*/  @!P1 BRA `(.L_x_2033) ;  /* 0x00000004006c9947 */ /* 0x000fea0003800000 */
[----:B------:R-:W-:Y:S01]  /*57a0*/  ISETP.NE.AND P1, PT, R48, 0x1, PT ;  /* 0x000000013000780c */ /* 0x000fe20003f25270 */
[----:B------:R-:W-:Y:S01]  /*57b0*/  BSSY.RECONVERGENT B2, `(.L_x_2037) ;  /* 0x000003a000027945 */ /* 0x000fe20003800200 */
[----:B------:R-:W-:-:S11]  /*57c0*/  LOP3.LUT P0, RZ, R43, 0x10, RZ, 0xc0, !PT ;  /* 0x000000102bff7812 */ /* 0x000fd6000780c0ff */
[----:B------:R-:W-:Y:S05]  /*57d0*/  @!P1 BRA `(.L_x_2038) ;  /* 0x0000000000dc9947 */ /* 0x000fea0003800000 */
[----:B------:R-:W0:Y:S01]  /*57e0*/  LDCU.64 UR10, c[0x0][0x3c8] ;  /* 0x00007900ff0a77ac */ /* 0x000e220008000a00 */
[----:B------:R-:W-:-:S05]  /*57f0*/  IADD3 R16, P1, PT, R35, UR45, RZ ;  /* 0x0000002d23107c10 */ /* 0x000fca000ff3e0ff */
[----:B------:R-:W-:Y:S01]  /*5800*/  IMAD.X R17, RZ, RZ, R34, P1 ;  /* 0x000000ffff117224 */ /* 0x000fe200008e0622 */
[----:B0-----:R-:W-:-:S04]  /*5810*/  LEA R24, P1, R16, UR10, 0x2 ;  /* 0x0000000a10187c11 */ /* 0x001fc8000f8210ff */
[----:B------:R-:W-:-:S05]  /*5820*/  LEA.HI.X R25, R16, UR11, R17, 0x2, P1 ;  /* 0x0000000b10197c11 */ /* 0x000fca00088f1411 */
[----:B------:R-:W3:Y:S04]  /*5830*/  LDG.E R16, desc[UR36][R24.64] ;  /* 0x0000002418107981 */ /* 0x000ee8000c1e1900 */
[----:B------:R0:W4:Y:S01]  /*5840*/  LDG.E R20, desc[UR36][R24.64+0x40] ;  /* 0x0000402418147981 */ /* 0x000122000c1e1900 */
[----:B------:R-:W-:Y:S02]  /*5850*/  MOV R21, 0x30 ;  /* 0x0000003000157802 */ /* 0x000fe40000000f00 */
[----:B------:R-:W-:-:S05]  /*5860*/  IADD3 R27, PT, PT, R35, -UR46, RZ ;  /* 0x8000002e231b7c10 */ /* 0x000fca000fffe0ff */
[----:B------:R-:W-:-:S05]  /*5870*/  IMAD R27, R27, 0x2, R10 ;  /* 0x000000021b1b7824 */ /* 0x000fca00078e020a */
[----:B0-----:R-:W0:Y:S04]  /*5880*/  LDS.U16 R24, [R27] ;  /* 0x000000001b187984 */ /* 0x001e280000000400 */
[----:B------:R-:W1:Y:S01]  /*5890*/  LDS.U16 R30, [R27+0x20] ;  /* 0x000020001b1e7984 */ /* 0x000e620000000400 */
[----:B---3--:R-:W-:-:S04]  /*58a0*/  IMAD R16, R40, R16, R35 ;  /* 0x0000001028107224 */ /* 0x008fc800078e0223 */
[----:B------:R-:W-:Y:S02]  /*58b0*/  IMAD R17, R16, 0x30, RZ ;  /* 0x0000003010117824 */ /* 0x000fe400078e02ff */
[----:B----4-:R-:W-:Y:S02]  /*58c0*/  IMAD R20, R40, R20, R35 ;  /* 0x0000001428147224 */ /* 0x010fe400078e0223 */
[----:B------:R-:W-:-:S04]  /*58d0*/  IMAD.WIDE R16, R17, 0x2, R38 ;  /* 0x0000000211107825 */ /* 0x000fc800078e0226 */
[----:B------:R-:W-:Y:S02]  /*58e0*/  IMAD R21, R20, R21, 0x300 ;  /* 0x0000030014157424 */ /* 0x000fe400078e0215 */
[----:B--2---:R-:W2:Y:S02]  /*58f0*/  LDG.E.128 R16, desc[UR36][R16.64] ;  /* 0x0000002410107981 */ /* 0x004ea4000c1e1d00 */
[----:B------:R-:W-:-:S06]  /*5900*/  IMAD.WIDE R20, R21, 0x2, R38 ;  /* 0x0000000215147825 */ /* 0x000fcc00078e0226 */
[----:B------:R-:W3:Y:S01]  /*5910*/  LDG.E.128 R20, desc[UR36][R20.64] ;  /* 0x0000002414147981 */ /* 0x000ee2000c1e1d00 */
[----:B0-----:R-:W-:Y:S01]  /*5920*/  HADD2.F32 R25, -RZ, R24.H0_H0 ;  /* 0x20000018ff197230 */ /* 0x001fe20000004100 */
[----:B------:R-:W-:Y:S01]  /*5930*/  IADD3 R35, PT, PT, R35, 0x20, RZ ;  /* 0x0000002023237810 */ /* 0x000fe20007ffe0ff */
        /* <DEDUP_REMOVED lines=14> */
[--C-:B---3--:R-:W-:Y:S02]  /*5a20*/  HADD2.F32 R19, -RZ, R21.reuse.H0_H0 ;  /* 0x20000015ff137230 */ /* 0x108fe40000004100 */
[C---:B------:R-:W-:Y:S01]  /*5a30*/  FFMA.FTZ R4, R25.reuse, R31, R4 ;  /* 0x0000001f19047223 */ /* 0x040fe20000010004 */
[----:B------:R-:W-:Y:S02]  /*5a40*/  HADD2.F32 R16, -RZ, R21.H1_H1 ;  /* 0x30000015ff107230 */ /* 0x000fe40000004100 */
[----:B------:R-:W-:Y:S01]  /*5a50*/  FFMA.FTZ R3, R25, R28, R3 ;  /* 0x0000001c19037223 */ /* 0x000fe20000010003 */
[----:B------:R-:W-:Y:S02]  /*5a60*/  HADD2.F32 R32, -RZ, R20.H0_H0 ;  /* 0x20000014ff207230 */ /* 0x000fe40000004100 */
[----:B------:R-:W-:Y:S02]  /*5a70*/  HADD2.F32 R21, -RZ, R22.H0_H0 ;  /* 0x20000016ff157230 */ /* 0x000fe40000004100 */
[----:B-1----:R-:W-:-:S02]  /*5a80*/  HADD2.F32 R17, -RZ, R30.H0_H0 ;  /* 0x2000001eff117230 */ /* 0x002fc40000004100 */
[----:B------:R-:W-:Y:S02]  /*5a90*/  HADD2.F32 R20, -RZ, R20.H1_H1 ;  /* 0x30000014ff147230 */ /* 0x000fe40000004100 */
[----:B------:R-:W-:Y:S02]  /*5aa0*/  HADD2.F32 R22, -RZ, R22.H1_H1 ;  /* 0x30000016ff167230 */ /* 0x000fe40000004100 */
[C---:B------:R-:W-:Y:S01]  /*5ab0*/  FFMA.FTZ R32, R17.reuse, R32, R24 ;  /* 0x0000002011207223 */ /* 0x040fe20000010018 */
[--C-:B------:R-:W-:Y:S02]  /*5ac0*/  HADD2.F32 R25, -RZ, R23.reuse.H0_H0 ;  /* 0x20000017ff197230 */ /* 0x100fe40000004100 */
[C---:B------:R-:W-:Y:S01]  /*5ad0*/  FFMA.FTZ R9, R17.reuse, R20, R9 ;  /* 0x0000001411097223 */ /* 0x040fe20000010009 */
[----:B------:R-:W-:Y:S02]  /*5ae0*/  HADD2.F32 R18, -RZ, R23.H1_H1 ;  /* 0x30000017ff127230 */ /* 0x000fe40000004100 */
[C---:B------:R-:W-:Y:S01]  /*5af0*/  FFMA.FTZ R8, R17.reuse, R19, R8 ;  /* 0x0000001311087223 */ /* 0x040fe20000010008 */
[C---:B------:R-:W-:Y:S01]  /*5b00*/  FFMA.FTZ R7, R17.reuse, R16, R7 ;  /* 0x0000001011077223 */ /* 0x040fe20000010007 */
[C---:B------:R-:W-:Y:S01]  /*5b10*/  FFMA.FTZ R6, R17.reuse, R21, R6 ;  /* 0x0000001511067223 */ /* 0x040fe20000010006 */
[C---:B------:R-:W-:Y:S01]  /*5b20*/  FFMA.FTZ R5, R17.reuse, R22, R5 ;  /* 0x0000001611057223 */ /* 0x040fe20000010005 */
[C---:B------:R-:W-:Y:S01]  /*5b30*/  FFMA.FTZ R4, R17.reuse, R25, R4 ;  /* 0x0000001911047223 */ /* 0x040fe20000010004 */
[----:B------:R-:W-:-:S07]  /*5b40*/  FFMA.FTZ R3, R17, R18, R3 ;  /* 0x0000001211037223 */ /* 0x000fce0000010003 */
.L_x_2038:
[----:B------:R-:W-:Y:S05]  /*5b50*/  BSYNC.RECONVERGENT B2 ;  /* 0x0000000000027941 */ /* 0x000fea0003800200 */
.L_x_2037:
[----:B------:R-:W-:Y:S05]  /*5b60*/  @P0 BRA `(.L_x_2033) ;  /* 0x0000000000780947 */ /* 0x000fea0003800000 */
[----:B------:R-:W0:Y:S01]  /*5b70*/  LDCU.64 UR10, c[0x0][0x3c8] ;  /* 0x00007900ff0a77ac */ /* 0x000e220008000a00 */
[----:B------:R-:W-:-:S04]  /*5b80*/  IADD3 R16, P0, PT, R35, UR45, RZ ;  /* 0x0000002d23107c10 */ /* 0x000fc8000ff1e0ff */
[----:B------:R-:W-:Y:S02]  /*5b90*/  IADD3.X R17, PT, PT, RZ, R34, RZ, P0, !PT ;  /* 0x00000022ff117210 */ /* 0x000fe400007fe4ff */
[----:B0-----:R-:W-:-:S04]  /*5ba0*/  LEA R20, P0, R16, UR10, 0x2 ;  /* 0x0000000a10147c11 */ /* 0x001fc8000f8010ff */
[----:B------:R-:W-:-:S05]  /*5bb0*/  LEA.HI.X R21, R16, UR11, R17, 0x2, P0 ;  /* 0x0000000b10157c11 */ /* 0x000fca00080f1411 */
[----:B------:R-:W3:Y:S01]  /*5bc0*/  LDG.E R20, desc[UR36][R20.64] ;  /* 0x0000002414147981 */ /* 0x000ee2000c1e1900 */
[----:B------:R-:W-:-:S05]  /*5bd0*/  VIADD R23, R35, -UR46 ;  /* 0x8000002e23177c36 */ /* 0x000fca0008000000 */
[----:B------:R-:W-:-:S06]  /*5be0*/  LEA R23, R23, R10, 0x1 ;  /* 0x0000000a17177211 */ /* 0x000fcc00078e08ff */
[----:B------:R-:W0:Y:S01]  /*5bf0*/  LDS.U16 R23, [R23] ;  /* 0x0000000017177984 */ /* 0x000e220000000400 */
[----:B---3--:R-:W-:-:S04]  /*5c00*/  IMAD R40, R40, R20, R35 ;  /* 0x0000001428287224 */ /* 0x008fc800078e0223 */
[----:B------:R-:W-:-:S04]  /*5c10*/  IMAD R17, R40, 0x30, RZ ;  /* 0x0000003028117824 */ /* 0x000fc800078e02ff */
[----:B------:R-:W-:-:S06]  /*5c20*/  IMAD.WIDE R16, R17, 0x2, R38 ;  /* 0x0000000211107825 */ /* 0x000fcc00078e0226 */
[----:B--2---:R-:W2:Y:S01]  /*5c30*/  LDG.E.128 R16, desc[UR36][R16.64] ;  /* 0x0000002410107981 */ /* 0x004ea2000c1e1d00 */
        /* <DEDUP_REMOVED lines=17> */
.L_x_2033:
[----:B------:R-:W-:Y:S05]  /*5d50*/  BSYNC.RECONVERGENT B1 ;  /* 0x0000000000017941 */ /* 0x000fea0003800200 */
.L_x_2032:
[----:B------:R-:W-:Y:S01]  /*5d60*/  ISETP.GE.AND P0, PT, R36, UR44, PT ;  /* 0x0000002c24007c0c */ /* 0x000fe2000bf06270 */
[----:B------:R-:W-:-:S12]  /*5d70*/  BSSY.RECONVERGENT B1, `(.L_x_2039) ;  /* 0x0000130000017945 */ /* 0x000fd80003800200 */
[----:B------:R-:W-:Y:S05]  /*5d80*/  @P0 BRA `(.L_x_2040) ;  /* 0x0000001000b80947 */ /* 0x000fea0003800000 */
[----:B------:R-:W-:Y:S01]  /*5d90*/  HFMA2 R17, -RZ, RZ, 0, 9.5367431640625e-07 ;  /* 0x00000010ff117431 */ /* 0x000fe200000001ff */
[----:B------:R-:W-:Y:S01]  /*5da0*/  ULOP3.LUT UR7, URZ, UR46, URZ, 0x33, !UPT ;  /* 0x0000002eff077292 */ /* 0x000fe2000f8e33ff */
[----:B------:R-:W-:Y:S01]  /*5db0*/  BSSY.RECONVERGENT B2, `(.L_x_2041) ;  /* 0x0000048000027945 */ /* 0x000fe20003800200 */
[----:B------:R-:W0:Y:S02]  /*5dc0*/  LDCU UR4, c[0x0][0x3f8] ;  /* 0x00007f00ff0477ac */ /* 0x000e240008000800 */
[----:B------:R-:W-:-:S04]  /*5dd0*/  VIADDMNMX R16, R36, R17, UR44, !PT ;  /* 0x0000002c24107e46 */ /* 0x000fc8000f800111 */
[----:B------:R-:W-:-:S04]  /*5de0*/  IADD3 R21, PT, PT, -R33, UR7, R16 ;  /* 0x0000000721157c10 */ /* 0x000fc8000fffe110 */
[----:B------:R-:W-:-:S04]  /*5df0*/  LOP3.LUT R16, R21, 0x30, RZ, 0xc0, !PT ;  /* 0x0000003015107812 */ /* 0x000fc800078ec0ff */
[----:B------:R-:W-:Y:S01]  /*5e00*/  ISETP.NE.AND P0, PT, R16, 0x30, PT ;  /* 0x000000301000780c */ /* 0x000fe20003f05270 */
[----:B0-----:R-:W-:-:S12]  /*5e10*/  IMAD R20, R11, UR4, RZ ;  /* 0x000000040b147c24 */ /* 0x001fd8000f8e02ff */
[----:B------:R-:W-:Y:S05]  /*5e20*/  @!P0 BRA `(.L_x_2042) ;  /* 0x0000000400008947 */ /* 0x000fea0003800000 */
[----:B------:R-:W0:Y:S01]  /*5e30*/  LDC R11, c[0x0][0x3f4] ;  /* 0x0000fd00ff0b7b82 */ /* 0x000e220000000800 */
[----:B------:R-:W-:Y:S02]  /*5e40*/  LEA.HI R16, R21, 0x1, RZ, 0x1c ;  /* 0x0000000115107811 */ /* 0x000fe400078fe0ff */
[----:B------:R-:W-:Y:S02]  /*5e50*/  LEA R18, R33, UR6, 0x1 ;  /* 0x0000000621127c11 */ /* 0x000fe4000f8e08ff */
[----:B------:R-:W-:-:S03]  /*5e60*/  LOP3.LUT R16, R16, 0x3, RZ, 0xc0, !PT ;  /* 0x0000000310107812 */ /* 0x000fc600078ec0ff */
[----:B------:R-:W-:Y:S01]  /*5e70*/  IMAD.IADD R37, R37, 0x1, R18 ;  /* 0x0000000125257824 */ /* 0x000fe200078e0212 */
[----:B------:R-:W-:-:S07]  /*5e80*/  IADD3 R22, PT, PT, -R16, RZ, RZ ;  /* 0x000000ff10167210 */ /* 0x000fce0007ffe1ff */
.L_x_2045:
[----:B0-----:R-:W-:Y:S01]  /*5e90*/  ISETP.GE.AND P1, PT, R36, R11, PT ;  /* 0x0000000b2400720c */ /* 0x001fe20003f26270 */
[----:B------:R-:W-:Y:S01]  /*5ea0*/  BSSY.RECONVERGENT B3, `(.L_x_2043) ;  /* 0x0000035000037945 */ /* 0x000fe20003800200 */
[----:B------:R-:W-:-:S04]  /*5eb0*/  IADD3 R22, PT, PT, R22, 0x1, RZ ;  /* 0x0000000116167810 */ /* 0x000fc80007ffe0ff */
[----:B------:R-:W-:-:S07]  /*5ec0*/  ISETP.NE.AND P0, PT, R22, RZ, PT ;  /* 0x000000ff1600720c */ /* 0x000fce0003f05270 */
[----:B------:R-:W-:Y:S06]  /*5ed0*/  @!P1 BRA `(.L_x_2044) ;  /* 0x0000000000c49947 */ /* 0x000fec0003800000 */
[----:B--2---:R-:W-:Y:S02]  /*5ee0*/  IABS R19, R11 ;  /* 0x0000000b00137213 */ /* 0x004fe40000000000 */
[----:B------:R-:W-:Y:S02]  /*5ef0*/  IABS R24, R36 ;  /* 0x0000002400187213 */ /* 0x000fe40000000000 */
[----:B------:R-:W0:Y:S01]  /*5f00*/  I2F.RP R18, R19 ;  /* 0x0000001300127306 */ /* 0x000e220000209400 */
[----:B------:R-:W-:Y:S02]  /*5f10*/  ISETP.GE.AND P2, PT, R36, RZ, PT ;  /* 0x000000ff2400720c */ /* 0x000fe40003f46270 */
[----:B------:R-:W-:-:S05]  /*5f20*/  ISETP.NE.AND P3, PT, R11, RZ, PT ;  /* 0x000000ff0b00720c */ /* 0x000fca0003f65270 */
[----:B0-----:R-:W0:Y:S02]  /*5f30*/  MUFU.RCP R18, R18 ;  /* 0x0000001200127308 */ /* 0x001e240000001000 */
[----:B0-----:R-:W-:-:S06]  /*5f40*/  VIADD R23, R18, 0xffffffe ;  /* 0x0ffffffe12177836 */ /* 0x001fcc0000000000 */
[----:B------:R0:W1:Y:S02]  /*5f50*/  F2I.FTZ.U32.TRUNC.NTZ R17, R23 ;  /* 0x0000001700117305 */ /* 0x000064000021f000 */
[----:B0-----:R-:W0:Y:S01]  /*5f60*/  LDS.U16 R23, [R37] ;  /* 0x0000000025177984 */ /* 0x001e220000000400 */
[----:B-1----:R-:W-:-:S05]  /*5f70*/  IADD3 R16, PT, PT, RZ, -R17, RZ ;  /* 0x80000011ff107210 */ /* 0x002fca0007ffe0ff */
        /* <DEDUP_REMOVED lines=39> */
.L_x_2044:
[----:B------:R-:W-:Y:S05]  /*61f0*/  BSYNC.RECONVERGENT B3 ;  /* 0x0000000000037941 */ /* 0x000fea0003800200 */
.L_x_2043:
[----:B------:R-:W-:Y:S02]  /*6200*/  IADD3 R36, PT, PT, R36, 0x10, RZ ;  /* 0x0000001024247810 */ /* 0x000fe40007ffe0ff */
[----:B------:R-:W-:Y:S01]  /*6210*/  IADD3 R37, PT, PT, R37, 0x20, RZ ;  /* 0x0000002025257810 */ /* 0x000fe20007ffe0ff */
[----:B------:R-:W-:Y:S06]  /*6220*/  @P0 BRA `(.L_x_2045) ;  /* 0xfffffffc00180947 */ /* 0x000fec000383ffff */
.L_x_2042:
[----:B------:R-:W-:Y:S05]  /*6230*/  BSYNC.RECONVERGENT B2 ;  /* 0x0000000000027941 */ /* 0x000fea0003800200 */
.L_x_2041:
[----:B------:R-:W-:-:S13]  /*6240*/  ISETP.GE.U32.AND P0, PT, R21, 0x30, PT ;  /* 0x000000301500780c */ /* 0x000fda0003f06070 */
[----:B------:R-:W-:Y:S05]  /*6250*/  @!P0 BRA `(.L_x_2040) ;  /* 0x0000000c00848947 */ /* 0x000fea0003800000 */
[----:B------:R-:W0:Y:S02]  /*6260*/  LDC R11, c[0x0][0x3f4] ;  /* 0x0000fd00ff0b7b82 */ /* 0x000e240000000800 */
.L_x_2054:
[CC--:B0-----:R-:W-:Y:S01]  /*6270*/  ISETP.GE.AND P3, PT, R36.reuse, R11.reuse, PT ;  /* 0x0000000b2400720c */ /* 0x0c1fe20003f66270 */
[C---:B------:R-:W-:Y:S01]  /*6280*/  VIADD R26, R36.reuse, 0x10 ;  /* 0x00000010241a7836 */ /* 0x040fe20000000000 */
[C---:B------:R-:W-:Y:S01]  /*6290*/  IADD3 R21, PT, PT, R36.reuse, -UR46, RZ ;  /* 0x8000002e24157c10 */ /* 0x040fe2000fffe0ff */
[----:B------:R-:W-:Y:S01]  /*62a0*/  BSSY.RECONVERGENT B2, `(.L_x_2046) ;  /* 0x000003a000027945 */ /* 0x000fe20003800200 */
[C---:B------:R-:W-:Y:S02]  /*62b0*/  IADD3 R24, PT, PT, R36.reuse, 0x20, RZ ;  /* 0x0000002024187810 */ /* 0x040fe40007ffe0ff */
[----:B------:R-:W-:Y:S01]  /*62c0*/  IADD3 R22, PT, PT, R36, 0x30, RZ ;  /* 0x0000003024167810 */ /* 0x000fe20007ffe0ff */
[----:B------:R-:W-:Y:S01]  /*62d0*/  IMAD R21, R21, 0x2, R10 ;  /* 0x0000000215157824 */ /* 0x000fe200078e020a */
[-C--:B------:R-:W-:Y:S02]  /*62e0*/  ISETP.GE.AND P2, PT, R26, R11.reuse, PT ;  /* 0x0000000b1a00720c */ /* 0x080fe40003f46270 */
[----:B------:R-:W-:-:S02]  /*62f0*/  ISETP.GE.AND P0, PT, R24, R11, PT ;  /* 0x0000000b1800720c */ /* 0x000fc40003f06270 */
[----:B------:R-:W-:Y:S01]  /*6300*/  ISETP.GE.AND P1, PT, R22, R11, PT ;  /* 0x0000000b1600720c */ /* 0x000fe20003f26270 */
[----:B------:R-:W-:-:S12]  /*6310*/  @!P3 BRA `(.L_x_2047) ;  /* 0x0000000000c8b947 */ /* 0x000fd80003800000 */
[----:B--2---:R-:W-:Y:S01]  /*6320*/  IABS R19, R11 ;  /* 0x0000000b00137213 */ /* 0x004fe20000000000 */
        /* <DEDUP_REMOVED lines=49> */
.L_x_2047:
[----:B------:R-:W-:Y:S05]  /*6640*/  BSYNC.RECONVERGENT B2 ;  /* 0x0000000000027941 */ /* 0x000fea0003800200 */
.L_x_2046:
[----:B------:R-:W-:Y:S04]  /*6650*/  BSSY.RECONVERGENT B2, `(.L_x_2048) ;  /* 0x0000034000027945 */ /* 0x000fe80003800200 */
[----:B------:R-:W-:Y:S05]  /*6660*/  @!P2 BRA `(.L_x_2049) ;  /* 0x0000000000c8a947 */ /* 0x000fea0003800000 */
        /* <DEDUP_REMOVED lines=50> */
.L_x_2049:
[----:B------:R-:W-:Y:S05]  /*6990*/  BSYNC.RECONVERGENT B2 ;  /* 0x0000000000027941 */ /* 0x000fea0003800200 */
.L_x_2048:
        /* <DEDUP_REMOVED lines=52> */
.L_x_2051:
[----:B------:R-:W-:Y:S05]  /*6ce0*/  BSYNC.RECONVERGENT B2 ;  /* 0x0000000000027941 */ /* 0x000fea0003800200 */
.L_x_2050:
[----:B------:R-:W-:Y:S04]  /*6cf0*/  BSSY.RECONVERGENT B2, `(.L_x_2052) ;  /* 0x0000034000027945 */ /* 0x000fe80003800200 */
[----:B------:R-:W-:Y:S05]  /*6d00*/  @!P1 BRA `(.L_x_2053) ;  /* 0x0000000000c89947 */ /* 0x000fea0003800000 */
[----:B--2---:R-:W-:Y:S01]  /*6d10*/  IABS R19, R11 ;  /* 0x0000000b00137213 */ /* 0x004fe20000000000 */
[----:B------:R-:W0:Y:S01]  /*6d20*/  LDCU.64 UR10, c[0x0][0x3c8] ;  /* 0x00007900ff0a77ac */ /* 0x000e220008000a00 */
[----:B------:R-:W-:Y:S01]  /*6d30*/  IABS R24, R22 ;  /* 0x0000001600187213 */ /* 0x000fe20000000000 */
[----:B------:R-:W1:Y:S01]  /*6d40*/  LDS.U16 R21, [R21+0x60] ;  /* 0x0000600015157984 */ /* 0x000e620000000400 */
        /* <DEDUP_REMOVED lines=21> */
[----:B------:R-:W-:Y:S01]  /*6ea0*/  IMAD.X R18, RZ, RZ, R34, P0 ;  /* 0x000000ffff127224 */ /* 0x000fe200000e0622 */
        /* <DEDUP_REMOVED lines=24> */
.L_x_2053:
[----:B------:R-:W-:Y:S05]  /*7030*/  BSYNC.RECONVERGENT B2 ;  /* 0x0000000000027941 */ /* 0x000fea0003800200 */
.L_x_2052:
[----:B------:R-:W-:-:S04]  /*7040*/  IADD3 R36, PT, PT, R36, 0x40, RZ ;  /* 0x0000004024247810 */ /* 0x000fc80007ffe0ff */
[----:B------:R-:W-:-:S13]  /*7050*/  ISETP.GE.AND P0, PT, R36, UR44, PT ;  /* 0x0000002c24007c0c */ /* 0x000fda000bf06270 */
[----:B------:R-:W-:Y:S05]  /*7060*/  @!P0 BRA `(.L_x_2054) ;  /* 0xfffffff000808947 */ /* 0x000fea000383ffff */
.L_x_2040:
[----:B------:R-:W-:Y:S05]  /*7070*/  BSYNC.RECONVERGENT B1 ;  /* 0x0000000000017941 */ /* 0x000fea0003800200 */
.L_x_2039:
[----:B------:R-:W-:-:S13]  /*7080*/  ISETP.NE.AND P0, PT, R33, UR5, PT ;  /* 0x0000000521007c0c */ /* 0x000fda000bf05270 */
[----:B------:R-:W-:Y:S05]  /*7090*/  @P0 BRA `(.L_x_2031) ;  /* 0x0000000400c00947 */ /* 0x000fea0003800000 */
[----:B------:R-:W0:Y:S01]  /*70a0*/  LDCU UR4, c[0x0][0x478] ;  /* 0x00008f00ff0477ac */ /* 0x000e220008000800 */
[----:B--2---:R-:W-:Y:S01]  /*70b0*/  IADD3 R19, PT, PT, R0, UR42, RZ ;  /* 0x0000002a00137c10 */ /* 0x004fe2000fffe0ff */
[----:B0-----:R-:W-:-:S09]  /*70c0*/  UISETP.NE.AND UP0, UPT, UR4, 0x2, UPT ;  /* 0x000000020400788c */ /* 0x001fd2000bf05270 */
[----:B------:R-:W-:Y:S05]  /*70d0*/  BRA.U UP0, `(.L_x_2055) ;  /* 0x0000000100d87547 */ /* 0x000fea000b800000 */
[----:B------:R-:W0:Y:S02]  /*70e0*/  LDCU.64 UR10, c[0x0][0x3a8] ;  /* 0x00007500ff0a77ac */ /* 0x000e240008000a00 */
[----:B0-----:R-:W-:-:S04]  /*70f0*/  IADD3 R16, P0, PT, R19, UR10, RZ ;  /* 0x0000000a13107c10 */ /* 0x001fc8000ff1e0ff */
[----:B------:R-:W-:-:S06]  /*7100*/  LEA.HI.X.SX32 R17, R19, UR11, 0x1, P0 ;  /* 0x0000000b13117c11 */ /* 0x000fcc00080f0eff */
[----:B------:R-:W2:Y:S01]  /*7110*/  LDG.E.64 R16, desc[UR36][R16.64] ;  /* 0x0000002410107981 */ /* 0x000ea2000c1e1b00 */
[----:B------:R-:W0:Y:S03]  /*7120*/  LDC.64 R18, c[0x0][0x468] ;  /* 0x00011a00ff127b82 */ /* 0x000e260000000a00 */
[----:B0-----:R-:W3:Y:S01]  /*7130*/  LDG.E R18, desc[UR36][R18.64+0x8] ;  /* 0x0000082412127981 */ /* 0x001ee2000c1e1900 */
[----:B--2---:R-:W-:Y:S01]  /*7140*/  LOP3.LUT R28, R17, 0xff, RZ, 0xc0, !PT ;  /* 0x000000ff111c7812 */ /* 0x004fe200078ec0ff */
[----:B------:R0:W3:Y:S01]  /*7150*/  I2F.S8 R21, R16 ;  /* 0x0000001000157306 */ /* 0x0000e20000001400 */
[--C-:B------:R-:W-:Y:S02]  /*7160*/  SHF.R.S32.HI R31, RZ, 0x18, R17.reuse ;  /* 0x00000018ff1f7819 */ /* 0x100fe40000011411 */
[----:B------:R-:W-:Y:S02]  /*7170*/  SHF.R.U64 R22, R28, 0x7, RZ ;  /* 0x000000071c167819 */ /* 0x000fe400000012ff */
[----:B------:R-:W-:-:S02]  /*7180*/  SHF.R.S64 R30, R16, 0x10, R17 ;  /* 0x00000010101e7819 */ /* 0x000fc40000001011 */
[----:B------:R-:W-:Y:S01]  /*7190*/  ISETP.NE.U32.AND P1, PT, R22, RZ, PT ;  /* 0x000000ff1600720c */ /* 0x000fe20003f25070 */
[----:B------:R-:W1:Y:S01]  /*71a0*/  I2F.S16 R31, R31 ;  /* 0x0000001f001f7306 */ /* 0x000e620000101400 */
[----:B------:R-:W-:Y:S02]  /*71b0*/  PRMT R23, R17, 0x9910, RZ ;  /* 0x0000991011177816 */ /* 0x000fe400000000ff */
[--C-:B------:R-:W-:Y:S02]  /*71c0*/  SHF.R.U64 R22, R16, 0x10, R17.reuse ;  /* 0x0000001010167819 */ /* 0x100fe40000001211 */
[----:B------:R-:W-:Y:S02]  /*71d0*/  SHF.R.S32.HI R17, RZ, 0x10, R17 ;  /* 0x00000010ff117819 */ /* 0x000fe40000011411 */
[----:B------:R-:W-:Y:S02]  /*71e0*/  LOP3.LUT R30, R30, 0xff, RZ, 0xc0, !PT ;  /* 0x000000ff1e1e7812 */ /* 0x000fe400078ec0ff */
[----:B------:R-:W-:-:S02]  /*71f0*/  LOP3.LUT R29, R17, 0xff, RZ, 0xc0, !PT ;  /* 0x000000ff111d7812 */ /* 0x000fc400078ec0ff */
[----:B------:R-:W-:Y:S02]  /*7200*/  PRMT R20, R16, 0x9910, RZ ;  /* 0x0000991010147816 */ /* 0x000fe400000000ff */
[----:B------:R-:W-:Y:S02]  /*7210*/  SHF.R.U64 R17, R29, 0x7, RZ ;  /* 0x000000071d117819 */ /* 0x000fe400000012ff */
[----:B0-----:R-:W-:Y:S01]  /*7220*/  SHF.R.U64 R16, R30, 0x7, RZ ;  /* 0x000000071e107819 */ /* 0x001fe200000012ff */
[C---:B---3--:R-:W-:Y:S01]  /*7230*/  FMUL.FTZ R21, R18.reuse, R21 ;  /* 0x0000001512157220 */ /* 0x048fe20000410000 */
[----:B------:R-:W-:Y:S01]  /*7240*/  ISETP.NE.U32.AND P2, PT, R17, RZ, PT ;  /* 0x000000ff1100720c */ /* 0x000fe20003f45070 */
[----:B-1----:R-:W-:Y:S01]  /*7250*/  FMUL.FTZ R26, R18, R31 ;  /* 0x0000001f121a7220 */ /* 0x002fe20000410000 */
[----:B------:R-:W-:Y:S02]  /*7260*/  ISETP.NE.U32.AND P0, PT, R16, RZ, PT ;  /* 0x000000ff1000720c */ /* 0x000fe40003f05070 */
[----:B------:R-:W-:-:S02]  /*7270*/  ISETP.NE.U32.AND.EX P2, PT, RZ, RZ, PT, P2 ;  /* 0x000000ffff00720c */ /* 0x000fc40003f45120 */
[----:B------:R-:W-:Y:S02]  /*7280*/  ISETP.NE.U32.AND.EX P1, PT, RZ, RZ, PT, P1 ;  /* 0x000000ffff00720c */ /* 0x000fe40003f25110 */
[----:B------:R-:W-:Y:S02]  /*7290*/  ISETP.NE.U32.AND.EX P0, PT, RZ, RZ, PT, P0 ;  /* 0x000000ffff00720c */ /* 0x000fe40003f05100 */
[----:B------:R-:W-:Y:S02]  /*72a0*/  PRMT R22, R22, 0x9910, RZ ;  /* 0x0000991016167816 */ /* 0x000fe400000000ff */
[----:B------:R-:W-:Y:S02]  /*72b0*/  SHF.R.S32.HI R19, RZ, 0x8, R20 ;  /* 0x00000008ff137819 */ /* 0x000fe40000011414 */
[----:B------:R-:W-:Y:S01]  /*72c0*/  MOV R20, R23 ;  /* 0x0000001700147202 */ /* 0x000fe20000000f00 */
[----:B------:R-:W-:Y:S02]  /*72d0*/  IMAD.MOV.U32 R16, RZ, RZ, R22 ;  /* 0x000000ffff107224 */ /* 0x000fe400078e0016 */
[----:B------:R-:W-:Y:S01]  /*72e0*/  @P2 LOP3.LUT R29, R29, 0xffffff00, RZ, 0xfc, !PT ;  /* 0xffffff001d1d2812 */ /* 0x000fe200078efcff */
[----:B------:R-:W0:Y:S01]  /*72f0*/  I2F.S16 R19, R19 ;  /* 0x0000001300137306 */ /* 0x000e220000101400 */
[----:B------:R-:W-:-:S02]  /*7300*/  SHF.R.S32.HI R20, RZ, 0x8, R20 ;  /* 0x00000008ff147819 */ /* 0x000fc40000011414 */
[----:B------:R-:W-:Y:S02]  /*7310*/  SHF.R.S32.HI R16, RZ, 0x8, R16 ;  /* 0x00000008ff107819 */ /* 0x000fe40000011410 */
[----:B------:R-:W-:Y:S02]  /*7320*/  @P1 LOP3.LUT R28, R28, 0xffffff00, RZ, 0xfc, !PT ;  /* 0xffffff001c1c1812 */ /* 0x000fe400078efcff */
[----:B------:R-:W-:Y:S01]  /*7330*/  @P0 LOP3.LUT R30, R30, 0xffffff00, RZ, 0xfc, !PT ;  /* 0xffffff001e1e0812 */ /* 0x000fe200078efcff */
[----:B------:R0:W1:Y:S08]  /*7340*/  I2F.S16 R27, R20 ;  /* 0x00000014001b7306 */ /* 0x0000700000101400 */
[----:B------:R2:W3:Y:S01]  /*7350*/  I2F.S16 R23, R16 ;  /* 0x0000001000177306 */ /* 0x0004e20000101400 */
[C---:B0-----:R-:W-:Y:S01]  /*7360*/  FMUL.FTZ R20, R18.reuse, R19 ;  /* 0x0000001312147220 */ /* 0x041fe20000410000 */
[----:B-1----:R-:W-:-:S06]  /*7370*/  FMUL.FTZ R24, R18, R27 ;  /* 0x0000001b12187220 */ /* 0x002fcc0000410000 */
[----:B------:R-:W0:Y:S01]  /*7380*/  I2F.S8 R25, R28 ;  /* 0x0000001c00197306 */ /* 0x000e220000001400 */
[----:B--2---:R-:W-:Y:S01]  /*7390*/  F2FP.F16.F32.PACK_AB R16, R20, R21 ;  /* 0x000000151410723e */ /* 0x004fe200000000ff */
[----:B---3--:R-:W-:-:S06]  /*73a0*/  FMUL.FTZ R22, R18, R23 ;  /* 0x0000001712167220 */ /* 0x008fcc0000410000 */
[----:B------:R-:W1:Y:S01]  /*73b0*/  I2F.S8 R17, R30 ;  /* 0x0000001e00117306 */ /* 0x000e620000001400 */
[----:B0-----:R-:W-:-:S07]  /*73c0*/  FMUL.FTZ R25, R18, R25 ;  /* 0x0000001912197220 */ /* 0x001fce0000410000 */
[----:B------:R-:W0:Y:S01]  /*73d0*/  I2F.S8 R29, R29 ;  /* 0x0000001d001d7306 */ /* 0x000e220000001400 */
[----:B-1----:R-:W-:-:S05]  /*73e0*/  FMUL.FTZ R17, R18, R17 ;  /* 0x0000001112117220 */ /* 0x002fca0000410000 */
[----:B------:R-:W-:Y:S01]  /*73f0*/  F2FP.F16.F32.PACK_AB R17, R22, R17 ;  /* 0x000000111611723e */ /* 0x000fe200000000ff */
[----:B0-----:R-:W-:Y:S01]  /*7400*/  FMUL.FTZ R19, R18, R29 ;  /* 0x0000001d12137220 */ /* 0x001fe20000410000 */
[----:B------:R-:W-:-:S04]  /*7410*/  F2FP.F16.F32.PACK_AB R18, R24, R25 ;  /* 0x000000191812723e */ /* 0x000fc800000000ff */
[----:B------:R-:W-:Y:S01]  /*7420*/  F2FP.F16.F32.PACK_AB R19, R26, R19 ;  /* 0x000000131a13723e */ /* 0x000fe200000000ff */
[----:B------:R-:W-:Y:S06]  /*7430*/  BRA `(.L_x_2056) ;  /* 0x00000000000c7947 */ /* 0x000fec0003800000 */
.L_x_2055:
[----:B------:R-:W0:Y:S02]  /*7440*/  LDC.64 R16, c[0x0][0x3a8] ;  /* 0x0000ea00ff107b82 */ /* 0x000e240000000a00 */
[----:B0-----:R-:W-:-:S06]  /*7450*/  IMAD.WIDE R16, R19, 0x2, R16 ;  /* 0x0000000213107825 */ /* 0x001fcc00078e0210 */
[----:B------:R-:W5:Y:S02]  /*7460*/  LDG.E.128 R16, desc[UR36][R16.64] ;  /* 0x0000002410107981 */ /* 0x000f64000c1e1d00 */
.L_x_2056:
        /* <DEDUP_REMOVED lines=8> */
[----:B------:R-:W-:Y:S02]  /*74f0*/  MOV R23, UR4 ;  /* 0x0000000400177c02 */ /* 0x000fe40008000f00 */
[----:B------:R-:W-:Y:S01]  /*7500*/  MOV R21, UR11 ;  /* 0x0000000b00157c02 */ /* 0x000fe20008000f00 */
[----:B------:R-:W-:Y:S01]  /*7510*/  IMAD.U32 R25, RZ, RZ, UR8 ;  /* 0x00000008ff197e24 */ /* 0x000fe2000f8e00ff */
[----:B------:R-:W0:Y:S01]  /*7520*/  LDCU.64 UR10, c[0x0][0x3c0] ;  /* 0x00007800ff0a77ac */ /* 0x000e220008000a00 */
[----:B------:R-:W-:-:S04]  /*7530*/  @P1 IMAD R23, R23, 0x30, R0 ;  /* 0x0000003017171824 */ /* 0x000fc800078e0200 */
[----:B------:R-:W-:-:S06]  /*7540*/  @P1 IMAD.WIDE R20, R23, 0x2, R20 ;  /* 0x0000000217141825 */ /* 0x000fcc00078e0214 */
[----:B------:R-:W2:Y:S01]  /*7550*/  @P1 LDG.E.128 R20, desc[UR36][R20.64] ;  /* 0x0000002414141981 */ /* 0x000ea2000c1e1d00 */
[----:B------:R-:W-:Y:S01]  /*7560*/  LEA R24, R25, R10, 0x1 ;  /* 0x0000000a19187211 */ /* 0x000fe200078e08ff */
[----:B------:R-:W-:Y:S01]  /*7570*/  UIMAD UR4, UR41, 0x30, URZ ;  /* 0x00000030290478a4 */ /* 0x000fe2000f8e02ff */
[----:B------:R-:W-:Y:S02]  /*7580*/  IMAD R11, R11, UR40, R0 ;  /* 0x000000280b0b7c24 */ /* 0x000fe4000f8e0200 */
[----:B-----5:R-:W-:Y:S02]  /*7590*/  HFMA2 R12, R16, 1, 1, R12 ;  /* 0x3c003c00100c7831 */ /* 0x020fe4000000000c */
[----:B------:R-:W-:Y:S02]  /*75a0*/  HADD2 R13, R17, R13 ;  /* 0x0000000d110d7230 */ /* 0x000fe40000000000 */
[----:B------:R-:W-:Y:S01]  /*75b0*/  HFMA2 R14, R18, 1, 1, R14 ;  /* 0x3c003c00120e7831 */ /* 0x000fe2000000000e */
[----:B------:R-:W1:Y:S01]  /*75c0*/  LDS.U16 R24, [R24] ;  /* 0x0000000018187984 */ /* 0x000e620000000400 */
[----:B------:R-:W-:Y:S01]  /*75d0*/  SHF.R.S32.HI R10, RZ, 0x1f, R11 ;  /* 0x0000001fff0a7819 */ /* 0x000fe2000001140b */
[----:B------:R-:W-:Y:S01]  /*75e0*/  HADD2 R15, R19, R15 ;  /* 0x0000000f130f7230 */ /* 0x000fe20000000000 */
[----:B------:R-:W-:-:S02]  /*75f0*/  IADD3 R11, P0, PT, R11, UR4, RZ ;  /* 0x000000040b0b7c10 */ /* 0x000fc4000ff1e0ff */
[----:B------:R-:W-:-:S04]  /*7600*/  MOV R25, UR4 ;  /* 0x0000000400197c02 */ /* 0x000fc80008000f00 */
        /* <DEDUP_REMOVED lines=25> */
.L_x_2031:
[----:B------:R-:W-:Y:S05]  /*77a0*/  BSYNC.RECONVERGENT B0 ;  /* 0x0000000000007941 */ /* 0x000fea0003800200 */
.L_x_2030:
        /* <DEDUP_REMOVED lines=10> */
[----:B------:R-:W-:Y:S02]  /*7850*/  ISETP.NE.AND P4, PT, R12, 0x20, PT ;  /* 0x000000200c00780c */ /* 0x000fe40003f85270 */
[----:B------:R-:W-:Y:S02]  /*7860*/  P2R R11, PR, RZ, 0x20 ;  /* 0x00000020ff0b7803 */ /* 0x000fe40000000000 */
[----:B------:R-:W-:-:S02]  /*7870*/  LOP3.LUT R12, R2, 0x3f0, RZ, 0xc0, !PT ;  /* 0x000003f0020c7812 */ /* 0x000fc400078ec0ff */
[C---:B------:R-:W-:Y:S02]  /*7880*/  ISETP.GT.U32.AND P5, PT, R2.reuse, 0xf, PT ;  /* 0x0000000f0200780c */ /* 0x040fe40003fa4070 */
[----:B------:R-:W-:Y:S02]  /*7890*/  LOP3.LUT R13, R2, 0x3f8, RZ, 0xc0, !PT ;  /* 0x000003f8020d7812 */ /* 0x000fe400078ec0ff */
[----:B------:R-:W-:Y:S02]  /*78a0*/  ISETP.NE.AND P3, PT, R12, 0x10, PT ;  /* 0x000000100c00780c */ /* 0x000fe40003f65270 */
[----:B------:R-:W-:Y:S02]  /*78b0*/  P2R R12, PR, RZ, 0x20 ;  /* 0x00000020ff0c7803 */ /* 0x000fe40000000000 */
[----:B------:R-:W-:Y:S02]  /*78c0*/  ISETP.NE.AND P2, PT, R13, 0x8, PT ;  /* 0x000000080d00780c */ /* 0x000fe40003f45270 */
[C---:B------:R-:W-:Y:S01]  /*78d0*/  ISETP.GT.U32.AND P1, PT, R2.reuse, 0x3f, PT ;  /* 0x0000003f0200780c */ /* 0x040fe20003f24070 */
[----:B0-----:R-:W-:Y:S01]  /*78e0*/  ULEA UR4, UR5, UR4, 0x18 ;  /* 0x0000000405047291 */ /* 0x001fe2000f8ec0ff */
        /* <DEDUP_REMOVED lines=9> */
.L_x_2058:
        /* <DEDUP_REMOVED lines=16> */
[--C-:B--2---:R-:W-:Y:S02]  /*7a80*/  HADD2.F32 R19, -RZ, R15.reuse.H0_H0 ;  /* 0x2000000fff137230 */ /* 0x104fe40000004100 */
[----:B------:R-:W-:Y:S01]  /*7a90*/  FADD.FTZ R9, R9, R12 ;  /* 0x0000000c09097221 */ /* 0x000fe20000010000 */
[----:B------:R-:W-:Y:S02]  /*7aa0*/  HADD2.F32 R18, -RZ, R15.H1_H1 ;  /* 0x3000000fff127230 */ /* 0x000fe40000004100 */
[----:B------:R-:W-:Y:S01]  /*7ab0*/  FADD.FTZ R5, R5, R14 ;  /* 0x0000000e05057221 */ /* 0x000fe20000010000 */
[----:B------:R-:W-:-:S02]  /*7ac0*/  FADD.FTZ R4, R4, R19 ;  /* 0x0000001304047221 */ /* 0x000fc40000010000 */
[----:B------:R-:W-:-:S07]  /*7ad0*/  FADD.FTZ R3, R3, R18 ;  /* 0x0000001203037221 */ /* 0x000fce0000010000 */
.L_x_2060:
[----:B------:R-:W-:Y:S05]  /*7ae0*/  BSYNC.RECONVERGENT B0 ;  /* 0x0000000000007941 */ /* 0x000fea0003800200 */
.L_x_2059:
        /* <DEDUP_REMOVED lines=8> */
.L_x_2062:
[----:B------:R-:W-:Y:S05]  /*7b70*/  BSYNC.RECONVERGENT B0 ;  /* 0x0000000000007941 */ /* 0x000fea0003800200 */
.L_x_2061:
        /* <DEDUP_REMOVED lines=20> */
.L_x_2064:
[----:B------:R-:W-:Y:S05]  /*7cc0*/  BSYNC.RECONVERGENT B0 ;  /* 0x0000000000007941 */ /* 0x000fea0003800200 */
.L_x_2063:
        /* <DEDUP_REMOVED lines=8> */
.L_x_2066:
[----:B------:R-:W-:Y:S05]  /*7d50*/  BSYNC.RECONVERGENT B0 ;  /* 0x0000000000007941 */ /* 0x000fea0003800200 */
.L_x_2065:
[----:B------:R-:W-:Y:S01]  /*7d60*/  BAR.SYNC.DEFER_BLOCKING 0x0 ;  /* 0x0000000000007b1d */ /* 0x000fe20000010000 */
[----:B------:R-:W-:-:S05]  /*7d70*/  ISETP.GT.U32.AND P0, PT, R2, 0xf, PT ;  /* 0x0000000f0200780c */ /* 0x000fca0003f04070 */
[----:B------:R-:W-:Y:S08]  /*7d80*/  BSSY.RECONVERGENT B0, `(.L_x_2067) ;  /* 0x0000013000007945 */ /* 0x000ff00003800200 */
[----:B------:R-:W-:Y:S05]  /*7d90*/  @P0 BRA `(.L_x_2068) ;  /* 0x0000000000440947 */ /* 0x000fea0003800000 */
[----:B01-3--:R-:W0:Y:S02]  /*7da0*/  LDS.128 R12, [R10] ;  /* 0x000000000a0c7984 */ /* 0x00be240000000c00 */
        /* <DEDUP_REMOVED lines=16> */
.L_x_2068:
[----:B------:R-:W-:Y:S05]  /*7eb0*/  BSYNC.RECONVERGENT B0 ;  /* 0x0000000000007941 */ /* 0x000fea0003800200 */
.L_x_2067:
        /* <DEDUP_REMOVED lines=8> */
.L_x_2070:
[----:B------:R-:W-:Y:S05]  /*7f40*/  BSYNC.RECONVERGENT B0 ;  /* 0x0000000000007941 */ /* 0x000fea0003800200 */
.L_x_2069:
[----:B------:R-:W-:Y:S06]  /*7f50*/  BAR.SYNC.DEFER_BLOCKING 0x0 ;  /* 0x0000000000007b1d */ /* 0x000fec0000010000 */
[----:B------:R-:W-:Y:S04]  /*7f60*/  BSSY.RECONVERGENT B0, `(.L_x_2071) ;  /* 0x0000013000007945 */ /* 0x000fe80003800200 */
        /* <DEDUP_REMOVED lines=18> */
.L_x_2072:
[----:B------:R-:W-:Y:S05]  /*8090*/  BSYNC.RECONVERGENT B0 ;  /* 0x0000000000007941 */ /* 0x000fea0003800200 */
.L_x_2071:
[----:B------:R-:W-:Y:S06]  /*80a0*/  BAR.SYNC.DEFER_BLOCKING 0x0 ;  /* 0x0000000000007b1d */ /* 0x000fec0000010000 */
.L_x_2057:
[----:B------:R-:W-:-:S13]  /*80b0*/  ISETP.GT.U32.OR P5, PT, R2, 0x7, P5 ;  /* 0x000000070200780c */ /* 0x000fda0002fa4470 */
[----:B------:R-:W-:Y:S05]  /*80c0*/  @P5 EXIT ;  /* 0x000000000000594d */ /* 0x000fea0003800000 */
[----:B------:R-:W0:Y:S02]  /*80d0*/  LDCU UR4, c[0x0][0x478] ;  /* 0x00008f00ff0477ac */ /* 0x000e240008000800 */
[----:B0-----:R-:W-:-:S09]  /*80e0*/  UISETP.NE.AND UP0, UPT, UR4, 0x2, UPT ;  /* 0x000000020400788c */ /* 0x001fd2000bf05270 */
[----:B------:R-:W-:Y:S05]  /*80f0*/  BRA.U UP0, `(.L_x_2073) ;  /* 0x0000000100e07547 */ /* 0x000fea000b800000 */
[----:B-1-34-:R-:W0:Y:S01]  /*8100*/  LDC.64 R10, c[0x0][0x470] ;  /* 0x00011c00ff0a7b82 */ /* 0x01ae220000000a00 */
[----:B------:R-:W1:Y:S01]  /*8110*/  LDCU.64 UR4, c[0x0][0x380] ;  /* 0x00007000ff0477ac */ /* 0x000e620008000a00 */
[----:B0-----:R-:W3:Y:S02]  /*8120*/  LDG.E R10, desc[UR36][R10.64] ;  /* 0x000000240a0a7981 */ /* 0x001ee4000c1e1900 */
        /* <DEDUP_REMOVED lines=9> */
[----:B------:R-:W3:Y:S01]  /*81c0*/  F2I.S8.NTZ R5, R5 ;  /* 0x0000000500057305 */ /* 0x000ee20000202100 */
[----:B0-----:R-:W-:-:S07]  /*81d0*/  PRMT R2, R4, 0x8880, RZ ;  /* 0x0000888004027816 */ /* 0x001fce00000000ff */
[----:B------:R-:W0:Y:S01]  /*81e0*/  F2I.S8.NTZ R3, R3 ;  /* 0x0000000300037305 */ /* 0x000e220000202100 */
[----:B------:R-:W-:-:S04]  /*81f0*/  PRMT R2, R2, 0x7710, RZ ;  /* 0x0000771002027816 */ /* 0x000fc800000000ff */
[----:B------:R-:W-:-:S03]  /*8200*/  SHF.L.U32 R2, R2, 0x10, RZ ;  /* 0x0000001002027819 */ /* 0x000fc600000006ff */
[----:B------:R-:W4:Y:S01]  /*8210*/  F2I.S8.NTZ R9, R9 ;  /* 0x0000000900097305 */ /* 0x000f220000202100 */
[----:B---3--:R-:W-:Y:S02]  /*8220*/  PRMT R5, R5, 0x8880, RZ ;  /* 0x0000888005057816 */ /* 0x008fe400000000ff */
[----:B------:R-:W-:Y:S02]  /*8230*/  LOP3.LUT R4, R2, 0xff0000, RZ, 0xc0, !PT ;  /* 0x00ff000002047812 */ /* 0x000fe400078ec0ff */
[----:B------:R-:W-:Y:S02]  /*8240*/  PRMT R2, R5, 0x7710, RZ ;  /* 0x0000771005027816 */ /* 0x000fe400000000ff */
[----:B0-----:R-:W-:Y:S01]  /*8250*/  PRMT R11, R3, 0x8880, RZ ;  /* 0x00008880030b7816 */ /* 0x001fe200000000ff */
[----:B------:R-:W0:Y:S02]  /*8260*/  F2I.S8.NTZ R8, R8 ;  /* 0x0000000800087305 */ /* 0x000e240000202100 */
[----:B------:R-:W-:Y:S01]  /*8270*/  IMAD.SHL.U32 R2, R2, 0x100, RZ ;  /* 0x0000010002027824 */ /* 0x000fe200078e00ff */
[----:B------:R-:W-:-:S04]  /*8280*/  PRMT R3, R11, 0x7710, RZ ;  /* 0x000077100b037816 */ /* 0x000fc800000000ff */
[----:B------:R-:W-:Y:S01]  /*8290*/  PRMT R3, R4, 0x4210, R3 ;  /* 0x0000421004037816 */ /* 0x000fe20000000003 */
[----:B------:R-:W3:Y:S01]  /*82a0*/  F2I.S8.NTZ R7, R7 ;  /* 0x0000000700077305 */ /* 0x000ee20000202100 */
[----:B----4-:R-:W-:Y:S02]  /*82b0*/  PRMT R4, R9, 0x8880, RZ ;  /* 0x0000888009047816 */ /* 0x010fe400000000ff */
[----:B-----5:R-:W-:Y:S02]  /*82c0*/  LOP3.LUT R13, R3, 0xff00, R2, 0xf8, !PT ;  /* 0x0000ff00030d7812 */ /* 0x020fe400078ef802 */
[----:B------:R-:W-:Y:S02]  /*82d0*/  IADD3 R9, PT, PT, R0, UR40, RZ ;  /* 0x0000002800097c10 */ /* 0x000fe4000fffe0ff */
[----:B0-----:R-:W-:Y:S01]  /*82e0*/  PRMT R2, R8, 0x8880, RZ ;  /* 0x0000888008027816 */ /* 0x001fe200000000ff */
[----:B------:R-:W0:Y:S01]  /*82f0*/  F2I.S8.NTZ R6, R6 ;  /* 0x0000000600067305 */ /* 0x000e220000202100 */
[----:B------:R-:W-:-:S02]  /*8300*/  PRMT R0, R4, 0x7710, RZ ;  /* 0x0000771004007816 */ /* 0x000fc400000000ff */
[----:B------:R-:W-:Y:S02]  /*8310*/  PRMT R2, R2, 0x7710, RZ ;  /* 0x0000771002027816 */ /* 0x000fe400000000ff */
[----:B-1----:R-:W-:Y:S02]  /*8320*/  IADD3 R8, P0, PT, R9, UR4, RZ ;  /* 0x0000000409087c10 */ /* 0x002fe4000ff1e0ff */
[----:B---3--:R-:W-:Y:S01]  /*8330*/  PRMT R3, R7, 0x8880, RZ ;  /* 0x0000888007037816 */ /* 0x008fe200000000ff */
[----:B------:R-:W1:Y:S01]  /*8340*/  F2I.S8.NTZ R10, R10 ;  /* 0x0000000a000a7305 */ /* 0x000e620000202100 */
[----:B------:R-:W-:Y:S02]  /*8350*/  LOP3.LUT R4, R2, 0xff, RZ, 0xc0, !PT ;  /* 0x000000ff02047812 */ /* 0x000fe400078ec0ff */
[----:B------:R-:W-:Y:S02]  /*8360*/  PRMT R3, R3, 0x7710, RZ ;  /* 0x0000771003037816 */ /* 0x000fe400000000ff */
[----:B------:R-:W-:-:S02]  /*8370*/  LEA.HI.X.SX32 R9, R9, UR5, 0x1, P0 ;  /* 0x0000000509097c11 */ /* 0x000fc400080f0eff */
[----:B0-----:R-:W-:Y:S02]  /*8380*/  PRMT R5, R6, 0x8880, RZ ;  /* 0x0000888006057816 */ /* 0x001fe400000000ff */
[----:B------:R-:W-:Y:S02]  /*8390*/  LOP3.LUT R3, R3, 0xff, RZ, 0xc0, !PT ;  /* 0x000000ff03037812 */ /* 0x000fe400078ec0ff */
[----:B------:R-:W-:Y:S02]  /*83a0*/  LOP3.LUT R6, R0, 0xff, RZ, 0xc0, !PT ;  /* 0x000000ff00067812 */ /* 0x000fe400078ec0ff */
[----:B------:R-:W-:Y:S01]  /*83b0*/  PRMT R0, R5, 0x7710, RZ ;  /* 0x0000771005007816 */ /* 0x000fe200000000ff */
[----:B------:R-:W-:Y:S01]  /*83c0*/  IMAD.WIDE.U32 R2, R3, 0x1000000, RZ ;  /* 0x0100000003027825 */ /* 0x000fe200078e00ff */
[----:B-1----:R-:W-:Y:S02]  /*83d0*/  PRMT R10, R10, 0x8880, RZ ;  /* 0x000088800a0a7816 */ /* 0x002fe400000000ff */
[----:B------:R-:W-:Y:S01]  /*83e0*/  LOP3.LUT R13, R13, 0xff, R0, 0xf8, !PT ;  /* 0x000000ff0d0d7812 */ /* 0x000fe200078ef800 */
[----:B------:R-:W-:Y:S01]  /*83f0*/  IMAD.WIDE.U32 R4, R4, 0x10000, RZ ;  /* 0x0001000004047825 */ /* 0x000fe200078e00ff */
[----:B------:R-:W-:-:S03]  /*8400*/  PRMT R0, R10, 0x7710, RZ ;  /* 0x000077100a007816 */ /* 0x000fc600000000ff */
[----:B------:R-:W-:Y:S01]  /*8410*/  IMAD.WIDE.U32 R6, R6, 0x100, RZ ;  /* 0x0000010006067825 */ /* 0x000fe200078e00ff */
[----:B------:R-:W-:Y:S02]  /*8420*/  LOP3.LUT R3, R5, R13, R3, 0xfe, !PT ;  /* 0x0000000d05037212 */ /* 0x000fe400078efe03 */
[----:B------:R-:W-:Y:S02]  /*8430*/  LOP3.LUT R11, R6, R2, R4, 0xfe, !PT ;  /* 0x00000002060b7212 */ /* 0x000fe400078efe04 */
[----:B------:R-:W-:Y:S02]  /*8440*/  LOP3.LUT R3, R3, R7, RZ, 0xfc, !PT ;  /* 0x0000000703037212 */ /* 0x000fe400078efcff */
[----:B------:R-:W-:-:S05]  /*8450*/  LOP3.LUT R2, R11, 0xff, R0, 0xf8, !PT ;  /* 0x000000ff0b027812 */ /* 0x000fca00078ef800 */
[----:B------:R-:W-:Y:S01]  /*8460*/  STG.E.64 desc[UR36][R8.64], R2 ;  /* 0x0000000208007986 */ /* 0x000fe2000c101b24 */
[----:B------:R-:W-:Y:S05]  /*8470*/  EXIT ;  /* 0x000000000000794d */ /* 0x000fea0003800000 */
.L_x_2073:
[----:B-1-34-:R-:W0:Y:S01]  /*8480*/  LDC.64 R10, c[0x0][0x380] ;  /* 0x0000e000ff0a7b82 */ /* 0x01ae220000000a00 */
[----:B-----5:R-:W-:Y:S02]  /*8490*/  IADD3 R13, PT, PT, R0, UR40, RZ ;  /* 0x00000028000d7c10 */ /* 0x020fe4000fffe0ff */
        /* <DEDUP_REMOVED lines=10> */
.L_x_2000:
[----:B------:R-:W-:Y:S02]  /*8540*/  HFMA2 R12, -RZ, RZ, 0, 9.5367431640625e-07 ;  /* 0x00000010ff0c7431 */ /* 0x000fe400000001ff */
[----:B------:R-:W-:Y:S01]  /*8550*/  IMAD.MOV.U32 R11, RZ, RZ, 0x1f ;  /* 0x0000001fff0b7424 */ /* 0x000fe200078e00ff */
[----:B------:R-:W-:-:S07]  /*8560*/  MOV R15, 0xffffffff ;  /* 0xffffffff000f7802 */ /* 0x000fce0000000f00 */
[----:B01----:R-:W-:Y:S05]  /*8570*/  WARPSYNC.COLLECTIVE R15, `(.L_x_2074) ;  /* 0x000000000f087348 */ /* 0x003fea0003c00000 */
[----:B------:R2:W3:Y:S02]  /*8580*/  SHFL.BFLY P6, R14, R13, R12, R11 ;  /* 0x0c00000c0d0e7389 */ /* 0x0004e400000c000b */
[----:B0123--:R-:W-:Y:S05]  /*8590*/  ENDCOLLECTIVE ;  /* 0x000000000000791b */ /* 0x00ffea0003800000 */
.L_x_2074:
[----:B------:R-:W-:Y:S02]  /*85a0*/  HFMA2 R12, -RZ, RZ, 0, 4.76837158203125e-07 ;  /* 0x00000008ff0c7431 */ /* 0x000fe400000001ff */
[----:B------:R-:W-:-:S05]  /*85b0*/  FADD.FTZ R3, R13, R14 ;  /* 0x0000000e0d037221 */ /* 0x000fca0000010000 */
[----:B------:R-:W-:-:S07]  /*85c0*/  MOV R13, R3 ;  /* 0x00000003000d7202 */ /* 0x000fce0000000f00 */
[----:B------:R-:W-:Y:S05]  /*85d0*/  WARPSYNC.COLLECTIVE R15, `(.L_x_2075) ;  /* 0x000000000f087348 */ /* 0x000fea0003c00000 */
[----:B------:R0:W1:Y:S02]  /*85e0*/  SHFL.BFLY P6, R14, R13, R12, R11 ;  /* 0x0c00000c0d0e7389 */ /* 0x00006400000c000b */
[----:B01----:R-:W-:Y:S05]  /*85f0*/  ENDCOLLECTIVE ;  /* 0x000000000000791b */ /* 0x003fea0003800000 */
.L_x_2075:
[----:B------:R-:W-:Y:S01]  /*8600*/  MOV R12, 0x4 ;  /* 0x00000004000c7802 */ /* 0x000fe20000000f00 */
[----:B------:R-:W-:-:S04]  /*8610*/  FADD.FTZ R4, R3, R14 ;  /* 0x0000000e03047221 */ /* 0x000fc80000010000 */
[----:B------:R-:W-:-:S07]  /*8620*/  IMAD.MOV.U32 R13, RZ, RZ, R4 ;  /* 0x000000ffff0d7224 */ /* 0x000fce00078e0004 */
[----:B------:R-:W-:Y:S05]  /*8630*/  WARPSYNC.COLLECTIVE R15, `(.L_x_2076) ;  /* 0x000000000f087348 */ /* 0x000fea0003c00000 */
[----:B------:R0:W1:Y:S02]  /*8640*/  SHFL.BFLY P6, R14, R13, R12, R11 ;  /* 0x0c00000c0d0e7389 */ /* 0x00006400000c000b */
[----:B01----:R-:W-:Y:S05]  /*8650*/  ENDCOLLECTIVE ;  /* 0x000000000000791b */ /* 0x003fea0003800000 */
.L_x_2076:
[----:B------:R-:W-:Y:S02]  /*8660*/  HFMA2 R12, -RZ, RZ, 0, 1.1920928955078125e-07 ;  /* 0x00000002ff0c7431 */ /* 0x000fe400000001ff */
[----:B------:R-:W-:-:S05]  /*8670*/  FADD.FTZ R5, R4, R14 ;  /* 0x0000000e04057221 */ /* 0x000fca0000010000 */
[----:B------:R-:W-:-:S07]  /*8680*/  MOV R13, R5 ;  /* 0x00000005000d7202 */ /* 0x000fce0000000f00 */
[----:B------:R-:W-:Y:S05]  /*8690*/  WARPSYNC.COLLECTIVE R15, `(.L_x_2077) ;  /* 0x000000000f087348 */ /* 0x000fea0003c00000 */
[----:B------:R0:W1:Y:S02]  /*86a0*/  SHFL.BFLY P6, R14, R13, R12, R11 ;  /* 0x0c00000c0d0e7389 */ /* 0x00006400000c000b */
[----:B01----:R-:W-:Y:S05]  /*86b0*/  ENDCOLLECTIVE ;  /* 0x000000000000791b */ /* 0x003fea0003800000 */
.L_x_2077:
[----:B------:R-:W-:Y:S01]  /*86c0*/  MOV R12, 0x1 ;  /* 0x00000001000c7802 */ /* 0x000fe20000000f00 */
[----:B------:R-:W-:-:S04]  /*86d0*/  FADD.FTZ R6, R5, R14 ;  /* 0x0000000e05067221 */ /* 0x000fc80000010000 */
[----:B------:R-:W-:-:S07]  /*86e0*/  IMAD.MOV.U32 R13, RZ, RZ, R6 ;  /* 0x000000ffff0d7224 */ /* 0x000fce00078e0006 */
[----:B------:R-:W-:Y:S05]  /*86f0*/  WARPSYNC.COLLECTIVE R15, `(.L_x_2078) ;  /* 0x000000000f087348 */ /* 0x000fea0003c00000 */
[----:B------:R0:W1:Y:S02]  /*8700*/  SHFL.BFLY P6, R14, R13, R12, R11 ;  /* 0x0c00000c0d0e7389 */ /* 0x00006400000c000b */
[----:B01----:R-:W-:Y:S05]  /*8710*/  ENDCOLLECTIVE ;  /* 0x000000000000791b */ /* 0x003fea0003800000 */
.L_x_2078:
[----:B------:R-:W-:Y:S05]  /*8720*/  BRA `(.L_x_2079) ;  /* 0xffffff90007c7947 */ /* 0x000fea000383ffff */
.L_x_2003:
[----:B------:R-:W-:Y:S01]  /*8730*/  BSSY B1, `(.L_x_2080) ;  /* 0x0000007000017945 */ /* 0x000fe20003800000 */
[----:B------:R-:W-:Y:S01]  /*8740*/  MOV R12, 0x1 ;  /* 0x00000001000c7802 */ /* 0x000fe20000000f00 */
[----:B------:R-:W-:Y:S01]  /*8750*/  IMAD.MOV.U32 R15, RZ, RZ, -0x1 ;  /* 0xffffffffff0f7424 */ /* 0x000fe200078e00ff */
[----:B------:R-:W-:-:S07]  /*8760*/  MOV R11, 0x1f ;  /* 0x0000001f000b7802 */ /* 0x000fce0000000f00 */
[----:B------:R-:W-:Y:S05]  /*8770*/  WARPSYNC.COLLECTIVE R15, `(.L_x_2081) ;  /* 0x000000000f087348 */ /* 0x000fea0003c00000 */
[----:B------:R0:W1:Y:S02]  /*8780*/  SHFL.BFLY P6, R14, R13, R12, R11 ;  /* 0x0c00000c0d0e7389 */ /* 0x00006400000c000b */
[----:B01----:R-:W-:Y:S05]  /*8790*/  ENDCOLLECTIVE ;  /* 0x000000000000791b */ /* 0x003fea0003800000 */
.L_x_2081:
[----:B------:R-:W-:Y:S05]  /*87a0*/  BSYNC B1 ;  /* 0x0000000000017941 */ /* 0x000fea0003800000 */
.L_x_2080:
[----:B------:R-:W-:Y:S05]  /*87b0*/  BRA `(.L_x_2082) ;  /* 0xffffffa000187947 */ /* 0x000fea000383ffff */
.L_x_2007:
[----:B------:R-:W-:Y:S01]  /*87c0*/  HFMA2 R12, -RZ, RZ, 0, 9.5367431640625e-07 ;  /* 0x00000010ff0c7431 */ /* 0x000fe200000001ff */
[----:B------:R-:W-:Y:S01]  /*87d0*/  BSSY B0, `(.L_x_2083) ;  /* 0x0000007000007945 */ /* 0x000fe20003800000 */
[----:B------:R-:W-:Y:S01]  /*87e0*/  MOV R13, R0 ;  /* 0x00000000000d7202 */ /* 0x000fe20000000f00 */
[----:B------:R-:W-:Y:S01]  /*87f0*/  IMAD.MOV.U32 R15, RZ, RZ, -0x1 ;  /* 0xffffffffff0f7424 */ /* 0x000fe200078e00ff */
[----:B------:R-:W-:-:S07]  /*8800*/  MOV R11, 0x1f ;  /* 0x0000001f000b7802 */ /* 0x000fce0000000f00 */
[----:B-123--:R-:W-:Y:S05]  /*8810*/  WARPSYNC.COLLECTIVE R15, `(.L_x_2084) ;  /* 0x000000000f087348 */ /* 0x00efea0003c00000 */
[----:B------:R0:W4:Y:S02]  /*8820*/  SHFL.BFLY P6, R14, R13, R12, R11 ;  /* 0x0c00000c0d0e7389 */ /* 0x00012400000c000b */
[----:B01234-:R-:W-:Y:S05]  /*8830*/  ENDCOLLECTIVE ;  /* 0x000000000000791b */ /* 0x01ffea0003800000 */
.L_x_2084:
[----:B------:R-:W-:Y:S05]  /*8840*/  BSYNC B0 ;  /* 0x0000000000007941 */ /* 0x000fea0003800000 */
.L_x_2083:
[----:B------:R-:W-:Y:S01]  /*8850*/  FMNMX.FTZ R13, R14, R0, !PT ;  /* 0x000000000e0d7209 */ /* 0x000fe20007810000 */
[----:B------:R-:W-:Y:S01]  /*8860*/  HFMA2 R12, -RZ, RZ, 0, 4.76837158203125e-07 ;  /* 0x00000008ff0c7431 */ /* 0x000fe200000001ff */
[----:B------:R-:W-:Y:S02]  /*8870*/  MOV R11, 0x1f ;  /* 0x0000001f000b7802 */ /* 0x000fe40000000f00 */
[----:B------:R-:W-:-:S07]  /*8880*/  MOV R15, 0xffffffff ;  /* 0xffffffff000f7802 */ /* 0x000fce0000000f00 */
[----:B------:R-:W-:Y:S05]  /*8890*/  WARPSYNC.COLLECTIVE R15, `(.L_x_2085) ;  /* 0x000000000f087348 */ /* 0x000fea0003c00000 */
[----:B------:R0:W1:Y:S02]  /*88a0*/  SHFL.BFLY P6, R14, R13, R12, R11 ;  /* 0x0c00000c0d0e7389 */ /* 0x00006400000c000b */
[----:B01----:R-:W-:Y:S05]  /*88b0*/  ENDCOLLECTIVE ;  /* 0x000000000000791b */ /* 0x003fea0003800000 */
.L_x_2085:
[----:B------:R-:W-:Y:S01]  /*88c0*/  HFMA2 R12, -RZ, RZ, 0, 2.384185791015625e-07 ;  /* 0x00000004ff0c7431 */ /* 0x000fe200000001ff */
[----:B------:R-:W-:-:S05]  /*88d0*/  FMNMX.FTZ R3, R13, R14, !PT ;  /* 0x0000000e0d037209 */ /* 0x000fca0007810000 */
[----:B------:R-:W-:-:S07]  /*88e0*/  IMAD.MOV.U32 R13, RZ, RZ, R3 ;  /* 0x000000ffff0d7224 */ /* 0x000fce00078e0003 */
[----:B------:R-:W-:Y:S05]  /*88f0*/  WARPSYNC.COLLECTIVE R15, `(.L_x_2086) ;  /* 0x000000000f087348 */ /* 0x000fea0003c00000 */
[----:B------:R0:W1:Y:S02]  /*8900*/  SHFL.BFLY P6, R14, R13, R12, R11 ;  /* 0x0c00000c0d0e7389 */ /* 0x00006400000c000b */
[----:B01----:R-:W-:Y:S05]  /*8910*/  ENDCOLLECTIVE ;  /* 0x000000000000791b */ /* 0x003fea0003800000 */
.L_x_2086:
[----:B------:R-:W-:Y:S01]  /*8920*/  HFMA2 R12, -RZ, RZ, 0, 1.1920928955078125e-07 ;  /* 0x00000002ff0c7431 */ /* 0x000fe200000001ff */
[----:B------:R-:W-:-:S04]  /*8930*/  FMNMX.FTZ R4, R3, R14, !PT ;  /* 0x0000000e03047209 */ /* 0x000fc80007810000 */
[----:B------:R-:W-:-:S07]  /*8940*/  MOV R13, R4 ;  /* 0x00000004000d7202 */ /* 0x000fce0000000f00 */
[----:B------:R-:W-:Y:S05]  /*8950*/  WARPSYNC.COLLECTIVE R15, `(.L_x_2087) ;  /* 0x000000000f087348 */ /* 0x000fea0003c00000 */
[----:B------:R0:W1:Y:S02]  /*8960*/  SHFL.BFLY P6, R14, R13, R12, R11 ;  /* 0x0c00000c0d0e7389 */ /* 0x00006400000c000b */
[----:B01----:R-:W-:Y:S05]  /*8970*/  ENDCOLLECTIVE ;  /* 0x000000000000791b */ /* 0x003fea0003800000 */
.L_x_2087:
[----:B------:R-:W-:Y:S05]  /*8980*/  BRA `(.L_x_2088) ;  /* 0xffffffa000907947 */ /* 0x000fea000383ffff */
.L_x_2089:
        /* <DEDUP_REMOVED lines=15> */
.L_x_3260:


//--------------------- .text._ZN4mmha33masked_multihead_attention_kernelItLi48ELi64ELi4ELi8ELi64ELb0ELb1EEEv26Multihead_attention_paramsIT_XT5_EE --------------------------
	.section	.text._ZN4mmha33masked_multihead_attention_kernelItLi48ELi64ELi4ELi8ELi64ELb0ELb1EEEv26Multihead_attention_paramsIT_XT5_EE,"ax",@progbits
	.align	128
        .global         _ZN4mmha33masked_multihead_attention_kernelItLi48ELi64ELi4ELi8ELi64ELb0ELb1EEEv26Multihead_attention_paramsIT_XT5_EE
        .type           _ZN4mmha33masked_multihead_attention_kernelItLi48ELi64ELi4ELi8ELi64ELb0ELb1EEEv26Multihead_attention_paramsIT_XT5_EE,@function
        .size           _ZN4mmha33masked_multihead_attention_kernelItLi48ELi64ELi4ELi8ELi64ELb0ELb1EEEv26Multihead_attention_paramsIT_XT5_EE,(.L_x_3261 - _ZN4mmha33masked_multihead_attention_kernelItLi48ELi64ELi4ELi8ELi64ELb0ELb1EEEv26Multihead_attention_paramsIT_XT5_EE)
        .other          _ZN4mmha33masked_multihead_attention_kernelItLi48ELi64ELi4ELi8ELi64ELb0ELb1EEEv26Multihead_attention_paramsIT_XT5_EE,@"STO_CUDA_ENTRY STV_DEFAULT"
_ZN4mmha33masked_multihead_attention_kernelItLi48ELi64ELi4ELi8ELi64ELb0ELb1EEEv26Multihead_attention_paramsIT_XT5_EE:
.text._ZN4mmha33masked_multihead_attention_kernelItLi48ELi64ELi4ELi8ELi64ELb0ELb1EEEv26Multihead_attention_paramsIT_XT5_EE:
        /* <DEDUP_REMOVED lines=12> */
.L_x_2090:
[----:B------:R-:W1:Y:S01]  /*00c0*/  LDC.64 R2, c[0x0][0x4a0] ;  /* 0x00012800ff027b82 */ /* 0x000e620000000a00 */
[----:B--2---:R-:W-:-:S07]  /*00d0*/  IABS R8, R0 ;  /* 0x0000000000087213 */ /* 0x004fce0000000000 */
[----:B------:R-:W2:Y:S01]  /*00e0*/  LDC R11, c[0x0][0x3f0] ;  /* 0x0000fc00ff0b7b82 */ /* 0x000ea20000000800 */
[----:B-1----:R-:W-:-:S04]  /*00f0*/  ISETP.NE.U32.AND P0, PT, R2, RZ, PT ;  /* 0x000000ff0200720c */ /* 0x002fc80003f05070 */
[----:B------:R-:W-:Y:S02]  /*0100*/  ISETP.NE.AND.EX P0, PT, R3, RZ, PT, P0 ;  /* 0x000000ff0300720c */ /* 0x000fe40003f05300 */
[----:B--2---:R-:W-:-:S04]  /*0110*/  IABS R9, R11 ;  /* 0x0000000b00097213 */ /* 0x004fc80000000000 */
[----:B------:R-:W1:Y:S07]  /*0120*/  I2F.RP R6, R9 ;  /* 0x0000000900067306 */ /* 0x000e6e0000209400 */
[----:B------:R-:W2:Y:S08]  /*0130*/  @P0 LDC.64 R2, c[0x0][0x4a0] ;  /* 0x00012800ff020b82 */ /* 0x000eb00000000a00 */
[----:B------:R-:W3:Y:S01]  /*0140*/  @P0 LDC R12, c[0x0][0x430] ;  /* 0x00010c00ff0c0b82 */ /* 0x000ee20000000800 */
[----:B-1----:R-:W1:Y:S01]  /*0150*/  MUFU.RCP R6, R6 ;  /* 0x0000000600067308 */ /* 0x002e620000001000 */
[----:B--2---:R-:W-:Y:S01]  /*0160*/  @P0 IMAD.WIDE.U32 R2, R0, 0x4, R2 ;  /* 0x0000000400020825 */ /* 0x004fe200078e0002 */
[----:B-1----:R-:W-:-:S05]  /*0170*/  IADD3 R7, PT, PT, R6, 0xffffffe, RZ ;  /* 0x0ffffffe06077810 */ /* 0x002fca0007ffe0ff */
[----:B------:R1:W3:Y:S01]  /*0180*/  @P0 LDG.E R3, desc[UR36][R2.64] ;  /* 0x0000002402030981 */ /* 0x0002e2000c1e1900 */
[----:B------:R2:W4:Y:S02]  /*0190*/  F2I.FTZ.U32.TRUNC.NTZ R5, R7 ;  /* 0x0000000700057305 */ /* 0x000524000021f000 */
[----:B--2---:R-:W2:Y:S01]  /*01a0*/  LDC R7, c[0x0][0x3f4] ;  /* 0x0000fd00ff077b82 */ /* 0x004ea20000000800 */
[----:B----4-:R-:W-:-:S04]  /*01b0*/  IMAD.MOV R4, RZ, RZ, -R5 ;  /* 0x000000ffff047224 */ /* 0x010fc800078e0a05 */
[----:B------:R-:W-:Y:S02]  /*01c0*/  IMAD R13, R4, R9, RZ ;  /* 0x00000009040d7224 */ /* 0x000fe400078e02ff */
[----:B------:R-:W-:-:S05]  /*01d0*/  HFMA2 R4, -RZ, RZ, 0, 0 ;  /* 0x00000000ff047431 */ /* 0x000fca00000001ff */
[----:B------:R-:W-:Y:S02]  /*01e0*/  IMAD.HI.U32 R6, R5, R13, R4 ;  /* 0x0000000d05067227 */ /* 0x000fe400078e0004 */
[----:B------:R-:W4:Y:S04]  /*01f0*/  LDC.64 R4, c[0x0][0x460] ;  /* 0x00011800ff047b82 */ /* 0x000f280000000a00 */
[----:B------:R-:W-:-:S05]  /*0200*/  IMAD.HI.U32 R28, R6, R8, RZ ;  /* 0x00000008061c7227 */ /* 0x000fca00078e00ff */
[----:B------:R-:W-:-:S05]  /*0210*/  IADD3 R6, PT, PT, -R28, RZ, RZ ;  /* 0x000000ff1c067210 */ /* 0x000fca0007ffe1ff */
[----:B------:R-:W-:-:S05]  /*0220*/  IMAD R6, R9, R6, R8 ;  /* 0x0000000609067224 */ /* 0x000fca00078e0208 */
[----:B------:R-:W-:Y:S02]  /*0230*/  ISETP.GT.U32.AND P3, PT, R9, R6, PT ;  /* 0x000000060900720c */ /* 0x000fe40003f64070 */
[----:B--2---:R-:W-:-:S11]  /*0240*/  IABS R14, R7 ;  /* 0x00000007000e7213 */ /* 0x004fd60000000000 */
[----:B------:R-:W-:-:S05]  /*0250*/  @!P3 IMAD.IADD R6, R6, 0x1, -R9 ;  /* 0x000000010606b824 */ /* 0x000fca00078e0a09 */
[----:B------:R-:W-:Y:S02]  /*0260*/  ISETP.GE.U32.AND P2, PT, R6, R9, PT ;  /* 0x000000090600720c */ /* 0x000fe40003f46070 */
[----:B------:R-:W-:-:S04]  /*0270*/  LOP3.LUT R6, R0, R11, RZ, 0x3c, !PT ;  /* 0x0000000b00067212 */ /* 0x000fc800078e3cff */
[----:B------:R-:W-:Y:S02]  /*0280*/  ISETP.GE.AND P4, PT, R6, RZ, PT ;  /* 0x000000ff0600720c */ /* 0x000fe40003f86270 */
[----:B------:R-:W2:Y:S01]  /*0290*/  I2F.RP R6, R14 ;  /* 0x0000000e00067306 */ /* 0x000ea20000209400 */
[----:B----4-:R-:W-:-:S04]  /*02a0*/  ISETP.NE.U32.AND P1, PT, R4, RZ, PT ;  /* 0x000000ff0400720c */ /* 0x010fc80003f25070 */
[----:B------:R-:W-:Y:S02]  /*02b0*/  ISETP.NE.AND.EX P1, PT, R5, RZ, PT, P1 ;  /* 0x000000ff0500720c */ /* 0x000fe40003f25310 */
[----:B------:R-:W-:Y:S01]  /*02c0*/  @!P3 IADD3 R28, PT, PT, R28, 0x1, RZ ;  /* 0x000000011c1cb810 */ /* 0x000fe20007ffe0ff */
[----:B--2---:R-:W2:Y:S01]  /*02d0*/  MUFU.RCP R6, R6 ;  /* 0x0000000600067308 */ /* 0x004ea20000001000 */
[----:B------:R-:W-:-:S09]  /*02e0*/  ISETP.NE.AND P3, PT, R11, RZ, PT ;  /* 0x000000ff0b00720c */ /* 0x000fd20003f65270 */
[----:B------:R-:W4:Y:S01]  /*02f0*/  @P1 LDC.64 R8, c[0x0][0x460] ;  /* 0x00011800ff081b82 */ /* 0x000f220000000a00 */
[----:B------:R-:W-:-:S07]  /*0300*/  @P2 IADD3 R28, PT, PT, R28, 0x1, RZ ;  /* 0x000000011c1c2810 */ /* 0x000fce0007ffe0ff */
[----:B------:R-:W0:Y:S01]  /*0310*/  @!P0 LDC R16, c[0x0][0x40c] ;  /* 0x00010300ff108b82 */ /* 0x000e220000000800 */
[----:B------:R-:W-:Y:S01]  /*0320*/  @!P4 IMAD.MOV R28, RZ, RZ, -R28 ;  /* 0x000000ffff1cc224 */ /* 0x000fe200078e0a1c */
[----:B------:R-:W-:Y:S02]  /*0330*/  @!P3 LOP3.LUT R28, RZ, R11, RZ, 0x33, !PT ;  /* 0x0000000bff1cb212 */ /* 0x000fe400078e33ff */
[----:B--2---:R-:W-:-:S04]  /*0340*/  IADD3 R10, PT, PT, R6, 0xffffffe, RZ ;  /* 0x0ffffffe060a7810 */ /* 0x004fc80007ffe0ff */
[----:B------:R-:W2:Y:S01]  /*0350*/  F2I.FTZ.U32.TRUNC.NTZ R11, R10 ;  /* 0x0000000a000b7305 */ /* 0x000ea2000021f000 */
[----:B-1----:R-:W-:Y:S01]  /*0360*/  MOV R2, RZ ;  /* 0x000000ff00027202 */ /* 0x002fe20000000f00 */
[----:B----4-:R-:W-:-:S05]  /*0370*/  @P1 IMAD.WIDE R8, R28, 0x4, R8 ;  /* 0x000000041c081825 */ /* 0x010fca00078e0208 */
[----:B------:R2:W5:Y:S01]  /*0380*/  @P1 LDG.E R2, desc[UR36][R8.64] ;  /* 0x0000002408021981 */ /* 0x000562000c1e1900 */
[----:B------:R-:W1:Y:S01]  /*0390*/  S2R R24, SR_TID.X ;  /* 0x0000000000187919 */ /* 0x000e620000002100 */
[----:B--2---:R-:W-:Y:S01]  /*03a0*/  IMAD.MOV R9, RZ, RZ, -R11 ;  /* 0x000000ffff097224 */ /* 0x004fe200078e0a0b */
[----:B------:R-:W2:Y:S01]  /*03b0*/  S2R R17, SR_CTAID.X ;  /* 0x0000000000117919 */ /* 0x000ea20000002500 */
[----:B------:R-:W-:Y:S01]  /*03c0*/  HFMA2 R10, -RZ, RZ, 0, 0 ;  /* 0x00000000ff0a7431 */ /* 0x000fe200000001ff */
[----:B------:R-:W-:Y:S01]  /*03d0*/  BSSY.RECONVERGENT B0, `(.L_x_2091) ;  /* 0x0000027000007945 */ /* 0x000fe20003800200 */
[C---:B-1----:R-:W-:Y:S02]  /*03e0*/  ISETP.GT.U32.AND P3, PT, R24.reuse, 0x17, PT ;  /* 0x000000171800780c */ /* 0x042fe40003f64070 */
[----:B------:R-:W-:Y:S02]  /*03f0*/  SHF.L.U32 R27, R24, 0x1, RZ ;  /* 0x00000001181b7819 */ /* 0x000fe400000006ff */
[----:B---3--:R-:W-:Y:S01]  /*0400*/  @P0 IADD3 R16, PT, PT, R3, R12, RZ ;  /* 0x0000000c03100210 */ /* 0x008fe20007ffe0ff */
[----:B------:R-:W-:-:S02]  /*0410*/  IMAD R3, R9, R14, RZ ;  /* 0x0000000e09037224 */ /* 0x000fc400078e02ff */
[----:B------:R-:W1:Y:S01]  /*0420*/  LDC R9, c[0x0][0x3e8] ;  /* 0x0000fa00ff097b82 */ /* 0x000e620000000800 */
[----:B0-----:R-:W-:Y:S01]  /*0430*/  IABS R19, R16 ;  /* 0x0000001000137213 */ /* 0x001fe20000000000 */
[----:B------:R-:W-:-:S06]  /*0440*/  IMAD.HI.U32 R11, R11, R3, R10 ;  /* 0x000000030b0b7227 */ /* 0x000fcc00078e000a */
[----:B------:R-:W2:Y:S01]  /*0450*/  LDC R3, c[0x0][0x3f8] ;  /* 0x0000fe00ff037b82 */ /* 0x000ea20000000800 */
[----:B------:R-:W-:-:S04]  /*0460*/  IMAD.HI.U32 R11, R11, R19, RZ ;  /* 0x000000130b0b7227 */ /* 0x000fc800078e00ff */
[----:B------:R-:W-:-:S04]  /*0470*/  IMAD.MOV R11, RZ, RZ, -R11 ;  /* 0x000000ffff0b7224 */ /* 0x000fc800078e0a0b */
[----:B------:R-:W-:Y:S01]  /*0480*/  IMAD R19, R14, R11, R19 ;  /* 0x0000000b0e137224 */ /* 0x000fe200078e0213 */
[----:B-1----:R-:W-:-:S04]  /*0490*/  ISETP.NE.AND P0, PT, R9, RZ, PT ;  /* 0x000000ff0900720c */ /* 0x002fc80003f05270 */
[----:B------:R-:W-:Y:S01]  /*04a0*/  ISETP.GT.U32.AND P1, PT, R14, R19, PT ;  /* 0x000000130e00720c */ /* 0x000fe20003f24070 */
[----:B--2---:R-:W-:-:S08]  /*04b0*/  IMAD R22, R0, R3, R17 ;  /* 0x0000000300167224 */ /* 0x004fd000078e0211 */
[----:B------:R-:W-:Y:S02]  /*04c0*/  @P0 IMAD R6, R0, R9, RZ ;  /* 0x0000000900060224 */ /* 0x000fe400078e02ff */
[----:B------:R-:W-:Y:S02]  /*04d0*/  @!P0 IMAD R18, R22, 0x30, RZ ;  /* 0x0000003016128824 */ /* 0x000fe400078e02ff */
[----:B------:R-:W-:Y:S01]  /*04e0*/  @!P1 IADD3 R19, PT, PT, R19, -R14, RZ ;  /* 0x8000000e13139210 */ /* 0x000fe20007ffe0ff */
[----:B------:R-:W-:Y:S02]  /*04f0*/  @P0 IMAD R18, R17, 0x30, R6 ;  /* 0x0000003011120824 */ /* 0x000fe400078e0206 */
[----:B------:R-:W-:Y:S01]  /*0500*/  IMAD.MOV.U32 R6, RZ, RZ, RZ ;  /* 0x000000ffff067224 */ /* 0x000fe200078e00ff */
[----:B------:R-:W-:Y:S02]  /*0510*/  ISETP.GT.U32.AND P1, PT, R14, R19, PT ;  /* 0x000000130e00720c */ /* 0x000fe40003f24070 */
[----:B------:R-:W-:Y:S01]  /*0520*/  IADD3 R25, PT, PT, R27, R18, RZ ;  /* 0x000000121b197210 */ /* 0x000fe20007ffe0ff */
[----:B------:R-:W-:Y:S10]  /*0530*/  @P3 BRA `(.L_x_2092) ;  /* 0x0000000000403947 */ /* 0x000ff40003800000 */
        /* <DEDUP_REMOVED lines=16> */
.L_x_2092:
[----:B------:R-:W-:Y:S05]  /*0640*/  BSYNC.RECONVERGENT B0 ;  /* 0x0000000000007941 */ /* 0x000fea0003800200 */
.L_x_2091:
[----:B------:R-:W1:Y:S01]  /*0650*/  LDCU UR4, c[0x0][0x478] ;  /* 0x00008f00ff0477ac */ /* 0x000e620008000800 */
[C---:B------:R-:W-:Y:S01]  /*0660*/  ISETP.GE.AND P2, PT, R16.reuse, RZ, PT ;  /* 0x000000ff1000720c */ /* 0x040fe20003f46270 */
[----:B------:R-:W-:Y:S01]  /*0670*/  VIADD R8, R16, 0x1 ;  /* 0x0000000110087836 */ /* 0x000fe20000000000 */
[----:B------:R-:W-:Y:S01]  /*0680*/  ISETP.NE.AND P0, PT, R7, RZ, PT ;  /* 0x000000ff0700720c */ /* 0x000fe20003f05270 */
[----:B------:R-:W-:Y:S01]  /*0690*/  IMAD R23, R0, R7, RZ ;  /* 0x0000000700177224 */ /* 0x000fe200078e02ff */
[----:B------:R-:W-:Y:S01]  /*06a0*/  @!P1 IADD3 R19, PT, PT, R19, -R14, RZ ;  /* 0x8000000e13139210 */ /* 0x000fe20007ffe0ff */
[----:B------:R-:W-:Y:S01]  /*06b0*/  IMAD R28, R28, R3, RZ ;  /* 0x000000031c1c7224 */ /* 0x000fe200078e02ff */
[----:B------:R-:W-:Y:S02]  /*06c0*/  VIADDMNMX R45, R8, -R7, RZ, !PT ;  /* 0x80000007082d7246 */ /* 0x000fe400078001ff */
[----:B------:R-:W-:-:S05]  /*06d0*/  SHF.R.S32.HI R26, RZ, 0x1f, R23 ;  /* 0x0000001fff1a7819 */ /* 0x000fca0000011417 */
[----:B------:R-:W-:Y:S02]  /*06e0*/  @!P2 IADD3 R19, PT, PT, -R19, RZ, RZ ;  /* 0x000000ff1313a210 */ /* 0x000fe40007ffe1ff */
[----:B------:R-:W-:Y:S01]  /*06f0*/  @!P0 LOP3.LUT R19, RZ, R7, RZ, 0x33, !PT ;  /* 0x00000007ff138212 */ /* 0x000fe200078e33ff */
[----:B------:R-:W-:Y:S01]  /*0700*/  IMAD R7, R17, 0x30, R27 ;  /* 0x0000003011077824 */ /* 0x000fe200078e021b */
        /* <DEDUP_REMOVED lines=14> */
.L_x_2093:
[----:B------:R-:W-:Y:S01]  /*07f0*/  BSSY.RECONVERGENT B0, `(.L_x_2094) ;  /* 0x0000006000007945 */ /* 0x000fe20003800200 */
[----:B------:R-:W-:-:S03]  /*0800*/  HFMA2 R29, -RZ, RZ, 0, 0 ;  /* 0x00000000ff1d7431 */ /* 0x000fc600000001ff */
[----:B------:R-:W-:Y:S05]  /*0810*/  @P3 BRA `(.L_x_2095) ;  /* 0x00000000000c3947 */ /* 0x000fea0003800000 */
[----:B------:R-:W1:Y:S02]  /*0820*/  LDC.64 R8, c[0x0][0x398] ;  /* 0x0000e600ff087b82 */ /* 0x000e640000000a00 */
[----:B-1----:R-:W-:-:S05]  /*0830*/  IMAD.WIDE R8, R25, 0x2, R8 ;  /* 0x0000000219087825 */ /* 0x002fca00078e0208 */
[----:B------:R1:W5:Y:S02]  /*0840*/  LDG.E R29, desc[UR36][R8.64] ;  /* 0x00000024081d7981 */ /* 0x000364000c1e1900 */
.L_x_2095:
[----:B------:R-:W-:Y:S05]  /*0850*/  BSYNC.RECONVERGENT B0 ;  /* 0x0000000000007941 */ /* 0x000fea0003800200 */
.L_x_2094:
[----:B------:R-:W2:Y:S01]  /*0860*/  LDCU.64 UR6, c[0x0][0x3a0] ;  /* 0x00007400ff0677ac */ /* 0x000ea20008000a00 */
[----:B-1----:R-:W1:Y:S01]  /*0870*/  LDC.64 R8, c[0x0][0x418] ;  /* 0x00010600ff087b82 */ /* 0x002e620000000a00 */
[----:B------:R-:W-:Y:S01]  /*0880*/  ISETP.EQ.U32.AND P3, PT, R4, RZ, PT ;  /* 0x000000ff0400720c */ /* 0x000fe20003f62070 */
[----:B------:R-:W-:Y:S01]  /*0890*/  IMAD.MOV.U32 R14, RZ, RZ, RZ ;  /* 0x000000ffff0e7224 */ /* 0x000fe200078e00ff */
[----:B------:R-:W3:Y:S01]  /*08a0*/  LDCU.64 UR4, c[0x0][0x390] ;  /* 0x00007200ff0477ac */ /* 0x000ee20008000a00 */
[----:B------:R-:W-:-:S04]  /*08b0*/  ISETP.GT.U32.AND P2, PT, R24, 0x1f, PT ;  /* 0x0000001f1800780c */ /* 0x000fc80003f44070 */
[----:B------:R-:W-:Y:S02]  /*08c0*/  ISETP.EQ.OR.EX P2, PT, R5, RZ, P2, P3 ;  /* 0x000000ff0500720c */ /* 0x000fe40001742730 */
[----:B--2---:R-:W-:Y:S02]  /*08d0*/  ISETP.NE.U32.AND P0, PT, RZ, UR6, PT ;  /* 0x00000006ff007c0c */ /* 0x004fe4000bf05070 */
[----:B---3--:R-:W-:-:S09]  /*08e0*/  ISETP.NE.U32.AND P1, PT, RZ, UR4, PT ;  /* 0x00000004ff007c0c */ /* 0x008fd2000bf25070 */
[----:B-----5:R-:W-:Y:S01]  /*08f0*/  @!P2 IMAD R20, R2, R3, RZ ;  /* 0x000000030214a224 */ /* 0x020fe200078e02ff */
[----:B------:R-:W-:Y:S01]  /*0900*/  ISETP.NE.AND.EX P0, PT, RZ, UR7, PT, P0 ;  /* 0x00000007ff007c0c */ /* 0x000fe2000bf05300 */
[----:B------:R-:W-:Y:S01]  /*0910*/  HFMA2 R25, -RZ, RZ, 0, 0 ;  /* 0x00000000ff197431 */ /* 0x000fe200000001ff */
[----:B------:R-:W-:Y:S01]  /*0920*/  ISETP.NE.AND.EX P1, PT, RZ, UR5, PT, P1 ;  /* 0x00000005ff007c0c */ /* 0x000fe2000bf25310 */
[----:B------:R-:W-:Y:S01]  /*0930*/  @!P2 IMAD R15, R20, 0x30, R7 ;  /* 0x00000030140fa824 */ /* 0x000fe200078e0207 */
[C---:B------:R-:W-:Y:S01]  /*0940*/  ISETP.GT.U32.OR P0, PT, R24.reuse, 0x17, !P0 ;  /* 0x000000171800780c */ /* 0x040fe20004704470 */
[----:B------:R-:W2:Y:S01]  /*0950*/  LDC R20, c[0x0][0x400] ;  /* 0x00010000ff147b82 */ /* 0x000ea20000000800 */
[----:B------:R-:W-:Y:S01]  /*0960*/  ISETP.GT.U32.OR P1, PT, R24, 0x17, !P1 ;  /* 0x000000171800780c */ /* 0x000fe20004f24470 */
[----:B------:R-:W3:Y:S01]  /*0970*/  LDCU.U8 UR4, c[0x0][0x404] ;  /* 0x00008080ff0477ac */ /* 0x000ee20008000000 */
[----:B-1----:R-:W-:Y:S02]  /*0980*/  ISETP.NE.U32.AND P3, PT, R8, RZ, PT ;  /* 0x000000ff0800720c */ /* 0x002fe40003f65070 */
[----:B------:R-:W-:-:S02]  /*0990*/  MOV R3, RZ ;  /* 0x000000ff00037202 */ /* 0x000fc40000000f00 */
[----:B------:R-:W-:Y:S02]  /*09a0*/  ISETP.NE.AND.EX P3, PT, R9, RZ, PT, P3 ;  /* 0x000000ff0900720c */ /* 0x000fe40003f65330 */
[----:B------:R-:W1:Y:S08]  /*09b0*/  @!P2 LDC.64 R8, c[0x0][0x450] ;  /* 0x00011400ff08ab82 */ /* 0x000e700000000a00 */
[----:B------:R-:W4:Y:S08]  /*09c0*/  @!P0 LDC.64 R12, c[0x0][0x3a0] ;  /* 0x0000e800ff0c8b82 */ /* 0x000f300000000a00 */
[----:B0-----:R-:W0:Y:S08]  /*09d0*/  @!P1 LDC.64 R10, c[0x0][0x390] ;  /* 0x0000e400ff0a9b82 */ /* 0x001e300000000a00 */
[----:B------:R-:W3:Y:S01]  /*09e0*/  @P3 LDC.64 R4, c[0x0][0x418] ;  /* 0x00010600ff043b82 */ /* 0x000ee20000000a00 */
[----:B-1----:R-:W-:-:S06]  /*09f0*/  @!P2 IMAD.WIDE R8, R15, 0x2, R8 ;  /* 0x000000020f08a825 */ /* 0x002fcc00078e0208 */
[----:B------:R-:W2:Y:S01]  /*0a00*/  @!P2 LDG.E R8, desc[UR36][R8.64] ;  /* 0x000000240808a981 */ /* 0x000ea2000c1e1900 */
[----:B----4-:R-:W-:-:S05]  /*0a10*/  @!P0 IMAD.WIDE.U32 R12, R7, 0x2, R12 ;  /* 0x00000002070c8825 */ /* 0x010fca00078e000c */
[----:B------:R-:W4:Y:S01]  /*0a20*/  @!P0 LDG.E R14, desc[UR36][R12.64] ;  /* 0x000000240c0e8981 */ /* 0x000f22000c1e1900 */
[----:B0-----:R-:W-:-:S05]  /*0a30*/  @!P1 IMAD.WIDE.U32 R10, R7, 0x2, R10 ;  /* 0x00000002070a9825 */ /* 0x001fca00078e000a */
[----:B------:R-:W4:Y:S01]  /*0a40*/  @!P1 LDG.E R3, desc[UR36][R10.64] ;  /* 0x000000240a039981 */ /* 0x000f22000c1e1900 */
[----:B---3--:R-:W-:-:S05]  /*0a50*/  @P3 IMAD.WIDE.U32 R4, R0, 0x4, R4 ;  /* 0x0000000400043825 */ /* 0x008fca00078e0004 */
[----:B------:R0:W5:Y:S01]  /*0a60*/  @P3 LDG.E R25, desc[UR36][R4.64] ;  /* 0x0000002404193981 */ /* 0x000162000c1e1900 */
[----:B------:R-:W-:-:S04]  /*0a70*/  ISETP.NE.AND P0, PT, RZ, UR4, PT ;  /* 0x00000004ff007c0c */ /* 0x000fc8000bf05270 */
[----:B--2---:R-:W-:Y:S01]  /*0a80*/  ISETP.LT.OR P0, PT, R20, 0x1, P0 ;  /* 0x000000011400780c */ /* 0x004fe20000701670 */
[----:B------:R-:W-:Y:S01]  /*0a90*/  BSSY.RECONVERGENT B6, `(.L_x_2096) ;  /* 0x00000a6000067945 */ /* 0x000fe20003800200 */
[----:B----4-:R-:W-:-:S04]  /*0aa0*/  HADD2 R29, R29, R14 ;  /* 0x0000000e1d1d7230 */ /* 0x010fc80000000000 */
        /* <DEDUP_REMOVED lines=33> */
.L_x_2097:
        /* <DEDUP_REMOVED lines=15> */
[----:B------:R-:W-:Y:S01]  /*0db0*/  IMAD R7, R6, R3, RZ ;  /* 0x0000000306077224 */ /* 0x000fe200078e02ff */
[----:B------:R-:W-:-:S03]  /*0dc0*/  MOV R6, R8 ;  /* 0x0000000800067202 */ /* 0x000fc60000000f00 */
        /* <DEDUP_REMOVED lines=13> */
[----:B------:R-:W-:Y:S02]  /*0ea0*/  @!P2 IADD3 R31, PT, PT, -R31, RZ, RZ ;  /* 0x000000ff1f1fa210 */ /* 0x000fe40007ffe1ff */
[----:B------:R-:W-:Y:S02]  /*0eb0*/  @!P1 LOP3.LUT R31, RZ, R32, RZ, 0x33, !PT ;  /* 0x00000020ff1f9212 */ /* 0x000fe400078e33ff */
[----:B------:R-:W-:Y:S02]  /*0ec0*/  ISETP.GT.U32.OR P1, PT, R24, 0x1f, P0 ;  /* 0x0000001f1800780c */ /* 0x000fe40000724470 */
[----:B------:R-:W-:Y:S01]  /*0ed0*/  ISETP.NE.U32.AND P0, PT, R0, 0x1, PT ;  /* 0x000000010000780c */ /* 0x000fe20003f05070 */
[----:B------:R-:W-:Y:S01]  /*0ee0*/  IMAD.MOV R33, RZ, RZ, -R31 ;  /* 0x000000ffff217224 */ /* 0x000fe200078e0a1f */
[----:B------:R-:W-:-:S03]  /*0ef0*/  P2R R34, PR, RZ, 0x2 ;  /* 0x00000002ff227803 */ /* 0x000fc60000000000 */
[----:B------:R-:W-:-:S08]  /*0f00*/  IMAD R33, R32, R33, R27 ;  /* 0x0000002120217224 */ /* 0x000fd000078e021b */
[----:B------:R-:W-:Y:S05]  /*0f10*/  @P0 BRA `(.L_x_2099) ;  /* 0x0000000000400947 */ /* 0x000fea0003800000 */
[----:B------:R-:W-:Y:S01]  /*0f20*/  MOV R14, 0x0 ;  /* 0x00000000000e7802 */ /* 0x000fe20000000f00 */
[----:B------:R-:W0:Y:S01]  /*0f30*/  LDCU.64 UR4, c[0x4][0xc8] ;  /* 0x01001900ff0477ac */ /* 0x000e220008000a00 */
[----:B------:R-:W-:Y:S01]  /*0f40*/  HFMA2 R8, -RZ, RZ, 0, 8.0049037933349609375e-05 ;  /* 0x0000053fff087431 */ /* 0x000fe200000001ff */
[----:B------:R-:W-:Y:S01]  /*0f50*/  MOV R12, 0x1 ;  /* 0x00000001000c7802 */ /* 0x000fe20000000f00 */
[----:B------:R-:W-:Y:S01]  /*0f60*/  IMAD.MOV.U32 R13, RZ, RZ, RZ ;  /* 0x000000ffff0d7224 */ /* 0x000fe200078e00ff */
[----:B------:R-:W1:Y:S01]  /*0f70*/  LDCU.64 UR6, c[0x4][0xd0] ;  /* 0x01001a00ff0677ac */ /* 0x000e620008000a00 */
[----:B------:R-:W2:Y:S01]  /*0f80*/  LDC.64 R14, c[0x4][R14] ;  /* 0x010000000e0e7b82 */ /* 0x000ea20000000a00 */
[----:B------:R-:W3:Y:S01]  /*0f90*/  LDCU.64 UR8, c[0x4][0x50] ;  /* 0x01000a00ff0877ac */ /* 0x000ee20008000a00 */
[----:B0-----:R-:W-:Y:S02]  /*0fa0*/  MOV R4, UR4 ;  /* 0x0000000400047c02 */ /* 0x001fe40008000f00 */
[----:B------:R-:W-:Y:S01]  /*0fb0*/  MOV R5, UR5 ;  /* 0x0000000500057c02 */ /* 0x000fe20008000f00 */
[----:B-1----:R-:W-:Y:S01]  /*0fc0*/  IMAD.U32 R6, RZ, RZ, UR6 ;  /* 0x00000006ff067e24 */ /* 0x002fe2000f8e00ff */
[----:B------:R-:W-:-:S02]  /*0fd0*/  MOV R7, UR7 ;  /* 0x0000000700077c02 */ /* 0x000fc40008000f00 */
[----:B---3--:R-:W-:Y:S01]  /*0fe0*/  MOV R10, UR8 ;  /* 0x00000008000a7c02 */ /* 0x008fe20008000f00 */
[----:B------:R-:W-:-:S07]  /*0ff0*/  IMAD.U32 R11, RZ, RZ, UR9 ;  /* 0x00000009ff0b7e24 */ /* 0x000fce000f8e00ff */
[----:B------:R-:W-:-:S07]  /*1000*/  LEPC R20, `(.L_x_2099) ;  /* 0x000000001014794e */ /* 0x000fce0000000000 */
[----:B--2--5:R-:W-:Y:S05]  /*1010*/  CALL.ABS.NOINC R14 ;  /* 0x000000000e007343 */ /* 0x024fea0003c00000 */
.L_x_2099:
        /* <DEDUP_REMOVED lines=8> */
[----:B-1----:R-:W-:Y:S01]  /*10a0*/  LEA R3, R11, R0, 0x1 ;  /* 0x000000000b037211 */ /* 0x002fe200078e08ff */
[----:B------:R-:W-:-:S03]  /*10b0*/  @!P6 IMAD R5, R4, 0x2, R0 ;  /* 0x000000020405e824 */ /* 0x000fc600078e0200 */
[----:B------:R-:W-:Y:S02]  /*10c0*/  @!P6 LEA R4, R4, R3, 0x1 ;  /* 0x000000030404e211 */ /* 0x000fe400078e08ff */
        /* <DEDUP_REMOVED lines=14> */
[----:B------:R-:W-:-:S03]  /*11b0*/  ISETP.GE.AND P0, PT, R10, R11, PT ;  /* 0x0000000b0a00720c */ /* 0x000fc60003f06270 */
[C---:B------:R-:W-:Y:S01]  /*11c0*/  IMAD R4, R32.reuse, 0x2, R6 ;  /* 0x0000000220047824 */ /* 0x040fe200078e0206 */
[----:B------:R-:W-:Y:S01]  /*11d0*/  LEA R7, R32, R5, 0x1 ;  /* 0x0000000520077211 */ /* 0x000fe200078e08ff */
[----:B------:R-:W-:Y:S04]  /*11e0*/  LDS.U16 R30, [R5] ;  /* 0x00000000051e7984 */ /* 0x000fe80000000400 */
[----:B------:R-:W-:Y:S04]  /*11f0*/  LDS.U16 R29, [R6] ;  /* 0x00000000061d7984 */ /* 0x000fe80000000400 */
[----:B------:R-:W0:Y:S04]  /*1200*/  LDS.U16 R9, [R7] ;  /* 0x0000000007097984 */ /* 0x000e280000000400 */
[----:B------:R-:W1:Y:S01]  /*1210*/  LDS.U16 R8, [R4] ;  /* 0x0000000004087984 */ /* 0x000e620000000400 */
[----:B0-----:R-:W-:-:S02]  /*1220*/  PRMT R30, R30, 0x5410, R9 ;  /* 0x000054101e1e7816 */ /* 0x001fc40000000009 */
        /* <DEDUP_REMOVED lines=9> */
[----:B0----5:R-:W-:-:S04]  /*12c0*/  IADD3 R10, PT, PT, -R25, UR4, RZ ;  /* 0x00000004190a7c10 */ /* 0x021fc8000fffe1ff */
[----:B------:R-:W-:Y:S01]  /*12d0*/  I2FP.F32.S32 R11, R10 ;  /* 0x0000000a000b7245 */ /* 0x000fe20000201400 */
[----:B-1----:R-:W-:-:S04]  /*12e0*/  FMUL.FTZ R8, R8, R9 ;  /* 0x0000000908087220 */ /* 0x002fc80000410000 */
        /* <DEDUP_REMOVED lines=17> */
.L_x_2103:
[----:B------:R-:W-:Y:S05]  /*1400*/  BSYNC.RECONVERGENT B1 ;  /* 0x0000000000017941 */ /* 0x000fea0003800200 */
.L_x_2102:
[----:B------:R-:W-:Y:S01]  /*1410*/  PRMT R8, R29, 0x7632, R8 ;  /* 0x000076321d087816 */ /* 0x000fe20000000008 */
[----:B------:R0:W-:Y:S01]  /*1420*/  STS.U16 [R6], R29 ;  /* 0x0000001d06007388 */ /* 0x0001e20000000400 */
[----:B------:R-:W-:-:S03]  /*1430*/  PRMT R9, R30, 0x7632, R9 ;  /* 0x000076321e097816 */ /* 0x000fc60000000009 */
[----:B------:R0:W-:Y:S04]  /*1440*/  STS.U16 [R4], R8 ;  /* 0x0000000804007388 */ /* 0x0001e80000000400 */
[----:B------:R0:W-:Y:S04]  /*1450*/  STS.U16 [R5], R30 ;  /* 0x0000001e05007388 */ /* 0x0001e80000000400 */
[----:B------:R0:W-:Y:S02]  /*1460*/  STS.U16 [R7], R9 ;  /* 0x0000000907007388 */ /* 0x0001e40000000400 */
.L_x_2101:
[----:B------:R-:W-:Y:S05]  /*1470*/  BSYNC.RECONVERGENT B0 ;  /* 0x0000000000007941 */ /* 0x000fea0003800200 */
.L_x_2100:
[----:B------:R-:W-:Y:S01]  /*1480*/  BAR.SYNC.DEFER_BLOCKING 0x0 ;  /* 0x0000000000007b1d */ /* 0x000fe20000010000 */
[----:B------:R-:W-:-:S05]  /*1490*/  @!P6 IMAD R31, R32, R31, R33 ;  /* 0x0000001f201fe224 */ /* 0x000fca00078e0221 */
[C---:B------:R-:W-:Y:S02]  /*14a0*/  @!P6 LEA R0, R31.reuse, R0, 0x1 ;  /* 0x000000001f00e211 */ /* 0x040fe400078e08ff */
[----:B------:R-:W-:-:S03]  /*14b0*/  @!P6 LEA R3, R31, R3, 0x1 ;  /* 0x000000031f03e211 */ /* 0x000fc600078e08ff */
[----:B0-----:R0:W1:Y:S04]  /*14c0*/  @!P6 LDS R30, [R0] ;  /* 0x00000000001ee984 */ /* 0x0010680000000800 */
[----:B------:R0:W2:Y:S01]  /*14d0*/  @!P6 LDS R29, [R3] ;  /* 0x00000000031de984 */ /* 0x0000a20000000800 */
[----:B------:R-:W-:Y:S06]  /*14e0*/  BAR.SYNC.DEFER_BLOCKING 0x0 ;  /* 0x0000000000007b1d */ /* 0x000fec0000010000 */
.L_x_2098:
[----:B------:R-:W-:Y:S05]  /*14f0*/  BSYNC.RECONVERGENT B6 ;  /* 0x0000000000067941 */ /* 0x000fea0003800200 */
.L_x_2096:
[----:B------:R-:W-:Y:S01]  /*1500*/  ISETP.GT.U32.AND P0, PT, R24, 0x1f, PT ;  /* 0x0000001f1800780c */ /* 0x000fe20003f04070 */
[----:B------:R-:W-:-:S12]  /*1510*/  IMAD.MOV.U32 R5, RZ, RZ, -0x800001 ;  /* 0xff7fffffff057424 */ /* 0x000fd800078e00ff */
[----:B------:R-:W-:Y:S05]  /*1520*/  @P0 BRA `(.L_x_2104) ;  /* 0x0000000000e40947 */ /* 0x000fea0003800000 */
[----:B------:R-:W3:Y:S01]  /*1530*/  S2R R8, SR_CgaCtaId ;  /* 0x0000000000087919 */ /* 0x000ee20000008800 */
[----:B------:R-:W-:Y:S01]  /*1540*/  MOV R7, 0x400 ;  /* 0x0000040000077802 */ /* 0x000fe20000000f00 */
[----:B012---:R-:W-:Y:S01]  /*1550*/  HMUL2 R0, R30, R29 ;  /* 0x0000001d1e007232 */ /* 0x007fe20000000000 */
[----:B------:R-:W-:Y:S01]  /*1560*/  ISETP.GT.U32.AND P0, PT, R24, 0x17, PT ;  /* 0x000000171800780c */ /* 0x000fe20003f04070 */
[----:B------:R-:W-:Y:S01]  /*1570*/  BSSY.RECONVERGENT B0, `(.L_x_2105) ;  /* 0x0000012000007945 */ /* 0x000fe20003800200 */
[----:B------:R-:W-:Y:S02]  /*1580*/  IADD3 R3, PT, PT, R7, 0x10, RZ ;  /* 0x0000001007037810 */ /* 0x000fe40007ffe0ff */
[--C-:B------:R-:W-:Y:S02]  /*1590*/  HADD2.F32 R13, -RZ, R0.reuse.H0_H0 ;  /* 0x20000000ff0d7230 */ /* 0x100fe40000004100 */
[----:B------:R-:W-:Y:S01]  /*15a0*/  HADD2.F32 R6, -RZ, R0.H1_H1 ;  /* 0x30000000ff067230 */ /* 0x000fe20000004100 */
[----:B---3--:R-:W-:-:S04]  /*15b0*/  LEA R3, R8, R3, 0x18 ;  /* 0x0000000308037211 */ /* 0x008fc800078ec0ff */
[----:B------:R-:W-:-:S05]  /*15c0*/  LEA R3, R24, R3, 0x2 ;  /* 0x0000000318037211 */ /* 0x000fca00078e10ff */
[----:B------:R0:W-:Y:S01]  /*15d0*/  STS [R3], R30 ;  /* 0x0000001e03007388 */ /* 0x0001e20000000800 */
[----:B------:R-:W-:Y:S05]  /*15e0*/  @P0 BRA `(.L_x_2106) ;  /* 0x0000000000280947 */ /* 0x000fea0003800000 */
[----:B------:R-:W1:Y:S01]  /*15f0*/  LDCU UR4, c[0x0][0x3f4] ;  /* 0x00007e80ff0477ac */ /* 0x000e620008000800 */
[----:B------:R-:W2:Y:S01]  /*1600*/  LDC.64 R10, c[0x0][0x3b8] ;  /* 0x0000ee00ff0a7b82 */ /* 0x000ea20000000a00 */
[----:B------:R-:W-:Y:S02]  /*1610*/  SHF.R.U32.HI R4, RZ, 0x2, R24 ;  /* 0x00000002ff047819 */ /* 0x000fe40000011618 */
[----:B0-----:R-:W-:Y:S01]  /*1620*/  LOP3.LUT R3, R27, 0x6, RZ, 0xc0, !PT ;  /* 0x000000061b037812 */ /* 0x001fe200078ec0ff */
[----:B-1----:R-:W-:Y:S02]  /*1630*/  IMAD R0, R22, UR4, RZ ;  /* 0x0000000416007c24 */ /* 0x002fe4000f8e02ff */
[----:B------:R-:W-:Y:S02]  /*1640*/  IMAD R9, R4, UR4, R19 ;  /* 0x0000000404097c24 */ /* 0x000fe4000f8e0213 */
[----:B------:R-:W-:-:S04]  /*1650*/  IMAD R0, R0, 0x30, R3 ;  /* 0x0000003000007824 */ /* 0x000fc800078e0203 */
[----:B------:R-:W-:-:S04]  /*1660*/  IMAD R9, R9, 0x8, R0 ;  /* 0x0000000809097824 */ /* 0x000fc800078e0200 */
[----:B--2---:R-:W-:-:S05]  /*1670*/  IMAD.WIDE R10, R9, 0x2, R10 ;  /* 0x00000002090a7825 */ /* 0x004fca00078e020a */
[----:B------:R1:W-:Y:S02]  /*1680*/  STG.E desc[UR36][R10.64], R29 ;  /* 0x0000001d0a007986 */ /* 0x0003e4000c101924 */
.L_x_2106:
[----:B------:R-:W-:Y:S05]  /*1690*/  BSYNC.RECONVERGENT B0 ;  /* 0x0000000000007941 */ /* 0x000fea0003800200 */
.L_x_2105:
[----:B------:R-:W-:Y:S01]  /*16a0*/  UMOV UR4, 0xffffffff ;  /* 0xffffffff00047882 */ /* 0x000fe20000000000 */
[----:B------:R-:W-:Y:S02]  /*16b0*/  FADD.FTZ R13, R13, R6 ;  /* 0x000000060d0d7221 */ /* 0x000fe40000010000 */
        /* <DEDUP_REMOVED lines=9> */
[----:B------:R0:W2:Y:S02]  /*1750*/  SHFL.BFLY PT, R14, R6, 0x1, 0x1f ;  /* 0x0c201f00060e7f89 */ /* 0x0000a400000e0000 */
.L_x_2182:
[----:B------:R-:W-:Y:S01]  /*1760*/  ISETP.NE.AND P0, PT, R24, RZ, PT ;  /* 0x000000ff1800720c */ /* 0x000fe20003f05270 */
[----:B--2---:R-:W-:-:S12]  /*1770*/  FADD.FTZ R14, R6, R14 ;  /* 0x0000000e060e7221 */ /* 0x004fd80000010000 */
[----:B------:R-:W-:Y:S05]  /*1780*/  @P0 BRA `(.L_x_2104) ;  /* 0x00000000004c0947 */ /* 0x000fea0003800000 */
[----:B------:R-:W2:Y:S02]  /*1790*/  LDCU.64 UR4, c[0x0][0x438] ;  /* 0x00008700ff0477ac */ /* 0x000ea40008000a00 */
[----:B--2---:R-:W-:Y:S01]  /*17a0*/  ISETP.NE.U32.AND P0, PT, RZ, UR4, PT ;  /* 0x00000004ff007c0c */ /* 0x004fe2000bf05070 */
[----:B------:R-:W2:Y:S03]  /*17b0*/  LDCU UR4, c[0x0][0x410] ;  /* 0x00008200ff0477ac */ /* 0x000ea60008000800 */
[----:B------:R-:W-:-:S13]  /*17c0*/  ISETP.NE.AND.EX P0, PT, RZ, UR5, PT, P0 ;  /* 0x00000005ff007c0c */ /* 0x000fda000bf05300 */
[----:B------:R-:W3:Y:S01]  /*17d0*/  @P0 LDC R4, c[0x0][0x440] ;  /* 0x00011000ff040b82 */ /* 0x000ee20000000800 */
[----:B-----5:R-:W-:-:S07]  /*17e0*/  @P0 IADD3 R0, PT, PT, -R25, R16, RZ ;  /* 0x0000001019000210 */ /* 0x020fce0007ffe1ff */
[----:B-1----:R-:W1:Y:S01]  /*17f0*/  @P0 LDC.64 R10, c[0x0][0x438] ;  /* 0x00010e00ff0a0b82 */ /* 0x002e620000000a00 */
[----:B---3--:R-:W-:-:S04]  /*1800*/  @P0 IMAD R3, R17, R4, R0 ;  /* 0x0000000411030224 */ /* 0x008fc800078e0200 */
[----:B------:R-:W-:-:S04]  /*1810*/  @P0 IMAD R3, R3, R4, R0 ;  /* 0x0000000403030224 */ /* 0x000fc800078e0200 */
[----:B-1----:R-:W-:-:S06]  /*1820*/  @P0 IMAD.WIDE R10, R3, 0x2, R10 ;  /* 0x00000002030a0825 */ /* 0x002fcc00078e020a */
[----:B------:R-:W3:Y:S01]  /*1830*/  @P0 LDG.E.U16 R10, desc[UR36][R10.64] ;  /* 0x000000240a0a0981 */ /* 0x000ee2000c1e1500 */
[----:B------:R-:W-:Y:S01]  /*1840*/  IADD3 R7, PT, PT, R7, 0x90, RZ ;  /* 0x0000009007077810 */ /* 0x000fe20007ffe0ff */
[----:B------:R-:W-:Y:S02]  /*1850*/  IMAD.IADD R3, R16, 0x1, -R45 ;  /* 0x0000000110037824 */ /* 0x000fe400078e0a2d */
[----:B--2---:R-:W-:Y:S01]  /*1860*/  FMUL.FTZ R5, R14, UR4 ;  /* 0x000000040e057c20 */ /* 0x004fe20008410000 */
[----:B------:R-:W-:-:S04]  /*1870*/  LEA R4, R8, R7, 0x18 ;  /* 0x0000000708047211 */ /* 0x000fc800078ec0ff */
[----:B------:R-:W-:Y:S01]  /*1880*/  LEA R4, R3, R4, 0x2 ;  /* 0x0000000403047211 */ /* 0x000fe200078e10ff */
[----:B---3--:R-:W-:-:S05]  /*1890*/  @P0 HADD2.F32 R0, -RZ, R10.H0_H0 ;  /* 0x2000000aff000230 */ /* 0x008fca0000004100 */
[----:B------:R-:W-:-:S05]  /*18a0*/  @P0 FADD.FTZ R5, R5, R0 ;  /* 0x0000000005050221 */ /* 0x000fca0000010000 */
[----:B------:R3:W-:Y:S02]  /*18b0*/  STS [R4], R5 ;  /* 0x0000000504007388 */ /* 0x0007e40000000800 */
.L_x_2104:
[----:B------:R-:W-:Y:S05]  /*18c0*/  WARPSYNC.ALL ;  /* 0x0000000000007948 */ /* 0x000fea0003800000 */
[----:B0-----:R-:W-:Y:S01]  /*18d0*/  IADD3 R0, PT, PT, -R45, R16, RZ ;  /* 0x000000102d007210 */ /* 0x001fe20007ffe1ff */
[----:B------:R-:W0:Y:S01]  /*18e0*/  LDC.64 R8, c[0x0][0x3f0] ;  /* 0x0000fc00ff087b82 */ /* 0x000e220000000a00 */
[----:B------:R-:W-:Y:S01]  /*18f0*/  SHF.R.U32.HI R14, RZ, 0x2, R24 ;  /* 0x00000002ff0e7819 */ /* 0x000fe20000011618 */
[----:B------:R-:W-:Y:S01]  /*1900*/  UMOV UR10, 0x400 ;  /* 0x00000400000a7882 */ /* 0x000fe20000000000 */
[----:B------:R-:W-:Y:S01]  /*1910*/  SHF.L.U32 R24, R24, 0x2, RZ ;  /* 0x0000000218187819 */ /* 0x000fe200000006ff */
[----:B------:R-:W-:Y:S01]  /*1920*/  VIADD R0, R0, 0x7 ;  /* 0x0000000700007836 */ /* 0x000fe20000000000 */
[----:B------:R-:W-:Y:S01]  /*1930*/  UIADD3 UR4, UPT, UPT, UR10, 0x10, URZ ;  /* 0x000000100a047890 */ /* 0x000fe2000fffe0ff */
[----:B------:R-:W-:Y:S01]  /*1940*/  BSSY B0, `(.L_x_2108) ;  /* 0x00000e8000007945 */ /* 0x000fe20003800000 */
[----:B------:R-:W4:Y:S01]  /*1950*/  LDCU UR15, c[0x0][0x3f4] ;  /* 0x00007e80ff0f77ac */ /* 0x000f220008000800 */
[----:B------:R-:W3:Y:S01]  /*1960*/  S2UR UR11, SR_CgaCtaId ;  /* 0x00000000000b79c3 */ /* 0x000ee20000008800 */
[----:B------:R-:W-:Y:S01]  /*1970*/  SHF.R.S32.HI R3, RZ, 0x1f, R0 ;  /* 0x0000001fff037819 */ /* 0x000fe20000011400 */
[----:B------:R-:W0:Y:S01]  /*1980*/  LDCU UR14, c[0x0][0x410] ;  /* 0x00008200ff0e77ac */ /* 0x000e220008000800 */
[----:B-1----:R-:W-:-:S02]  /*1990*/  LOP3.LUT R11, R24, 0xc, RZ, 0xc0, !PT ;  /* 0x0000000c180b7812 */ /* 0x002fc400078ec0ff */
[----:B------:R-:W-:Y:S01]  /*19a0*/  LEA.HI R3, R3, R0, RZ, 0x3 ;  /* 0x0000000003037211 */ /* 0x000fe200078f18ff */
[----:B------:R-:W1:Y:S03]  /*19b0*/  LDCU.64 UR8, c[0x0][0x3c8] ;  /* 0x00007900ff0877ac */ /* 0x000e660008000a00 */
[----:B------:R-:W-:Y:S01]  /*19c0*/  LOP3.LUT R3, R3, 0xfffffff8, RZ, 0xc0, !PT ;  /* 0xfffffff803037812 */ /* 0x000fe200078ec0ff */
[----:B------:R-:W0:Y:S01]  /*19d0*/  LDCU.64 UR16, c[0x0][0x438] ;  /* 0x00008700ff1077ac */ /* 0x000e220008000a00 */
[----:B------:R-:W-:Y:S02]  /*19e0*/  BAR.SYNC.DEFER_BLOCKING 0x0 ;  /* 0x0000000000007b1d */ /* 0x000fe40000010000 */
[----:B------:R-:W-:Y:S01]  /*19f0*/  ISETP.GE.AND P0, PT, R14, R3, PT ;  /* 0x000000030e00720c */ /* 0x000fe20003f06270 */
[----:B0-----:R-:W-:-:S04]  /*1a00*/  IMAD R8, R28, R8, R17 ;  /* 0x000000081c087224 */ /* 0x001fc800078e0211 */
[----:B------:R-:W-:Y:S01]  /*1a10*/  IMAD R24, R8, 0x30, RZ ;  /* 0x0000003008187824 */ /* 0x000fe200078e02ff */
[----:B---3--:R-:W-:-:S07]  /*1a20*/  ULEA UR4, UR11, UR4, 0x18 ;  /* 0x000000040b047291 */ /* 0x008fce000f8ec0ff */
[----:B-1--4-:R-:W-:Y:S05]  /*1a30*/  @P0 BRA `(.L_x_2109) ;  /* 0x0000000c00600947 */ /* 0x012fea0003800000 */
[----:B------:R0:W1:Y:S01]  /*1a40*/  LDS R38, [R11+UR4] ;  /* 0x000000040b267984 */ /* 0x0000620008000800 */
[----:B------:R-:W3:Y:S01]  /*1a50*/  LDCU.64 UR6, c[0x0][0x420] ;  /* 0x00008400ff0677ac */ /* 0x000ee20008000a00 */
[----:B------:R-:W-:Y:S01]  /*1a60*/  IADD3 R45, PT, PT, R45, R14, RZ ;  /* 0x0000000e2d2d7210 */ /* 0x000fe20007ffe0ff */
[----:B------:R-:W-:Y:S01]  /*1a70*/  IMAD R7, R9, 0x30, RZ ;  /* 0x0000003009077824 */ /* 0x000fe200078e02ff */
[----:B------:R0:W4:Y:S01]  /*1a80*/  LDS R43, [R11+UR4+0x10] ;  /* 0x000010040b2b7984 */ /* 0x0001220008000800 */
[----:B------:R-:W2:Y:S01]  /*1a90*/  LDCU UR13, c[0x0][0x440] ;  /* 0x00008800ff0d77ac */ /* 0x000ea20008000800 */
[----:B------:R-:W-:Y:S02]  /*1aa0*/  LOP3.LUT R8, R27, 0x6, RZ, 0xc0, !PT ;  /* 0x000000061b087812 */ /* 0x000fe400078ec0ff */
[----:B------:R0:W0:Y:S01]  /*1ab0*/  LDS R41, [R11+UR4+0x20] ;  /* 0x000020040b297984 */ /* 0x0000220008000800 */
[----:B------:R-:W2:Y:S01]  /*1ac0*/  LDCU UR12, c[0x0][0x3f8] ;  /* 0x00007f00ff0c77ac */ /* 0x000ea20008000800 */
[-C--:B------:R-:W-:Y:S01]  /*1ad0*/  IABS R20, R9.reuse ;  /* 0x0000000900147213 */ /* 0x080fe20000000000 */
[----:B------:R-:W-:Y:S01]  /*1ae0*/  IMAD R8, R24, R9, R8 ;  /* 0x0000000918087224 */ /* 0x000fe200078e0208 */
[----:B------:R0:W0:Y:S01]  /*1af0*/  LDS R39, [R11+UR4+0x30] ;  /* 0x000030040b277984 */ /* 0x0000220008000800 */
[----:B------:R-:W-:-:S03]  /*1b00*/  UIADD3 UR5, UPT, UPT, UR10, 0x90, URZ ;  /* 0x000000900a057890 */ /* 0x000fc6000fffe0ff */
[----:B------:R0:W0:Y:S01]  /*1b10*/  LDS R0, [R11+UR4+0x40] ;  /* 0x000040040b007984 */ /* 0x0000220008000800 */
[----:B------:R-:W-:Y:S01]  /*1b20*/  ULEA UR5, UR11, UR5, 0x18 ;  /* 0x000000050b057291 */ /* 0x000fe2000f8ec0ff */
[--C-:B---3--:R-:W-:Y:S02]  /*1b30*/  IADD3 R10, P1, P2, R23, UR6, R45.reuse ;  /* 0x00000006170a7c10 */ /* 0x108fe4000fa3e02d */
[----:B------:R3:W0:Y:S01]  /*1b40*/  LDS R3, [R11+UR4+0x50] ;  /* 0x000050040b037984 */ /* 0x0006220008000800 */
[----:B------:R-:W-:Y:S01]  /*1b50*/  ISETP.NE.U32.AND P0, PT, RZ, UR6, PT ;  /* 0x00000006ff007c0c */ /* 0x000fe2000bf05070 */
[----:B--2---:R-:W-:Y:S02]  /*1b60*/  IMAD R12, R17, UR13, R16 ;  /* 0x0000000d110c7c24 */ /* 0x004fe4000f8e0210 */
[----:B------:R3:W2:Y:S01]  /*1b70*/  LDS R4, [R11+UR4+0x60] ;  /* 0x000060040b047984 */ /* 0x0006a20008000800 */
[----:B------:R-:W-:Y:S02]  /*1b80*/  IADD3.X R9, PT, PT, R26, UR7, RZ, P1, P2 ;  /* 0x000000071a097c10 */ /* 0x000fe40008fe44ff */
[----:B------:R-:W-:Y:S01]  /*1b90*/  ISETP.NE.AND.EX P0, PT, RZ, UR7, PT, P0 ;  /* 0x00000007ff007c0c */ /* 0x000fe2000bf05300 */
[----:B------:R3:W0:Y:S01]  /*1ba0*/  LDS R6, [R11+UR4+0x70] ;  /* 0x000070040b067984 */ /* 0x0006220008000800 */
[----:B------:R-:W-:Y:S01]  /*1bb0*/  IMAD R21, R7, UR12, RZ ;  /* 0x0000000c07157c24 */ /* 0x000fe2000f8e02ff */
[----:B------:R-:W-:Y:S01]  /*1bc0*/  LEA R26, R14, UR5, 0x2 ;  /* 0x000000050e1a7c11 */ /* 0x000fe2000f8e10ff */
[----:B------:R-:W-:-:S09]  /*1bd0*/  IMAD R27, R12, UR13, R45 ;  /* 0x0000000d0c1b7c24 */ /* 0x000fd2000f8e022d */
.L_x_2113:
[----:B0--3--:R-:W0:Y:S01]  /*1be0*/  I2F.RP R11, R20 ;  /* 0x00000014000b7306 */ /* 0x009e220000209400 */
[----:B------:R-:W3:Y:S01]  /*1bf0*/  LDC R40, c[0x0][0x3f4] ;  /* 0x0000fd00ff287b82 */ /* 0x000ee20000000800 */
[----:B------:R-:W-:Y:S01]  /*1c00*/  HFMA2 R12, -RZ, RZ, 0, 0 ;  /* 0x00000000ff0c7431 */ /* 0x000fe200000001ff */
[----:B------:R-:W-:Y:S02]  /*1c10*/  IABS R14, R45 ;  /* 0x0000002d000e7213 */ /* 0x000fe40000000000 */
[----:B------:R-:W-:-:S03]  /*1c20*/  ISETP.GE.AND P2, PT, R45, RZ, PT ;  /* 0x000000ff2d00720c */ /* 0x000fc60003f46270 */
[----:B0-----:R-:W0:Y:S01]  /*1c30*/  MUFU.RCP R11, R11 ;  /* 0x0000000b000b7308 */ /* 0x001e220000001000 */
[----:B---3--:R-:W-:Y:S01]  /*1c40*/  ISETP.NE.AND P3, PT, R40, RZ, PT ;  /* 0x000000ff2800720c */ /* 0x008fe20003f65270 */
[----:B0-----:R-:W-:-:S06]  /*1c50*/  VIADD R13, R11, 0xffffffe ;  /* 0x0ffffffe0b0d7836 */ /* 0x001fcc0000000000 */
[----:B------:R-:W0:Y:S02]  /*1c60*/  F2I.FTZ.U32.TRUNC.NTZ R13, R13 ;  /* 0x0000000d000d7305 */ /* 0x000e24000021f000 */
[----:B0-----:R-:W-:-:S05]  /*1c70*/  IADD3 R15, PT, PT, RZ, -R13, RZ ;  /* 0x8000000dff0f7210 */ /* 0x001fca0007ffe0ff */
[----:B------:R-:W-:-:S04]  /*1c80*/  IMAD R15, R15, R20, RZ ;  /* 0x000000140f0f7224 */ /* 0x000fc800078e02ff */
[----:B------:R-:W-:-:S04]  /*1c90*/  IMAD.HI.U32 R15, R13, R15, R12 ;  /* 0x0000000f0d0f7227 */ /* 0x000fc800078e000c */
[----:B------:R-:W-:Y:S01]  /*1ca0*/  IMAD.MOV.U32 R12, RZ, RZ, R14 ;  /* 0x000000ffff0c7224 */ /* 0x000fe200078e000e */
[----:B------:R-:W-:-:S03]  /*1cb0*/  IABS R14, R40 ;  /* 0x00000028000e7213 */ /* 0x000fc60000000000 */
[----:B------:R-:W-:-:S05]  /*1cc0*/  IMAD.HI.U32 R11, R15, R12, RZ ;  /* 0x0000000c0f0b7227 */ /* 0x000fca00078e00ff */
[----:B------:R-:W-:-:S05]  /*1cd0*/  IADD3 R11, PT, PT, -R11, RZ, RZ ;  /* 0x000000ff0b0b7210 */ /* 0x000fca0007ffe1ff */
[----:B------:R-:W-:Y:S01]  /*1ce0*/  IMAD R11, R14, R11, R12 ;  /* 0x0000000b0e0b7224 */ /* 0x000fe200078e020c */
[----:B------:R-:W-:-:S04]  /*1cf0*/  SHF.R.S32.HI R12, RZ, 0x1f, R23 ;  /* 0x0000001fff0c7819 */ /* 0x000fc80000011417 */
[----:B------:R-:W-:-:S13]  /*1d00*/  ISETP.GT.U32.AND P1, PT, R20, R11, PT ;  /* 0x0000000b1400720c */ /* 0x000fda0003f24070 */
[----:B------:R-:W-:-:S04]  /*1d10*/  @!P1 IADD3 R11, PT, PT, R11, -R14, RZ ;  /* 0x8000000e0b0b9210 */ /* 0x000fc80007ffe0ff */
[----:B------:R-:W-:-:S13]  /*1d20*/  ISETP.GT.U32.AND P1, PT, R20, R11, PT ;  /* 0x0000000b1400720c */ /* 0x000fda0003f24070 */
[----:B------:R-:W-:Y:S01]  /*1d30*/  @!P1 IMAD.IADD R11, R11, 0x1, -R14 ;  /* 0x000000010b0b9824 */ /* 0x000fe200078e0a0e */
[----:B------:R-:W-:-:S04]  /*1d40*/  ISETP.GE.AND P1, PT, R45, R16, PT ;  /* 0x000000102d00720c */ /* 0x000fc80003f26270 */
[----:B------:R-:W-:-:S04]  /*1d50*/  MOV R47, R11 ;  /* 0x0000000b002f7202 */ /* 0x000fc80000000f00 */
[----:B------:R-:W-:Y:S02]  /*1d60*/  @!P2 IADD3 R47, PT, PT, -R47, RZ, RZ ;  /* 0x000000ff2f2fa210 */ /* 0x000fe40007ffe1ff */
[----:B------:R-:W-:-:S04]  /*1d70*/  @!P3 LOP3.LUT R47, RZ, R40, RZ, 0x33, !PT ;  /* 0x00000028ff2fb212 */ /* 0x000fc800078e33ff */
[----:B------:R-:W-:Y:S01]  /*1d80*/  IADD3 R11, P2, PT, R23, R47, RZ ;  /* 0x0000002f170b7210 */ /* 0x000fe20007f5e0ff */
[----:B------:R-:W-:-:S03]  /*1d90*/  IMAD.SHL.U32 R51, R47, 0x8, RZ ;  /* 0x000000082f337824 */ /* 0x000fc600078e00ff */
[----:B------:R-:W-:Y:S02]  /*1da0*/  IADD3.X R12, PT, PT, RZ, R12, RZ, P2, !PT ;  /* 0x0000000cff0c7210 */ /* 0x000fe400017fe4ff */
[----:B------:R-:W-:Y:S02]  /*1db0*/  LEA R14, R40, R51, 0x4 ;  /* 0x00000033280e7211 */ /* 0x000fe400078e20ff */
[C---:B------:R-:W-:Y:S02]  /*1dc0*/  LEA R30, P2, R11.reuse, UR8, 0x2 ;  /* 0x000000080b1e7c11 */ /* 0x040fe4000f8410ff */
[----:B------:R-:W-:Y:S02]  /*1dd0*/  ISETP.GE.OR P4, PT, R14, R7, P1 ;  /* 0x000000070e00720c */ /* 0x000fe40000f86670 */
[----:B------:R-:W-:-:S11]  /*1de0*/  LEA.HI.X R31, R11, UR9, R12, 0x2, P2 ;  /* 0x000000090b1f7c11 */ /* 0x000fd600090f140c */
[----:B------:R-:W3:Y:S01]  /*1df0*/  @!P4 LDG.E R11, desc[UR36][R30.64] ;  /* 0x000000241e0bc981 */ /* 0x000ee2000c1e1900 */
[-C--:B------:R-:W-:Y:S01]  /*1e00*/  ISETP.GE.OR P5, PT, R51, R7.reuse, P1 ;  /* 0x000000073300720c */ /* 0x080fe20000fa6670 */
[----:B------:R-:W-:Y:S01]  /*1e10*/  IMAD R42, R40, 0x20, R51 ;  /* 0x00000020282a7824 */ /* 0x000fe200078e0233 */
[----:B------:R-:W-:Y:S01]  /*1e20*/  IADD3 R47, PT, PT, R47, R40, RZ ;  /* 0x000000282f2f7210 */ /* 0x000fe20007ffe0ff */
[----:B------:R-:W0:Y:S03]  /*1e30*/  @!P4 LDC.64 R12, c[0x0][0x3b8] ;  /* 0x0000ee00ff0ccb82 */ /* 0x000e260000000a00 */
[----:B------:R-:W-:-:S07]  /*1e40*/  ISETP.GE.OR P2, PT, R42, R7, P1 ;  /* 0x000000072a00720c */ /* 0x000fce0000f46670 */
[----:B------:R-:W4:Y:S01]  /*1e50*/  @!P5 LDG.E R52, desc[UR36][R30.64] ;  /* 0x000000241e34d981 */ /* 0x000f22000c1e1900 */
[----:B------:R-:W-:-:S05]  /*1e60*/  SHF.L.U32 R44, R47, 0x3, RZ ;  /* 0x000000032f2c7819 */ /* 0x000fca00000006ff */
[----:B------:R-:W2:Y:S01]  /*1e70*/  @!P2 LDG.E R50, desc[UR36][R30.64] ;  /* 0x000000241e32a981 */ /* 0x000ea2000c1e1900 */
[----:B------:R-:W-:-:S13]  /*1e80*/  ISETP.GE.OR P6, PT, R44, R7, P1 ;  /* 0x000000072c00720c */ /* 0x000fda0000fc6670 */
[----:B------:R-:W2:Y:S01]  /*1e90*/  @!P6 LDG.E R46, desc[UR36][R30.64] ;  /* 0x000000241e2ee981 */ /* 0x000ea2000c1e1900 */
[----:B---3--:R-:W-:Y:S01]  /*1ea0*/  @!P4 IMAD R14, R21, R11, R14 ;  /* 0x0000000b150ec224 */ /* 0x008fe200078e020e */
[----:B------:R-:W-:-:S04]  /*1eb0*/  SHF.R.S32.HI R11, RZ, 0x1f, R8 ;  /* 0x0000001fff0b7819 */ /* 0x000fc80000011408 */
[----:B------:R-:W-:-:S04]  /*1ec0*/  @!P4 IADD3 R15, P3, PT, R8, R14, RZ ;  /* 0x0000000e080fc210 */ /* 0x000fc80007f7e0ff */
[----:B------:R-:W-:Y:S02]  /*1ed0*/  @!P4 LEA.HI.X.SX32 R14, R14, R11, 0x1, P3 ;  /* 0x0000000b0e0ec211 */ /* 0x000fe400018f0eff */
[----:B0-----:R-:W-:Y:S01]  /*1ee0*/  @!P4 LEA R48, P3, R15, R12, 0x1 ;  /* 0x0000000c0f30c211 */ /* 0x001fe200078608ff */
[----:B----4-:R-:W-:-:S03]  /*1ef0*/  @!P5 IMAD R52, R21, R52, R51 ;  /* 0x000000341534d224 */ /* 0x010fc600078e0233 */
[----:B------:R-:W-:Y:S02]  /*1f00*/  @!P4 LEA.HI.X R49, R15, R13, R14, 0x1, P3 ;  /* 0x0000000d0f31c211 */ /* 0x000fe400018f0c0e */
[----:B------:R-:W0:Y:S01]  /*1f10*/  @!P5 LDC.64 R14, c[0x0][0x3b8] ;  /* 0x0000ee00ff0edb82 */ /* 0x000e220000000a00 */
[----:B------:R-:W-:-:S04]  /*1f20*/  ISETP.GE.AND P3, PT, R45, R16, PT ;  /* 0x000000102d00720c */ /* 0x000fc80003f66270 */
[----:B------:R-:W-:-:S03]  /*1f30*/  SEL R28, R28, RZ, P3 ;  /* 0x000000ff1c1c7207 */ /* 0x000fc60001800000 */
[----:B------:R-:W3:Y:S03]  /*1f40*/  @!P2 LDC.64 R12, c[0x0][0x3b8] ;  /* 0x0000ee00ff0cab82 */ /* 0x000ee60000000a00 */
[----:B------:R4:W4:Y:S01]  /*1f50*/  @!P4 LDG.E R28, desc[UR36][R48.64] ;  /* 0x00000024301cc981 */ /* 0x000922000c1e1900 */
[----:B------:R-:W-:Y:S01]  /*1f60*/  @!P5 IADD3 R51, P4, PT, R8, R52, RZ ;  /* 0x000000340833d210 */ /* 0x000fe20007f9e0ff */
[----:B--2---:R-:W-:Y:S01]  /*1f70*/  @!P2 IMAD R50, R21, R50, R42 ;  /* 0x000000321532a224 */ /* 0x004fe200078e022a */
[----:B------:R-:W-:Y:S02]  /*1f80*/  SEL R29, R29, RZ, P3 ;  /* 0x000000ff1d1d7207 */ /* 0x000fe40001800000 */
[----:B------:R-:W-:Y:S01]  /*1f90*/  @!P5 LEA.HI.X.SX32 R53, R52, R11, 0x1, P4 ;  /* 0x0000000b3435d211 */ /* 0x000fe200020f0eff */
[----:B------:R-:W-:Y:S01]  /*1fa0*/  IMAD R42, R40, 0x10, R44 ;  /* 0x00000010282a7824 */ /* 0x000fe200078e022c */
[----:B0-----:R-:W-:-:S04]  /*1fb0*/  @!P5 LEA R52, P4, R51, R14, 0x1 ;  /* 0x0000000e3334d211 */ /* 0x001fc800078808ff */
[----:B------:R-:W-:Y:S02]  /*1fc0*/  @!P5 LEA.HI.X R53, R51, R15, R53, 0x1, P4 ;  /* 0x0000000f3335d211 */ /* 0x000fe400020f0c35 */
[----:B------:R-:W0:Y:S01]  /*1fd0*/  @!P6 LDC.64 R14, c[0x0][0x3b8] ;  /* 0x0000ee00ff0eeb82 */ /* 0x000e220000000a00 */
[----:B------:R-:W-:Y:S02]  /*1fe0*/  @!P2 IADD3 R51, P4, PT, R8, R50, RZ ;  /* 0x000000320833a210 */ /* 0x000fe40007f9e0ff */
[----:B------:R-:W1:Y:S01]  /*1ff0*/  @!P5 LDG.E R29, desc[UR36][R52.64] ;  /* 0x00000024341dd981 */ /* 0x000e62000c1e1900 */
[----:B------:R-:W-:Y:S01]  /*2000*/  ISETP.GE.OR P5, PT, R42, R7, P1 ;  /* 0x000000072a00720c */ /* 0x000fe20000fa6670 */
[----:B------:R-:W-:Y:S01]  /*2010*/  @!P6 IMAD R46, R21, R46, R44 ;  /* 0x0000002e152ee224 */ /* 0x000fe200078e022c */
[----:B------:R-:W-:Y:S02]  /*2020*/  @!P2 LEA.HI.X.SX32 R50, R50, R11, 0x1, P4 ;  /* 0x0000000b3232a211 */ /* 0x000fe400020f0eff */
[----:B---3--:R-:W-:-:S02]  /*2030*/  @!P2 LEA R12, P4, R51, R12, 0x1 ;  /* 0x0000000c330ca211 */ /* 0x008fc400078808ff */
[----:B------:R-:W-:Y:S02]  /*2040*/  SEL R33, R33, RZ, P3 ;  /* 0x000000ff21217207 */ /* 0x000fe40001800000 */
[----:B------:R-:W-:-:S05]  /*2050*/  @!P2 LEA.HI.X R13, R51, R13, R50, 0x1, P4 ;  /* 0x0000000d330da211 */ /* 0x000fca00020f0c32 */
[----:B------:R2:W3:Y:S01]  /*2060*/  @!P2 LDG.E R33, desc[UR36][R12.64] ;  /* 0x000000240c21a981 */ /* 0x0004e2000c1e1900 */
[----:B------:R-:W-:-:S03]  /*2070*/  @!P6 IADD3 R44, P2, PT, R8, R46, RZ ;  /* 0x0000002e082ce210 */ /* 0x000fc60007f5e0ff */
[----:B------:R-:W3:Y:S01]  /*2080*/  @!P5 LDG.E R52, desc[UR36][R30.64] ;  /* 0x000000241e34d981 */ /* 0x000ee2000c1e1900 */
[----:B----4-:R-:W-:Y:S02]  /*2090*/  @!P6 LEA.HI.X.SX32 R48, R46, R11, 0x1, P2 ;  /* 0x0000000b2e30e211 */ /* 0x010fe400010f0eff */
[----:B0-----:R-:W-:Y:S02]  /*20a0*/  @!P6 LEA R46, P2, R44, R14, 0x1 ;  /* 0x0000000e2c2ee211 */ /* 0x001fe400078408ff */
[----:B------:R-:W-:Y:S01]  /*20b0*/  LEA R49, R40, R47, 0x2 ;  /* 0x0000002f28317211 */ /* 0x000fe200078e10ff */
[----:B--2---:R-:W0:Y:S01]  /*20c0*/  @!P5 LDC.64 R12, c[0x0][0x3b8] ;  /* 0x0000ee00ff0cdb82 */ /* 0x004e220000000a00 */
[----:B------:R-:W-:Y:S02]  /*20d0*/  @!P6 LEA.HI.X R47, R44, R15, R48, 0x1, P2 ;  /* 0x0000000f2c2fe211 */ /* 0x000fe400010f0c30 */
[C---:B------:R-:W-:Y:S01]  /*20e0*/  IADD3 R15, PT, PT, R49.reuse, R40, RZ ;  /* 0x00000028310f7210 */ /* 0x040fe20007ffe0ff */
[----:B------:R-:W-:-:S03]  /*20f0*/  IMAD.SHL.U32 R44, R49, 0x8, RZ ;  /* 0x00000008312c7824 */ /* 0x000fc600078e00ff */
[C---:B------:R-:W-:Y:S02]  /*2100*/  SHF.L.U32 R48, R15.reuse, 0x3, RZ ;  /* 0x000000030f307819 */ /* 0x040fe400000006ff */
[-C--:B------:R-:W-:Y:S02]  /*2110*/  ISETP.GE.OR P4, PT, R44, R7.reuse, P1 ;  /* 0x000000072c00720c */ /* 0x080fe40000f86670 */
[----:B------:R-:W-:Y:S02]  /*2120*/  IADD3 R40, PT, PT, R15, R40, RZ ;  /* 0x000000280f287210 */ /* 0x000fe40007ffe0ff */
[----:B------:R-:W-:-:S03]  /*2130*/  ISETP.GE.OR P2, PT, R48, R7, P1 ;  /* 0x000000073000720c */ /* 0x000fc60000f46670 */
[----:B------:R-:W-:-:S06]  /*2140*/  IMAD.SHL.U32 R40, R40, 0x8, RZ ;  /* 0x0000000828287824 */ /* 0x000fcc00078e00ff */
[----:B------:R-:W2:Y:S01]  /*2150*/  @!P4 LDG.E R49, desc[UR36][R30.64] ;  /* 0x000000241e31c981 */ /* 0x000ea2000c1e1900 */
[----:B------:R-:W-:-:S03]  /*2160*/  ISETP.GE.OR P1, PT, R40, R7, P1 ;  /* 0x000000072800720c */ /* 0x000fc60000f26670 */
[----:B------:R-:W4:Y:S10]  /*2170*/  @!P2 LDG.E R50, desc[UR36][R30.64] ;  /* 0x000000241e32a981 */ /* 0x000f34000c1e1900 */
[----:B------:R0:W4:Y:S01]  /*2180*/  @!P1 LDG.E R51, desc[UR36][R30.64] ;  /* 0x000000241e339981 */ /* 0x000122000c1e1900 */
[----:B------:R-:W-:-:S06]  /*2190*/  SEL R32, R32, RZ, P3 ;  /* 0x000000ff20207207 */ /* 0x000fcc0001800000 */
[----:B------:R-:W4:Y:S01]  /*21a0*/  @!P6 LDG.E R32, desc[UR36][R46.64] ;  /* 0x000000242e20e981 */ /* 0x000f22000c1e1900 */
[----:B------:R-:W-:Y:S01]  /*21b0*/  SEL R34, R34, RZ, P3 ;  /* 0x000000ff22227207 */ /* 0x000fe20001800000 */
[----:B0-----:R-:W0:Y:S01]  /*21c0*/  @!P1 LDC.64 R30, c[0x0][0x3b8] ;  /* 0x0000ee00ff1e9b82 */ /* 0x001e220000000a00 */
[----:B------:R-:W-:Y:S02]  /*21d0*/  SEL R36, R36, RZ, P3 ;  /* 0x000000ff24247207 */ /* 0x000fe40001800000 */
[----:B------:R-:W-:Y:S02]  /*21e0*/  SEL R35, R35, RZ, P3 ;  /* 0x000000ff23237207 */ /* 0x000fe40001800000 */
[----:B------:R-:W-:Y:S01]  /*21f0*/  SEL R37, R37, RZ, P3 ;  /* 0x000000ff25257207 */ /* 0x000fe20001800000 */
[----:B---3--:R-:W-:-:S05]  /*2200*/  @!P5 IMAD R52, R21, R52, R42 ;  /* 0x000000341534d224 */ /* 0x008fca00078e022a */
[----:B------:R-:W-:-:S04]  /*2210*/  @!P5 IADD3 R14, P6, PT, R8, R52, RZ ;  /* 0x00000034080ed210 */ /* 0x000fc80007fde0ff */
[----:B------:R-:W-:Y:S02]  /*2220*/  @!P5 LEA.HI.X.SX32 R15, R52, R11, 0x1, P6 ;  /* 0x0000000b340fd211 */ /* 0x000fe400030f0eff */
[----:B------:R-:W-:-:S04]  /*2230*/  @!P5 LEA R52, P6, R14, R12, 0x1 ;  /* 0x0000000c0e34d211 */ /* 0x000fc800078c08ff */
[----:B------:R-:W-:Y:S02]  /*2240*/  @!P5 LEA.HI.X R53, R14, R13, R15, 0x1, P6 ;  /* 0x0000000d0e35d211 */ /* 0x000fe400030f0c0f */
[----:B------:R-:W3:Y:S03]  /*2250*/  @!P4 LDC.64 R12, c[0x0][0x3b8] ;  /* 0x0000ee00ff0ccb82 */ /* 0x000ee60000000a00 */
[----:B------:R-:W3:Y:S05]  /*2260*/  @!P5 LDG.E R34, desc[UR36][R52.64] ;  /* 0x000000243422d981 */ /* 0x000eea000c1e1900 */
[----:B------:R-:W0:Y:S01]  /*2270*/  @!P2 LDC.64 R14, c[0x0][0x3b8] ;  /* 0x0000ee00ff0eab82 */ /* 0x000e220000000a00 */
[----:B--2---:R-:W-:-:S05]  /*2280*/  @!P4 IMAD R49, R21, R49, R44 ;  /* 0x000000311531c224 */ /* 0x004fca00078e022c */
[----:B------:R-:W-:Y:S01]  /*2290*/  @!P4 IADD3 R42, P5, PT, R8, R49, RZ ;  /* 0x00000031082ac210 */ /* 0x000fe20007fbe0ff */
[----:B----4-:R-:W-:-:S03]  /*22a0*/  @!P2 IMAD R50, R21, R50, R48 ;  /* 0x000000321532a224 */ /* 0x010fc600078e0230 */
[----:B------:R-:W-:Y:S02]  /*22b0*/  @!P4 LEA.HI.X.SX32 R49, R49, R11, 0x1, P5 ;  /* 0x0000000b3131c211 */ /* 0x000fe400028f0eff */
[----:B---3--:R-:W-:Y:S01]  /*22c0*/  @!P4 LEA R12, P5, R42, R12, 0x1 ;  /* 0x0000000c2a0cc211 */ /* 0x008fe200078a08ff */
[----:B------:R-:W-:-:S03]  /*22d0*/  @!P1 IMAD R51, R21, R51, R40 ;  /* 0x0000003315339224 */ /* 0x000fc600078e0228 */
[----:B------:R-:W-:Y:S02]  /*22e0*/  @!P4 LEA.HI.X R13, R42, R13, R49, 0x1, P5 ;  /* 0x0000000d2a0dc211 */ /* 0x000fe400028f0c31 */
[C---:B------:R-:W-:Y:S02]  /*22f0*/  @!P2 IADD3 R42, P5, PT, R8.reuse, R50, RZ ;  /* 0x00000032082aa210 */ /* 0x040fe40007fbe0ff */
[----:B------:R-:W-:Y:S01]  /*2300*/  @!P1 IADD3 R40, P6, PT, R8, R51, RZ ;  /* 0x0000003308289210 */ /* 0x000fe20007fde0ff */
[----:B------:R1:W2:Y:S01]  /*2310*/  @!P4 LDG.E R36, desc[UR36][R12.64] ;  /* 0x000000240c24c981 */ /* 0x0002a2000c1e1900 */
[-C--:B------:R-:W-:Y:S02]  /*2320*/  @!P2 LEA.HI.X.SX32 R50, R50, R11.reuse, 0x1, P5 ;  /* 0x0000000b3232a211 */ /* 0x080fe400028f0eff */
[----:B0-----:R-:W-:Y:S02]  /*2330*/  @!P2 LEA R14, P5, R42, R14, 0x1 ;  /* 0x0000000e2a0ea211 */ /* 0x001fe400078a08ff */
[----:B------:R-:W-:-:S02]  /*2340*/  @!P1 LEA.HI.X.SX32 R11, R51, R11, 0x1, P6 ;  /* 0x0000000b330b9211 */ /* 0x000fc400030f0eff */
[----:B------:R-:W-:Y:S02]  /*2350*/  @!P2 LEA.HI.X R15, R42, R15, R50, 0x1, P5 ;  /* 0x0000000f2a0fa211 */ /* 0x000fe400028f0c32 */
[----:B------:R-:W-:-:S03]  /*2360*/  @!P1 LEA R30, P5, R40, R30, 0x1 ;  /* 0x0000001e281e9211 */ /* 0x000fc600078a08ff */
[----:B------:R-:W3:Y:S01]  /*2370*/  @!P2 LDG.E R35, desc[UR36][R14.64] ;  /* 0x000000240e23a981 */ /* 0x000ee2000c1e1900 */
[----:B------:R-:W-:-:S05]  /*2380*/  @!P1 LEA.HI.X R31, R40, R31, R11, 0x1, P5 ;  /* 0x0000001f281f9211 */ /* 0x000fca00028f0c0b */
[----:B------:R-:W4:Y:S01]  /*2390*/  @!P1 LDG.E R37, desc[UR36][R30.64] ;  /* 0x000000241e259981 */ /* 0x000f22000c1e1900 */
[----:B------:R-:W-:-:S06]  /*23a0*/  @P0 MOV R11, R9 ;  /* 0x00000009000b0202 */ /* 0x000fcc0000000f00 */
[----:B------:R-:W4:Y:S01]  /*23b0*/  @P0 LDG.E.U8 R11, desc[UR36][R10.64] ;  /* 0x000000240a0b0981 */ /* 0x000f22000c1e1100 */
[----:B-1----:R-:W-:-:S04]  /*23c0*/  HMUL2 R13, R38, R29 ;  /* 0x0000001d260d7232 */ /* 0x002fc80000000000 */
[----:B------:R-:W-:Y:S01]  /*23d0*/  HFMA2 R13, R43, R32, R13 ;  /* 0x000000202b0d7231 */ /* 0x000fe2000000000d */
[----:B------:R-:W0:Y:S03]  /*23e0*/  S2R R40, SR_TID.X ;  /* 0x0000000000287919 */ /* 0x000e260000002100 */
[----:B------:R-:W-:Y:S01]  /*23f0*/  HFMA2 R13, R41, R28, R13 ;  /* 0x0000001c290d7231 */ /* 0x000fe2000000000d */
[----:B------:R-:W-:Y:S01]  /*2400*/  UMOV UR5, 0xffffffff ;  /* 0xffffffff00057882 */ /* 0x000fe20000000000 */
[----:B0-----:R-:W-:Y:S02]  /*2410*/  LOP3.LUT P1, RZ, R40, 0x3, RZ, 0xc0, !PT ;  /* 0x0000000328ff7812 */ /* 0x001fe4000782c0ff */
[----:B------:R-:W-:-:S04]  /*2420*/  HFMA2 R13, R39, R34, R13 ;  /* 0x00000022270d7231 */ /* 0x000fc8000000000d */
[----:B------:R-:W-:-:S04]  /*2430*/  HFMA2 R13, R0, R33, R13 ;  /* 0x00000021000d7231 */ /* 0x000fc8000000000d */
[----:B--2---:R-:W-:-:S04]  /*2440*/  HFMA2 R13, R3, R36, R13 ;  /* 0x00000024030d7231 */ /* 0x004fc8000000000d */
[----:B---3--:R-:W-:-:S04]  /*2450*/  HFMA2 R13, R4, R35, R13 ;  /* 0x00000023040d7231 */ /* 0x008fc8000000000d */
[----:B----4-:R-:W-:-:S05]  /*2460*/  HFMA2 R13, R6, R37, R13 ;  /* 0x00000025060d7231 */ /* 0x010fca000000000d */
[--C-:B------:R-:W-:Y:S02]  /*2470*/  HADD2.F32 R12, -RZ, R13.reuse.H0_H0 ;  /* 0x2000000dff0c7230 */ /* 0x100fe40000004100 */
[----:B------:R-:W-:Y:S01]  /*2480*/  HADD2.F32 R13, -RZ, R13.H1_H1 ;  /* 0x3000000dff0d7230 */ /* 0x000fe20000004100 */
[----:B------:R-:W-:-:S04]  /*2490*/  ISETP.NE.AND P2, PT, R11, RZ, P0 ;  /* 0x000000ff0b00720c */ /* 0x000fc80000745270 */
[----:B------:R-:W-:Y:S01]  /*24a0*/  FADD.FTZ R13, R12, R13 ;  /* 0x0000000d0c0d7221 */ /* 0x000fe20000010000 */
[----:B------:R-:W-:Y:S08]  /*24b0*/  BRA.DIV UR5, `(.L_x_2110) ;  /* 0x0000005a05f87947 */ /* 0x000ff0000b800000 */
[----:B------:R-:W0:Y:S02]  /*24c0*/  SHFL.BFLY PT, R14, R13, 0x2, 0x1f ;  /* 0x0c401f000d0e7f89 */ /* 0x000e2400000e0000 */
[----:B0-----:R-:W-:-:S05]  /*24d0*/  FADD.FTZ R13, R13, R14 ;  /* 0x0000000e0d0d7221 */ /* 0x001fca0000010000 */
[----:B------:R0:W1:Y:S02]  /*24e0*/  SHFL.BFLY PT, R14, R13, 0x1, 0x1f ;  /* 0x0c201f000d0e7f89 */ /* 0x00006400000e0000 */
.L_x_2186:
[----:B------:R-:W-:Y:S01]  /*24f0*/  ISETP.GE.OR P1, PT, R45, R16, P1 ;  /* 0x000000102d00720c */ /* 0x000fe20000f26670 */
[----:B-1----:R-:W-:Y:S01]  /*2500*/  FADD.FTZ R14, R13, R14 ;  /* 0x0000000e0d0e7221 */ /* 0x002fe20000010000 */
[----:B------:R-:W-:Y:S03]  /*2510*/  BSSY.RECONVERGENT B1, `(.L_x_2111) ;  /* 0x000001b000017945 */ /* 0x000fe60003800200 */
[----:B------:R-:W-:-:S08]  /*2520*/  FMUL.FTZ R11, R14, UR14 ;  /* 0x0000000e0e0b7c20 */ /* 0x000fd00008410000 */
[----:B------:R-:W-:Y:S05]  /*2530*/  @P1 BRA `(.L_x_2112) ;  /* 0x0000000000601947 */ /* 0x000fea0003800000 */
[----:B0-----:R-:W0:Y:S01]  /*2540*/  LDC.64 R12, c[0x0][0x448] ;  /* 0x00011200ff0c7b82 */ /* 0x001e220000000a00 */
[----:B------:R-:W-:-:S04]  /*2550*/  ISETP.NE.U32.AND P3, PT, RZ, UR16, PT ;  /* 0x00000010ff007c0c */ /* 0x000fc8000bf65070 */
[----:B------:R-:W-:Y:S02]  /*2560*/  ISETP.NE.AND.EX P3, PT, RZ, UR17, PT, P3 ;  /* 0x00000011ff007c0c */ /* 0x000fe4000bf65330 */
[----:B0-----:R-:W-:-:S04]  /*2570*/  ISETP.NE.U32.AND P1, PT, R12, RZ, PT ;  /* 0x000000ff0c00720c */ /* 0x001fc80003f25070 */
[----:B------:R-:W-:-:S07]  /*2580*/  ISETP.NE.AND.EX P1, PT, R13, RZ, PT, P1 ;  /* 0x000000ff0d00720c */ /* 0x000fce0003f25310 */
[----:B------:R-:W0:Y:S08]  /*2590*/  @P3 LDC.64 R12, c[0x0][0x438] ;  /* 0x00010e00ff0c3b82 */ /* 0x000e300000000a00 */
[----:B------:R-:W1:Y:S08]  /*25a0*/  @P1 LDC.64 R14, c[0x0][0x448] ;  /* 0x00011200ff0e1b82 */ /* 0x000e700000000a00 */
[----:B------:R-:W2:Y:S01]  /*25b0*/  @P1 LDC R30, c[0x0][0x408] ;  /* 0x00010200ff1e1b82 */ /* 0x000ea20000000800 */
[----:B0-----:R-:W-:-:S07]  /*25c0*/  @P3 IMAD.WIDE R12, R27, 0x2, R12 ;  /* 0x000000021b0c3825 */ /* 0x001fce00078e020c */
[----:B------:R-:W2:Y:S01]  /*25d0*/  @P1 LDC R31, c[0x0][0x430] ;  /* 0x00010c00ff1f1b82 */ /* 0x000ea20000000800 */
[----:B------:R-:W3:Y:S01]  /*25e0*/  @P3 LDG.E.U16 R12, desc[UR36][R12.64] ;  /* 0x000000240c0c3981 */ /* 0x000ee2000c1e1500 */
[----:B-1----:R-:W-:-:S06]  /*25f0*/  @P1 IMAD.WIDE.U32 R14, R17, 0x2, R14 ;  /* 0x00000002110e1825 */ /* 0x002fcc00078e000e */
[----:B------:R-:W4:Y:S01]  /*2600*/  @P1 LDG.E.U16 R14, desc[UR36][R14.64] ;  /* 0x000000240e0e1981 */ /* 0x000f22000c1e1500 */
[----:B--2---:R-:W-:-:S04]  /*2610*/  @P1 IADD3 R30, PT, PT, R31, R30, RZ ;  /* 0x0000001e1f1e1210 */ /* 0x004fc80007ffe0ff */
[----:B------:R-:W-:-:S04]  /*2620*/  @P1 ISETP.GE.AND P4, PT, R45, R30, PT ;  /* 0x0000001e2d00120c */ /* 0x000fc80003f86270 */
[----:B-----5:R-:W-:-:S04]  /*2630*/  @P1 SEL R31, R25, RZ, !P4 ;  /* 0x000000ff191f1207 */ /* 0x020fc80006000000 */
[----:B------:R-:W-:Y:S01]  /*2640*/  @P1 IADD3 R31, PT, PT, R45, R31, -R16 ;  /* 0x0000001f2d1f1210 */ /* 0x000fe20007ffe810 */
[----:B---3--:R-:W-:-:S03]  /*2650*/  @P3 HADD2.F32 R30, -RZ, R12.H0_H0 ;  /* 0x2000000cff1e3230 */ /* 0x008fc60000004100 */
[----:B------:R-:W-:Y:S02]  /*2660*/  @P1 I2FP.F32.S32 R12, R31 ;  /* 0x0000001f000c1245 */ /* 0x000fe40000201400 */
[----:B------:R-:W-:Y:S01]  /*2670*/  @P3 FADD.FTZ R11, R11, R30 ;  /* 0x0000001e0b0b3221 */ /* 0x000fe20000010000 */
[----:B----4-:R-:W-:-:S05]  /*2680*/  @P1 HADD2.F32 R40, -RZ, R14.H0_H0 ;  /* 0x2000000eff281230 */ /* 0x010fca0000004100 */
[----:B------:R-:W-:-:S05]  /*2690*/  @P1 FFMA.FTZ R11, R12, R40, R11 ;  /* 0x000000280c0b1223 */ /* 0x000fca000001000b */
[----:B------:R1:W-:Y:S01]  /*26a0*/  STS [R26], R11 ;  /* 0x0000000b1a007388 */ /* 0x0003e20000000800 */
[----:B------:R-:W-:-:S07]  /*26b0*/  @!P2 FMNMX.FTZ R5, R5, R11, !PT ;  /* 0x0000000b0505a209 */ /* 0x000fce0007810000 */
.L_x_2112:
[----:B------:R-:W-:Y:S05]  /*26c0*/  BSYNC.RECONVERGENT B1 ;  /* 0x0000000000017941 */ /* 0x000fea0003800200 */
.L_x_2111:
[----:B-1----:R-:W-:Y:S01]  /*26d0*/  VIADD R11, R16, 0x1 ;  /* 0x00000001100b7836 */ /* 0x002fe20000000000 */
[----:B------:R-:W-:Y:S01]  /*26e0*/  IADD3 R10, P2, PT, R10, 0x10, RZ ;  /* 0x000000100a0a7810 */ /* 0x000fe20007f5e0ff */
[----:B------:R-:W-:Y:S01]  /*26f0*/  VIADD R45, R45, 0x10 ;  /* 0x000000102d2d7836 */ /* 0x000fe20000000000 */
[----:B------:R-:W-:Y:S01]  /*2700*/  IADD3 R26, PT, PT, R26, 0x40, RZ ;  /* 0x000000401a1a7810 */ /* 0x000fe20007ffe0ff */
[----:B------:R-:W-:Y:S01]  /*2710*/  VIADD R27, R27, 0x10 ;  /* 0x000000101b1b7836 */ /* 0x000fe20000000000 */
[----:B------:R-:W-:Y:S02]  /*2720*/  VIADDMNMX R11, R11, -UR15, RZ, !PT ;  /* 0x8000000f0b0b7c46 */ /* 0x000fe4000f8001ff */
[----:B------:R-:W-:Y:S02]  /*2730*/  IADD3.X R9, PT, PT, RZ, R9, RZ, P2, !PT ;  /* 0x00000009ff097210 */ /* 0x000fe400017fe4ff */
[----:B------:R-:W-:-:S04]  /*2740*/  IADD3 R12, PT, PT, -R11, R16, RZ ;  /* 0x000000100b0c7210 */ /* 0x000fc80007ffe1ff */
[----:B------:R-:W-:-:S04]  /*2750*/  IADD3 R12, PT, PT, R12, 0x7, RZ ;  /* 0x000000070c0c7810 */ /* 0x000fc80007ffe0ff */
[----:B0-----:R-:W-:-:S04]  /*2760*/  SHF.R.S32.HI R13, RZ, 0x1f, R12 ;  /* 0x0000001fff0d7819 */ /* 0x001fc8000001140c */
[----:B------:R-:W-:-:S04]  /*2770*/  LEA.HI R13, R13, R12, RZ, 0x3 ;  /* 0x0000000c0d0d7211 */ /* 0x000fc800078f18ff */
[----:B------:R-:W-:-:S04]  /*2780*/  LOP3.LUT R12, R13, 0xfffffff8, RZ, 0xc0, !PT ;  /* 0xfffffff80d0c7812 */ /* 0x000fc800078ec0ff */
[----:B------:R-:W-:-:S04]  /*2790*/  IADD3 R12, PT, PT, R11, R12, RZ ;  /* 0x0000000c0b0c7210 */ /* 0x000fc80007ffe0ff */
[----:B------:R-:W-:-:S13]  /*27a0*/  ISETP.GE.AND P1, PT, R45, R12, PT ;  /* 0x0000000c2d00720c */ /* 0x000fda0003f26270 */
[----:B------:R-:W-:Y:S05]  /*27b0*/  @!P1 BRA `(.L_x_2113) ;  /* 0xfffffff400089947 */ /* 0x000fea000383ffff */
.L_x_2109:
[----:B------:R-:W-:Y:S05]  /*27c0*/  BSYNC B0 ;  /* 0x0000000000007941 */ /* 0x000fea0003800000 */
.L_x_2108:
[----:B------:R-:W0:Y:S01]  /*27d0*/  LDCU UR5, c[0x0][0x3f4] ;  /* 0x00007e80ff0577ac */ /* 0x000e220008000800 */
[----:B------:R-:W1:Y:S01]  /*27e0*/  S2R R0, SR_TID.X ;  /* 0x0000000000007919 */ /* 0x000e620000002100 */
[----:B------:R-:W-:Y:S02]  /*27f0*/  IADD3 R7, PT, PT, R16, 0x1, RZ ;  /* 0x0000000110077810 */ /* 0x000fe40007ffe0ff */
[----:B------:R-:W-:Y:S02]  /*2800*/  SHF.R.S32.HI R4, RZ, 0x1f, R23 ;  /* 0x0000001fff047819 */ /* 0x000fe40000011417 */
[----:B0-----:R-:W-:Y:S01]  /*2810*/  VIADDMNMX R3, R7, -UR5, RZ, !PT ;  /* 0x8000000507037c46 */ /* 0x001fe2000f8001ff */
[----:B------:R-:W-:-:S03]  /*2820*/  UMOV UR5, 0xffffffff ;  /* 0xffffffff00057882 */ /* 0x000fc60000000000 */
[----:B------:R-:W-:Y:S05]  /*2830*/  BRA.DIV UR5, `(.L_x_2114) ;  /* 0x0000005a05587947 */ /* 0x000fea000b800000 */
[----:B------:R-:W0:Y:S02]  /*2840*/  SHFL.BFLY PT, R14, R5, 0x10, 0x1f ;  /* 0x0e001f00050e7f89 */ /* 0x000e2400000e0000 */
[----:B0-----:R-:W-:-:S05]  /*2850*/  FMNMX.FTZ R13, R14, R5, !PT ;  /* 0x000000050e0d7209 */ /* 0x001fca0007810000 */
[----:B------:R-:W0:Y:S02]  /*2860*/  SHFL.BFLY PT, R14, R13, 0x8, 0x1f ;  /* 0x0d001f000d0e7f89 */ /* 0x000e2400000e0000 */
[----:B0-----:R-:W-:-:S05]  /*2870*/  FMNMX.FTZ R6, R13, R14, !PT ;  /* 0x0000000e0d067209 */ /* 0x001fca0007810000 */
[----:B------:R0:W3:Y:S02]  /*2880*/  SHFL.BFLY PT, R14, R6, 0x4, 0x1f ;  /* 0x0c801f00060e7f89 */ /* 0x0000e400000e0000 */
.L_x_2191:
[----:B------:R-:W4:Y:S01]  /*2890*/  S2R R15, SR_CgaCtaId ;  /* 0x00000000000f7919 */ /* 0x000f220000008800 */
[----:B------:R-:W-:Y:S01]  /*28a0*/  MOV R26, 0x400 ;  /* 0x00000400001a7802 */ /* 0x000fe20000000f00 */
[----:B------:R-:W-:Y:S05]  /*28b0*/  WARPSYNC.ALL ;  /* 0x0000000000007948 */ /* 0x000fea0003800000 */
[----:B-1----:R-:W-:Y:S02]  /*28c0*/  LOP3.LUT P0, R8, R0, 0x1f, RZ, 0xc0, !PT ;  /* 0x0000001f00087812 */ /* 0x002fe4000780c0ff */
[----:B------:R-:W-:Y:S02]  /*28d0*/  SHF.R.U32.HI R20, RZ, 0x3, R0 ;  /* 0x00000003ff147819 */ /* 0x000fe40000011600 */
[----:B---3--:R-:W-:-:S02]  /*28e0*/  FMNMX.FTZ R5, R6, R14, !PT ;  /* 0x0000000e06057209 */ /* 0x008fc40007810000 */
[----:B----4-:R-:W-:-:S05]  /*28f0*/  LEA R9, R15, R26, 0x18 ;  /* 0x0000001a0f097211 */ /* 0x010fca00078ec0ff */
[----:B0-----:R-:W-:-:S05]  /*2900*/  IMAD.IADD R6, R20, 0x1, R9 ;  /* 0x0000000114067824 */ /* 0x001fca00078e0209 */
[----:B------:R-:W-:Y:S01]  /*2910*/  @!P0 STS [R6], R5 ;  /* 0x0000000506008388 */ /* 0x000fe20000000800 */
[----:B------:R-:W-:Y:S01]  /*2920*/  BAR.SYNC.DEFER_BLOCKING 0x0 ;  /* 0x0000000000007b1d */ /* 0x000fe20000010000 */
[C---:B------:R-:W-:Y:S01]  /*2930*/  ISETP.GT.U32.AND P0, PT, R8.reuse, 0x1, PT ;  /* 0x000000010800780c */ /* 0x040fe20003f04070 */
[----:B------:R-:W-:Y:S01]  /*2940*/  HFMA2 R11, -RZ, RZ, 0, 0 ;  /* 0x00000000ff0b7431 */ /* 0x000fe200000001ff */
[----:B------:R-:W-:Y:S02]  /*2950*/  MOV R12, 0xff7fffff ;  /* 0xff7fffff000c7802 */ /* 0x000fe40000000f00 */
[----:B------:R-:W-:Y:S01]  /*2960*/  LEA R9, R8, R9, 0x2 ;  /* 0x0000000908097211 */ /* 0x000fe200078e10ff */
[----:B------:R-:W-:Y:S08]  /*2970*/  BSSY.RECONVERGENT B0, `(.L_x_2115) ;  /* 0x000016a000007945 */ /* 0x000ff00003800200 */
[----:B------:R-:W0:Y:S04]  /*2980*/  @!P0 LDS R12, [R9] ;  /* 0x00000000090c8984 */ /* 0x000e280000000800 */
[----:B0-----:R-:W0:Y:S02]  /*2990*/  SHFL.BFLY PT, R5, R12, 0x1, 0x1f ;  /* 0x0c201f000c057f89 */ /* 0x001e2400000e0000 */
[----:B0-----:R-:W-:Y:S01]  /*29a0*/  FMNMX.FTZ R10, R5, R12, !PT ;  /* 0x0000000c050a7209 */ /* 0x001fe20007810000 */
[----:B------:R-:W-:-:S05]  /*29b0*/  IMAD.IADD R5, R3, 0x1, R0 ;  /* 0x0000000103057824 */ /* 0x000fca00078e0200 */
[----:B------:R-:W-:Y:S01]  /*29c0*/  ISETP.GT.AND P0, PT, R5, R16, PT ;  /* 0x000000100500720c */ /* 0x000fe20003f04270 */
[----:B------:R-:W0:-:S12]  /*29d0*/  SHFL.IDX PT, R10, R10, RZ, 0x1f ;  /* 0x00001fff0a0a7589 */ /* 0x000e1800000e0000 */
        /* <DEDUP_REMOVED lines=8> */
[----:B------:R-:W-:Y:S01]  /*2a60*/  IADD3 R13, PT, PT, -R3, R12, R11 ;  /* 0x0000000c030d7210 */ /* 0x000fe20007ffe10b */
        /* <DEDUP_REMOVED lines=8> */
[----:B------:R-:W-:Y:S01]  /*2af0*/  LEA R21, R15, R12, 0x18 ;  /* 0x0000000c0f157211 */ /* 0x000fe200078ec0ff */
[----:B------:R-:W-:Y:S01]  /*2b00*/  IMAD.MOV.U32 R12, RZ, RZ, R5 ;  /* 0x000000ffff0c7224 */ /* 0x000fe200078e0005 */
[----:B------:R-:W-:Y:S01]  /*2b10*/  LOP3.LUT R13, R11, 0x3, RZ, 0xc0, !PT ;  /* 0x000000030b0d7812 */ /* 0x000fe200078ec0ff */
[----:B------:R-:W-:Y:S01]  /*2b20*/  HFMA2 R11, -RZ, RZ, 0, 0 ;  /* 0x00000000ff0b7431 */ /* 0x000fe200000001ff */
[----:B------:R-:W-:Y:S02]  /*2b30*/  LEA R14, R0, R21, 0x2 ;  /* 0x00000015000e7211 */ /* 0x000fe400078e10ff */
[----:B------:R-:W-:-:S07]  /*2b40*/  IADD3 R13, PT, PT, -R13, RZ, RZ ;  /* 0x000000ff0d0d7210 */ /* 0x000fce0007ffe1ff */
.L_x_2120:
        /* <DEDUP_REMOVED lines=11> */
.L_x_2119:
[----:B------:R-:W-:Y:S05]  /*2c00*/  BSYNC.RECONVERGENT B1 ;  /* 0x0000000000017941 */ /* 0x000fea0003800200 */
.L_x_2118:
[----:B------:R-:W-:Y:S05]  /*2c10*/  @!P1 BRA `(.L_x_2116) ;  /* 0x0000001000fc9947 */ /* 0x000fea0003800000 */
[----:B------:R-:W-:Y:S01]  /*2c20*/  VIADD R26, R26, 0x90 ;  /* 0x000000901a1a7836 */ /* 0x000fe20000000000 */
[----:B------:R-:W-:Y:S02]  /*2c30*/  SHF.L.U32 R13, R3, 0x2, RZ ;  /* 0x00000002030d7819 */ /* 0x000fe400000006ff */
[C---:B------:R-:W-:Y:S02]  /*2c40*/  IADD3 R27, PT, PT, R12.reuse, 0x100, RZ ;  /* 0x000001000c1b7810 */ /* 0x040fe40007ffe0ff */
[----:B------:R-:W-:Y:S02]  /*2c50*/  LEA R14, R15, R26, 0x18 ;  /* 0x0000001a0f0e7211 */ /* 0x000fe400078ec0ff */
[----:B------:R-:W-:Y:S02]  /*2c60*/  LEA R13, R12, -R13, 0x2 ;  /* 0x8000000d0c0d7211 */ /* 0x000fe400078e10ff */
[----:B------:R-:W-:-:S03]  /*2c70*/  ISETP.GT.AND P0, PT, R27, R16, PT ;  /* 0x000000101b00720c */ /* 0x000fc60003f04270 */
[----:B------:R-:W-:-:S05]  /*2c80*/  IMAD.IADD R14, R14, 0x1, R13 ;  /* 0x000000010e0e7824 */ /* 0x000fca00078e020d */
[----:B------:R-:W0:Y:S04]  /*2c90*/  LDS R13, [R14] ;  /* 0x000000000e0d7984 */ /* 0x000e280000000800 */
[----:B------:R-:W1:Y:S04]  /*2ca0*/  LDS R15, [R14+0x100] ;  /* 0x000100000e0f7984 */ /* 0x000e680000000800 */
[----:B------:R-:W3:Y:S04]  /*2cb0*/  LDS R21, [R14+0x200] ;  /* 0x000200000e157984 */ /* 0x000ee80000000800 */
[----:B-----5:R-:W4:Y:S01]  /*2cc0*/  LDS R25, [R14+0x300] ;  /* 0x000300000e197984 */ /* 0x020f220000000800 */
[C---:B0-----:R-:W-:Y:S01]  /*2cd0*/  FADD.FTZ R13, -R10.reuse, R13 ;  /* 0x0000000d0a0d7221 */ /* 0x041fe20000010100 */
[----:B-1----:R-:W-:-:S03]  /*2ce0*/  FADD.FTZ R15, -R10, R15 ;  /* 0x0000000f0a0f7221 */ /* 0x002fc60000010100 */
[----:B------:R-:W-:Y:S01]  /*2cf0*/  FMUL.FTZ R13, R13, 1.4426950216293334961 ;  /* 0x3fb8aa3b0d0d7820 */ /* 0x000fe20000410000 */
[----:B---3--:R-:W-:Y:S01]  /*2d00*/  FADD.FTZ R21, -R10, R21 ;  /* 0x000000150a157221 */ /* 0x008fe20000010100 */
[----:B------:R-:W-:-:S04]  /*2d10*/  FMUL.FTZ R15, R15, 1.4426950216293334961 ;  /* 0x3fb8aa3b0f0f7820 */ /* 0x000fc80000410000 */
[----:B------:R-:W0:Y:S01]  /*2d20*/  MUFU.EX2 R13, R13 ;  /* 0x0000000d000d7308 */ /* 0x000e220000000800 */
[----:B----4-:R-:W-:Y:S01]  /*2d30*/  FADD.FTZ R25, -R10, R25 ;  /* 0x000000190a197221 */ /* 0x010fe20000010100 */
[----:B------:R-:W-:Y:S02]  /*2d40*/  FMUL.FTZ R21, R21, 1.4426950216293334961 ;  /* 0x3fb8aa3b15157820 */ /* 0x000fe40000410000 */
[----:B------:R-:W1:Y:S01]  /*2d50*/  MUFU.EX2 R15, R15 ;  /* 0x0000000f000f7308 */ /* 0x000e620000000800 */
[----:B------:R-:W-:-:S03]  /*2d60*/  FMUL.FTZ R25, R25, 1.4426950216293334961 ;  /* 0x3fb8aa3b19197820 */ /* 0x000fc60000410000 */
[----:B------:R-:W3:Y:S04]  /*2d70*/  MUFU.EX2 R21, R21 ;  /* 0x0000001500157308 */ /* 0x000ee80000000800 */
[----:B------:R-:W4:Y:S01]  /*2d80*/  MUFU.EX2 R25, R25 ;  /* 0x0000001900197308 */ /* 0x000f220000000800 */
[----:B0-----:R0:W-:Y:S01]  /*2d90*/  STS [R14], R13 ;  /* 0x0000000d0e007388 */ /* 0x0011e20000000800 */
[----:B------:R-:W-:-:S03]  /*2da0*/  FADD.FTZ R11, R11, R13 ;  /* 0x0000000d0b0b7221 */ /* 0x000fc60000010000 */
[----:B-1----:R0:W-:Y:S01]  /*2db0*/  STS [R14+0x100], R15 ;  /* 0x0001000f0e007388 */ /* 0x0021e20000000800 */
        /* <DEDUP_REMOVED lines=8> */
[----:B------:R-:W-:-:S03]  /*2e40*/  PLOP3.LUT P0, PT, PT, PT, PT, 0x80, 0x8 ;  /* 0x000000000008781c */ /* 0x000fc60003f0f070 */
[----:B------:R-:W-:-:S05]  /*2e50*/  IMAD.IADD R12, R16, 0x1, -R13 ;  /* 0x00000001100c7824 */ /* 0x000fca00078e0a0d */
[----:B------:R-:W-:Y:S02]  /*2e60*/  ISETP.GT.AND P1, PT, R12, 0x2ff, PT ;  /* 0x000002ff0c00780c */ /* 0x000fe40003f24270 */
[----:B------:R-:W-:-:S11]  /*2e70*/  IADD3 R12, PT, PT, R14, 0x600, RZ ;  /* 0x000006000e0c7810 */ /* 0x000fd60007ffe0ff */
[----:B------:R-:W-:Y:S05]  /*2e80*/  @!P1 BRA `(.L_x_2122) ;  /* 0x0000000400989947 */ /* 0x000fea0003800000 */
[----:B------:R-:W-:Y:S02]  /*2e90*/  PLOP3.LUT P0, PT, PT, PT, PT, 0x8, 0x80 ;  /* 0x000000000080781c */ /* 0x000fe40003f0e170 */
[----:B------:R-:W-:-:S11]  /*2ea0*/  IADD3 R14, PT, PT, R16, -0x2ff, RZ ;  /* 0xfffffd01100e7810 */ /* 0x000fd60007ffe0ff */
.L_x_2123:
[----:B------:R-:W0:Y:S01]  /*2eb0*/  LDS R15, [R12+-0x200] ;  /* 0xfffe00000c0f7984 */ /* 0x000e220000000800 */
[----:B------:R-:W-:-:S03]  /*2ec0*/  VIADD R13, R13, 0x400 ;  /* 0x000004000d0d7836 */ /* 0x000fc60000000000 */
[----:B------:R-:W1:Y:S02]  /*2ed0*/  LDS R27, [R12+-0x100] ;  /* 0xffff00000c1b7984 */ /* 0x000e640000000800 */
[----:B------:R-:W-:Y:S02]  /*2ee0*/  ISETP.GE.AND P1, PT, R13, R14, PT ;  /* 0x0000000e0d00720c */ /* 0x000fe40003f26270 */
[----:B------:R-:W3:Y:S04]  /*2ef0*/  LDS R33, [R12] ;  /* 0x000000000c217984 */ /* 0x000ee80000000800 */
        /* <DEDUP_REMOVED lines=8> */
[----:B--2---:R-:W0:Y:S01]  /*2f80*/  LDS R29, [R12+0x800] ;  /* 0x000800000c1d7984 */ /* 0x004e220000000800 */
[C---:B-1----:R-:W-:Y:S01]  /*2f90*/  FADD.FTZ R27, -R10.reuse, R27 ;  /* 0x0000001b0a1b7221 */ /* 0x042fe20000010100 */
[----:B------:R-:W-:Y:S02]  /*2fa0*/  FMUL.FTZ R26, R21, 1.4426950216293334961 ;  /* 0x3fb8aa3b151a7820 */ /* 0x000fe40000410000 */
[----:B------:R-:W1:Y:S01]  /*2fb0*/  LDS R25, [R12+0x900] ;  /* 0x000900000c197984 */ /* 0x000e620000000800 */
[C---:B---3--:R-:W-:Y:S01]  /*2fc0*/  FADD.FTZ R33, -R10.reuse, R33 ;  /* 0x000000210a217221 */ /* 0x048fe20000010100 */
[----:B------:R-:W-:Y:S02]  /*2fd0*/  FMUL.FTZ R43, R27, 1.4426950216293334961 ;  /* 0x3fb8aa3b1b2b7820 */ /* 0x000fe40000410000 */
[----:B------:R-:W2:Y:S01]  /*2fe0*/  LDS R15, [R12+0xa00] ;  /* 0x000a00000c0f7984 */ /* 0x000ea20000000800 */
[----:B------:R-:W3:Y:S01]  /*2ff0*/  MUFU.EX2 R26, R26 ;  /* 0x0000001a001a7308 */ /* 0x000ee20000000800 */
[C---:B----4-:R-:W-:Y:S01]  /*3000*/  FADD.FTZ R28, -R10.reuse, R39 ;  /* 0x000000270a1c7221 */ /* 0x050fe20000010100 */
[----:B------:R-:W-:Y:S01]  /*3010*/  FMUL.FTZ R39, R33, 1.4426950216293334961 ;  /* 0x3fb8aa3b21277820 */ /* 0x000fe20000410000 */
[----:B------:R-:W4:Y:S01]  /*3020*/  LDS R21, [R12+0xb00] ;  /* 0x000b00000c157984 */ /* 0x000f220000000800 */
[----:B------:R-:W3:Y:S01]  /*3030*/  MUFU.EX2 R43, R43 ;  /* 0x0000002b002b7308 */ /* 0x000ee20000000800 */
[----:B-----5:R-:W-:Y:S01]  /*3040*/  FADD.FTZ R41, -R10, R41 ;  /* 0x000000290a297221 */ /* 0x020fe20000010100 */
[----:B------:R-:W-:Y:S01]  /*3050*/  FMUL.FTZ R28, R28, 1.4426950216293334961 ;  /* 0x3fb8aa3b1c1c7820 */ /* 0x000fe20000410000 */
[----:B------:R-:W5:Y:S01]  /*3060*/  LDS R27, [R12+0xc00] ;  /* 0x000c00000c1b7984 */ /* 0x000f620000000800 */
[----:B------:R-:W0:Y:S01]  /*3070*/  MUFU.EX2 R39, R39 ;  /* 0x0000002700277308 */ /* 0x000e220000000800 */
[C---:B------:R-:W-:Y:S01]  /*3080*/  FADD.FTZ R30, -R10.reuse, R45 ;  /* 0x0000002d0a1e7221 */ /* 0x040fe20000010100 */
[----:B------:R-:W-:Y:S01]  /*3090*/  FMUL.FTZ R45, R41, 1.4426950216293334961 ;  /* 0x3fb8aa3b292d7820 */ /* 0x000fe20000410000 */
[----:B------:R-:W5:Y:S01]  /*30a0*/  LDS R33, [R12+0xd00] ;  /* 0x000d00000c217984 */ /* 0x000f620000000800 */
[----:B------:R3:W0:Y:S01]  /*30b0*/  MUFU.EX2 R41, R28 ;  /* 0x0000001c00297308 */ /* 0x0006220000000800 */
[----:B------:R-:W-:Y:S01]  /*30c0*/  FADD.FTZ R47, -R10, R47 ;  /* 0x0000002f0a2f7221 */ /* 0x000fe20000010100 */
[----:B------:R-:W-:Y:S01]  /*30d0*/  FMUL.FTZ R30, R30, 1.4426950216293334961 ;  /* 0x3fb8aa3b1e1e7820 */ /* 0x000fe20000410000 */
[----:B---3--:R4:W-:Y:S01]  /*30e0*/  STS [R12+-0x200], R26 ;  /* 0xfffe001a0c007388 */ /* 0x0089e20000000800 */
[----:B------:R-:W3:Y:S01]  /*30f0*/  MUFU.EX2 R45, R45 ;  /* 0x0000002d002d7308 */ /* 0x000ee20000000800 */
[----:B------:R-:W-:Y:S01]  /*3100*/  FADD.FTZ R32, -R10, R37 ;  /* 0x000000250a207221 */ /* 0x000fe20000010100 */
[----:B------:R-:W-:Y:S01]  /*3110*/  FMUL.FTZ R47, R47, 1.4426950216293334961 ;  /* 0x3fb8aa3b2f2f7820 */ /* 0x000fe20000410000 */
[----:B------:R5:W-:Y:S01]  /*3120*/  STS [R12+-0x100], R43 ;  /* 0xffff002b0c007388 */ /* 0x000be20000000800 */
[----:B------:R1:W2:Y:S01]  /*3130*/  MUFU.EX2 R37, R30 ;  /* 0x0000001e00257308 */ /* 0x0002a20000000800 */
[----:B------:R-:W-:Y:S01]  /*3140*/  FADD.FTZ R28, R26, R11 ;  /* 0x0000000b1a1c7221 */ /* 0x000fe20000010000 */
[----:B------:R-:W-:Y:S01]  /*3150*/  FADD.FTZ R34, -R10, R35 ;  /* 0x000000230a227221 */ /* 0x000fe20000010100 */
[----:B------:R-:W-:Y:S01]  /*3160*/  FMUL.FTZ R32, R32, 1.4426950216293334961 ;  /* 0x3fb8aa3b20207820 */ /* 0x000fe20000410000 */
[----:B------:R-:W4:Y:S01]  /*3170*/  MUFU.EX2 R35, R47 ;  /* 0x0000002f00237308 */ /* 0x000f220000000800 */
[----:B------:R-:W-:Y:S01]  /*3180*/  FADD.FTZ R28, R28, R43 ;  /* 0x0000002b1c1c7221 */ /* 0x000fe20000010000 */
[----:B------:R-:W-:Y:S01]  /*3190*/  FADD.FTZ R36, -R10, R31 ;  /* 0x0000001f0a247221 */ /* 0x000fe20000010100 */
[----:B------:R-:W-:Y:S01]  /*31a0*/  FMUL.FTZ R34, R34, 1.4426950216293334961 ;  /* 0x3fb8aa3b22227820 */ /* 0x000fe20000410000 */
[----:B------:R2:W5:Y:S01]  /*31b0*/  MUFU.EX2 R31, R32 ;  /* 0x00000020001f7308 */ /* 0x0005620000000800 */
[----:B0-----:R-:W-:Y:S01]  /*31c0*/  FADD.FTZ R28, R28, R39 ;  /* 0x000000271c1c7221 */ /* 0x001fe20000010000 */
[----:B------:R-:W-:Y:S01]  /*31d0*/  FADD.FTZ R29, -R10, R29 ;  /* 0x0000001d0a1d7221 */ /* 0x000fe20000010100 */
[----:B------:R-:W-:Y:S01]  /*31e0*/  FMUL.FTZ R36, R36, 1.4426950216293334961 ;  /* 0x3fb8aa3b24247820 */ /* 0x000fe20000410000 */
[----:B------:R5:W0:Y:S01]  /*31f0*/  MUFU.EX2 R11, R34 ;  /* 0x00000022000b7308 */ /* 0x000a220000000800 */
[----:B------:R-:W-:Y:S01]  /*3200*/  FADD.FTZ R28, R28, R41 ;  /* 0x000000291c1c7221 */ /* 0x000fe20000010000 */
[----:B------:R-:W-:Y:S01]  /*3210*/  FMUL.FTZ R29, R29, 1.4426950216293334961 ;  /* 0x3fb8aa3b1d1d7820 */ /* 0x000fe20000410000 */
[----:B-1----:R-:W-:Y:S01]  /*3220*/  FADD.FTZ R30, -R10, R25 ;  /* 0x000000190a1e7221 */ /* 0x002fe20000010100 */
[----:B------:R-:W-:Y:S01]  /*3230*/  STS [R12], R39 ;  /* 0x000000270c007388 */ /* 0x000fe20000000800 */
[----:B---3--:R-:W-:Y:S01]  /*3240*/  FADD.FTZ R28, R28, R45 ;  /* 0x0000002d1c1c7221 */ /* 0x008fe20000010000 */
[----:B------:R-:W1:Y:S01]  /*3250*/  MUFU.EX2 R25, R36 ;  /* 0x0000002400197308 */ /* 0x000e620000000800 */
[----:B--2---:R-:W-:Y:S01]  /*3260*/  FADD.FTZ R32, -R10, R15 ;  /* 0x0000000f0a207221 */ /* 0x004fe20000010100 */
[----:B------:R-:W-:Y:S01]  /*3270*/  FMUL.FTZ R30, R30, 1.4426950216293334961 ;  /* 0x3fb8aa3b1e1e7820 */ /* 0x000fe20000410000 */
[----:B------:R-:W-:Y:S01]  /*3280*/  FADD.FTZ R28, R28, R37 ;  /* 0x000000251c1c7221 */ /* 0x000fe20000010000 */
[----:B------:R-:W2:Y:S01]  /*3290*/  MUFU.EX2 R15, R29 ;  /* 0x0000001d000f7308 */ /* 0x000ea20000000800 */
[----:B----4-:R-:W-:Y:S01]  /*32a0*/  FADD.FTZ R26, -R10, R21 ;  /* 0x000000150a1a7221 */ /* 0x010fe20000010100 */
[----:B------:R-:W-:Y:S01]  /*32b0*/  FMUL.FTZ R32, R32, 1.4426950216293334961 ;  /* 0x3fb8aa3b20207820 */ /* 0x000fe20000410000 */
[----:B------:R-:W-:Y:S01]  /*32c0*/  FADD.FTZ R28, R28, R35 ;  /* 0x000000231c1c7221 */ /* 0x000fe20000010000 */
[----:B------:R3:W4:Y:S01]  /*32d0*/  MUFU.EX2 R21, R30 ;  /* 0x0000001e00157308 */ /* 0x0007220000000800 */
[----:B-----5:R-:W-:Y:S01]  /*32e0*/  FADD.FTZ R34, -R10, R27 ;  /* 0x0000001b0a227221 */ /* 0x020fe20000010100 */
[----:B------:R-:W-:Y:S01]  /*32f0*/  FMUL.FTZ R26, R26, 1.4426950216293334961 ;  /* 0x3fb8aa3b1a1a7820 */ /* 0x000fe20000410000 */
[----:B------:R-:W-:Y:S01]  /*3300*/  FADD.FTZ R28, R28, R31 ;  /* 0x0000001f1c1c7221 */ /* 0x000fe20000010000 */
[----:B------:R-:W5:Y:S01]  /*3310*/  MUFU.EX2 R27, R32 ;  /* 0x00000020001b7308 */ /* 0x000f620000000800 */
[----:B------:R-:W-:Y:S01]  /*3320*/  FADD.FTZ R33, -R10, R33 ;  /* 0x000000210a217221 */ /* 0x000fe20000010100 */
[----:B------:R-:W-:Y:S01]  /*3330*/  FMUL.FTZ R34, R34, 1.4426950216293334961 ;  /* 0x3fb8aa3b22227820 */ /* 0x000fe20000410000 */
[----:B0-----:R-:W-:Y:S01]  /*3340*/  FADD.FTZ R28, R28, R11 ;  /* 0x0000000b1c1c7221 */ /* 0x001fe20000010000 */
[----:B------:R-:W0:Y:S01]  /*3350*/  MUFU.EX2 R29, R26 ;  /* 0x0000001a001d7308 */ /* 0x000e220000000800 */
[----:B---3--:R-:W-:Y:S01]  /*3360*/  FMUL.FTZ R30, R33, 1.4426950216293334961 ;  /* 0x3fb8aa3b211e7820 */ /* 0x008fe20000410000 */
[----:B------:R-:W-:Y:S01]  /*3370*/  STS [R12+0x100], R41 ;  /* 0x000100290c007388 */ /* 0x000fe20000000800 */
[----:B-1----:R-:W-:Y:S01]  /*3380*/  FADD.FTZ R28, R28, R25 ;  /* 0x000000191c1c7221 */ /* 0x002fe20000010000 */
[----:B------:R-:W1:Y:S02]  /*3390*/  MUFU.EX2 R33, R34 ;  /* 0x0000002200217308 */ /* 0x000e640000000800 */
[----:B------:R-:W-:Y:S01]  /*33a0*/  STS [R12+0x200], R45 ;  /* 0x0002002d0c007388 */ /* 0x000fe20000000800 */
[----:B--2---:R-:W-:Y:S01]  /*33b0*/  FADD.FTZ R28, R28, R15 ;  /* 0x0000000f1c1c7221 */ /* 0x004fe20000010000 */
[----:B------:R-:W2:Y:S02]  /*33c0*/  MUFU.EX2 R43, R30 ;  /* 0x0000001e002b7308 */ /* 0x000ea40000000800 */
[----:B------:R-:W-:Y:S01]  /*33d0*/  STS [R12+0x300], R37 ;  /* 0x000300250c007388 */ /* 0x000fe20000000800 */
[----:B----4-:R-:W-:-:S03]  /*33e0*/  FADD.FTZ R28, R28, R21 ;  /* 0x000000151c1c7221 */ /* 0x010fc60000010000 */
[----:B------:R-:W-:Y:S01]  /*33f0*/  STS [R12+0x400], R35 ;  /* 0x000400230c007388 */ /* 0x000fe20000000800 */
[----:B-----5:R-:W-:-:S03]  /*3400*/  FADD.FTZ R28, R28, R27 ;  /* 0x0000001b1c1c7221 */ /* 0x020fc60000010000 */
[----:B------:R-:W-:Y:S01]  /*3410*/  STS [R12+0x500], R31 ;  /* 0x0005001f0c007388 */ /* 0x000fe20000000800 */
[----:B0-----:R-:W-:-:S03]  /*3420*/  FADD.FTZ R28, R28, R29 ;  /* 0x0000001d1c1c7221 */ /* 0x001fc60000010000 */
[----:B------:R2:W-:Y:S01]  /*3430*/  STS [R12+0x600], R11 ;  /* 0x0006000b0c007388 */ /* 0x0005e20000000800 */
[----:B-1----:R-:W-:-:S03]  /*3440*/  FADD.FTZ R28, R28, R33 ;  /* 0x000000211c1c7221 */ /* 0x002fc60000010000 */
[----:B------:R-:W-:Y:S04]  /*3450*/  STS [R12+0x700], R25 ;  /* 0x000700190c007388 */ /* 0x000fe80000000800 */
[----:B------:R-:W-:Y:S01]  /*3460*/  STS [R12+0x800], R15 ;  /* 0x0008000f0c007388 */ /* 0x000fe20000000800 */
[----:B--2---:R-:W-:-:S03]  /*3470*/  FADD.FTZ R11, R28, R43 ;  /* 0x0000002b1c0b7221 */ /* 0x004fc60000010000 */
[----:B------:R-:W-:Y:S04]  /*3480*/  STS [R12+0x900], R21 ;  /* 0x000900150c007388 */ /* 0x000fe80000000800 */
[----:B------:R-:W-:Y:S04]  /*3490*/  STS [R12+0xa00], R27 ;  /* 0x000a001b0c007388 */ /* 0x000fe80000000800 */
[----:B------:R-:W-:Y:S04]  /*34a0*/  STS [R12+0xb00], R29 ;  /* 0x000b001d0c007388 */ /* 0x000fe80000000800 */
[----:B------:R-:W-:Y:S04]  /*34b0*/  STS [R12+0xc00], R33 ;  /* 0x000c00210c007388 */ /* 0x000fe80000000800 */
[----:B------:R0:W-:Y:S02]  /*34c0*/  STS [R12+0xd00], R43 ;  /* 0x000d002b0c007388 */ /* 0x0001e40000000800 */
[----:B0-----:R-:W-:Y:S01]  /*34d0*/  IADD3 R12, PT, PT, R12, 0x1000, RZ ;  /* 0x000010000c0c7810 */ /* 0x001fe20007ffe0ff */
[----:B------:R-:W-:Y:S06]  /*34e0*/  @!P1 BRA `(.L_x_2123) ;  /* 0xfffffff800709947 */ /* 0x000fec000383ffff */
.L_x_2122:
[----:B------:R-:W-:Y:S05]  /*34f0*/  BSYNC.RECONVERGENT B1 ;  /* 0x0000000000017941 */ /* 0x000fea0003800200 */
.L_x_2121:
[----:B------:R-:W-:Y:S01]  /*3500*/  IADD3 R14, PT, PT, -R13, R16, RZ ;  /* 0x000000100d0e7210 */ /* 0x000fe20007ffe1ff */
        /* <DEDUP_REMOVED lines=8> */
[----:B------:R-:W4:Y:S04]  /*3590*/  LDS R27, [R12+0x100] ;  /* 0x000100000c1b7984 */ /* 0x000f280000000800 */
[----:B--2---:R-:W2:Y:S04]  /*35a0*/  LDS R29, [R12+0x200] ;  /* 0x000200000c1d7984 */ /* 0x004ea80000000800 */
[----:B------:R-:W5:Y:S04]  /*35b0*/  LDS R31, [R12+0x300] ;  /* 0x000300000c1f7984 */ /* 0x000f680000000800 */
[----:B------:R-:W5:Y:S04]  /*35c0*/  LDS R33, [R12+0x400] ;  /* 0x000400000c217984 */ /* 0x000f680000000800 */
[----:B------:R-:W5:Y:S01]  /*35d0*/  LDS R35, [R12+0x500] ;  /* 0x000500000c237984 */ /* 0x000f620000000800 */
[C---:B0-----:R-:W-:Y:S01]  /*35e0*/  FADD.FTZ R15, -R10.reuse, R15 ;  /* 0x0000000f0a0f7221 */ /* 0x041fe20000010100 */
[----:B-1----:R-:W-:-:S03]  /*35f0*/  FADD.FTZ R21, -R10, R21 ;  /* 0x000000150a157221 */ /* 0x002fc60000010100 */
[----:B------:R-:W-:Y:S01]  /*3600*/  FMUL.FTZ R15, R15, 1.4426950216293334961 ;  /* 0x3fb8aa3b0f0f7820 */ /* 0x000fe20000410000 */
[----:B---3--:R-:W-:Y:S01]  /*3610*/  FADD.FTZ R25, -R10, R25 ;  /* 0x000000190a197221 */ /* 0x008fe20000010100 */
[----:B------:R-:W-:-:S04]  /*3620*/  FMUL.FTZ R21, R21, 1.4426950216293334961 ;  /* 0x3fb8aa3b15157820 */ /* 0x000fc80000410000 */
[----:B------:R-:W0:Y:S01]  /*3630*/  MUFU.EX2 R15, R15 ;  /* 0x0000000f000f7308 */ /* 0x000e220000000800 */
[C---:B----4-:R-:W-:Y:S01]  /*3640*/  FADD.FTZ R27, -R10.reuse, R27 ;  /* 0x0000001b0a1b7221 */ /* 0x050fe20000010100 */
[----:B------:R-:W-:Y:S02]  /*3650*/  FMUL.FTZ R25, R25, 1.4426950216293334961 ;  /* 0x3fb8aa3b19197820 */ /* 0x000fe40000410000 */
[----:B------:R-:W1:Y:S01]  /*3660*/  MUFU.EX2 R21, R21 ;  /* 0x0000001500157308 */ /* 0x000e620000000800 */
[C---:B--2---:R-:W-:Y:S01]  /*3670*/  FADD.FTZ R29, -R10.reuse, R29 ;  /* 0x0000001d0a1d7221 */ /* 0x044fe20000010100 */
        /* <DEDUP_REMOVED lines=31> */
.L_x_2125:
[----:B------:R-:W-:Y:S05]  /*3870*/  BSYNC.RECONVERGENT B1 ;  /* 0x0000000000017941 */ /* 0x000fea0003800200 */
.L_x_2124:
[----:B------:R-:W-:-:S13]  /*3880*/  ISETP.GT.AND P1, PT, R13, R16, PT ;  /* 0x000000100d00720c */ /* 0x000fda0003f24270 */
[----:B------:R-:W-:Y:S05]  /*3890*/  @!P0 BRA P1, `(.L_x_2116) ;  /* 0x0000000400dc8947 */ /* 0x000fea0000800000 */
[----:B------:R-:W0:Y:S04]  /*38a0*/  LDS R13, [R12+-0x200] ;  /* 0xfffe00000c0d7984 */ /* 0x000e280000000800 */
[----:B------:R-:W1:Y:S04]  /*38b0*/  LDS R15, [R12+-0x100] ;  /* 0xffff00000c0f7984 */ /* 0x000e680000000800 */
[----:B------:R-:W3:Y:S04]  /*38c0*/  LDS R21, [R12] ;  /* 0x000000000c157984 */ /* 0x000ee80000000800 */
[----:B------:R-:W4:Y:S01]  /*38d0*/  LDS R25, [R12+0x100] ;  /* 0x000100000c197984 */ /* 0x000f220000000800 */
        /* <DEDUP_REMOVED lines=21> */
.L_x_2117:
        /* <DEDUP_REMOVED lines=10> */
[----:B------:R-:W-:Y:S01]  /*3ad0*/  IADD3 R26, PT, PT, R26, 0x90, RZ ;  /* 0x000000901a1a7810 */ /* 0x000fe20007ffe0ff */
[--C-:B------:R-:W-:Y:S01]  /*3ae0*/  IMAD.MOV.U32 R14, RZ, RZ, R5.reuse ;  /* 0x000000ffff0e7224 */ /* 0x100fe200078e0005 */
[----:B------:R-:W-:Y:S02]  /*3af0*/  LEA.HI R11, R21, 0x1, RZ, 0x1a ;  /* 0x00000001150b7811 */ /* 0x000fe400078fd0ff */
[----:B------:R-:W-:Y:S02]  /*3b00*/  IADD3 R27, P0, P2, R23, R12, R5 ;  /* 0x0000000c171b7210 */ /* 0x000fe40007a1e005 */
[----:B------:R-:W-:Y:S02]  /*3b10*/  LEA R15, R15, R26, 0x18 ;  /* 0x0000001a0f0f7211 */ /* 0x000fe400078ec0ff */
[----:B------:R-:W-:Y:S02]  /*3b20*/  LOP3.LUT R12, R11, 0x3, RZ, 0xc0, !PT ;  /* 0x000000030b0c7812 */ /* 0x000fe400078ec0ff */
[----:B------:R-:W-:-:S02]  /*3b30*/  IADD3.X R13, PT, PT, R4, R13, RZ, P0, P2 ;  /* 0x0000000d040d7210 */ /* 0x000fc400007e44ff */
[----:B------:R-:W-:Y:S02]  /*3b40*/  MOV R11, RZ ;  /* 0x000000ff000b7202 */ /* 0x000fe40000000f00 */
[----:B------:R-:W-:Y:S02]  /*3b50*/  LEA R15, R0, R15, 0x2 ;  /* 0x0000000f000f7211 */ /* 0x000fe400078e10ff */
[----:B------:R-:W-:-:S07]  /*3b60*/  IADD3 R21, PT, PT, -R12, RZ, RZ ;  /* 0x000000ff0c157210 */ /* 0x000fce0007ffe1ff */
.L_x_2128:
[----:B------:R-:W-:-:S06]  /*3b70*/  IMAD.MOV.U32 R12, RZ, RZ, R27 ;  /* 0x000000ffff0c7224 */ /* 0x000fcc00078e001b */
[----:B------:R1:W3:Y:S01]  /*3b80*/  LDG.E.U8 R12, desc[UR36][R12.64] ;  /* 0x000000240c0c7981 */ /* 0x0002e2000c1e1100 */
[----:B------:R-:W-:Y:S01]  /*3b90*/  MOV R26, RZ ;  /* 0x000000ff001a7202 */ /* 0x000fe20000000f00 */
[----:B------:R-:W-:Y:S01]  /*3ba0*/  VIADD R14, R14, 0x40 ;  /* 0x000000400e0e7836 */ /* 0x000fe20000000000 */
[----:B------:R-:W-:Y:S02]  /*3bb0*/  IADD3 R21, PT, PT, R21, 0x1, RZ ;  /* 0x0000000115157810 */ /* 0x000fe40007ffe0ff */
[----:B------:R-:W-:-:S04]  /*3bc0*/  IADD3 R27, P2, PT, R27, 0x40, RZ ;  /* 0x000000401b1b7810 */ /* 0x000fc80007f5e0ff */
[----:B-1----:R-:W-:Y:S02]  /*3bd0*/  IADD3.X R13, PT, PT, RZ, R13, RZ, P2, !PT ;  /* 0x0000000dff0d7210 */ /* 0x002fe400017fe4ff */
[----:B---3--:R-:W-:-:S13]  /*3be0*/  ISETP.NE.AND P0, PT, R12, RZ, PT ;  /* 0x000000ff0c00720c */ /* 0x008fda0003f05270 */
[----:B-----5:R-:W0:Y:S02]  /*3bf0*/  @!P0 LDS R25, [R15] ;  /* 0x000000000f198984 */ /* 0x020e240000000800 */
        /* <DEDUP_REMOVED lines=8> */
.L_x_2127:
[----:B------:R-:W-:Y:S05]  /*3c80*/  BSYNC.RECONVERGENT B1 ;  /* 0x0000000000017941 */ /* 0x000fea0003800200 */
.L_x_2126:
[----:B------:R-:W-:Y:S05]  /*3c90*/  @!P1 BRA `(.L_x_2116) ;  /* 0x0000000000dc9947 */ /* 0x000fea0003800000 */
[----:B------:R-:W1:Y:S01]  /*3ca0*/  S2R R26, SR_CgaCtaId ;  /* 0x00000000001a7919 */ /* 0x000e620000008800 */
[----:B------:R-:W3:Y:S01]  /*3cb0*/  LDCU.64 UR4, c[0x0][0x420] ;  /* 0x00008400ff0477ac */ /* 0x000ee20008000a00 */
[----:B------:R-:W-:Y:S01]  /*3cc0*/  MOV R12, 0x400 ;  /* 0x00000400000c7802 */ /* 0x000fe20000000f00 */
[----:B------:R-:W-:-:S03]  /*3cd0*/  IMAD.SHL.U32 R13, R3, 0x4, RZ ;  /* 0x00000004030d7824 */ /* 0x000fc600078e00ff */
[----:B------:R-:W-:Y:S02]  /*3ce0*/  IADD3 R15, PT, PT, R12, 0x90, RZ ;  /* 0x000000900c0f7810 */ /* 0x000fe40007ffe0ff */
[----:B------:R-:W-:Y:S02]  /*3cf0*/  LEA R12, R14, -R13, 0x2 ;  /* 0x8000000d0e0c7211 */ /* 0x000fe400078e10ff */
[----:B---3--:R-:W-:-:S04]  /*3d00*/  IADD3 R21, P0, P1, R23, UR4, R14 ;  /* 0x0000000417157c10 */ /* 0x008fc8000f91e00e */
[----:B------:R-:W-:Y:S02]  /*3d10*/  IADD3 R21, P2, PT, R21, 0x80, RZ ;  /* 0x0000008015157810 */ /* 0x000fe40007f5e0ff */
[----:B------:R-:W-:-:S05]  /*3d20*/  IADD3.X R13, PT, PT, R4, UR5, RZ, P0, P1 ;  /* 0x00000005040d7c10 */ /* 0x000fca00087e24ff */
[----:B------:R-:W-:Y:S01]  /*3d30*/  IMAD.X R13, RZ, RZ, R13, P2 ;  /* 0x000000ffff0d7224 */ /* 0x000fe200010e060d */
[----:B-1----:R-:W-:-:S04]  /*3d40*/  LEA R15, R26, R15, 0x18 ;  /* 0x0000000f1a0f7211 */ /* 0x002fc800078ec0ff */
[----:B------:R-:W-:-:S07]  /*3d50*/  IADD3 R15, PT, PT, R12, 0x200, R15 ;  /* 0x000002000c0f7810 */ /* 0x000fce0007ffe00f */
.L_x_2129:
[----:B------:R-:W-:-:S05]  /*3d60*/  MOV R12, R21 ;  /* 0x00000015000c7202 */ /* 0x000fca0000000f00 */
[----:B------:R-:W3:Y:S04]  /*3d70*/  LDG.E.U8 R27, desc[UR36][R12.64+-0x80] ;  /* 0xffff80240c1b7981 */ /* 0x000ee8000c1e1100 */
[----:B------:R-:W4:Y:S04]  /*3d80*/  LDG.E.U8 R21, desc[UR36][R12.64+-0x40] ;  /* 0xffffc0240c157981 */ /* 0x000f28000c1e1100 */
[----:B-----5:R-:W2:Y:S04]  /*3d90*/  LDG.E.U8 R25, desc[UR36][R12.64] ;  /* 0x000000240c197981 */ /* 0x020ea8000c1e1100 */
[----:B------:R-:W2:Y:S01]  /*3da0*/  LDG.E.U8 R26, desc[UR36][R12.64+0x40] ;  /* 0x000040240c1a7981 */ /* 0x000ea2000c1e1100 */
[----:B------:R-:W-:Y:S01]  /*3db0*/  IMAD.MOV.U32 R28, RZ, RZ, RZ ;  /* 0x000000ffff1c7224 */ /* 0x000fe200078e00ff */
[----:B------:R-:W-:Y:S01]  /*3dc0*/  MOV R30, RZ ;  /* 0x000000ff001e7202 */ /* 0x000fe20000000f00 */
[----:B------:R-:W-:-:S02]  /*3dd0*/  HFMA2 R32, -RZ, RZ, 0, 0 ;  /* 0x00000000ff207431 */ /* 0x000fc400000001ff */
[----:B------:R-:W-:Y:S01]  /*3de0*/  VIADD R14, R14, 0x100 ;  /* 0x000001000e0e7836 */ /* 0x000fe20000000000 */
[----:B---3--:R-:W-:Y:S02]  /*3df0*/  ISETP.NE.AND P0, PT, R27, RZ, PT ;  /* 0x000000ff1b00720c */ /* 0x008fe40003f05270 */
[----:B----4-:R-:W-:Y:S02]  /*3e00*/  ISETP.NE.AND P1, PT, R21, RZ, PT ;  /* 0x000000ff1500720c */ /* 0x010fe40003f25270 */
[----:B--2---:R-:W-:Y:S02]  /*3e10*/  ISETP.NE.AND P2, PT, R25, RZ, PT ;  /* 0x000000ff1900720c */ /* 0x004fe40003f45270 */
[----:B------:R-:W-:-:S07]  /*3e20*/  ISETP.NE.AND P3, PT, R26, RZ, PT ;  /* 0x000000ff1a00720c */ /* 0x000fce0003f65270 */
        /* <DEDUP_REMOVED lines=30> */
.L_x_2116:
[----:B------:R-:W-:Y:S05]  /*4010*/  BSYNC.RECONVERGENT B0 ;  /* 0x0000000000007941 */ /* 0x000fea0003800200 */
.L_x_2115:
[----:B0-----:R-:W0:Y:S01]  /*4020*/  SHFL.BFLY PT, R10, R11, 0x10, 0x1f ;  /* 0x0e001f000b0a7f89 */ /* 0x001e2200000e0000 */
[C---:B------:R-:W-:Y:S01]  /*4030*/  ISETP.NE.AND P0, PT, R8.reuse, RZ, PT ;  /* 0x000000ff0800720c */ /* 0x040fe20003f05270 */
[----:B------:R-:W1:Y:S01]  /*4040*/  LDCU UR4, c[0x0][0x40c] ;  /* 0x00008180ff0477ac */ /* 0x000e620008000800 */
[----:B------:R-:W-:Y:S01]  /*4050*/  ISETP.GT.U32.AND P1, PT, R8, 0x1, PT ;  /* 0x000000010800780c */ /* 0x000fe20003f24070 */
[----:B------:R-:W1:Y:S01]  /*4060*/  LDCU UR5, c[0x0][0x3f4] ;  /* 0x00007e80ff0577ac */ /* 0x000e620008000800 */
[----:B------:R-:W3:Y:S01]  /*4070*/  LDCU.U8 UR6, c[0x0][0x48c] ;  /* 0x00009180ff0677ac */ /* 0x000ee20008000000 */
[----:B0-----:R-:W-:Y:S01]  /*4080*/  FADD.FTZ R10, R10, R11 ;  /* 0x0000000b0a0a7221 */ /* 0x001fe20000010000 */
[----:B-1----:R-:W-:-:S04]  /*4090*/  UISETP.LT.AND UP0, UPT, UR5, UR4, UPT ;  /* 0x000000040500728c */ /* 0x002fc8000bf01270 */
[----:B------:R-:W0:Y:S01]  /*40a0*/  SHFL.BFLY PT, R13, R10, 0x8, 0x1f ;  /* 0x0d001f000a0d7f89 */ /* 0x000e2200000e0000 */
        /* <DEDUP_REMOVED lines=15> */
[----:B---3--:R-:W-:-:S05]  /*41a0*/  ISETP.NE.AND P0, PT, RZ, UR6, PT ;  /* 0x00000006ff007c0c */ /* 0x008fca000bf05270 */
[----:B------:R-:W0:Y:S01]  /*41b0*/  @!P1 LDS R11, [R9+0x8] ;  /* 0x00000800090b9984 */ /* 0x000e220000000800 */
[----:B------:R-:W-:-:S03]  /*41c0*/  ISETP.GT.AND P1, PT, R5, R16, PT ;  /* 0x000000100500720c */ /* 0x000fc60003f24270 */
[----:B0-----:R-:W0:Y:S02]  /*41d0*/  SHFL.BFLY PT, R8, R11, 0x1, 0x1f ;  /* 0x0c201f000b087f89 */ /* 0x001e2400000e0000 */
[----:B0-----:R-:W-:-:S06]  /*41e0*/  FADD.FTZ R8, R8, R11 ;  /* 0x0000000b08087221 */ /* 0x001fcc0000010000 */
[----:B------:R-:W0:Y:S02]  /*41f0*/  SHFL.IDX PT, R8, R8, RZ, 0x1f ;  /* 0x00001fff08087589 */ /* 0x000e2400000e0000 */
[----:B0-----:R-:W-:Y:S01]  /*4200*/  FADD.FTZ R6, R8, 9.9999999747524270788e-07 ;  /* 0x358637bd08067421 */ /* 0x001fe20000010000 */
[----:B------:R-:W-:-:S05]  /*4210*/  CS2R R8, SRZ ;  /* 0x0000000000087805 */ /* 0x000fca000001ff00 */
[----:B------:R-:W0:Y:S01]  /*4220*/  MUFU.RCP R6, R6 ;  /* 0x0000000600067308 */ /* 0x000e220000001000 */
[----:B------:R-:W-:Y:S05]  /*4230*/  @!P0 BRA `(.L_x_2130) ;  /* 0x0000000000188947 */ /* 0x000fea0003800000 */
[----:B------:R-:W1:Y:S08]  /*4240*/  LDC R9, c[0x0][0x488] ;  /* 0x00012200ff097b82 */ /* 0x000e700000000800 */
[----:B------:R-:W1:Y:S08]  /*4250*/  LDC R8, c[0x0][0x40c] ;  /* 0x00010300ff087b82 */ /* 0x000e700000000800 */
[----:B------:R-:W3:Y:S01]  /*4260*/  LDC R11, c[0x0][0x3f4] ;  /* 0x0000fd00ff0b7b82 */ /* 0x000ee20000000800 */
[----:B-1----:R-:W-:-:S04]  /*4270*/  IMAD R8, R22, R9, R8 ;  /* 0x0000000916087224 */ /* 0x002fc800078e0208 */
[----:B---3--:R-:W-:-:S05]  /*4280*/  IMAD R8, R8, R11, RZ ;  /* 0x0000000b08087224 */ /* 0x008fca00078e02ff */
[----:B------:R-:W-:-:S07]  /*4290*/  SHF.R.S32.HI R9, RZ, 0x1f, R8 ;  /* 0x0000001fff097819 */ /* 0x000fce0000011408 */
.L_x_2130:
[----:B------:R-:W-:Y:S04]  /*42a0*/  BSSY.RECONVERGENT B0, `(.L_x_2131) ;  /* 0x0000061000007945 */ /* 0x000fe80003800200 */
[----:B------:R-:W-:Y:S05]  /*42b0*/  @P1 BRA `(.L_x_2132) ;  /* 0x00000004007c1947 */ /* 0x000fea0003800000 */
[----:B------:R-:W-:Y:S01]  /*42c0*/  VIADDMNMX R10, R5, 0x40, R7, !PT ;  /* 0x00000040050a7846 */ /* 0x000fe20007800107 */
[----:B------:R-:W-:Y:S01]  /*42d0*/  BSSY.RECONVERGENT B1, `(.L_x_2133) ;  /* 0x0000028000017945 */ /* 0x000fe20003800200 */
[----:B------:R-:W-:-:S04]  /*42e0*/  LOP3.LUT R7, RZ, R0, RZ, 0x33, !PT ;  /* 0x00000000ff077212 */ /* 0x000fc800078e33ff */
[----:B------:R-:W-:-:S04]  /*42f0*/  IADD3 R7, PT, PT, -R3, R10, R7 ;  /* 0x0000000a03077210 */ /* 0x000fc80007ffe107 */
[C---:B------:R-:W-:Y:S02]  /*4300*/  LOP3.LUT R10, R7.reuse, 0xc0, RZ, 0xc0, !PT ;  /* 0x000000c0070a7812 */ /* 0x040fe400078ec0ff */
[----:B------:R-:W-:Y:S02]  /*4310*/  ISETP.GE.U32.AND P2, PT, R7, 0xc0, PT ;  /* 0x000000c00700780c */ /* 0x000fe40003f46070 */
[----:B------:R-:W-:-:S13]  /*4320*/  ISETP.NE.AND P1, PT, R10, 0xc0, PT ;  /* 0x000000c00a00780c */ /* 0x000fda0003f25270 */
[----:B------:R-:W-:Y:S05]  /*4330*/  @!P1 BRA `(.L_x_2134) ;  /* 0x0000000000849947 */ /* 0x000fea0003800000 */
[----:B------:R-:W1:Y:S01]  /*4340*/  S2R R12, SR_CgaCtaId ;  /* 0x00000000000c7919 */ /* 0x000e620000008800 */
[----:B------:R-:W3:Y:S01]  /*4350*/  LDCU.64 UR8, c[0x0][0x480] ;  /* 0x00009000ff0877ac */ /* 0x000ee20008000a00 */
[----:B------:R-:W-:Y:S02]  /*4360*/  MOV R10, 0x400 ;  /* 0x00000400000a7802 */ /* 0x000fe40000000f00 */
[----:B------:R-:W-:Y:S02]  /*4370*/  LEA.HI R7, R7, 0x1, RZ, 0x1a ;  /* 0x0000000107077811 */ /* 0x000fe400078fd0ff */
[----:B------:R-:W-:Y:S01]  /*4380*/  IADD3 R15, P1, PT, R5, R8, RZ ;  /* 0x00000008050f7210 */ /* 0x000fe20007f3e0ff */
[----:B------:R-:W-:Y:S01]  /*4390*/  VIADD R11, R10, 0x90 ;  /* 0x000000900a0b7836 */ /* 0x000fe20000000000 */
[C---:B------:R-:W-:Y:S02]  /*43a0*/  SHF.L.U32 R10, R7.reuse, 0x6, RZ ;  /* 0x00000006070a7819 */ /* 0x040fe400000006ff */
[----:B------:R-:W-:-:S02]  /*43b0*/  LOP3.LUT R7, R7, 0x3, RZ, 0xc0, !PT ;  /* 0x0000000307077812 */ /* 0x000fc400078ec0ff */
[----:B------:R-:W-:Y:S02]  /*43c0*/  LOP3.LUT R10, R10, 0xc0, RZ, 0xc0, !PT ;  /* 0x000000c00a0a7812 */ /* 0x000fe400078ec0ff */
[----:B------:R-:W-:Y:S02]  /*43d0*/  SHF.L.U32 R26, R0, 0x1, RZ ;  /* 0x00000001001a7819 */ /* 0x000fe400000006ff */
[----:B------:R-:W-:Y:S01]  /*43e0*/  IADD3 R13, PT, PT, -R7, RZ, RZ ;  /* 0x000000ff070d7210 */ /* 0x000fe20007ffe1ff */
[----:B------:R-:W-:Y:S01]  /*43f0*/  IMAD.IADD R5, R5, 0x1, R10 ;  /* 0x0000000105057824 */ /* 0x000fe200078e020a */
[----:B-1----:R-:W-:Y:S02]  /*4400*/  LEA R11, R12, R11, 0x18 ;  /* 0x0000000b0c0b7211 */ /* 0x002fe400078ec0ff */
[----:B------:R-:W-:Y:S02]  /*4410*/  IADD3.X R12, PT, PT, RZ, R9, RZ, P1, !PT ;  /* 0x00000009ff0c7210 */ /* 0x000fe40000ffe4ff */
[----:B---3--:R-:W-:-:S02]  /*4420*/  LEA R14, P1, R15, UR8, 0x2 ;  /* 0x000000080f0e7c11 */ /* 0x008fc4000f8210ff */
[----:B------:R-:W-:Y:S02]  /*4430*/  IADD3 R7, PT, PT, R11, UR5, R26 ;  /* 0x000000050b077c10 */ /* 0x000fe4000fffe01a */
[----:B------:R-:W-:Y:S02]  /*4440*/  LEA.HI.X R15, R15, UR9, R12, 0x2, P1 ;  /* 0x000000090f0f7c11 */ /* 0x000fe400088f140c */
[----:B------:R-:W-:-:S07]  /*4450*/  LEA R12, R0, R11, 0x2 ;  /* 0x0000000b000c7211 */ /* 0x000fce00078e10ff */
.L_x_2135:
[----:B-1----:R1:W0:Y:S01]  /*4460*/  LDS R11, [R12] ;  /* 0x000000000c0b7984 */ /* 0x0022220000000800 */
[----:B------:R-:W-:-:S04]  /*4470*/  IADD3 R13, PT, PT, R13, 0x1, RZ ;  /* 0x000000010d0d7810 */ /* 0x000fc80007ffe0ff */
[----:B------:R-:W-:Y:S02]  /*4480*/  ISETP.NE.AND P3, PT, R13, RZ, PT ;  /* 0x000000ff0d00720c */ /* 0x000fe40003f65270 */
[----:B-1----:R-:W-:Y:S01]  /*4490*/  IADD3 R12, PT, PT, R12, 0x100, RZ ;  /* 0x000001000c0c7810 */ /* 0x002fe20007ffe0ff */
[----:B0-----:R-:W-:Y:S01]  /*44a0*/  FMUL.FTZ R21, R11, R6 ;  /* 0x000000060b157220 */ /* 0x001fe20000410000 */
[----:B------:R-:W-:-:S04]  /*44b0*/  @P0 IMAD.MOV.U32 R11, RZ, RZ, R15 ;  /* 0x000000ffff0b0224 */ /* 0x000fc800078e000f */
[----:B------:R-:W-:-:S04]  /*44c0*/  F2FP.F16.F32.PACK_AB R10, RZ, R21 ;  /* 0x00000015ff0a723e */ /* 0x000fc800000000ff */
[----:B-----5:R-:W-:Y:S02]  /*44d0*/  PRMT R25, R10, 0x7610, R25 ;  /* 0x000076100a197816 */ /* 0x020fe40000000019 */
[----:B------:R-:W-:Y:S02]  /*44e0*/  @P0 MOV R10, R14 ;  /* 0x0000000e000a0202 */ /* 0x000fe40000000f00 */
[----:B------:R-:W-:Y:S01]  /*44f0*/  IADD3 R14, P1, PT, R14, 0x100, RZ ;  /* 0x000001000e0e7810 */ /* 0x000fe20007f3e0ff */
[----:B------:R0:W-:Y:S03]  /*4500*/  STS.U16 [R7], R25 ;  /* 0x0000001907007388 */ /* 0x0001e60000000400 */
[----:B------:R-:W-:Y:S01]  /*4510*/  IADD3.X R15, PT, PT, RZ, R15, RZ, P1, !PT ;  /* 0x0000000fff0f7210 */ /* 0x000fe20000ffe4ff */
[----:B------:R1:W-:Y:S01]  /*4520*/  @P0 STG.E desc[UR36][R10.64], R21 ;  /* 0x000000150a000986 */ /* 0x0003e2000c101924 */
[----:B0-----:R-:W-:Y:S01]  /*4530*/  VIADD R7, R7, 0x80 ;  /* 0x0000008007077836 */ /* 0x001fe20000000000 */
[----:B------:R-:W-:Y:S06]  /*4540*/  @P3 BRA `(.L_x_2135) ;  /* 0xfffffffc00c43947 */ /* 0x000fec000383ffff */
.L_x_2134:
[----:B------:R-:W-:Y:S05]  /*4550*/  BSYNC.RECONVERGENT B1 ;  /* 0x0000000000017941 */ /* 0x000fea0003800200 */
.L_x_2133:
[----:B------:R-:W-:Y:S05]  /*4560*/  @!P2 BRA `(.L_x_2132) ;  /* 0x0000000000d0a947 */ /* 0x000fea0003800000 */
[----:B-1----:R-:W1:Y:S01]  /*4570*/  S2R R10, SR_CgaCtaId ;  /* 0x00000000000a7919 */ /* 0x002e620000008800 */
[----:B------:R-:W3:Y:S01]  /*4580*/  LDCU.64 UR8, c[0x0][0x480] ;  /* 0x00009000ff0877ac */ /* 0x000ee20008000a00 */
[----:B------:R-:W-:Y:S02]  /*4590*/  MOV R7, 0x400 ;  /* 0x0000040000077802 */ /* 0x000fe40000000f00 */
[----:B------:R-:W-:Y:S01]  /*45a0*/  IADD3 R11, P0, PT, R5, R8, RZ ;  /* 0x00000008050b7210 */ /* 0x000fe20007f1e0ff */
[----:B------:R-:W-:Y:S01]  /*45b0*/  UISETP.NE.AND UP0, UPT, UR6, URZ, UPT ;  /* 0x000000ff0600728c */ /* 0x000fe2000bf05270 */
[----:B------:R-:W-:Y:S02]  /*45c0*/  IADD3 R7, PT, PT, R7, 0x90, RZ ;  /* 0x0000009007077810 */ /* 0x000fe40007ffe0ff */
[----:B------:R-:W-:Y:S02]  /*45d0*/  IADD3.X R14, PT, PT, RZ, R9, RZ, P0, !PT ;  /* 0x00000009ff0e7210 */ /* 0x000fe400007fe4ff */
[----:B------:R-:W-:-:S02]  /*45e0*/  LEA R8, R5, UR5, 0x1 ;  /* 0x0000000505087c11 */ /* 0x000fc4000f8e08ff */
[----:B------:R-:W-:Y:S02]  /*45f0*/  ISETP.NE.AND P1, PT, RZ, UR6, PT ;  /* 0x00000006ff007c0c */ /* 0x000fe4000bf25270 */
[----:B------:R-:W-:Y:S01]  /*4600*/  PLOP3.LUT P0, PT, PT, PT, UP0, 0x80, 0x8 ;  /* 0x000000000008781c */ /* 0x000fe20003f0f008 */
[----:B------:R-:W-:Y:S01]  /*4610*/  IMAD R8, R3, -0x2, R8 ;  /* 0xfffffffe03087824 */ /* 0x000fe200078e0208 */
[----:B---3--:R-:W-:-:S04]  /*4620*/  LEA R12, P3, R11, UR8, 0x2 ;  /* 0x000000080b0c7c11 */ /* 0x008fc8000f8610ff */
[----:B------:R-:W-:Y:S02]  /*4630*/  IADD3 R12, P2, PT, R12, 0x200, RZ ;  /* 0x000002000c0c7810 */ /* 0x000fe40007f5e0ff */
[----:B------:R-:W-:-:S04]  /*4640*/  LEA.HI.X R14, R11, UR9, R14, 0x2, P3 ;  /* 0x000000090b0e7c11 */ /* 0x000fc800098f140e */
[----:B------:R-:W-:Y:S02]  /*4650*/  IADD3.X R13, PT, PT, RZ, R14, RZ, P2, !PT ;  /* 0x0000000eff0d7210 */ /* 0x000fe400017fe4ff */
[----:B-1----:R-:W-:Y:S02]  /*4660*/  LEA R9, R10, R7, 0x18 ;  /* 0x000000070a097211 */ /* 0x002fe400078ec0ff */
[----:B------:R-:W-:-:S05]  /*4670*/  SHF.L.U32 R10, R3, 0x2, RZ ;  /* 0x00000002030a7819 */ /* 0x000fca00000006ff */
[----:B------:R-:W-:Y:S01]  /*4680*/  IMAD R7, R5, 0x4, -R10 ;  /* 0x0000000405077824 */ /* 0x000fe200078e0a0a */
[----:B------:R-:W-:-:S04]  /*4690*/  IADD3 R10, PT, PT, R8, 0x100, R9 ;  /* 0x00000100080a7810 */ /* 0x000fc80007ffe009 */
[----:B------:R-:W-:-:S07]  /*46a0*/  IADD3 R7, PT, PT, R7, 0x200, R9 ;  /* 0x0000020007077810 */ /* 0x000fce0007ffe009 */
.L_x_2136:
[----:B------:R-:W0:Y:S01]  /*46b0*/  LDS R9, [R7+-0x200] ;  /* 0xfffe000007097984 */ /* 0x000e220000000800 */
[----:B------:R-:W-:-:S05]  /*46c0*/  VIADD R5, R5, 0x100 ;  /* 0x0000010005057836 */ /* 0x000fca0000000000 */
[----:B------:R-:W-:Y:S01]  /*46d0*/  ISETP.GT.AND P2, PT, R5, R16, PT ;  /* 0x000000100500720c */ /* 0x000fe20003f44270 */
        /* <DEDUP_REMOVED lines=10> */
[----:B0----5:R-:W-:Y:S01]  /*4780*/  FMUL.FTZ R25, R9, R6 ;  /* 0x0000000609197220 */ /* 0x021fe20000410000 */
[----:B------:R-:W-:-:S04]  /*4790*/  MOV R9, R13 ;  /* 0x0000000d00097202 */ /* 0x000fc80000000f00 */
        /* <DEDUP_REMOVED lines=17> */
.L_x_2132:
[----:B------:R-:W-:Y:S05]  /*48b0*/  BSYNC.RECONVERGENT B0 ;  /* 0x0000000000007941 */ /* 0x000fea0003800200 */
.L_x_2131:
[----:B------:R-:W-:Y:S01]  /*48c0*/  SHF.R.S32.HI R5, RZ, 0x1f, R16 ;  /* 0x0000001fff057819 */ /* 0x000fe20000011410 */
[----:B------:R-:W3:Y:S01]  /*48d0*/  LDCU.64 UR6, c[0x0][0x3b0] ;  /* 0x00007600ff0677ac */ /* 0x000ee20008000a00 */
[----:B-1----:R-:W-:Y:S01]  /*48e0*/  IMAD.SHL.U32 R21, R0, 0x8, RZ ;  /* 0x0000000800157824 */ /* 0x002fe200078e00ff */
[----:B------:R-:W-:Y:S02]  /*48f0*/  CS2R R10, SRZ ;  /* 0x00000000000a7805 */ /* 0x000fe4000001ff00 */
[-C--:B------:R-:W-:Y:S02]  /*4900*/  LEA.HI R5, R5, R16.reuse, RZ, 0x3 ;  /* 0x0000001005057211 */ /* 0x080fe400078f18ff */
[----:B------:R-:W-:Y:S01]  /*4910*/  CS2R R8, SRZ ;  /* 0x0000000000087805 */ /* 0x000fe2000001ff00 */
[----:B------:R-:W1:Y:S01]  /*4920*/  LDCU.64 UR8, c[0x0][0x3c8] ;  /* 0x00007900ff0877ac */ /* 0x000e620008000a00 */
[----:B------:R-:W-:Y:S02]  /*4930*/  LOP3.LUT R21, R21, 0x38, RZ, 0xc0, !PT ;  /* 0x0000003815157812 */ /* 0x000fe400078ec0ff */
[----:B------:R-:W-:Y:S01]  /*4940*/  LOP3.LUT R5, R5, 0xfffffff8, RZ, 0xc0, !PT ;  /* 0xfffffff805057812 */ /* 0x000fe200078ec0ff */
[----:B------:R-:W4:Y:S03]  /*4950*/  LDCU.64 UR10, c[0x0][0x3c8] ;  /* 0x00007900ff0a77ac */ /* 0x000f260008000a00 */
[----:B------:R-:W-:-:S04]  /*4960*/  IADD3 R33, PT, PT, -R5, R16, RZ ;  /* 0x0000001005217210 */ /* 0x000fc80007ffe1ff */
[----:B------:R-:W-:Y:S02]  /*4970*/  ISETP.NE.AND P0, PT, R20, R33, PT ;  /* 0x000000211400720c */ /* 0x000fe40003f05270 */
[----:B---3--:R-:W-:Y:S02]  /*4980*/  ISETP.EQ.U32.AND P1, PT, RZ, UR6, PT ;  /* 0x00000006ff007c0c */ /* 0x008fe4000bf22070 */
[----:B------:R-:W-:-:S04]  /*4990*/  ISETP.GT.U32.OR P0, PT, R21, 0x2f, P0 ;  /* 0x0000002f1500780c */ /* 0x000fc80000704470 */
[----:B------:R-:W-:-:S13]  /*49a0*/  ISETP.EQ.OR.EX P0, PT, RZ, UR7, P0, P1 ;  /* 0x00000007ff007c0c */ /* 0x000fda0008702710 */
[----:B------:R-:W3:Y:S01]  /*49b0*/  @!P0 LDC.64 R12, c[0x0][0x3b0] ;  /* 0x0000ec00ff0c8b82 */ /* 0x000ee20000000a00 */
[----:B------:R-:W-:Y:S01]  /*49c0*/  @!P0 IMAD R5, R17, 0x30, R21 ;  /* 0x0000003011058824 */ /* 0x000fe200078e0215 */
[----:B------:R-:W-:Y:S01]  /*49d0*/  BSSY.RECONVERGENT B0, `(.L_x_2137) ;  /* 0x0000299000007945 */ /* 0x000fe20003800200 */
[----:B------:R-:W-:Y:S02]  /*49e0*/  HFMA2 R37, -RZ, RZ, 0, 0 ;  /* 0x00000000ff257431 */ /* 0x000fe400000001ff */
[----:B---3--:R-:W-:-:S05]  /*49f0*/  @!P0 IMAD.WIDE.U32 R12, R5, 0x2, R12 ;  /* 0x00000002050c8825 */ /* 0x008fca00078e000c */
[----:B------:R3:W5:Y:S01]  /*4a00*/  @!P0 LDG.E.128 R8, desc[UR36][R12.64] ;  /* 0x000000240c088981 */ /* 0x000762000c1e1d00 */
[----:B------:R-:W-:Y:S01]  /*4a10*/  BAR.SYNC.DEFER_BLOCKING 0x0 ;  /* 0x0000000000007b1d */ /* 0x000fe20000010000 */
[----:B------:R-:W-:Y:S01]  /*4a20*/  ISETP.GT.U32.AND P0, PT, R21, 0x2f, PT ;  /* 0x0000002f1500780c */ /* 0x000fe20003f04070 */
[----:B0-----:R-:W-:Y:S01]  /*4a30*/  IMAD R6, R22, 0x30, RZ ;  /* 0x0000003016067824 */ /* 0x001fe200078e02ff */
[----:B------:R-:W-:Y:S02]  /*4a40*/  CS2R R30, SRZ ;  /* 0x00000000001e7805 */ /* 0x000fe4000001ff00 */
[----:B--2---:R-:W-:Y:S02]  /*4a50*/  CS2R R28, SRZ ;  /* 0x00000000001c7805 */ /* 0x004fe4000001ff00 */
[----:B------:R-:W-:Y:S02]  /*4a60*/  CS2R R34, SRZ ;  /* 0x0000000000227805 */ /* 0x000fe4000001ff00 */
[----:B------:R-:W-:-:S05]  /*4a70*/  MOV R32, RZ ;  /* 0x000000ff00207202 */ /* 0x000fca0000000f00 */
[----:B-1-34-:R-:W-:Y:S05]  /*4a80*/  @P0 BRA `(.L_x_2138) ;  /* 0x0000002800340947 */ /* 0x01afea0003800000 */
[----:B------:R-:W0:Y:S01]  /*4a90*/  LDCU UR4, c[0x0][0x3f4] ;  /* 0x00007e80ff0477ac */ /* 0x000e220008000800 */
[----:B------:R-:W1:Y:S01]  /*4aa0*/  S2R R13, SR_CgaCtaId ;  /* 0x00000000000d7919 */ /* 0x000e620000008800 */
[----:B------:R-:W2:Y:S01]  /*4ab0*/  LDC.64 R40, c[0x0][0x3c0] ;  /* 0x0000f000ff287b82 */ /* 0x000ea20000000a00 */
[----:B------:R-:W-:Y:S01]  /*4ac0*/  IADD3 R22, PT, PT, R3, R20, RZ ;  /* 0x0000001403167210 */ /* 0x000fe20007ffe0ff */
[----:B------:R-:W-:Y:S01]  /*4ad0*/  BSSY.RECONVERGENT B1, `(.L_x_2139) ;  /* 0x00000ea000017945 */ /* 0x000fe20003800200 */
[----:B------:R-:W-:Y:S02]  /*4ae0*/  MOV R7, 0x400 ;  /* 0x0000040000077802 */ /* 0x000fe40000000f00 */
[----:B------:R-:W-:Y:S02]  /*4af0*/  MOV R30, RZ ;  /* 0x000000ff001e7202 */ /* 0x000fe40000000f00 */
[----:B------:R-:W-:Y:S01]  /*4b00*/  IADD3 R36, PT, PT, R7, 0x90, RZ ;  /* 0x0000009007247810 */ /* 0x000fe20007ffe0ff */
[----:B0-----:R-:W-:-:S04]  /*4b10*/  IMAD.U32 R5, RZ, RZ, UR4 ;  /* 0x00000004ff057e24 */ /* 0x001fc8000f8e00ff */
[-C--:B------:R-:W-:Y:S01]  /*4b20*/  IMAD R7, R24, R5.reuse, R21 ;  /* 0x0000000518077224 */ /* 0x080fe200078e0215 */
[----:B------:R-:W-:-:S03]  /*4b30*/  VIMNMX R43, PT, PT, R16, R5, PT ;  /* 0x00000005102b7248 */ /* 0x000fc60003fe0100 */
[----:B--2---:R-:W-:Y:S01]  /*4b40*/  IMAD.WIDE R40, R7, 0x2, R40 ;  /* 0x0000000207287825 */ /* 0x004fe200078e0228 */
[----:B------:R-:W-:Y:S02]  /*4b50*/  ISETP.GE.AND P0, PT, R22, R43, PT ;  /* 0x0000002b1600720c */ /* 0x000fe40003f06270 */
[----:B-1----:R-:W-:-:S05]  /*4b60*/  LEA R36, R13, R36, 0x18 ;  /* 0x000000240d247211 */ /* 0x002fca00078ec0ff */
[----:B------:R-:W-:-:S06]  /*4b70*/  VIADD R7, R36, UR5 ;  /* 0x0000000524077c36 */ /* 0x000fcc0008000000 */
[----:B------:R-:W-:Y:S05]  /*4b80*/  @P0 BRA `(.L_x_2140) ;  /* 0x0000000c00780947 */ /* 0x000fea0003800000 */
[----:B------:R-:W-:Y:S01]  /*4b90*/  IADD3 R50, PT, PT, R22, 0x8, RZ ;  /* 0x0000000816327810 */ /* 0x000fe20007ffe0ff */
[----:B------:R-:W0:Y:S01]  /*4ba0*/  LDCU UR4, c[0x0][0x3f8] ;  /* 0x00007f00ff0477ac */ /* 0x000e220008000800 */
[----:B------:R-:W-:Y:S01]  /*4bb0*/  LOP3.LUT R12, RZ, R3, RZ, 0x33, !PT ;  /* 0x00000003ff0c7212 */ /* 0x000fe200078e33ff */
[----:B------:R-:W-:Y:S01]  /*4bc0*/  BSSY.RECONVERGENT B2, `(.L_x_2141) ;  /* 0x000007e000027945 */ /* 0x000fe20003800200 */
[----:B------:R-:W-:Y:S01]  /*4bd0*/  VIMNMX R43, PT, PT, R43, R50, !PT ;  /* 0x000000322b2b7248 */ /* 0x000fe20007fe0100 */
[----:B------:R-:W-:Y:S01]  /*4be0*/  HFMA2 R32, -RZ, RZ, 0, 0 ;  /* 0x00000000ff207431 */ /* 0x000fe200000001ff */
[----:B------:R-:W-:Y:S02]  /*4bf0*/  MOV R38, R22 ;  /* 0x0000001600267202 */ /* 0x000fe40000000f00 */
[----:B------:R-:W-:Y:S02]  /*4c00*/  CS2R R34, SRZ ;  /* 0x0000000000227805 */ /* 0x000fe4000001ff00 */
[----:B------:R-:W-:-:S02]  /*4c10*/  IADD3 R43, PT, PT, -R20, R43, R12 ;  /* 0x0000002b142b7210 */ /* 0x000fc40007ffe10c */
[----:B------:R-:W-:Y:S01]  /*4c20*/  CS2R R30, SRZ ;  /* 0x00000000001e7805 */ /* 0x000fe2000001ff00 */
[----:B------:R-:W-:Y:S01]  /*4c30*/  IMAD.MOV.U32 R37, RZ, RZ, RZ ;  /* 0x000000ffff257224 */ /* 0x000fe200078e00ff */
[----:B------:R-:W-:Y:S02]  /*4c40*/  CS2R R28, SRZ ;  /* 0x00000000001c7805 */ /* 0x000fe4000001ff00 */
[C---:B------:R-:W-:Y:S02]  /*4c50*/  ISETP.GE.U32.AND P0, PT, R43.reuse, 0x18, PT ;  /* 0x000000182b00780c */ /* 0x040fe40003f06070 */
[----:B------:R-:W-:-:S04]  /*4c60*/  LEA.HI R45, R43, 0x1, RZ, 0x1d ;  /* 0x000000012b2d7811 */ /* 0x000fc800078fe8ff */
[----:B------:R-:W-:Y:S01]  /*4c70*/  LOP3.LUT P1, R42, R45, 0x3, RZ, 0xc0, !PT ;  /* 0x000000032d2a7812 */ /* 0x000fe2000782c0ff */
[----:B0-----:R-:W-:-:S06]  /*4c80*/  IMAD R39, R5, UR4, RZ ;  /* 0x0000000405277c24 */ /* 0x001fcc000f8e02ff */
[----:B------:R-:W-:Y:S06]  /*4c90*/  @!P0 BRA `(.L_x_2142) ;  /* 0x0000000400c08947 */ /* 0x000fec0003800000 */
[----:B------:R-:W-:Y:S01]  /*4ca0*/  LOP3.LUT R45, R45, 0x3ffffffc, RZ, 0xc0, !PT ;  /* 0x3ffffffc2d2d7812 */ /* 0x000fe200078ec0ff */
[----:B------:R-:W-:Y:S01]  /*4cb0*/  IMAD.MOV.U32 R38, RZ, RZ, R22 ;  /* 0x000000ffff267224 */ /* 0x000fe200078e0016 */
[----:B------:R-:W-:Y:S02]  /*4cc0*/  LEA R13, R20, UR5, 0x1 ;  /* 0x00000005140d7c11 */ /* 0x000fe4000f8e08ff */
[C---:B------:R-:W-:Y:S02]  /*4cd0*/  IADD3 R48, PT, PT, R22.reuse, 0x18, RZ ;  /* 0x0000001816307810 */ /* 0x040fe40007ffe0ff */
[----:B------:R-:W-:Y:S02]  /*4ce0*/  IADD3 R46, PT, PT, R22, 0x10, RZ ;  /* 0x00000010162e7810 */ /* 0x000fe40007ffe0ff */
[----:B------:R-:W-:Y:S02]  /*4cf0*/  MOV R32, RZ ;  /* 0x000000ff00207202 */ /* 0x000fe40000000f00 */
[----:B------:R-:W-:-:S02]  /*4d00*/  IADD3 R44, PT, PT, R13, 0x20, R36 ;  /* 0x000000200d2c7810 */ /* 0x000fc40007ffe024 */
[----:B------:R-:W-:-:S07]  /*4d10*/  IADD3 R45, PT, PT, -R45, RZ, RZ ;  /* 0x000000ff2d2d7210 */ /* 0x000fce0007ffe1ff */
.L_x_2143:
[----:B------:R-:W-:Y:S01]  /*4d20*/  IADD3 R12, P0, PT, R23, R38, RZ ;  /* 0x00000026170c7210 */ /* 0x000fe20007f1e0ff */
[----:B------:R-:W0:Y:S03]  /*4d30*/  LDS.U16 R47, [R44+-0x20] ;  /* 0xffffe0002c2f7984 */ /* 0x000e260000000400 */
[----:B------:R-:W-:Y:S02]  /*4d40*/  IADD3.X R13, PT, PT, RZ, R4, RZ, P0, !PT ;  /* 0x00000004ff0d7210 */ /* 0x000fe400007fe4ff */
[----:B------:R-:W-:-:S04]  /*4d50*/  LEA R52, P0, R12, UR8, 0x2 ;  /* 0x000000080c347c11 */ /* 0x000fc8000f8010ff */
[----:B------:R-:W-:-:S05]  /*4d60*/  LEA.HI.X R53, R12, UR9, R13, 0x2, P0 ;  /* 0x000000090c357c11 */ /* 0x000fca00080f140d */
[----:B------:R-:W2:Y:S02]  /*4d70*/  LDG.E R12, desc[UR36][R52.64] ;  /* 0x00000024340c7981 */ /* 0x000ea4000c1e1900 */
[----:B--2---:R-:W-:-:S04]  /*4d80*/  IMAD R12, R39, R12, R38 ;  /* 0x0000000c270c7224 */ /* 0x004fc800078e0226 */
[----:B------:R-:W-:Y:S02]  /*4d90*/  IMAD R27, R12, 0x30, RZ ;  /* 0x000000300c1b7824 */ /* 0x000fe400078e02ff */
[----:B------:R-:W2:Y:S02]  /*4da0*/  LDG.E R12, desc[UR36][R52.64+0x20] ;  /* 0x00002024340c7981 */ /* 0x000ea4000c1e1900 */
[----:B------:R-:W-:-:S06]  /*4db0*/  IMAD.WIDE R26, R27, 0x2, R40 ;  /* 0x000000021b1a7825 */ /* 0x000fcc00078e0228 */
[----:B-----5:R-:W3:Y:S01]  /*4dc0*/  LDG.E.128 R24, desc[UR36][R26.64] ;  /* 0x000000241a187981 */ /* 0x020ee2000c1e1d00 */
[----:B0-----:R-:W-:Y:S02]  /*4dd0*/  HADD2.F32 R47, -RZ, R47.H0_H0 ;  /* 0x2000002fff2f7230 */ /* 0x001fe40000004100 */
[--C-:B---3--:R-:W-:Y:S02]  /*4de0*/  HADD2.F32 R13, -RZ, R24.reuse.H0_H0 ;  /* 0x20000018ff0d7230 */ /* 0x108fe40000004100 */
[----:B------:R-:W-:-:S03]  /*4df0*/  HADD2.F32 R24, -RZ, R24.H1_H1 ;  /* 0x30000018ff187230 */ /* 0x000fc60000004100 */
[C---:B------:R-:W-:Y:S01]  /*4e00*/  FFMA.FTZ R32, R47.reuse, R13, R32 ;  /* 0x0000000d2f207223 */ /* 0x040fe20000010020 */
[----:B------:R-:W-:Y:S02]  /*4e10*/  HADD2.F32 R13, -RZ, R25.H0_H0 ;  /* 0x20000019ff0d7230 */ /* 0x000fe40000004100 */
[----:B------:R-:W-:-:S03]  /*4e20*/  FFMA.FTZ R35, R47, R24, R35 ;  /* 0x000000182f237223 */ /* 0x000fc60000010023 */
[----:B------:R-:W-:Y:S01]  /*4e30*/  FFMA.FTZ R24, R47, R13, R34 ;  /* 0x0000000d2f187223 */ /* 0x000fe20000010022 */
[----:B--2---:R-:W-:Y:S01]  /*4e40*/  IMAD R13, R39, R12, R50 ;  /* 0x0000000c270d7224 */ /* 0x004fe200078e0232 */
[----:B------:R-:W2:Y:S01]  /*4e50*/  LDG.E R34, desc[UR36][R52.64+0x60] ;  /* 0x0000602434227981 */ /* 0x000ea2000c1e1900 */
[----:B------:R-:W-:Y:S02]  /*4e60*/  HADD2.F32 R12, -RZ, R25.H1_H1 ;  /* 0x30000019ff0c7230 */ /* 0x000fe40000004100 */
[----:B------:R-:W-:Y:S01]  /*4e70*/  IMAD R13, R13, 0x30, RZ ;  /* 0x000000300d0d7824 */ /* 0x000fe200078e02ff */
[----:B------:R0:W3:Y:S01]  /*4e80*/  LDG.E R25, desc[UR36][R52.64+0x40] ;  /* 0x0000402434197981 */ /* 0x0000e2000c1e1900 */
[----:B------:R-:W-:Y:S02]  /*4e90*/  HADD2.F32 R14, -RZ, R26.H0_H0 ;  /* 0x2000001aff0e7230 */ /* 0x000fe40000004100 */
[----:B------:R-:W-:Y:S01]  /*4ea0*/  FFMA.FTZ R31, R47, R12, R31 ;  /* 0x0000000c2f1f7223 */ /* 0x000fe2000001001f */
[----:B------:R-:W-:-:S04]  /*4eb0*/  IMAD.WIDE R12, R13, 0x2, R40 ;  /* 0x000000020d0c7825 */ /* 0x000fc800078e0228 */
[----:B------:R-:W-:Y:S02]  /*4ec0*/  FFMA.FTZ R37, R47, R14, R37 ;  /* 0x0000000e2f257223 */ /* 0x000fe40000010025 */
[----:B------:R-:W4:Y:S01]  /*4ed0*/  LDG.E.128 R12, desc[UR36][R12.64] ;  /* 0x000000240c0c7981 */ /* 0x000f22000c1e1d00 */
[----:B------:R-:W-:-:S05]  /*4ee0*/  HADD2.F32 R26, -RZ, R26.H1_H1 ;  /* 0x3000001aff1a7230 */ /* 0x000fca0000004100 */
[----:B------:R-:W-:Y:S01]  /*4ef0*/  FFMA.FTZ R28, R47, R26, R28 ;  /* 0x0000001a2f1c7223 */ /* 0x000fe2000001001c */
[----:B------:R-:W-:-:S05]  /*4f00*/  HADD2.F32 R26, -RZ, R27.H0_H0 ;  /* 0x2000001bff1a7230 */ /* 0x000fca0000004100 */
[----:B------:R-:W-:Y:S02]  /*4f10*/  FFMA.FTZ R29, R47, R26, R29 ;  /* 0x0000001a2f1d7223 */ /* 0x000fe4000001001d */
[----:B------:R-:W0:Y:S01]  /*4f20*/  LDS.U16 R26, [R44+-0x10] ;  /* 0xfffff0002c1a7984 */ /* 0x000e220000000400 */
[----:B------:R-:W-:-:S05]  /*4f30*/  HADD2.F32 R27, -RZ, R27.H1_H1 ;  /* 0x3000001bff1b7230 */ /* 0x000fca0000004100 */
[----:B------:R-:W-:Y:S01]  /*4f40*/  FFMA.FTZ R47, R47, R27, R30 ;  /* 0x0000001b2f2f7223 */ /* 0x000fe2000001001e */
[----:B0-----:R-:W-:Y:S02]  /*4f50*/  HADD2.F32 R52, -RZ, R26.H0_H0 ;  /* 0x2000001aff347230 */ /* 0x001fe40000004100 */
[----:B---3--:R-:W-:Y:S02]  /*4f60*/  IMAD R25, R39, R25, R46 ;  /* 0x0000001927197224 */ /* 0x008fe400078e022e */
[----:B----4-:R-:W-:-:S05]  /*4f70*/  HADD2.F32 R27, -RZ, R12.H0_H0 ;  /* 0x2000000cff1b7230 */ /* 0x010fca0000004100 */
[----:B------:R-:W-:Y:S01]  /*4f80*/  FFMA.FTZ R32, R52, R27, R32 ;  /* 0x0000001b34207223 */ /* 0x000fe20000010020 */
[----:B------:R-:W-:Y:S02]  /*4f90*/  IMAD R27, R25, 0x30, RZ ;  /* 0x00000030191b7824 */ /* 0x000fe400078e02ff */
[----:B------:R-:W-:Y:S02]  /*4fa0*/  HADD2.F32 R12, -RZ, R12.H1_H1 ;  /* 0x3000000cff0c7230 */ /* 0x000fe40000004100 */
[----:B------:R-:W-:Y:S02]  /*4fb0*/  HADD2.F32 R25, -RZ, R13.H0_H0 ;  /* 0x2000000dff197230 */ /* 0x000fe40000004100 */
[----:B------:R-:W-:-:S04]  /*4fc0*/  IMAD.WIDE R26, R27, 0x2, R40 ;  /* 0x000000021b1a7825 */ /* 0x000fc800078e0228 */
[C---:B------:R-:W-:Y:S01]  /*4fd0*/  FFMA.FTZ R35, R52.reuse, R12, R35 ;  /* 0x0000000c34237223 */ /* 0x040fe20000010023 */
[----:B------:R-:W-:Y:S02]  /*4fe0*/  FFMA.FTZ R12, R52, R25, R24 ;  /* 0x00000019340c7223 */ /* 0x000fe40000010018 */
[----:B------:R-:W3:Y:S01]  /*4ff0*/  LDG.E.128 R24, desc[UR36][R26.64] ;  /* 0x000000241a187981 */ /* 0x000ee2000c1e1d00 */
[----:B------:R-:W-:Y:S02]  /*5000*/  HADD2.F32 R30, -RZ, R13.H1_H1 ;  /* 0x3000000dff1e7230 */ /* 0x000fe40000004100 */
[----:B--2---:R-:W-:-:S03]  /*5010*/  IMAD R34, R39, R34, R48 ;  /* 0x0000002227227224 */ /* 0x004fc600078e0230 */
[----:B------:R-:W-:Y:S01]  /*5020*/  FFMA.FTZ R13, R52, R30, R31 ;  /* 0x0000001e340d7223 */ /* 0x000fe2000001001f */
[--C-:B------:R-:W-:Y:S02]  /*5030*/  HADD2.F32 R31, -RZ, R14.reuse.H1_H1 ;  /* 0x3000000eff1f7230 */ /* 0x100fe40000004100 */
[----:B------:R-:W-:-:S03]  /*5040*/  HADD2.F32 R30, -RZ, R14.H0_H0 ;  /* 0x2000000eff1e7230 */ /* 0x000fc60000004100 */
[----:B------:R-:W-:Y:S01]  /*5050*/  FFMA.FTZ R14, R52, R31, R28 ;  /* 0x0000001f340e7223 */ /* 0x000fe2000001001c */
[----:B------:R-:W-:Y:S02]  /*5060*/  IMAD R31, R34, 0x30, RZ ;  /* 0x00000030221f7824 */ /* 0x000fe400078e02ff */
[----:B------:R-:W-:Y:S01]  /*5070*/  FFMA.FTZ R37, R52, R30, R37 ;  /* 0x0000001e34257223 */ /* 0x000fe20000010025 */
[----:B------:R-:W-:Y:S02]  /*5080*/  HADD2.F32 R34, -RZ, R15.H0_H0 ;  /* 0x2000000fff227230 */ /* 0x000fe40000004100 */
[----:B------:R-:W-:-:S04]  /*5090*/  IMAD.WIDE R30, R31, 0x2, R40 ;  /* 0x000000021f1e7825 */ /* 0x000fc800078e0228 */
[----:B------:R-:W-:Y:S02]  /*50a0*/  FFMA.FTZ R34, R52, R34, R29 ;  /* 0x0000002234227223 */ /* 0x000fe4000001001d */
[----:B------:R-:W2:Y:S01]  /*50b0*/  LDG.E.128 R28, desc[UR36][R30.64] ;  /* 0x000000241e1c7981 */ /* 0x000ea2000c1e1d00 */
[----:B------:R-:W-:-:S05]  /*50c0*/  HADD2.F32 R15, -RZ, R15.H1_H1 ;  /* 0x3000000fff0f7230 */ /* 0x000fca0000004100 */
[----:B------:R-:W-:Y:S02]  /*50d0*/  FFMA.FTZ R47, R52, R15, R47 ;  /* 0x0000000f342f7223 */ /* 0x000fe4000001002f */
[----:B------:R-:W0:Y:S01]  /*50e0*/  LDS.U16 R15, [R44] ;  /* 0x000000002c0f7984 */ /* 0x000e220000000400 */
[----:B------:R-:W-:Y:S01]  /*50f0*/  IADD3 R45, PT, PT, R45, 0x4, RZ ;  /* 0x000000042d2d7810 */ /* 0x000fe20007ffe0ff */
[----:B0-----:R-:W-:-:S03]  /*5100*/  HADD2.F32 R15, -RZ, R15.H0_H0 ;  /* 0x2000000fff0f7230 */ /* 0x001fc60000004100 */
[----:B------:R-:W-:Y:S01]  /*5110*/  ISETP.NE.AND P0, PT, R45, RZ, PT ;  /* 0x000000ff2d00720c */ /* 0x000fe20003f05270 */
[----:B------:R-:W-:Y:S01]  /*5120*/  VIADD R48, R48, 0x20 ;  /* 0x0000002030307836 */ /* 0x000fe20000000000 */
[----:B------:R-:W-:Y:S02]  /*5130*/  IADD3 R38, PT, PT, R38, 0x20, RZ ;  /* 0x0000002026267810 */ /* 0x000fe40007ffe0ff */
[----:B------:R-:W-:Y:S02]  /*5140*/  IADD3 R50, PT, PT, R50, 0x20, RZ ;  /* 0x0000002032327810 */ /* 0x000fe40007ffe0ff */
[----:B------:R-:W-:Y:S01]  /*5150*/  IADD3 R46, PT, PT, R46, 0x20, RZ ;  /* 0x000000202e2e7810 */ /* 0x000fe20007ffe0ff */
[----:B---3--:R-:W-:-:S05]  /*5160*/  HADD2.F32 R49, -RZ, R24.H0_H0 ;  /* 0x20000018ff317230 */ /* 0x008fca0000004100 */
[----:B------:R-:W-:Y:S02]  /*5170*/  FFMA.FTZ R49, R15, R49, R32 ;  /* 0x000000310f317223 */ /* 0x000fe40000010020 */
[----:B------:R-:W0:Y:S01]  /*5180*/  LDS.U16 R32, [R44+0x10] ;  /* 0x000010002c207984 */ /* 0x000e220000000400 */
[----:B------:R-:W-:-:S05]  /*5190*/  HADD2.F32 R24, -RZ, R24.H1_H1 ;  /* 0x30000018ff187230 */ /* 0x000fca0000004100 */
[----:B------:R-:W-:Y:S01]  /*51a0*/  FFMA.FTZ R35, R15, R24, R35 ;  /* 0x000000180f237223 */ /* 0x000fe20000010023 */
[----:B------:R-:W-:-:S05]  /*51b0*/  HADD2.F32 R24, -RZ, R25.H1_H1 ;  /* 0x30000019ff187230 */ /* 0x000fca0000004100 */
[----:B------:R-:W-:Y:S01]  /*51c0*/  FFMA.FTZ R13, R15, R24, R13 ;  /* 0x000000180f0d7223 */ /* 0x000fe2000001000d */
[----:B------:R-:W-:Y:S02]  /*51d0*/  HADD2.F32 R24, -RZ, R26.H0_H0 ;  /* 0x2000001aff187230 */ /* 0x000fe40000004100 */
[----:B------:R-:W-:-:S03]  /*51e0*/  HADD2.F32 R51, -RZ, R25.H0_H0 ;  /* 0x20000019ff337230 */ /* 0x000fc60000004100 */
[C---:B------:R-:W-:Y:S01]  /*51f0*/  FFMA.FTZ R37, R15.reuse, R24, R37 ;  /* 0x000000180f257223 */ /* 0x040fe20000010025 */
[----:B------:R-:W-:Y:S02]  /*5200*/  HADD2.F32 R24, -RZ, R26.H1_H1 ;  /* 0x3000001aff187230 */ /* 0x000fe40000004100 */
[--C-:B------:R-:W-:Y:S02]  /*5210*/  HADD2.F32 R25, -RZ, R27.reuse.H0_H0 ;  /* 0x2000001bff197230 */ /* 0x100fe40000004100 */
[----:B------:R-:W-:Y:S02]  /*5220*/  HADD2.F32 R26, -RZ, R27.H1_H1 ;  /* 0x3000001bff1a7230 */ /* 0x000fe40000004100 */
[C---:B------:R-:W-:Y:S01]  /*5230*/  FFMA.FTZ R24, R15.reuse, R24, R14 ;  /* 0x000000180f187223 */ /* 0x040fe2000001000e */
[C---:B------:R-:W-:Y:S01]  /*5240*/  FFMA.FTZ R12, R15.reuse, R51, R12 ;  /* 0x000000330f0c7223 */ /* 0x040fe2000001000c */
[C---:B------:R-:W-:Y:S01]  /*5250*/  FFMA.FTZ R14, R15.reuse, R25, R34 ;  /* 0x000000190f0e7223 */ /* 0x040fe20000010022 */
[----:B------:R-:W-:Y:S01]  /*5260*/  FFMA.FTZ R47, R15, R26, R47 ;  /* 0x0000001a0f2f7223 */ /* 0x000fe2000001002f */
[----:B--2---:R-:W-:-:S02]  /*5270*/  HADD2.F32 R15, -RZ, R29.H0_H0 ;  /* 0x2000001dff0f7230 */ /* 0x004fc40000004100 */
[----:B------:R-:W-:Y:S02]  /*5280*/  HADD2.F32 R29, -RZ, R29.H1_H1 ;  /* 0x3000001dff1d7230 */ /* 0x000fe40000004100 */
[----:B------:R-:W-:Y:S02]  /*5290*/  HADD2.F32 R25, -RZ, R31.H0_H0 ;  /* 0x2000001fff197230 */ /* 0x000fe40000004100 */
[----:B0-----:R-:W-:Y:S02]  /*52a0*/  HADD2.F32 R26, -RZ, R32.H0_H0 ;  /* 0x20000020ff1a7230 */ /* 0x001fe40000004100 */
[--C-:B------:R-:W-:Y:S02]  /*52b0*/  HADD2.F32 R32, -RZ, R28.reuse.H0_H0 ;  /* 0x2000001cff207230 */ /* 0x100fe40000004100 */
[----:B------:R-:W-:Y:S02]  /*52c0*/  HADD2.F32 R28, -RZ, R28.H1_H1 ;  /* 0x3000001cff1c7230 */ /* 0x000fe40000004100 */
[----:B------:R-:W-:Y:S01]  /*52d0*/  FFMA.FTZ R34, R26, R15, R12 ;  /* 0x0000000f1a227223 */ /* 0x000fe2000001000c */
[----:B------:R-:W-:-:S02]  /*52e0*/  HADD2.F32 R12, -RZ, R30.H0_H0 ;  /* 0x2000001eff0c7230 */ /* 0x000fc40000004100 */
[----:B------:R-:W-:Y:S02]  /*52f0*/  HADD2.F32 R15, -RZ, R30.H1_H1 ;  /* 0x3000001eff0f7230 */ /* 0x000fe40000004100 */
        /* <DEDUP_REMOVED lines=8> */
[----:B------:R-:W-:Y:S01]  /*5380*/  VIADD R44, R44, 0x40 ;  /* 0x000000402c2c7836 */ /* 0x000fe20000000000 */
[----:B------:R-:W-:Y:S06]  /*5390*/  @P0 BRA `(.L_x_2143) ;  /* 0xfffffff800600947 */ /* 0x000fec000383ffff */
.L_x_2142:
[----:B------:R-:W-:Y:S05]  /*53a0*/  BSYNC.RECONVERGENT B2 ;  /* 0x0000000000027941 */ /* 0x000fea0003800200 */
.L_x_2141:
[----:B------:R-:W-:Y:S05]  /*53b0*/  @!P1 BRA `(.L_x_2140) ;  /* 0x00000004006c9947 */ /* 0x000fea0003800000 */
[----:B------:R-:W-:Y:S01]  /*53c0*/  ISETP.NE.AND P1, PT, R42, 0x1, PT ;  /* 0x000000012a00780c */ /* 0x000fe20003f25270 */
[----:B------:R-:W-:Y:S01]  /*53d0*/  BSSY.RECONVERGENT B2, `(.L_x_2144) ;  /* 0x000003a000027945 */ /* 0x000fe20003800200 */
[----:B------:R-:W-:-:S11]  /*53e0*/  LOP3.LUT P0, RZ, R43, 0x8, RZ, 0xc0, !PT ;  /* 0x000000082bff7812 */ /* 0x000fd6000780c0ff */
[----:B------:R-:W-:Y:S05]  /*53f0*/  @!P1 BRA `(.L_x_2145) ;  /* 0x0000000000dc9947 */ /* 0x000fea0003800000 */
[----:B------:R-:W0:Y:S01]  /*5400*/  LDCU.64 UR6, c[0x0][0x3c8] ;  /* 0x00007900ff0677ac */ /* 0x000e220008000a00 */
[----:B------:R-:W-:-:S04]  /*5410*/  IADD3 R12, P1, PT, R23, R38, RZ ;  /* 0x00000026170c7210 */ /* 0x000fc80007f3e0ff */
[----:B------:R-:W-:Y:S02]  /*5420*/  IADD3.X R13, PT, PT, RZ, R4, RZ, P1, !PT ;  /* 0x00000004ff0d7210 */ /* 0x000fe40000ffe4ff */
[----:B0-----:R-:W-:-:S04]  /*5430*/  LEA R42, P1, R12, UR6, 0x2 ;  /* 0x000000060c2a7c11 */ /* 0x001fc8000f8210ff */
[----:B------:R-:W-:-:S05]  /*5440*/  LEA.HI.X R43, R12, UR7, R13, 0x2, P1 ;  /* 0x000000070c2b7c11 */ /* 0x000fca00088f140d */
[----:B------:R-:W2:Y:S04]  /*5450*/  LDG.E R12, desc[UR36][R42.64] ;  /* 0x000000242a0c7981 */ /* 0x000ea8000c1e1900 */
[----:B------:R0:W3:Y:S01]  /*5460*/  LDG.E R24, desc[UR36][R42.64+0x20] ;  /* 0x000020242a187981 */ /* 0x0000e2000c1e1900 */
[----:B-----5:R-:W-:Y:S01]  /*5470*/  HFMA2 R25, -RZ, RZ, 0, 2.86102294921875e-06 ;  /* 0x00000030ff197431 */ /* 0x020fe200000001ff */
[----:B------:R-:W-:-:S05]  /*5480*/  IADD3 R44, PT, PT, -R3, R38, RZ ;  /* 0x00000026032c7210 */ /* 0x000fca0007ffe1ff */
[----:B------:R-:W-:-:S05]  /*5490*/  IMAD R44, R44, 0x2, R7 ;  /* 0x000000022c2c7824 */ /* 0x000fca00078e0207 */
[----:B0-----:R-:W0:Y:S04]  /*54a0*/  LDS.U16 R43, [R44] ;  /* 0x000000002c2b7984 */ /* 0x001e280000000400 */
[----:B------:R-:W1:Y:S01]  /*54b0*/  LDS.U16 R42, [R44+0x10] ;  /* 0x000010002c2a7984 */ /* 0x000e620000000400 */
[----:B--2---:R-:W-:-:S04]  /*54c0*/  IMAD R12, R39, R12, R38 ;  /* 0x0000000c270c7224 */ /* 0x004fc800078e0226 */
[----:B------:R-:W-:-:S04]  /*54d0*/  IMAD R13, R12, 0x30, RZ ;  /* 0x000000300c0d7824 */ /* 0x000fc800078e02ff */
[----:B------:R-:W-:-:S04]  /*54e0*/  IMAD.WIDE R12, R13, 0x2, R40 ;  /* 0x000000020d0c7825 */ /* 0x000fc800078e0228 */
[----:B---3--:R-:W-:Y:S02]  /*54f0*/  IMAD R24, R39, R24, R38 ;  /* 0x0000001827187224 */ /* 0x008fe400078e0226 */
[----:B------:R-:W2:Y:S02]  /*5500*/  LDG.E.128 R12, desc[UR36][R12.64] ;  /* 0x000000240c0c7981 */ /* 0x000ea4000c1e1d00 */
[----:B------:R-:W-:-:S04]  /*5510*/  IMAD R25, R24, R25, 0x180 ;  /* 0x0000018018197424 */ /* 0x000fc800078e0219 */
[----:B------:R-:W-:-:S06]  /*5520*/  IMAD.WIDE R24, R25, 0x2, R40 ;  /* 0x0000000219187825 */ /* 0x000fcc00078e0228 */
[----:B------:R-:W3:Y:S01]  /*5530*/  LDG.E.128 R24, desc[UR36][R24.64] ;  /* 0x0000002418187981 */ /* 0x000ee2000c1e1d00 */
[----:B0-----:R-:W-:Y:S01]  /*5540*/  HADD2.F32 R43, -RZ, R43.H0_H0 ;  /* 0x2000002bff2b7230 */ /* 0x001fe20000004100 */
[----:B------:R-:W-:Y:S01]  /*5550*/  IADD3 R38, PT, PT, R38, 0x10, RZ ;  /* 0x0000001026267810 */ /* 0x000fe20007ffe0ff */
[----:B--2---:R-:W-:Y:S02]  /*5560*/  HADD2.F32 R45, -RZ, R12.H0_H0 ;  /* 0x2000000cff2d7230 */ /* 0x004fe40000004100 */
[--C-:B------:R-:W-:Y:S02]  /*5570*/  HADD2.F32 R46, -RZ, R13.reuse.H1_H1 ;  /* 0x3000000dff2e7230 */ /* 0x100fe40000004100 */
[----:B------:R-:W-:Y:S02]  /*5580*/  HADD2.F32 R48, -RZ, R14.H0_H0 ;  /* 0x2000000eff307230 */ /* 0x000fe40000004100 */
        /* <DEDUP_REMOVED lines=11> */
[----:B-1----:R-:W-:Y:S02]  /*5640*/  HADD2.F32 R13, -RZ, R42.H0_H0 ;  /* 0x2000002aff0d7230 */ /* 0x002fe40000004100 */
[C---:B------:R-:W-:Y:S01]  /*5650*/  FFMA.FTZ R30, R43.reuse, R15, R30 ;  /* 0x0000000f2b1e7223 */ /* 0x040fe2000001001e */
[--C-:B---3--:R-:W-:Y:S02]  /*5660*/  HADD2.F32 R15, -RZ, R25.reuse.H0_H0 ;  /* 0x20000019ff0f7230 */ /* 0x108fe40000004100 */
[----:B------:R-:W-:Y:S01]  /*5670*/  FFMA.FTZ R35, R43, R12, R35 ;  /* 0x0000000c2b237223 */ /* 0x000fe20000010023 */
[----:B------:R-:W-:Y:S02]  /*5680*/  HADD2.F32 R14, -RZ, R25.H1_H1 ;  /* 0x30000019ff0e7230 */ /* 0x000fe40000004100 */
[--C-:B------:R-:W-:Y:S02]  /*5690*/  HADD2.F32 R42, -RZ, R26.reuse.H0_H0 ;  /* 0x2000001aff2a7230 */ /* 0x100fe40000004100 */
[----:B------:R-:W-:Y:S01]  /*56a0*/  FFMA.FTZ R34, R13, R15, R34 ;  /* 0x0000000f0d227223 */ /* 0x000fe20000010022 */
[----:B------:R-:W-:-:S02]  /*56b0*/  HADD2.F32 R25, -RZ, R26.H1_H1 ;  /* 0x3000001aff197230 */ /* 0x000fc40000004100 */
[C---:B------:R-:W-:Y:S01]  /*56c0*/  FFMA.FTZ R31, R13.reuse, R14, R31 ;  /* 0x0000000e0d1f7223 */ /* 0x040fe2000001001f */
[--C-:B------:R-:W-:Y:S02]  /*56d0*/  HADD2.F32 R12, -RZ, R24.reuse.H0_H0 ;  /* 0x20000018ff0c7230 */ /* 0x100fe40000004100 */
        /* <DEDUP_REMOVED lines=8> */
[----:B------:R-:W-:-:S07]  /*5760*/  FFMA.FTZ R30, R13, R27, R30 ;  /* 0x0000001b0d1e7223 */ /* 0x000fce000001001e */
.L_x_2145:
[----:B------:R-:W-:Y:S05]  /*5770*/  BSYNC.RECONVERGENT B2 ;  /* 0x0000000000027941 */ /* 0x000fea0003800200 */
.L_x_2144:
[----:B------:R-:W-:Y:S05]  /*5780*/  @P0 BRA `(.L_x_2140) ;  /* 0x0000000000780947 */ /* 0x000fea0003800000 */
[----:B------:R-:W0:Y:S01]  /*5790*/  LDCU.64 UR6, c[0x0][0x3c8] ;  /* 0x00007900ff0677ac */ /* 0x000e220008000a00 */
[----:B------:R-:W-:-:S04]  /*57a0*/  IADD3 R12, P0, PT, R23, R38, RZ ;  /* 0x00000026170c7210 */ /* 0x000fc80007f1e0ff */
[----:B------:R-:W-:Y:S02]  /*57b0*/  IADD3.X R13, PT, PT, RZ, R4, RZ, P0, !PT ;  /* 0x00000004ff0d7210 */ /* 0x000fe400007fe4ff */
[----:B0-----:R-:W-:-:S04]  /*57c0*/  LEA R24, P0, R12, UR6, 0x2 ;  /* 0x000000060c187c11 */ /* 0x001fc8000f8010ff */
[----:B-----5:R-:W-:-:S05]  /*57d0*/  LEA.HI.X R25, R12, UR7, R13, 0x2, P0 ;  /* 0x000000070c197c11 */ /* 0x020fca00080f140d */
[----:B------:R-:W2:Y:S01]  /*57e0*/  LDG.E R24, desc[UR36][R24.64] ;  /* 0x0000002418187981 */ /* 0x000ea2000c1e1900 */
[----:B------:R-:W-:-:S05]  /*57f0*/  IADD3 R26, PT, PT, -R3, R38, RZ ;  /* 0x00000026031a7210 */ /* 0x000fca0007ffe1ff */
[----:B------:R-:W-:-:S06]  /*5800*/  IMAD R26, R26, 0x2, R7 ;  /* 0x000000021a1a7824 */ /* 0x000fcc00078e0207 */
        /* <DEDUP_REMOVED lines=22> */
.L_x_2140:
[----:B------:R-:W-:Y:S05]  /*5970*/  BSYNC.RECONVERGENT B1 ;  /* 0x0000000000017941 */ /* 0x000fea0003800200 */
.L_x_2139:
[----:B------:R-:W-:Y:S01]  /*5980*/  ISETP.GE.AND P0, PT, R22, R16, PT ;  /* 0x000000101600720c */ /* 0x000fe20003f06270 */
[----:B------:R-:W-:-:S12]  /*5990*/  BSSY.RECONVERGENT B1, `(.L_x_2146) ;  /* 0x000012f000017945 */ /* 0x000fd80003800200 */
[----:B------:R-:W-:Y:S05]  /*59a0*/  @P0 BRA `(.L_x_2147) ;  /* 0x0000001000b40947 */ /* 0x000fea0003800000 */
[----:B-----5:R-:W-:Y:S01]  /*59b0*/  VIADDMNMX R25, R22, 0x8, R16, !PT ;  /* 0x0000000816197846 */ /* 0x020fe20007800110 */
        /* <DEDUP_REMOVED lines=12> */
[----:B------:R-:W-:Y:S02]  /*5a80*/  IADD3 R36, PT, PT, R36, R13, RZ ;  /* 0x0000000d24247210 */ /* 0x000fe40007ffe0ff */
[----:B------:R-:W-:-:S07]  /*5a90*/  IADD3 R38, PT, PT, -R12, RZ, RZ ;  /* 0x000000ff0c267210 */ /* 0x000fce0007ffe1ff */
.L_x_2152:
[----:B0-----:R-:W-:Y:S01]  /*5aa0*/  ISETP.GE.AND P1, PT, R22, R5, PT ;  /* 0x000000051600720c */ /* 0x001fe20003f26270 */
[----:B------:R-:W-:Y:S01]  /*5ab0*/  BSSY.RECONVERGENT B3, `(.L_x_2150) ;  /* 0x0000035000037945 */ /* 0x000fe20003800200 */
[----:B------:R-:W-:-:S04]  /*5ac0*/  IADD3 R38, PT, PT, R38, 0x1, RZ ;  /* 0x0000000126267810 */ /* 0x000fc80007ffe0ff */
[----:B------:R-:W-:-:S07]  /*5ad0*/  ISETP.NE.AND P0, PT, R38, RZ, PT ;  /* 0x000000ff2600720c */ /* 0x000fce0003f05270 */
[----:B------:R-:W-:Y:S06]  /*5ae0*/  @!P1 BRA `(.L_x_2151) ;  /* 0x0000000000c49947 */ /* 0x000fec0003800000 */
[----:B------:R-:W-:Y:S02]  /*5af0*/  IABS R15, R5 ;  /* 0x00000005000f7213 */ /* 0x000fe40000000000 */
[----:B------:R-:W-:Y:S02]  /*5b00*/  IABS R39, R22 ;  /* 0x0000001600277213 */ /* 0x000fe40000000000 */
[----:B------:R-:W0:Y:S01]  /*5b10*/  I2F.RP R14, R15 ;  /* 0x0000000f000e7306 */ /* 0x000e220000209400 */
[----:B------:R-:W-:Y:S02]  /*5b20*/  ISETP.GE.AND P2, PT, R22, RZ, PT ;  /* 0x000000ff1600720c */ /* 0x000fe40003f46270 */
[----:B------:R-:W-:-:S05]  /*5b30*/  ISETP.NE.AND P3, PT, R5, RZ, PT ;  /* 0x000000ff0500720c */ /* 0x000fca0003f65270 */
[----:B0-----:R-:W0:Y:S02]  /*5b40*/  MUFU.RCP R14, R14 ;  /* 0x0000000e000e7308 */ /* 0x001e240000001000 */
[----:B0-----:R-:W-:-:S06]  /*5b50*/  VIADD R26, R14, 0xffffffe ;  /* 0x0ffffffe0e1a7836 */ /* 0x001fcc0000000000 */
[----:B------:R-:W0:Y:S02]  /*5b60*/  F2I.FTZ.U32.TRUNC.NTZ R13, R26 ;  /* 0x0000001a000d7305 */ /* 0x000e24000021f000 */
[----:B0-----:R-:W-:-:S05]  /*5b70*/  IADD3 R12, PT, PT, RZ, -R13, RZ ;  /* 0x8000000dff0c7210 */ /* 0x001fca0007ffe0ff */
[----:B------:R-:W-:Y:S01]  /*5b80*/  IMAD R27, R12, R15, RZ ;  /* 0x0000000f0c1b7224 */ /* 0x000fe200078e02ff */
[----:B------:R-:W-:-:S05]  /*5b90*/  MOV R12, RZ ;  /* 0x000000ff000c7202 */ /* 0x000fca0000000f00 */
[----:B------:R-:W-:Y:S01]  /*5ba0*/  IMAD.HI.U32 R12, R13, R27, R12 ;  /* 0x0000001b0d0c7227 */ /* 0x000fe200078e000c */
[----:B------:R-:W-:Y:S02]  /*5bb0*/  MOV R13, R39 ;  /* 0x00000027000d7202 */ /* 0x000fe40000000f00 */
[----:B------:R-:W0:Y:S03]  /*5bc0*/  LDS.U16 R39, [R36] ;  /* 0x0000000024277984 */ /* 0x000e260000000400 */
        /* <DEDUP_REMOVED lines=9> */
[----:B------:R-:W-:-:S05]  /*5c60*/  IADD3 R13, P1, PT, R23, R12, RZ ;  /* 0x0000000c170d7210 */ /* 0x000fca0007f3e0ff */
[----:B------:R-:W-:Y:S01]  /*5c70*/  IMAD.X R14, RZ, RZ, R4, P1 ;  /* 0x000000ffff0e7224 */ /* 0x000fe200008e0604 */
        /* <DEDUP_REMOVED lines=24> */
.L_x_2151:
[----:B------:R-:W-:Y:S05]  /*5e00*/  BSYNC.RECONVERGENT B3 ;  /* 0x0000000000037941 */ /* 0x000fea0003800200 */
.L_x_2150:
[----:B------:R-:W-:Y:S02]  /*5e10*/  IADD3 R22, PT, PT, R22, 0x8, RZ ;  /* 0x0000000816167810 */ /* 0x000fe40007ffe0ff */
[----:B------:R-:W-:Y:S01]  /*5e20*/  IADD3 R36, PT, PT, R36, 0x10, RZ ;  /* 0x0000001024247810 */ /* 0x000fe20007ffe0ff */
[----:B------:R-:W-:Y:S06]  /*5e30*/  @P0 BRA `(.L_x_2152) ;  /* 0xfffffffc00180947 */ /* 0x000fec000383ffff */
.L_x_2149:
[----:B------:R-:W-:Y:S05]  /*5e40*/  BSYNC.RECONVERGENT B2 ;  /* 0x0000000000027941 */ /* 0x000fea0003800200 */
.L_x_2148:
[----:B------:R-:W-:-:S13]  /*5e50*/  ISETP.GE.U32.AND P0, PT, R25, 0x18, PT ;  /* 0x000000181900780c */ /* 0x000fda0003f06070 */
[----:B------:R-:W-:Y:S05]  /*5e60*/  @!P0 BRA `(.L_x_2147) ;  /* 0x0000000c00848947 */ /* 0x000fea0003800000 */
[----:B------:R-:W0:Y:S02]  /*5e70*/  LDC R5, c[0x0][0x3f4] ;  /* 0x0000fd00ff057b82 */ /* 0x000e240000000800 */
.L_x_2161:
[CC--:B0-----:R-:W-:Y:S01]  /*5e80*/  ISETP.GE.AND P3, PT, R22.reuse, R5.reuse, PT ;  /* 0x000000051600720c */ /* 0x0c1fe20003f66270 */
[C---:B------:R-:W-:Y:S01]  /*5e90*/  VIADD R36, R22.reuse, 0x10 ;  /* 0x0000001016247836 */ /* 0x040fe20000000000 */
[C---:B------:R-:W-:Y:S01]  /*5ea0*/  IADD3 R42, PT, PT, R22.reuse, 0x8, RZ ;  /* 0x00000008162a7810 */ /* 0x040fe20007ffe0ff */
[----:B------:R-:W-:Y:S01]  /*5eb0*/  BSSY.RECONVERGENT B2, `(.L_x_2153) ;  /* 0x000003a000027945 */ /* 0x000fe20003800200 */
[----:B------:R-:W-:Y:S02]  /*5ec0*/  IADD3 R26, PT, PT, R22, 0x18, RZ ;  /* 0x00000018161a7810 */ /* 0x000fe40007ffe0ff */
[----:B------:R-:W-:Y:S02]  /*5ed0*/  IADD3 R12, PT, PT, -R3, R22, RZ ;  /* 0x00000016030c7210 */ /* 0x000fe40007ffe1ff */
        /* <DEDUP_REMOVED lines=12> */
[----:B-1----:R-:W-:-:S06]  /*5fa0*/  VIADD R27, R14, 0xffffffe ;  /* 0x0ffffffe0e1b7836 */ /* 0x002fcc0000000000 */
[----:B------:R1:W2:Y:S02]  /*5fb0*/  F2I.FTZ.U32.TRUNC.NTZ R13, R27 ;  /* 0x0000001b000d7305 */ /* 0x0002a4000021f000 */
[----:B-1----:R-:W1:Y:S01]  /*5fc0*/  LDS.U16 R27, [R25] ;  /* 0x00000000191b7984 */ /* 0x002e620000000400 */
        /* <DEDUP_REMOVED lines=40> */
.L_x_2154:
[----:B------:R-:W-:Y:S05]  /*6250*/  BSYNC.RECONVERGENT B2 ;  /* 0x0000000000027941 */ /* 0x000fea0003800200 */
.L_x_2153:
        /* <DEDUP_REMOVED lines=52> */
.L_x_2156:
[----:B------:R-:W-:Y:S05]  /*65a0*/  BSYNC.RECONVERGENT B2 ;  /* 0x0000000000027941 */ /* 0x000fea0003800200 */
.L_x_2155:
        /* <DEDUP_REMOVED lines=52> */
.L_x_2158:
[----:B------:R-:W-:Y:S05]  /*68f0*/  BSYNC.RECONVERGENT B2 ;  /* 0x0000000000027941 */ /* 0x000fea0003800200 */
.L_x_2157:
        /* <DEDUP_REMOVED lines=52> */
.L_x_2160:
[----:B------:R-:W-:Y:S05]  /*6c40*/  BSYNC.RECONVERGENT B2 ;  /* 0x0000000000027941 */ /* 0x000fea0003800200 */
.L_x_2159:
[----:B------:R-:W-:-:S05]  /*6c50*/  VIADD R22, R22, 0x20 ;  /* 0x0000002016167836 */ /* 0x000fca0000000000 */
[----:B------:R-:W-:-:S13]  /*6c60*/  ISETP.GE.AND P0, PT, R22, R16, PT ;  /* 0x000000101600720c */ /* 0x000fda0003f06270 */
[----:B------:R-:W-:Y:S05]  /*6c70*/  @!P0 BRA `(.L_x_2161) ;  /* 0xfffffff000808947 */ /* 0x000fea000383ffff */
.L_x_2147:
[----:B------:R-:W-:Y:S05]  /*6c80*/  BSYNC.RECONVERGENT B1 ;  /* 0x0000000000017941 */ /* 0x000fea0003800200 */
.L_x_2146:
        /* <DEDUP_REMOVED lines=27> */
[----:B---3--:R-:W-:Y:S01]  /*6e40*/  FMUL.FTZ R23, R4, R23 ;  /* 0x0000001704177220 */ /* 0x008fe20000410000 */
[----:B------:R-:W-:Y:S02]  /*6e50*/  ISETP.NE.U32.AND P2, PT, R13, RZ, PT ;  /* 0x000000ff0d00720c */ /* 0x000fe40003f45070 */
[----:B------:R-:W-:Y:S02]  /*6e60*/  ISETP.NE.U32.AND P0, PT, R12, RZ, PT ;  /* 0x000000ff0c00720c */ /* 0x000fe40003f05070 */
[----:B------:R-:W-:-:S02]  /*6e70*/  ISETP.NE.U32.AND.EX P2, PT, RZ, RZ, PT, P2 ;  /* 0x000000ffff00720c */ /* 0x000fc40003f45120 */
[----:B------:R-:W-:Y:S02]  /*6e80*/  ISETP.NE.U32.AND.EX P1, PT, RZ, RZ, PT, P1 ;  /* 0x000000ffff00720c */ /* 0x000fe40003f25110 */
[----:B------:R-:W-:Y:S02]  /*6e90*/  ISETP.NE.U32.AND.EX P0, PT, RZ, RZ, PT, P0 ;  /* 0x000000ffff00720c */ /* 0x000fe40003f05100 */
[----:B------:R-:W-:Y:S02]  /*6ea0*/  PRMT R22, R22, 0x9910, RZ ;  /* 0x0000991016167816 */ /* 0x000fe400000000ff */
[----:B------:R-:W-:Y:S02]  /*6eb0*/  SHF.R.S32.HI R14, RZ, 0x8, R18 ;  /* 0x00000008ff0e7819 */ /* 0x000fe40000011412 */
[----:B------:R-:W-:Y:S01]  /*6ec0*/  MOV R18, R24 ;  /* 0x0000001800127202 */ /* 0x000fe20000000f00 */
[----:B-1----:R-:W-:Y:S01]  /*6ed0*/  FMUL.FTZ R24, R4, R41 ;  /* 0x0000002904187220 */ /* 0x002fe20000410000 */
[----:B------:R-:W-:Y:S01]  /*6ee0*/  MOV R12, R22 ;  /* 0x00000016000c7202 */ /* 0x000fe20000000f00 */
[----:B------:R-:W0:Y:S01]  /*6ef0*/  I2F.S16 R15, R14 ;  /* 0x0000000e000f7306 */ /* 0x000e220000101400 */
[----:B------:R-:W-:-:S02]  /*6f00*/  @P2 LOP3.LUT R39, R39, 0xffffff00, RZ, 0xfc, !PT ;  /* 0xffffff0027272812 */ /* 0x000fc400078efcff */
[----:B------:R-:W-:Y:S02]  /*6f10*/  SHF.R.S32.HI R18, RZ, 0x8, R18 ;  /* 0x00000008ff127819 */ /* 0x000fe40000011412 */
[----:B------:R-:W-:Y:S02]  /*6f20*/  SHF.R.S32.HI R12, RZ, 0x8, R12 ;  /* 0x00000008ff0c7819 */ /* 0x000fe4000001140c */
[----:B------:R-:W-:Y:S01]  /*6f30*/  @P1 LOP3.LUT R26, R26, 0xffffff00, RZ, 0xfc, !PT ;  /* 0xffffff001a1a1812 */ /* 0x000fe200078efcff */
[----:B------:R-:W1:Y:S01]  /*6f40*/  I2F.S16 R33, R18 ;  /* 0x0000001200217306 */ /* 0x000e620000101400 */
[----:B------:R-:W-:Y:S01]  /*6f50*/  @P0 LOP3.LUT R36, R36, 0xffffff00, RZ, 0xfc, !PT ;  /* 0xffffff0024240812 */ /* 0x000fe200078efcff */
[----:B0-----:R-:W-:-:S06]  /*6f60*/  FMUL.FTZ R14, R4, R15 ;  /* 0x0000000f040e7220 */ /* 0x001fcc0000410000 */
[----:B-----5:R0:W2:Y:S01]  /*6f70*/  I2F.S16 R25, R12 ;  /* 0x0000000c00197306 */ /* 0x0200a20000101400 */
[----:B-1----:R-:W-:-:S07]  /*6f80*/  FMUL.FTZ R22, R4, R33 ;  /* 0x0000002104167220 */ /* 0x002fce0000410000 */
[----:B------:R-:W1:Y:S01]  /*6f90*/  I2F.S8 R27, R26 ;  /* 0x0000001a001b7306 */ /* 0x000e620000001400 */
[----:B0-----:R-:W-:Y:S01]  /*6fa0*/  F2FP.F16.F32.PACK_AB R12, R14, R23 ;  /* 0x000000170e0c723e */ /* 0x001fe200000000ff */
[----:B--2---:R-:W-:-:S06]  /*6fb0*/  FMUL.FTZ R18, R4, R25 ;  /* 0x0000001904127220 */ /* 0x004fcc0000410000 */
[----:B------:R-:W0:Y:S01]  /*6fc0*/  I2F.S8 R13, R36 ;  /* 0x00000024000d7306 */ /* 0x000e220000001400 */
[----:B-1----:R-:W-:-:S07]  /*6fd0*/  FMUL.FTZ R27, R4, R27 ;  /* 0x0000001b041b7220 */ /* 0x002fce0000410000 */
[----:B------:R-:W1:Y:S01]  /*6fe0*/  I2F.S8 R39, R39 ;  /* 0x0000002700277306 */ /* 0x000e620000001400 */
[----:B------:R-:W-:Y:S01]  /*6ff0*/  F2FP.F16.F32.PACK_AB R14, R22, R27 ;  /* 0x0000001b160e723e */ /* 0x000fe200000000ff */
[----:B0-----:R-:W-:-:S05]  /*7000*/  FMUL.FTZ R13, R4, R13 ;  /* 0x0000000d040d7220 */ /* 0x001fca0000410000 */
[----:B------:R-:W-:Y:S01]  /*7010*/  F2FP.F16.F32.PACK_AB R13, R18, R13 ;  /* 0x0000000d120d723e */ /* 0x000fe200000000ff */
[----:B-1----:R-:W-:-:S05]  /*7020*/  FMUL.FTZ R15, R4, R39 ;  /* 0x00000027040f7220 */ /* 0x002fca0000410000 */
[----:B------:R-:W-:Y:S01]  /*7030*/  F2FP.F16.F32.PACK_AB R15, R24, R15 ;  /* 0x0000000f180f723e */ /* 0x000fe200000000ff */
[----:B------:R-:W-:Y:S06]  /*7040*/  BRA `(.L_x_2163) ;  /* 0x00000000000c7947 */ /* 0x000fec0003800000 */
.L_x_2162:
[----:B------:R-:W0:Y:S02]  /*7050*/  LDC.64 R12, c[0x0][0x3a8] ;  /* 0x0000ea00ff0c7b82 */ /* 0x000e240000000a00 */
[----:B0-----:R-:W-:-:S06]  /*7060*/  IMAD.WIDE R12, R15, 0x2, R12 ;  /* 0x000000020f0c7825 */ /* 0x001fcc00078e020c */
[----:B------:R-:W5:Y:S02]  /*7070*/  LDG.E.128 R12, desc[UR36][R12.64] ;  /* 0x000000240c0c7981 */ /* 0x000f64000c1e1d00 */
.L_x_2163:
[----:B------:R-:W0:Y:S02]  /*7080*/  LDCU.64 UR6, c[0x0][0x460] ;  /* 0x00008c00ff0677ac */ /* 0x000e240008000a00 */
[----:B0-----:R-:W-:-:S04]  /*7090*/  ISETP.NE.U32.AND P0, PT, RZ, UR6, PT ;  /* 0x00000006ff007c0c */ /* 0x001fc8000bf05070 */
[----:B------:R-:W-:Y:S01]  /*70a0*/  ISETP.NE.AND.EX P0, PT, RZ, UR7, PT, P0 ;  /* 0x00000007ff007c0c */ /* 0x000fe2000bf05300 */
[----:B------:R-:W-:Y:S01]  /*70b0*/  IMAD.IADD R16, R16, 0x1, -R3 ;  /* 0x0000000110107824 */ /* 0x000fe200078e0a03 */
[----:B------:R-:W0:Y:S11]  /*70c0*/  LDCU.64 UR6, c[0x0][0x3c0] ;  /* 0x00007800ff0677ac */ /* 0x000e360008000a00 */
[----:B------:R-:W1:Y:S08]  /*70d0*/  @P0 LDC R4, c[0x0][0x3f8] ;  /* 0x0000fe00ff040b82 */ /* 0x000e700000000800 */
[----:B------:R-:W2:Y:S01]  /*70e0*/  @P0 LDC.64 R22, c[0x0][0x458] ;  /* 0x00011600ff160b82 */ /* 0x000ea20000000a00 */
[----:B-1----:R-:W-:-:S04]  /*70f0*/  @P0 IMAD R2, R2, R4, R17 ;  /* 0x0000000402020224 */ /* 0x002fc800078e0211 */
[----:B------:R-:W-:-:S04]  /*7100*/  @P0 IMAD R17, R2, 0x30, R21 ;  /* 0x0000003002110824 */ /* 0x000fc800078e0215 */
[----:B--2---:R-:W-:-:S05]  /*7110*/  @P0 IMAD.WIDE R22, R17, 0x2, R22 ;  /* 0x0000000211160825 */ /* 0x004fca00078e0216 */
[----:B-----5:R-:W2:Y:S01]  /*7120*/  @P0 LDG.E.128 R24, desc[UR36][R22.64] ;  /* 0x0000002416180981 */ /* 0x020ea2000c1e1d00 */
[----:B------:R-:W-:Y:S01]  /*7130*/  LEA R7, R16, R7, 0x1 ;  /* 0x0000000710077211 */ /* 0x000fe200078e08ff */
[----:B------:R-:W-:Y:S02]  /*7140*/  IMAD R2, R6, R5, R21 ;  /* 0x0000000506027224 */ /* 0x000fe400078e0215 */
[----:B------:R-:W-:Y:S02]  /*7150*/  HFMA2 R8, R12, 1, 1, R8 ;  /* 0x3c003c000c087831 */ /* 0x000fe40000000008 */
        /* <DEDUP_REMOVED lines=32> */
.L_x_2138:
[----:B------:R-:W-:Y:S05]  /*7360*/  BSYNC.RECONVERGENT B0 ;  /* 0x0000000000007941 */ /* 0x000fea0003800200 */
.L_x_2137:
[----:B------:R-:W-:Y:S01]  /*7370*/  BAR.SYNC.DEFER_BLOCKING 0x0 ;  /* 0x0000000000007b1d */ /* 0x000fe20000010000 */
[----:B------:R-:W-:-:S13]  /*7380*/  ISETP.GT.U32.AND P0, PT, R21, 0x2f, PT ;  /* 0x0000002f1500780c */ /* 0x000fda0003f04070 */
[----:B------:R-:W-:Y:S05]  /*7390*/  @P0 BRA `(.L_x_2164) ;  /* 0x0000000400a00947 */ /* 0x000fea0003800000 */
[----:B------:R-:W0:Y:S01]  /*73a0*/  S2UR UR5, SR_CgaCtaId ;  /* 0x00000000000579c3 */ /* 0x000e220000008800 */
[----:B------:R-:W-:Y:S01]  /*73b0*/  LOP3.LUT R2, R0, 0x3e0, RZ, 0xc0, !PT ;  /* 0x000003e000027812 */ /* 0x000fe200078ec0ff */
        /* <DEDUP_REMOVED lines=11> */
[----:B0-----:R-:W-:-:S06]  /*7470*/  ULEA UR4, UR5, UR4, 0x18 ;  /* 0x0000000405047291 */ /* 0x001fcc000f8ec0ff */
[----:B------:R-:W-:Y:S01]  /*7480*/  LEA R20, R20, UR4, 0x1 ;  /* 0x0000000414147c11 */ /* 0x000fe2000f8e08ff */
[----:B------:R-:W-:Y:S06]  /*7490*/  @P1 BRA `(.L_x_2165) ;  /* 0x0000000000141947 */ /* 0x000fec0003800000 */
[----:B-----5:R-:W-:Y:S02]  /*74a0*/  F2FP.F16.F32.PACK_AB R8, R35, R32 ;  /* 0x000000202308723e */ /* 0x020fe400000000ff */
[----:B------:R-:W-:Y:S02]  /*74b0*/  F2FP.F16.F32.PACK_AB R9, R31, R34 ;  /* 0x000000221f09723e */ /* 0x000fe400000000ff */
[----:B------:R-:W-:Y:S02]  /*74c0*/  F2FP.F16.F32.PACK_AB R10, R28, R37 ;  /* 0x000000251c0a723e */ /* 0x000fe400000000ff */
[----:B------:R-:W-:-:S05]  /*74d0*/  F2FP.F16.F32.PACK_AB R11, R30, R29 ;  /* 0x0000001d1e0b723e */ /* 0x000fca00000000ff */
[----:B------:R0:W-:Y:S02]  /*74e0*/  STS.128 [R20+-0x180], R8 ;  /* 0xfffe800814007388 */ /* 0x0001e40000000c00 */
.L_x_2165:
[----:B------:R-:W-:Y:S05]  /*74f0*/  WARPSYNC.ALL ;  /* 0x0000000000007948 */ /* 0x000fea0003800000 */
[----:B------:R-:W-:Y:S06]  /*7500*/  BAR.SYNC.DEFER_BLOCKING 0x0 ;  /* 0x0000000000007b1d */ /* 0x000fec0000010000 */
[----:B------:R-:W-:Y:S04]  /*7510*/  BSSY.RECONVERGENT B0, `(.L_x_2166) ;  /* 0x0000013000007945 */ /* 0x000fe80003800200 */
[----:B------:R-:W-:Y:S05]  /*7520*/  @P6 BRA `(.L_x_2167) ;  /* 0x0000000000446947 */ /* 0x000fea0003800000 */
[----:B0----5:R-:W0:Y:S02]  /*7530*/  LDS.128 R8, [R20] ;  /* 0x0000000014087984 */ /* 0x021e240000000c00 */
[--C-:B0-----:R-:W-:Y:S02]  /*7540*/  HADD2.F32 R4, -RZ, R10.reuse.H0_H0 ;  /* 0x2000000aff047230 */ /* 0x101fe40000004100 */
[----:B------:R-:W-:Y:S02]  /*7550*/  HADD2.F32 R7, -RZ, R10.H1_H1 ;  /* 0x3000000aff077230 */ /* 0x000fe40000004100 */
[--C-:B------:R-:W-:Y:S02]  /*7560*/  HADD2.F32 R3, -RZ, R8.reuse.H0_H0 ;  /* 0x20000008ff037230 */ /* 0x100fe40000004100 */
[----:B------:R-:W-:Y:S01]  /*7570*/  FADD.FTZ R37, R37, R4 ;  /* 0x0000000425257221 */ /* 0x000fe20000010000 */
[----:B------:R-:W-:Y:S02]  /*7580*/  HADD2.F32 R10, -RZ, R11.H0_H0 ;  /* 0x2000000bff0a7230 */ /* 0x000fe40000004100 */
[----:B------:R-:W-:Y:S01]  /*7590*/  FADD.FTZ R28, R28, R7 ;  /* 0x000000071c1c7221 */ /* 0x000fe20000010000 */
[----:B------:R-:W-:-:S02]  /*75a0*/  HADD2.F32 R8, -RZ, R8.H1_H1 ;  /* 0x30000008ff087230 */ /* 0x000fc40000004100 */
[----:B------:R-:W-:Y:S01]  /*75b0*/  FADD.FTZ R32, R32, R3 ;  /* 0x0000000320207221 */ /* 0x000fe20000010000 */
[--C-:B------:R-:W-:Y:S02]  /*75c0*/  HADD2.F32 R5, -RZ, R9.reuse.H0_H0 ;  /* 0x20000009ff057230 */ /* 0x100fe40000004100 */
[----:B------:R-:W-:Y:S01]  /*75d0*/  FADD.FTZ R29, R29, R10 ;  /* 0x0000000a1d1d7221 */ /* 0x000fe20000010000 */
[----:B------:R-:W-:Y:S02]  /*75e0*/  HADD2.F32 R2, -RZ, R9.H1_H1 ;  /* 0x30000009ff027230 */ /* 0x000fe40000004100 */
[----:B------:R-:W-:Y:S01]  /*75f0*/  FADD.FTZ R35, R35, R8 ;  /* 0x0000000823237221 */ /* 0x000fe20000010000 */
[----:B------:R-:W-:Y:S02]  /*7600*/  HADD2.F32 R11, -RZ, R11.H1_H1 ;  /* 0x3000000bff0b7230 */ /* 0x000fe40000004100 */
[----:B------:R-:W-:Y:S01]  /*7610*/  FADD.FTZ R34, R34, R5 ;  /* 0x0000000522227221 */ /* 0x000fe20000010000 */
[----:B------:R-:W-:-:S02]  /*7620*/  FADD.FTZ R31, R31, R2 ;  /* 0x000000021f1f7221 */ /* 0x000fc40000010000 */
[----:B------:R-:W-:-:S07]  /*7630*/  FADD.FTZ R30, R30, R11 ;  /* 0x0000000b1e1e7221 */ /* 0x000fce0000010000 */
.L_x_2167:
[----:B------:R-:W-:Y:S05]  /*7640*/  BSYNC.RECONVERGENT B0 ;  /* 0x0000000000007941 */ /* 0x000fea0003800200 */
.L_x_2166:
[----:B------:R-:W-:Y:S06]  /*7650*/  BAR.SYNC.DEFER_BLOCKING 0x0 ;  /* 0x0000000000007b1d */ /* 0x000fec0000010000 */
[----:B------:R-:W-:Y:S04]  /*7660*/  BSSY.RECONVERGENT B0, `(.L_x_2168) ;  /* 0x0000007000007945 */ /* 0x000fe80003800200 */
[----:B------:R-:W-:Y:S05]  /*7670*/  @P2 BRA `(.L_x_2169) ;  /* 0x0000000000142947 */ /* 0x000fea0003800000 */
[----:B0----5:R-:W-:Y:S02]  /*7680*/  F2FP.F16.F32.PACK_AB R8, R35, R32 ;  /* 0x000000202308723e */ /* 0x021fe400000000ff */
[----:B------:R-:W-:Y:S02]  /*7690*/  F2FP.F16.F32.PACK_AB R9, R31, R34 ;  /* 0x000000221f09723e */ /* 0x000fe400000000ff */
[----:B------:R-:W-:Y:S02]  /*76a0*/  F2FP.F16.F32.PACK_AB R10, R28, R37 ;  /* 0x000000251c0a723e */ /* 0x000fe400000000ff */
[----:B------:R-:W-:-:S05]  /*76b0*/  F2FP.F16.F32.PACK_AB R11, R30, R29 ;  /* 0x0000001d1e0b723e */ /* 0x000fca00000000ff */
[----:B------:R1:W-:Y:S02]  /*76c0*/  STS.128 [R20+-0xc0], R8 ;  /* 0xffff400814007388 */ /* 0x0003e40000000c00 */
.L_x_2169:
[----:B------:R-:W-:Y:S05]  /*76d0*/  BSYNC.RECONVERGENT B0 ;  /* 0x0000000000007941 */ /* 0x000fea0003800200 */
.L_x_2168:
[----:B------:R-:W-:Y:S06]  /*76e0*/  BAR.SYNC.DEFER_BLOCKING 0x0 ;  /* 0x0000000000007b1d */ /* 0x000fec0000010000 */
[----:B------:R-:W-:Y:S04]  /*76f0*/  BSSY.RECONVERGENT B0, `(.L_x_2170) ;  /* 0x0000013000007945 */ /* 0x000fe80003800200 */
[----:B------:R-:W-:Y:S05]  /*7700*/  @P3 BRA `(.L_x_2171) ;  /* 0x0000000000443947 */ /* 0x000fea0003800000 */
[----:B01---5:R-:W0:Y:S02]  /*7710*/  LDS.128 R8, [R20] ;  /* 0x0000000014087984 */ /* 0x023e240000000c00 */
        /* <DEDUP_REMOVED lines=16> */
.L_x_2171:
[----:B------:R-:W-:Y:S05]  /*7820*/  BSYNC.RECONVERGENT B0 ;  /* 0x0000000000007941 */ /* 0x000fea0003800200 */
.L_x_2170:
[----:B------:R-:W-:Y:S06]  /*7830*/  BAR.SYNC.DEFER_BLOCKING 0x0 ;  /* 0x0000000000007b1d */ /* 0x000fec0000010000 */
[----:B------:R-:W-:Y:S04]  /*7840*/  BSSY.RECONVERGENT B0, `(.L_x_2172) ;  /* 0x0000007000007945 */ /* 0x000fe80003800200 */
[----:B------:R-:W-:Y:S05]  /*7850*/  @P4 BRA `(.L_x_2173) ;  /* 0x0000000000144947 */ /* 0x000fea0003800000 */
[----:B01---5:R-:W-:Y:S02]  /*7860*/  F2FP.F16.F32.PACK_AB R8, R35, R32 ;  /* 0x000000202308723e */ /* 0x023fe400000000ff */
[----:B------:R-:W-:Y:S02]  /*7870*/  F2FP.F16.F32.PACK_AB R9, R31, R34 ;  /* 0x000000221f09723e */ /* 0x000fe400000000ff */
[----:B------:R-:W-:Y:S02]  /*7880*/  F2FP.F16.F32.PACK_AB R10, R28, R37 ;  /* 0x000000251c0a723e */ /* 0x000fe400000000ff */
[----:B------:R-:W-:-:S05]  /*7890*/  F2FP.F16.F32.PACK_AB R11, R30, R29 ;  /* 0x0000001d1e0b723e */ /* 0x000fca00000000ff */
[----:B------:R2:W-:Y:S02]  /*78a0*/  STS.128 [R20+-0x60], R8 ;  /* 0xffffa00814007388 */ /* 0x0005e40000000c00 */
.L_x_2173:
[----:B------:R-:W-:Y:S05]  /*78b0*/  BSYNC.RECONVERGENT B0 ;  /* 0x0000000000007941 */ /* 0x000fea0003800200 */
.L_x_2172:
[----:B------:R-:W-:Y:S06]  /*78c0*/  BAR.SYNC.DEFER_BLOCKING 0x0 ;  /* 0x0000000000007b1d */ /* 0x000fec0000010000 */
[----:B------:R-:W-:Y:S04]  /*78d0*/  BSSY.RECONVERGENT B0, `(.L_x_2174) ;  /* 0x0000013000007945 */ /* 0x000fe80003800200 */
[----:B------:R-:W-:Y:S05]  /*78e0*/  @P5 BRA `(.L_x_2175) ;  /* 0x0000000000445947 */ /* 0x000fea0003800000 */
[----:B012--5:R-:W0:Y:S02]  /*78f0*/  LDS.128 R8, [R20] ;  /* 0x0000000014087984 */ /* 0x027e240000000c00 */
        /* <DEDUP_REMOVED lines=16> */
.L_x_2175:
[----:B------:R-:W-:Y:S05]  /*7a00*/  BSYNC.RECONVERGENT B0 ;  /* 0x0000000000007941 */ /* 0x000fea0003800200 */
.L_x_2174:
[----:B------:R-:W-:Y:S06]  /*7a10*/  BAR.SYNC.DEFER_BLOCKING 0x0 ;  /* 0x0000000000007b1d */ /* 0x000fec0000010000 */
.L_x_2164:
[----:B------:R-:W-:-:S13]  /*7a20*/  ISETP.GT.U32.OR P0, PT, R0, 0x7, P0 ;  /* 0x000000070000780c */ /* 0x000fda0000704470 */
[----:B------:R-:W-:Y:S05]  /*7a30*/  @P0 EXIT ;  /* 0x000000000000094d */ /* 0x000fea0003800000 */
[----:B------:R-:W3:Y:S02]  /*7a40*/  LDCU UR4, c[0x0][0x478] ;  /* 0x00008f00ff0477ac */ /* 0x000ee40008000800 */
[----:B---3--:R-:W-:-:S09]  /*7a50*/  UISETP.NE.AND UP0, UPT, UR4, 0x2, UPT ;  /* 0x000000020400788c */ /* 0x008fd2000bf05270 */
[----:B------:R-:W-:Y:S05]  /*7a60*/  BRA.U UP0, `(.L_x_2176) ;  /* 0x0000000100e07547 */ /* 0x000fea000b800000 */
[----:B------:R-:W3:Y:S01]  /*7a70*/  LDC.64 R2, c[0x0][0x470] ;  /* 0x00011c00ff027b82 */ /* 0x000ee20000000a00 */
[----:B------:R-:W0:Y:S01]  /*7a80*/  LDCU.64 UR4, c[0x0][0x380] ;  /* 0x00007000ff0477ac */ /* 0x000e220008000a00 */
[----:B---3--:R-:W3:Y:S01]  /*7a90*/  LDG.E R2, desc[UR36][R2.64] ;  /* 0x0000002402027981 */ /* 0x008ee2000c1e1900 */
[----:B------:R-:W-:-:S04]  /*7aa0*/  IADD3 R21, PT, PT, R6, R21, RZ ;  /* 0x0000001506157210 */ /* 0x000fc80007ffe0ff */
[----:B012--5:R-:W-:Y:S01]  /*7ab0*/  IADD3 R8, P0, PT, R21, UR4, RZ ;  /* 0x0000000415087c10 */ /* 0x027fe2000ff1e0ff */
        /* <DEDUP_REMOVED lines=19> */
[----:B------:R-:W0:Y:S02]  /*7bf0*/  F2I.S8.NTZ R35, R35 ;  /* 0x0000002300237305 */ /* 0x000e240000202100 */
[----:B------:R-:W-:Y:S01]  /*7c00*/  IMAD.SHL.U32 R0, R0, 0x100, RZ ;  /* 0x0000010000007824 */ /* 0x000fe200078e00ff */
[----:B------:R-:W-:-:S04]  /*7c10*/  PRMT R3, R3, 0x7710, RZ ;  /* 0x0000771003037816 */ /* 0x000fc800000000ff */
[----:B------:R-:W-:Y:S01]  /*7c20*/  PRMT R3, R4, 0x4210, R3 ;  /* 0x0000421004037816 */ /* 0x000fe20000000003 */
[----:B------:R-:W1:Y:S01]  /*7c30*/  F2I.S8.NTZ R34, R34 ;  /* 0x0000002200227305 */ /* 0x000e620000202100 */
[----:B--2---:R-:W-:Y:S02]  /*7c40*/  PRMT R4, R31, 0x8880, RZ ;  /* 0x000088801f047816 */ /* 0x004fe400000000ff */
[----:B------:R-:W-:Y:S02]  /*7c50*/  LOP3.LUT R9, R3, 0xff00, R0, 0xf8, !PT ;  /* 0x0000ff0003097812 */ /* 0x000fe400078ef800 */
[----:B------:R-:W-:Y:S02]  /*7c60*/  PRMT R4, R4, 0x7710, RZ ;  /* 0x0000771004047816 */ /* 0x000fe400000000ff */
[----:B0-----:R-:W-:Y:S01]  /*7c70*/  PRMT R35, R35, 0x8880, RZ ;  /* 0x0000888023237816 */ /* 0x001fe200000000ff */
[----:B------:R-:W0:Y:S01]  /*7c80*/  F2I.S8.NTZ R37, R37 ;  /* 0x0000002500257305 */ /* 0x000e220000202100 */
[----:B------:R-:W-:-:S02]  /*7c90*/  LOP3.LUT R4, R4, 0xff, RZ, 0xc0, !PT ;  /* 0x000000ff04047812 */ /* 0x000fc400078ec0ff */
[----:B------:R-:W-:Y:S02]  /*7ca0*/  PRMT R0, R35, 0x7710, RZ ;  /* 0x0000771023007816 */ /* 0x000fe400000000ff */
[----:B-1----:R-:W-:-:S03]  /*7cb0*/  PRMT R34, R34, 0x8880, RZ ;  /* 0x0000888022227816 */ /* 0x002fc600000000ff */
        /* <DEDUP_REMOVED lines=19> */
.L_x_2176:
[----:B------:R-:W3:Y:S01]  /*7df0*/  LDC.64 R2, c[0x0][0x380] ;  /* 0x0000e000ff027b82 */ /* 0x000ee20000000a00 */
[----:B------:R-:W-:Y:S02]  /*7e00*/  IADD3 R21, PT, PT, R6, R21, RZ ;  /* 0x0000001506157210 */ /* 0x000fe40007ffe0ff */
[----:B------:R-:W-:Y:S02]  /*7e10*/  F2FP.F16.F32.PACK_AB R35, R35, R32 ;  /* 0x000000202323723e */ /* 0x000fe400000000ff */
[----:B------:R-:W-:Y:S02]  /*7e20*/  F2FP.F16.F32.PACK_AB R31, R31, R34 ;  /* 0x000000221f1f723e */ /* 0x000fe400000000ff */
[----:B------:R-:W-:Y:S02]  /*7e30*/  F2FP.F16.F32.PACK_AB R37, R28, R37 ;  /* 0x000000251c25723e */ /* 0x000fe400000000ff */
[----:B------:R-:W-:Y:S01]  /*7e40*/  F2FP.F16.F32.PACK_AB R29, R30, R29 ;  /* 0x0000001d1e1d723e */ /* 0x000fe200000000ff */
[----:B---3--:R-:W-:-:S05]  /*7e50*/  IMAD.WIDE R2, R21, 0x2, R2 ;  /* 0x0000000215027825 */ /* 0x008fca00078e0202 */
[----:B------:R-:W-:Y:S04]  /*7e60*/  STG.E desc[UR36][R2.64], R35 ;  /* 0x0000002302007986 */ /* 0x000fe8000c101924 */
[----:B------:R-:W-:Y:S04]  /*7e70*/  STG.E desc[UR36][R2.64+0x4], R31 ;  /* 0x0000041f02007986 */ /* 0x000fe8000c101924 */
[----:B------:R-:W-:Y:S04]  /*7e80*/  STG.E desc[UR36][R2.64+0x8], R37 ;  /* 0x0000082502007986 */ /* 0x000fe8000c101924 */
[----:B------:R-:W-:Y:S01]  /*7e90*/  STG.E desc[UR36][R2.64+0xc], R29 ;  /* 0x00000c1d02007986 */ /* 0x000fe2000c101924 */
[----:B------:R-:W-:Y:S05]  /*7ea0*/  EXIT ;  /* 0x000000000000794d */ /* 0x000fea0003800000 */
.L_x_2107:
[----:B------:R-:W-:Y:S01]  /*7eb0*/  HFMA2 R12, -RZ, RZ, 0, 9.5367431640625e-07 ;  /* 0x00000010ff0c7431 */ /* 0x000fe200000001ff */
[----:B-1----:R-:W-:Y:S01]  /*7ec0*/  MOV R11, 0x1f ;  /* 0x0000001f000b7802 */ /* 0x002fe20000000f00 */
[----:B------:R-:W-:-:S07]  /*7ed0*/  IMAD.MOV.U32 R15, RZ, RZ, -0x1 ;  /* 0xffffffffff0f7424 */ /* 0x000fce00078e00ff */
[----:B0----5:R-:W-:Y:S05]  /*7ee0*/  WARPSYNC.COLLECTIVE R15, `(.L_x_2177) ;  /* 0x000000000f087348 */ /* 0x021fea0003c00000 */
[----:B------:R1:W2:Y:S02]  /*7ef0*/  SHFL.BFLY P6, R14, R13, R12, R11 ;  /* 0x0c00000c0d0e7389 */ /* 0x0002a400000c000b */
[----:B012--5:R-:W-:Y:S05]  /*7f00*/  ENDCOLLECTIVE ;  /* 0x000000000000791b */ /* 0x027fea0003800000 */
.L_x_2177:
[----:B------:R-:W-:Y:S02]  /*7f10*/  HFMA2 R12, -RZ, RZ, 0, 4.76837158203125e-07 ;  /* 0x00000008ff0c7431 */ /* 0x000fe400000001ff */
[----:B------:R-:W-:-:S05]  /*7f20*/  FADD.FTZ R0, R13, R14 ;  /* 0x0000000e0d007221 */ /* 0x000fca0000010000 */
[----:B------:R-:W-:-:S07]  /*7f30*/  MOV R13, R0 ;  /* 0x00000000000d7202 */ /* 0x000fce0000000f00 */
[----:B------:R-:W-:Y:S05]  /*7f40*/  WARPSYNC.COLLECTIVE R15, `(.L_x_2178) ;  /* 0x000000000f087348 */ /* 0x000fea0003c00000 */
[----:B------:R0:W1:Y:S02]  /*7f50*/  SHFL.BFLY P6, R14, R13, R12, R11 ;  /* 0x0c00000c0d0e7389 */ /* 0x00006400000c000b */
[----:B01----:R-:W-:Y:S05]  /*7f60*/  ENDCOLLECTIVE ;  /* 0x000000000000791b */ /* 0x003fea0003800000 */
.L_x_2178:
[----:B------:R-:W-:Y:S02]  /*7f70*/  IMAD.MOV.U32 R12, RZ, RZ, 0x4 ;  /* 0x00000004ff0c7424 */ /* 0x000fe400078e00ff */
[----:B------:R-:W-:-:S05]  /*7f80*/  FADD.FTZ R3, R0, R14 ;  /* 0x0000000e00037221 */ /* 0x000fca0000010000 */
[----:B------:R-:W-:-:S07]  /*7f90*/  MOV R13, R3 ;  /* 0x00000003000d7202 */ /* 0x000fce0000000f00 */
[----:B------:R-:W-:Y:S05]  /*7fa0*/  WARPSYNC.COLLECTIVE R15, `(.L_x_2179) ;  /* 0x000000000f087348 */ /* 0x000fea0003c00000 */
[----:B------:R0:W1:Y:S02]  /*7fb0*/  SHFL.BFLY P6, R14, R13, R12, R11 ;  /* 0x0c00000c0d0e7389 */ /* 0x00006400000c000b */
[----:B01----:R-:W-:Y:S05]  /*7fc0*/  ENDCOLLECTIVE ;  /* 0x000000000000791b */ /* 0x003fea0003800000 */
.L_x_2179:
[----:B------:R-:W-:Y:S02]  /*7fd0*/  HFMA2 R12, -RZ, RZ, 0, 1.1920928955078125e-07 ;  /* 0x00000002ff0c7431 */ /* 0x000fe400000001ff */
[----:B------:R-:W-:-:S05]  /*7fe0*/  FADD.FTZ R4, R3, R14 ;  /* 0x0000000e03047221 */ /* 0x000fca0000010000 */
[----:B------:R-:W-:-:S07]  /*7ff0*/  MOV R13, R4 ;  /* 0x00000004000d7202 */ /* 0x000fce0000000f00 */
[----:B------:R-:W-:Y:S05]  /*8000*/  WARPSYNC.COLLECTIVE R15, `(.L_x_2180) ;  /* 0x000000000f087348 */ /* 0x000fea0003c00000 */
[----:B------:R0:W1:Y:S02]  /*8010*/  SHFL.BFLY P6, R14, R13, R12, R11 ;  /* 0x0c00000c0d0e7389 */ /* 0x00006400000c000b */
[----:B01----:R-:W-:Y:S05]  /*8020*/  ENDCOLLECTIVE ;  /* 0x000000000000791b */ /* 0x003fea0003800000 */
.L_x_2180:
[----:B------:R-:W-:Y:S02]  /*8030*/  IMAD.MOV.U32 R12, RZ, RZ, 0x1 ;  /* 0x00000001ff0c7424 */ /* 0x000fe400078e00ff */
[----:B------:R-:W-:-:S05]  /*8040*/  FADD.FTZ R6, R4, R14 ;  /* 0x0000000e04067221 */ /* 0x000fca0000010000 */
[----:B------:R-:W-:-:S07]  /*8050*/  MOV R13, R6 ;  /* 0x00000006000d7202 */ /* 0x000fce0000000f00 */
[----:B------:R-:W-:Y:S05]  /*8060*/  WARPSYNC.COLLECTIVE R15, `(.L_x_2181) ;  /* 0x000000000f087348 */ /* 0x000fea0003c00000 */
[----:B------:R0:W1:Y:S02]  /*8070*/  SHFL.BFLY P6, R14, R13, R12, R11 ;  /* 0x0c00000c0d0e7389 */ /* 0x00006400000c000b */
[----:B01----:R-:W-:Y:S05]  /*8080*/  ENDCOLLECTIVE ;  /* 0x000000000000791b */ /* 0x003fea0003800000 */
.L_x_2181:
[----:B------:R-:W-:Y:S05]  /*8090*/  BRA `(.L_x_2182) ;  /* 0xffffff9400b07947 */ /* 0x000fea000383ffff */
.L_x_2110:
[----:B------:R-:W-:Y:S01]  /*80a0*/  BSSY B1, `(.L_x_2183) ;  /* 0x0000007000017945 */ /* 0x000fe20003800000 */
[----:B------:R-:W-:Y:S02]  /*80b0*/  MOV R12, 0x2 ;  /* 0x00000002000c7802 */ /* 0x000fe40000000f00 */
[----:B------:R-:W-:Y:S02]  /*80c0*/  MOV R11, 0x1f ;  /* 0x0000001f000b7802 */ /* 0x000fe40000000f00 */
[----:B------:R-:W-:-:S07]  /*80d0*/  MOV R15, 0xffffffff ;  /* 0xffffffff000f7802 */ /* 0x000fce0000000f00 */
[----:B-----5:R-:W-:Y:S05]  /*80e0*/  WARPSYNC.COLLECTIVE R15, `(.L_x_2184) ;  /* 0x000000000f087348 */ /* 0x020fea0003c00000 */
[----:B------:R0:W1:Y:S02]  /*80f0*/  SHFL.BFLY P6, R14, R13, R12, R11 ;  /* 0x0c00000c0d0e7389 */ /* 0x00006400000c000b */
[----:B01---5:R-:W-:Y:S05]  /*8100*/  ENDCOLLECTIVE ;  /* 0x000000000000791b */ /* 0x023fea0003800000 */
.L_x_2184:
[----:B------:R-:W-:Y:S05]  /*8110*/  BSYNC B1 ;  /* 0x0000000000017941 */ /* 0x000fea0003800000 */
.L_x_2183:
[----:B------:R-:W-:Y:S01]  /*8120*/  FADD.FTZ R13, R13, R14 ;  /* 0x0000000e0d0d7221 */ /* 0x000fe20000010000 */
[----:B------:R-:W-:Y:S02]  /*8130*/  IMAD.MOV.U32 R12, RZ, RZ, 0x1 ;  /* 0x00000001ff0c7424 */ /* 0x000fe400078e00ff */
[----:B------:R-:W-:Y:S01]  /*8140*/  HFMA2 R11, -RZ, RZ, 0, 1.847743988037109375e-06 ;  /* 0x0000001fff0b7431 */ /* 0x000fe200000001ff */
[----:B------:R-:W-:-:S07]  /*8150*/  MOV R15, 0xffffffff ;  /* 0xffffffff000f7802 */ /* 0x000fce0000000f00 */
[----:B------:R-:W-:Y:S05]  /*8160*/  WARPSYNC.COLLECTIVE R15, `(.L_x_2185) ;  /* 0x000000000f087348 */ /* 0x000fea0003c00000 */
[----:B------:R0:W1:Y:S02]  /*8170*/  SHFL.BFLY P6, R14, R13, R12, R11 ;  /* 0x0c00000c0d0e7389 */ /* 0x00006400000c000b */
[----:B01----:R-:W-:Y:S05]  /*8180*/  ENDCOLLECTIVE ;  /* 0x000000000000791b */ /* 0x003fea0003800000 */
.L_x_2185:
[----:B------:R-:W-:Y:S05]  /*8190*/  BRA `(.L_x_2186) ;  /* 0xffffffa000d47947 */ /* 0x000fea000383ffff */
.L_x_2114:
[----:B------:R-:W-:Y:S01]  /*81a0*/  HFMA2 R11, -RZ, RZ, 0, 1.847743988037109375e-06 ;  /* 0x0000001fff0b7431 */ /* 0x000fe200000001ff */
[----:B------:R-:W-:Y:S01]  /*81b0*/  BSSY B0, `(.L_x_2187) ;  /* 0x0000007000007945 */ /* 0x000fe20003800000 */
[----:B------:R-:W-:Y:S01]  /*81c0*/  MOV R13, R5 ;  /* 0x00000005000d7202 */ /* 0x000fe20000000f00 */
[----:B------:R-:W-:Y:S01]  /*81d0*/  IMAD.MOV.U32 R12, RZ, RZ, 0x10 ;  /* 0x00000010ff0c7424 */ /* 0x000fe200078e00ff */
[----:B------:R-:W-:-:S07]  /*81e0*/  MOV R15, 0xffffffff ;  /* 0xffffffff000f7802 */ /* 0x000fce0000000f00 */
[----:B-12--5:R-:W-:Y:S05]  /*81f0*/  WARPSYNC.COLLECTIVE R15, `(.L_x_2188) ;  /* 0x000000000f087348 */ /* 0x026fea0003c00000 */
[----:B------:R0:W3:Y:S02]  /*8200*/  SHFL.BFLY P6, R14, R13, R12, R11 ;  /* 0x0c00000c0d0e7389 */ /* 0x0000e400000c000b */
[----:B0123-5:R-:W-:Y:S05]  /*8210*/  ENDCOLLECTIVE ;  /* 0x000000000000791b */ /* 0x02ffea0003800000 */
.L_x_2188:
[----:B------:R-:W-:Y:S05]  /*8220*/  BSYNC B0 ;  /* 0x0000000000007941 */ /* 0x000fea0003800000 */
.L_x_2187:
[----:B------:R-:W-:Y:S01]  /*8230*/  FMNMX.FTZ R13, R14, R5, !PT ;  /* 0x000000050e0d7209 */ /* 0x000fe20007810000 */
[----:B------:R-:W-:Y:S02]  /*8240*/  HFMA2 R12, -RZ, RZ, 0, 4.76837158203125e-07 ;  /* 0x00000008ff0c7431 */ /* 0x000fe400000001ff */
[----:B------:R-:W-:Y:S01]  /*8250*/  IMAD.MOV.U32 R11, RZ, RZ, 0x1f ;  /* 0x0000001fff0b7424 */ /* 0x000fe200078e00ff */
[----:B------:R-:W-:-:S07]  /*8260*/  MOV R15, 0xffffffff ;  /* 0xffffffff000f7802 */ /* 0x000fce0000000f00 */
[----:B------:R-:W-:Y:S05]  /*8270*/  WARPSYNC.COLLECTIVE R15, `(.L_x_2189) ;  /* 0x000000000f087348 */ /* 0x000fea0003c00000 */
[----:B------:R0:W1:Y:S02]  /*8280*/  SHFL.BFLY P6, R14, R13, R12, R11 ;  /* 0x0c00000c0d0e7389 */ /* 0x00006400000c000b */
[----:B01----:R-:W-:Y:S05]  /*8290*/  ENDCOLLECTIVE ;  /* 0x000000000000791b */ /* 0x003fea0003800000 */
.L_x_2189:
[----:B------:R-:W-:Y:S01]  /*82a0*/  HFMA2 R12, -RZ, RZ, 0, 2.384185791015625e-07 ;  /* 0x00000004ff0c7431 */ /* 0x000fe200000001ff */
[----:B------:R-:W-:-:S04]  /*82b0*/  FMNMX.FTZ R6, R13, R14, !PT ;  /* 0x0000000e0d067209 */ /* 0x000fc80007810000 */
[----:B------:R-:W-:-:S07]  /*82c0*/  MOV R13, R6 ;  /* 0x00000006000d7202 */ /* 0x000fce0000000f00 */
[----:B------:R-:W-:Y:S05]  /*82d0*/  WARPSYNC.COLLECTIVE R15, `(.L_x_2190) ;  /* 0x000000000f087348 */ /* 0x000fea0003c00000 */
[----:B------:R0:W1:Y:S02]  /*82e0*/  SHFL.BFLY P6, R14, R13, R12, R11 ;  /* 0x0c00000c0d0e7389 */ /* 0x00006400000c000b */
[----:B01----:R-:W-:Y:S05]  /*82f0*/  ENDCOLLECTIVE ;  /* 0x000000000000791b */ /* 0x003fea0003800000 */
.L_x_2190:
[----:B------:R-:W-:Y:S05]  /*8300*/  BRA `(.L_x_2191) ;  /* 0xffffffa400607947 */ /* 0x000fea000383ffff */
.L_x_2192:
        /* <DEDUP_REMOVED lines=15> */
.L_x_3261:


//--------------------- .text._ZN4mmha33masked_multihead_attention_kernelItLi48ELi64ELi1ELi8ELi256ELb0ELb0EEEv26Multihead_attention_paramsIT_XT5_EE --------------------------
	.section	.text._ZN4mmha33masked_multihead_attention_kernelItLi48ELi64ELi1ELi8ELi256ELb0ELb0EEEv26Multihead_attention_paramsIT_XT5_EE,"ax",@progbits
	.align	128
        .global         _ZN4mmha33masked_multihead_attention_kernelItLi48ELi64ELi1ELi8ELi256ELb0ELb0EEEv26Multihead_attention_paramsIT_XT5_EE
        .type           _ZN4mmha33masked_multihead_attention_kernelItLi48ELi64ELi1ELi8ELi256ELb0ELb0EEEv26Multihead_attention_paramsIT_XT5_EE,@function
        .size           _ZN4mmha33masked_multihead_attention_kernelItLi48ELi64ELi1ELi8ELi256ELb0ELb0EEEv26Multihead_attention_paramsIT_XT5_EE,(.L_x_3262 - _ZN4mmha33masked_multihead_attention_kernelItLi48ELi64ELi1ELi8ELi256ELb0ELb0EEEv26Multihead_attention_paramsIT_XT5_EE)
        .other          _ZN4mmha33masked_multihead_attention_kernelItLi48ELi64ELi1ELi8ELi256ELb0ELb0EEEv26Multihead_attention_paramsIT_XT5_EE,@"STO_CUDA_ENTRY STV_DEFAULT"
_ZN4mmha33masked_multihead_attention_kernelItLi48ELi64ELi1ELi8ELi256ELb0ELb0EEEv26Multihead_attention_paramsIT_XT5_EE:
.text._ZN4mmha33masked_multihead_attention_kernelItLi48ELi64ELi1ELi8ELi256ELb0ELb0EEEv26Multihead_attention_paramsIT_XT5_EE:
        /* <DEDUP_REMOVED lines=12> */
.L_x_2193:
[----:B------:R-:W1:Y:S01]  /*00c0*/  LDC R10, c[0x0][0x3f0] ;  /* 0x0000fc00ff0a7b82 */ /* 0x000e620000000800 */
[----:B--2---:R-:W-:-:S07]  /*00d0*/  IABS R8, R23 ;  /* 0x0000001700087213 */ /* 0x004fce0000000000 */
[----:B------:R-:W2:Y:S01]  /*00e0*/  LDC.64 R4, c[0x0][0x4a0] ;  /* 0x00012800ff047b82 */ /* 0x000ea20000000a00 */
[----:B------:R-:W-:Y:S01]  /*00f0*/  HFMA2 R22, -RZ, RZ, 0, 0 ;  /* 0x00000000ff167431 */ /* 0x000fe200000001ff */
[----:B------:R-:W3:Y:S01]  /*0100*/  S2R R45, SR_TID.X ;  /* 0x00000000002d7919 */ /* 0x000ee20000002100 */
[----:B------:R-:W4:Y:S05]  /*0110*/  S2R R44, SR_CTAID.X ;  /* 0x00000000002c7919 */ /* 0x000f2a0000002500 */
[----:B------:R-:W4:Y:S01]  /*0120*/  LDC R15, c[0x0][0x3f8] ;  /* 0x0000fe00ff0f7b82 */ /* 0x000f220000000800 */
[----:B-1----:R-:W-:-:S04]  /*0130*/  IABS R7, R10 ;  /* 0x0000000a00077213 */ /* 0x002fc80000000000 */
[----:B------:R-:W1:Y:S01]  /*0140*/  I2F.RP R0, R7 ;  /* 0x0000000700007306 */ /* 0x000e620000209400 */
[----:B--2---:R-:W-:-:S04]  /*0150*/  ISETP.NE.U32.AND P0, PT, R4, RZ, PT ;  /* 0x000000ff0400720c */ /* 0x004fc80003f05070 */
[----:B------:R-:W-:-:S03]  /*0160*/  ISETP.NE.AND.EX P0, PT, R5, RZ, PT, P0 ;  /* 0x000000ff0500720c */ /* 0x000fc60003f05300 */
[----:B-1----:R-:W1:Y:S10]  /*0170*/  MUFU.RCP R0, R0 ;  /* 0x0000000000007308 */ /* 0x002e740000001000 */
[----:B------:R-:W2:Y:S01]  /*0180*/  @P0 LDC.64 R4, c[0x0][0x4a0] ;  /* 0x00012800ff040b82 */ /* 0x000ea20000000a00 */
[----:B-1----:R-:W-:-:S04]  /*0190*/  IADD3 R6, PT, PT, R0, 0xffffffe, RZ ;  /* 0x0ffffffe00067810 */ /* 0x002fc80007ffe0ff */
[----:B------:R-:W1:Y:S01]  /*01a0*/  F2I.FTZ.U32.TRUNC.NTZ R3, R6 ;  /* 0x0000000600037305 */ /* 0x000e62000021f000 */
[----:B--2---:R-:W-:Y:S01]  /*01b0*/  @P0 IMAD.WIDE.U32 R4, R23, 0x4, R4 ;  /* 0x0000000417040825 */ /* 0x004fe200078e0004 */
[----:B-1----:R-:W-:-:S05]  /*01c0*/  IADD3 R2, PT, PT, RZ, -R3, RZ ;  /* 0x80000003ff027210 */ /* 0x002fca0007ffe0ff */
[----:B------:R-:W-:Y:S02]  /*01d0*/  IMAD R9, R2, R7, RZ ;  /* 0x0000000702097224 */ /* 0x000fe400078e02ff */
[----:B------:R-:W-:-:S05]  /*01e0*/  HFMA2 R2, -RZ, RZ, 0, 0 ;  /* 0x00000000ff027431 */ /* 0x000fca00000001ff */
[----:B------:R-:W-:Y:S02]  /*01f0*/  IMAD.HI.U32 R0, R3, R9, R2 ;  /* 0x0000000903007227 */ /* 0x000fe400078e0002 */
[----:B------:R1:W2:Y:S01]  /*0200*/  @P0 LDG.E R9, desc[UR36][R4.64] ;  /* 0x0000002404090981 */ /* 0x0002a2000c1e1900 */
[----:B------:R-:W0:Y:S03]  /*0210*/  LDC.64 R2, c[0x0][0x460] ;  /* 0x00011800ff027b82 */ /* 0x000e260000000a00 */
[----:B------:R-:W-:-:S04]  /*0220*/  IMAD.HI.U32 R0, R0, R8, RZ ;  /* 0x0000000800007227 */ /* 0x000fc800078e00ff */
[----:B------:R-:W-:-:S04]  /*0230*/  IMAD.MOV R6, RZ, RZ, -R0 ;  /* 0x000000ffff067224 */ /* 0x000fc800078e0a00 */
[----:B------:R-:W-:-:S05]  /*0240*/  IMAD R6, R7, R6, R8 ;  /* 0x0000000607067224 */ /* 0x000fca00078e0208 */
[----:B------:R-:W-:Y:S02]  /*0250*/  ISETP.GT.U32.AND P3, PT, R7, R6, PT ;  /* 0x000000060700720c */ /* 0x000fe40003f64070 */
[----:B------:R-:W-:-:S11]  /*0260*/  LOP3.LUT R8, R23, R10, RZ, 0x3c, !PT ;  /* 0x0000000a17087212 */ /* 0x000fd600078e3cff */
[----:B------:R-:W-:-:S04]  /*0270*/  @!P3 IADD3 R6, PT, PT, R6, -R7, RZ ;  /* 0x800000070606b210 */ /* 0x000fc80007ffe0ff */
[----:B------:R-:W-:Y:S02]  /*0280*/  ISETP.GE.U32.AND P2, PT, R6, R7, PT ;  /* 0x000000070600720c */ /* 0x000fe40003f46070 */
[----:B------:R-:W-:Y:S02]  /*0290*/  ISETP.GE.AND P4, PT, R8, RZ, PT ;  /* 0x000000ff0800720c */ /* 0x000fe40003f86270 */
[----:B------:R-:W-:Y:S01]  /*02a0*/  @!P3 IADD3 R0, PT, PT, R0, 0x1, RZ ;  /* 0x000000010000b810 */ /* 0x000fe20007ffe0ff */
[----:B------:R-:W2:Y:S01]  /*02b0*/  @!P0 LDC R19, c[0x0][0x40c] ;  /* 0x00010300ff138b82 */ /* 0x000ea20000000800 */
[----:B------:R-:W-:-:S07]  /*02c0*/  ISETP.NE.AND P3, PT, R10, RZ, PT ;  /* 0x000000ff0a00720c */ /* 0x000fce0003f65270 */
[----:B------:R-:W-:Y:S01]  /*02d0*/  @P2 IADD3 R0, PT, PT, R0, 0x1, RZ ;  /* 0x0000000100002810 */ /* 0x000fe20007ffe0ff */
[----:B------:R-:W2:Y:S03]  /*02e0*/  @P0 LDC R8, c[0x0][0x430] ;  /* 0x00010c00ff080b82 */ /* 0x000ea60000000800 */
[----:B------:R-:W-:-:S05]  /*02f0*/  MOV R25, R0 ;  /* 0x0000000000197202 */ /* 0x000fca0000000f00 */
[----:B------:R-:W-:Y:S01]  /*0300*/  @!P4 IMAD.MOV R25, RZ, RZ, -R25 ;  /* 0x000000ffff19c224 */ /* 0x000fe200078e0a19 */
[----:B------:R-:W-:Y:S02]  /*0310*/  @!P3 LOP3.LUT R25, RZ, R10, RZ, 0x33, !PT ;  /* 0x0000000aff19b212 */ /* 0x000fe400078e33ff */
[----:B------:R-:W3:Y:S01]  /*0320*/  LDC R10, c[0x0][0x3f4] ;  /* 0x0000fd00ff0a7b82 */ /* 0x000ee20000000800 */
[----:B0-----:R-:W-:-:S04]  /*0330*/  ISETP.NE.U32.AND P1, PT, R2, RZ, PT ;  /* 0x000000ff0200720c */ /* 0x001fc80003f25070 */
[----:B------:R-:W-:-:S13]  /*0340*/  ISETP.NE.AND.EX P1, PT, R3, RZ, PT, P1 ;  /* 0x000000ff0300720c */ /* 0x000fda0003f25310 */
[----:B------:R-:W1:Y:S01]  /*0350*/  @P1 LDC.64 R6, c[0x0][0x460] ;  /* 0x00011800ff061b82 */ /* 0x000e620000000a00 */
[----:B---3--:R-:W-:-:S04]  /*0360*/  IABS R12, R10 ;  /* 0x0000000a000c7213 */ /* 0x008fc80000000000 */
[----:B------:R-:W0:Y:S08]  /*0370*/  I2F.RP R0, R12 ;  /* 0x0000000c00007306 */ /* 0x000e300000209400 */
[----:B0-----:R-:W0:Y:S01]  /*0380*/  MUFU.RCP R0, R0 ;  /* 0x0000000000007308 */ /* 0x001e220000001000 */
[----:B-1----:R-:W-:-:S05]  /*0390*/  @P1 IMAD.WIDE R4, R25, 0x4, R6 ;  /* 0x0000000419041825 */ /* 0x002fca00078e0206 */
[----:B------:R1:W5:Y:S02]  /*03a0*/  @P1 LDG.E R22, desc[UR36][R4.64] ;  /* 0x0000002404161981 */ /* 0x000364000c1e1900 */
[----:B-1----:R-:W1:Y:S01]  /*03b0*/  LDC R4, c[0x0][0x3e8] ;  /* 0x0000fa00ff047b82 */ /* 0x002e620000000800 */
[----:B0-----:R-:W-:-:S04]  /*03c0*/  IADD3 R6, PT, PT, R0, 0xffffffe, RZ ;  /* 0x0ffffffe00067810 */ /* 0x001fc80007ffe0ff */
[----:B------:R0:W3:Y:S02]  /*03d0*/  F2I.FTZ.U32.TRUNC.NTZ R7, R6 ;  /* 0x0000000600077305 */ /* 0x0000e4000021f000 */
[----:B0-----:R-:W-:Y:S01]  /*03e0*/  IMAD.MOV.U32 R6, RZ, RZ, RZ ;  /* 0x000000ffff067224 */ /* 0x001fe200078e00ff */
[----:B---3--:R-:W-:-:S05]  /*03f0*/  IADD3 R5, PT, PT, RZ, -R7, RZ ;  /* 0x80000007ff057210 */ /* 0x008fca0007ffe0ff */
[----:B------:R-:W-:-:S04]  /*0400*/  IMAD R5, R5, R12, RZ ;  /* 0x0000000c05057224 */ /* 0x000fc800078e02ff */
[----:B------:R-:W-:Y:S01]  /*0410*/  IMAD.HI.U32 R7, R7, R5, R6 ;  /* 0x0000000507077227 */ /* 0x000fe200078e0006 */
[----:B------:R-:W-:-:S03]  /*0420*/  ISETP.GT.U32.AND P3, PT, R45, 0x17, PT ;  /* 0x000000172d00780c */ /* 0x000fc60003f64070 */
[----:B----4-:R-:W-:Y:S01]  /*0430*/  IMAD R24, R23, R15, R44 ;  /* 0x0000000f17187224 */ /* 0x010fe200078e022c */
[----:B------:R-:W-:Y:S01]  /*0440*/  SHF.L.U32 R27, R45, 0x1, RZ ;  /* 0x000000012d1b7819 */ /* 0x000fe200000006ff */
[----:B------:R-:W-:Y:S01]  /*0450*/  BSSY.RECONVERGENT B0, `(.L_x_2194) ;  /* 0x0000020000007945 */ /* 0x000fe20003800200 */
[----:B------:R-:W-:Y:S01]  /*0460*/  HFMA2 R29, -RZ, RZ, 0, 0 ;  /* 0x00000000ff1d7431 */ /* 0x000fe200000001ff */
[----:B--2---:R-:W-:-:S04]  /*0470*/  @P0 IADD3 R19, PT, PT, R9, R8, RZ ;  /* 0x0000000809130210 */ /* 0x004fc80007ffe0ff */
[----:B------:R-:W-:-:S05]  /*0480*/  IABS R17, R19 ;  /* 0x0000001300117213 */ /* 0x000fca0000000000 */
[----:B------:R-:W-:-:S05]  /*0490*/  IMAD.HI.U32 R7, R7, R17, RZ ;  /* 0x0000001107077227 */ /* 0x000fca00078e00ff */
[----:B------:R-:W-:Y:S02]  /*04a0*/  IADD3 R7, PT, PT, -R7, RZ, RZ ;  /* 0x000000ff07077210 */ /* 0x000fe40007ffe1ff */
[----:B-1----:R-:W-:-:S03]  /*04b0*/  ISETP.NE.AND P0, PT, R4, RZ, PT ;  /* 0x000000ff0400720c */ /* 0x002fc60003f05270 */
        /* <DEDUP_REMOVED lines=25> */
.L_x_2195:
[----:B------:R-:W-:Y:S05]  /*0650*/  BSYNC.RECONVERGENT B0 ;  /* 0x0000000000007941 */ /* 0x000fea0003800200 */
.L_x_2194:
[----:B------:R-:W1:Y:S01]  /*0660*/  LDCU UR4, c[0x0][0x478] ;  /* 0x00008f00ff0477ac */ /* 0x000e620008000800 */
[----:B------:R-:W-:Y:S01]  /*0670*/  ISETP.GE.AND P2, PT, R19, RZ, PT ;  /* 0x000000ff1300720c */ /* 0x000fe20003f46270 */
[----:B------:R-:W-:Y:S01]  /*0680*/  IMAD R13, R44, 0x30, R27 ;  /* 0x000000302c0d7824 */ /* 0x000fe200078e021b */
[----:B------:R-:W-:Y:S01]  /*0690*/  ISETP.NE.AND P0, PT, R10, RZ, PT ;  /* 0x000000ff0a00720c */ /* 0x000fe20003f05270 */
[----:B------:R-:W-:Y:S01]  /*06a0*/  IMAD R25, R25, R15, RZ ;  /* 0x0000000f19197224 */ /* 0x000fe200078e02ff */
[----:B------:R-:W-:Y:S02]  /*06b0*/  @!P1 IADD3 R17, PT, PT, R17, -R12, RZ ;  /* 0x8000000c11119210 */ /* 0x000fe40007ffe0ff */
[----:B------:R-:W-:-:S04]  /*06c0*/  IADD3 R16, PT, PT, R19, 0x1, -R10 ;  /* 0x0000000113107810 */ /* 0x000fc80007ffe80a */
[----:B------:R-:W-:-:S03]  /*06d0*/  VIMNMX R16, PT, PT, RZ, R16, !PT ;  /* 0x00000010ff107248 */ /* 0x000fc60007fe0100 */
[----:B------:R-:W-:Y:S02]  /*06e0*/  @!P2 IADD3 R17, PT, PT, -R17, RZ, RZ ;  /* 0x000000ff1111a210 */ /* 0x000fe40007ffe1ff */
[----:B------:R-:W-:Y:S01]  /*06f0*/  @!P0 LOP3.LUT R17, RZ, R10, RZ, 0x33, !PT ;  /* 0x0000000aff118212 */ /* 0x000fe200078e33ff */
        /* <DEDUP_REMOVED lines=14> */
.L_x_2196:
[----:B------:R-:W-:Y:S01]  /*07e0*/  BSSY.RECONVERGENT B0, `(.L_x_2197) ;  /* 0x0000006000007945 */ /* 0x000fe20003800200 */
[----:B------:R-:W-:-:S03]  /*07f0*/  HFMA2 R0, -RZ, RZ, 0, 0 ;  /* 0x00000000ff007431 */ /* 0x000fc600000001ff */
[----:B------:R-:W-:Y:S05]  /*0800*/  @P3 BRA `(.L_x_2198) ;  /* 0x00000000000c3947 */ /* 0x000fea0003800000 */
[----:B------:R-:W1:Y:S02]  /*0810*/  LDC.64 R4, c[0x0][0x398] ;  /* 0x0000e600ff047b82 */ /* 0x000e640000000a00 */
[----:B-1----:R-:W-:-:S05]  /*0820*/  IMAD.WIDE R4, R21, 0x2, R4 ;  /* 0x0000000215047825 */ /* 0x002fca00078e0204 */
[----:B------:R1:W5:Y:S02]  /*0830*/  LDG.E R0, desc[UR36][R4.64] ;  /* 0x0000002404007981 */ /* 0x000364000c1e1900 */
.L_x_2198:
[----:B------:R-:W-:Y:S05]  /*0840*/  BSYNC.RECONVERGENT B0 ;  /* 0x0000000000007941 */ /* 0x000fea0003800200 */
.L_x_2197:
[----:B------:R-:W2:Y:S01]  /*0850*/  LDCU.64 UR6, c[0x0][0x3a0] ;  /* 0x00007400ff0677ac */ /* 0x000ea20008000a00 */
[----:B-1----:R-:W1:Y:S01]  /*0860*/  LDC.64 R4, c[0x0][0x418] ;  /* 0x00010600ff047b82 */ /* 0x002e620000000a00 */
[----:B------:R-:W-:Y:S01]  /*0870*/  ISETP.EQ.U32.AND P3, PT, R2, RZ, PT ;  /* 0x000000ff0200720c */ /* 0x000fe20003f62070 */
[----:B------:R-:W-:Y:S01]  /*0880*/  IMAD.MOV.U32 R12, RZ, RZ, RZ ;  /* 0x000000ffff0c7224 */ /* 0x000fe200078e00ff */
[----:B------:R-:W3:Y:S01]  /*0890*/  LDCU.64 UR4, c[0x0][0x390] ;  /* 0x00007200ff0477ac */ /* 0x000ee20008000a00 */
[----:B------:R-:W-:-:S04]  /*08a0*/  ISETP.GT.U32.AND P2, PT, R45, 0x1f, PT ;  /* 0x0000001f2d00780c */ /* 0x000fc80003f44070 */
[----:B------:R-:W-:Y:S01]  /*08b0*/  ISETP.EQ.OR.EX P2, PT, R3, RZ, P2, P3 ;  /* 0x000000ff0300720c */ /* 0x000fe20001742730 */
[----:B------:R-:W4:Y:S01]  /*08c0*/  LDC R14, c[0x0][0x400] ;  /* 0x00010000ff0e7b82 */ /* 0x000f220000000800 */
[----:B------:R-:W-:Y:S02]  /*08d0*/  MOV R3, RZ ;  /* 0x000000ff00037202 */ /* 0x000fe40000000f00 */
[----:B--2---:R-:W-:Y:S02]  /*08e0*/  ISETP.NE.U32.AND P0, PT, RZ, UR6, PT ;  /* 0x00000006ff007c0c */ /* 0x004fe4000bf05070 */
[----:B---3--:R-:W-:-:S07]  /*08f0*/  ISETP.NE.U32.AND P1, PT, RZ, UR4, PT ;  /* 0x00000004ff007c0c */ /* 0x008fce000bf25070 */
        /* <DEDUP_REMOVED lines=11> */
[----:B------:R-:W-:Y:S02]  /*09b0*/  HFMA2 R2, -RZ, RZ, 0, 0 ;  /* 0x00000000ff027431 */ /* 0x000fe400000001ff */
[----:B--2---:R-:W-:-:S05]  /*09c0*/  @!P2 IMAD.WIDE R8, R15, 0x2, R8 ;  /* 0x000000020f08a825 */ /* 0x004fca00078e0208 */
[----:B------:R-:W1:Y:S01]  /*09d0*/  @!P1 LDC.64 R4, c[0x0][0x390] ;  /* 0x0000e400ff049b82 */ /* 0x000e620000000a00 */
[----:B------:R-:W2:Y:S07]  /*09e0*/  @!P2 LDG.E R9, desc[UR36][R8.64] ;  /* 0x000000240809a981 */ /* 0x000eae000c1e1900 */
[----:B------:R-:W3:Y:S01]  /*09f0*/  @P3 LDC.64 R10, c[0x0][0x418] ;  /* 0x00010600ff0a3b82 */ /* 0x000ee20000000a00 */
[----:B0-----:R-:W-:-:S05]  /*0a00*/  @!P0 IMAD.WIDE.U32 R6, R13, 0x2, R6 ;  /* 0x000000020d068825 */ /* 0x001fca00078e0006 */
[----:B------:R-:W2:Y:S01]  /*0a10*/  @!P0 LDG.E R3, desc[UR36][R6.64] ;  /* 0x0000002406038981 */ /* 0x000ea2000c1e1900 */
[----:B-1----:R-:W-:-:S05]  /*0a20*/  @!P1 IMAD.WIDE.U32 R4, R13, 0x2, R4 ;  /* 0x000000020d049825 */ /* 0x002fca00078e0004 */
[----:B------:R-:W2:Y:S01]  /*0a30*/  @!P1 LDG.E R12, desc[UR36][R4.64] ;  /* 0x00000024040c9981 */ /* 0x000ea2000c1e1900 */
[----:B---3--:R-:W-:-:S05]  /*0a40*/  @P3 IMAD.WIDE.U32 R10, R23, 0x4, R10 ;  /* 0x00000004170a3825 */ /* 0x008fca00078e000a */
        /* <DEDUP_REMOVED lines=38> */
.L_x_2200:
        /* <DEDUP_REMOVED lines=28> */
[----:B------:R-:W-:Y:S02]  /*0e70*/  @P0 IADD3 R5, PT, PT, R5, 0x1, RZ ;  /* 0x0000000105050810 */ /* 0x000fe40007ffe0ff */
[----:B------:R-:W-:-:S03]  /*0e80*/  ISETP.GE.AND P0, PT, R27, R14, PT ;  /* 0x0000000e1b00720c */ /* 0x000fc60003f06270 */
[----:B------:R-:W-:-:S05]  /*0e90*/  IMAD.MOV.U32 R31, RZ, RZ, R5 ;  /* 0x000000ffff1f7224 */ /* 0x000fca00078e0005 */
        /* <DEDUP_REMOVED lines=10> */
[----:B------:R-:W-:Y:S01]  /*0f40*/  HFMA2 R8, -RZ, RZ, 0, 8.0049037933349609375e-05 ;  /* 0x0000053fff087431 */ /* 0x000fe200000001ff */
[----:B------:R-:W-:Y:S01]  /*0f50*/  MOV R12, 0x1 ;  /* 0x00000001000c7802 */ /* 0x000fe20000000f00 */
[----:B------:R1:W2:Y:S01]  /*0f60*/  LDC.64 R14, c[0x4][R0] ;  /* 0x01000000000e7b82 */ /* 0x0002a20000000a00 */
[----:B------:R-:W3:Y:S01]  /*0f70*/  LDCU.64 UR6, c[0x4][0xd0] ;  /* 0x01001a00ff0677ac */ /* 0x000ee20008000a00 */
[----:B------:R-:W-:Y:S01]  /*0f80*/  IMAD.MOV.U32 R13, RZ, RZ, RZ ;  /* 0x000000ffff0d7224 */ /* 0x000fe200078e00ff */
        /* <DEDUP_REMOVED lines=9> */
.L_x_2202:
        /* <DEDUP_REMOVED lines=8> */
[-C--:B-1----:R-:W-:Y:S02]  /*10a0*/  LEA R3, R7, R0.reuse, 0x1 ;  /* 0x0000000007037211 */ /* 0x082fe400078e08ff */
[C---:B------:R-:W-:Y:S02]  /*10b0*/  @!P6 LEA R6, R4.reuse, R0, 0x1 ;  /* 0x000000000406e211 */ /* 0x040fe400078e08ff */
[----:B------:R-:W-:-:S03]  /*10c0*/  @!P6 LEA R5, R4, R3, 0x1 ;  /* 0x000000030405e211 */ /* 0x000fc600078e08ff */
[----:B------:R0:W-:Y:S04]  /*10d0*/  @!P6 STS [R6], R29 ;  /* 0x0000001d0600e388 */ /* 0x0001e80000000800 */
        /* <DEDUP_REMOVED lines=50> */
.L_x_2206:
[----:B------:R-:W-:Y:S05]  /*1400*/  BSYNC.RECONVERGENT B1 ;  /* 0x0000000000017941 */ /* 0x000fea0003800200 */
.L_x_2205:
[----:B------:R-:W-:Y:S01]  /*1410*/  PRMT R7, R26, 0x7632, R7 ;  /* 0x000076321a077816 */ /* 0x000fe20000000007 */
[----:B------:R0:W-:Y:S01]  /*1420*/  STS.U16 [R13], R26 ;  /* 0x0000001a0d007388 */ /* 0x0001e20000000400 */
[----:B------:R-:W-:-:S03]  /*1430*/  PRMT R6, R29, 0x7632, R6 ;  /* 0x000076321d067816 */ /* 0x000fc60000000006 */
[----:B------:R0:W-:Y:S04]  /*1440*/  STS.U16 [R14], R7 ;  /* 0x000000070e007388 */ /* 0x0001e80000000400 */
[----:B------:R0:W-:Y:S04]  /*1450*/  STS.U16 [R11], R29 ;  /* 0x0000001d0b007388 */ /* 0x0001e80000000400 */
[----:B------:R0:W-:Y:S02]  /*1460*/  STS.U16 [R12], R6 ;  /* 0x000000060c007388 */ /* 0x0001e40000000400 */
.L_x_2204:
[----:B------:R-:W-:Y:S05]  /*1470*/  BSYNC.RECONVERGENT B0 ;  /* 0x0000000000007941 */ /* 0x000fea0003800200 */
.L_x_2203:
[----:B------:R-:W-:Y:S01]  /*1480*/  BAR.SYNC.DEFER_BLOCKING 0x0 ;  /* 0x0000000000007b1d */ /* 0x000fe20000010000 */
[----:B------:R-:W-:-:S05]  /*1490*/  @!P6 IMAD R28, R28, R31, R30 ;  /* 0x0000001f1c1ce224 */ /* 0x000fca00078e021e */
[C---:B------:R-:W-:Y:S02]  /*14a0*/  @!P6 LEA R0, R28.reuse, R0, 0x1 ;  /* 0x000000001c00e211 */ /* 0x040fe400078e08ff */
[----:B------:R-:W-:-:S03]  /*14b0*/  @!P6 LEA R3, R28, R3, 0x1 ;  /* 0x000000031c03e211 */ /* 0x000fc600078e08ff */
[----:B0-----:R0:W1:Y:S04]  /*14c0*/  @!P6 LDS R29, [R0] ;  /* 0x00000000001de984 */ /* 0x0010680000000800 */
[----:B------:R0:W2:Y:S01]  /*14d0*/  @!P6 LDS R26, [R3] ;  /* 0x00000000031ae984 */ /* 0x0000a20000000800 */
[----:B------:R-:W-:Y:S06]  /*14e0*/  BAR.SYNC.DEFER_BLOCKING 0x0 ;  /* 0x0000000000007b1d */ /* 0x000fec0000010000 */
.L_x_2201:
[----:B------:R-:W-:Y:S05]  /*14f0*/  BSYNC.RECONVERGENT B6 ;  /* 0x0000000000067941 */ /* 0x000fea0003800200 */
.L_x_2199:
[----:B------:R-:W-:Y:S01]  /*1500*/  ISETP.GT.U32.AND P0, PT, R45, 0x1f, PT ;  /* 0x0000001f2d00780c */ /* 0x000fe20003f04070 */
[----:B0-----:R-:W-:-:S12]  /*1510*/  IMAD.MOV.U32 R0, RZ, RZ, -0x800001 ;  /* 0xff7fffffff007424 */ /* 0x001fd800078e00ff */
[----:B------:R-:W-:Y:S05]  /*1520*/  @P0 BRA `(.L_x_2207) ;  /* 0x0000000000e40947 */ /* 0x000fea0003800000 */
[----:B------:R-:W0:Y:S01]  /*1530*/  S2R R10, SR_CgaCtaId ;  /* 0x00000000000a7919 */ /* 0x000e220000008800 */
[----:B------:R-:W-:Y:S01]  /*1540*/  MOV R7, 0x400 ;  /* 0x0000040000077802 */ /* 0x000fe20000000f00 */
[----:B------:R-:W-:Y:S01]  /*1550*/  BSSY.RECONVERGENT B0, `(.L_x_2208) ;  /* 0x0000014000007945 */ /* 0x000fe20003800200 */
[----:B------:R-:W-:Y:S02]  /*1560*/  ISETP.GT.U32.AND P0, PT, R45, 0x17, PT ;  /* 0x000000172d00780c */ /* 0x000fe40003f04070 */
[----:B------:R-:W-:-:S04]  /*1570*/  IADD3 R3, PT, PT, R7, 0x40, RZ ;  /* 0x0000004007037810 */ /* 0x000fc80007ffe0ff */
        /* <DEDUP_REMOVED lines=17> */
.L_x_2209:
[----:B------:R-:W-:Y:S05]  /*1690*/  BSYNC.RECONVERGENT B0 ;  /* 0x0000000000007941 */ /* 0x000fea0003800200 */
.L_x_2208:
        /* <DEDUP_REMOVED lines=12> */
.L_x_2307:
        /* <DEDUP_REMOVED lines=15> */
[----:B------:R-:W-:Y:S02]  /*1850*/  IMAD.IADD R6, R19, 0x1, -R16 ;  /* 0x0000000113067824 */ /* 0x000fe400078e0a10 */
[----:B-1----:R-:W-:Y:S01]  /*1860*/  FMUL.FTZ R0, R14, UR4 ;  /* 0x000000040e007c20 */ /* 0x002fe20008410000 */
[----:B------:R-:W-:-:S04]  /*1870*/  LEA R7, R10, R7, 0x18 ;  /* 0x000000070a077211 */ /* 0x000fc800078ec0ff */
[----:B------:R-:W-:Y:S01]  /*1880*/  LEA R7, R6, R7, 0x2 ;  /* 0x0000000706077211 */ /* 0x000fe200078e10ff */
[----:B--2---:R-:W-:-:S05]  /*1890*/  @P0 HADD2.F32 R3, -RZ, R4.H0_H0 ;  /* 0x20000004ff030230 */ /* 0x004fca0000004100 */
[----:B------:R-:W-:-:S05]  /*18a0*/  @P0 FADD.FTZ R0, R0, R3 ;  /* 0x0000000300000221 */ /* 0x000fca0000010000 */
[----:B------:R3:W-:Y:S02]  /*18b0*/  STS [R7], R0 ;  /* 0x0000000007007388 */ /* 0x0007e40000000800 */
.L_x_2207:
[----:B------:R-:W-:Y:S05]  /*18c0*/  WARPSYNC.ALL ;  /* 0x0000000000007948 */ /* 0x000fea0003800000 */
[----:B------:R-:W-:Y:S01]  /*18d0*/  IADD3 R85, PT, PT, -R16, R19, RZ ;  /* 0x0000001310557210 */ /* 0x000fe20007ffe1ff */
[----:B------:R-:W4:Y:S01]  /*18e0*/  LDCU UR4, c[0x0][0x3f0] ;  /* 0x00007e00ff0477ac */ /* 0x000f220008000800 */
[----:B------:R-:W-:Y:S02]  /*18f0*/  BSSY.RECONVERGENT B0, `(.L_x_2211) ;  /* 0x000010c000007945 */ /* 0x000fe40003800200 */
[----:B------:R-:W-:Y:S01]  /*1900*/  IADD3 R3, PT, PT, R85, 0x1f, RZ ;  /* 0x0000001f55037810 */ /* 0x000fe20007ffe0ff */
[----:B------:R-:W0:Y:S03]  /*1910*/  LDCU UR13, c[0x0][0x410] ;  /* 0x00008200ff0d77ac */ /* 0x000e260008000800 */
[----:B------:R-:W-:Y:S01]  /*1920*/  SHF.R.S32.HI R4, RZ, 0x1f, R3 ;  /* 0x0000001fff047819 */ /* 0x000fe20000011403 */
[----:B------:R-:W0:Y:S03]  /*1930*/  LDCU.64 UR8, c[0x0][0x3b8] ;  /* 0x00007700ff0877ac */ /* 0x000e260008000a00 */
[----:B------:R-:W-:Y:S01]  /*1940*/  LEA.HI R4, R4, R3, RZ, 0x5 ;  /* 0x0000000304047211 */ /* 0x000fe200078f28ff */
[----:B------:R-:W0:Y:S03]  /*1950*/  LDCU.64 UR14, c[0x0][0x438] ;  /* 0x00008700ff0e77ac */ /* 0x000e260008000a00 */
[----:B------:R-:W-:Y:S01]  /*1960*/  LOP3.LUT R46, R4, 0xffffffe0, RZ, 0xc0, !PT ;  /* 0xffffffe0042e7812 */ /* 0x000fe200078ec0ff */
[----:B------:R-:W0:Y:S01]  /*1970*/  LDCU.64 UR10, c[0x0][0x448] ;  /* 0x00008900ff0a77ac */ /* 0x000e220008000a00 */
[----:B----4-:R-:W-:Y:S01]  /*1980*/  IMAD R25, R25, UR4, R44 ;  /* 0x0000000419197c24 */ /* 0x010fe2000f8e022c */
[----:B------:R-:W-:Y:S01]  /*1990*/  BAR.SYNC.DEFER_BLOCKING 0x0 ;  /* 0x0000000000007b1d */ /* 0x000fe20000010000 */
[----:B------:R-:W-:-:S02]  /*19a0*/  ISETP.GE.AND P0, PT, R45, R46, PT ;  /* 0x0000002e2d00720c */ /* 0x000fc40003f06270 */
[----:B------:R-:W-:-:S11]  /*19b0*/  IMAD R83, R25, 0x30, RZ ;  /* 0x0000003019537824 */ /* 0x000fd600078e02ff */
[----:B------:R-:W-:Y:S05]  /*19c0*/  @P0 BRA `(.L_x_2212) ;  /* 0x0000000c00f80947 */ /* 0x000fea0003800000 */
[----:B------:R-:W4:Y:S01]  /*19d0*/  LDC R20, c[0x0][0x3f4] ;  /* 0x0000fd00ff147b82 */ /* 0x000f220000000800 */
[----:B------:R-:W-:Y:S01]  /*19e0*/  UMOV UR4, 0x400 ;  /* 0x0000040000047882 */ /* 0x000fe20000000000 */
[----:B------:R-:W1:Y:S01]  /*19f0*/  LDCU UR12, c[0x0][0x440] ;  /* 0x00008800ff0c77ac */ /* 0x000e620008000800 */
[----:B------:R-:W-:-:S05]  /*1a00*/  IMAD.IADD R84, R16, 0x1, R45 ;  /* 0x0000000110547824 */ /* 0x000fca00078e022d */
[----:B------:R-:W0:Y:S01]  /*1a10*/  S2UR UR5, SR_CgaCtaId ;  /* 0x00000000000579c3 */ /* 0x000e220000008800 */
[-C--:B----4-:R-:W-:Y:S01]  /*1a20*/  IABS R77, R20.reuse ;  /* 0x00000014004d7213 */ /* 0x090fe20000000000 */
[----:B------:R-:W-:-:S03]  /*1a30*/  IMAD R23, R23, R20, RZ ;  /* 0x0000001417177224 */ /* 0x000fc600078e02ff */
[----:B------:R-:W4:Y:S01]  /*1a40*/  I2F.RP R3, R77 ;  /* 0x0000004d00037306 */ /* 0x000f220000209400 */
[----:B0-----:R-:W-:Y:S02]  /*1a50*/  ULEA UR6, UR5, UR4, 0x18 ;  /* 0x0000000405067291 */ /* 0x001fe4000f8ec0ff */
[----:B------:R-:W-:-:S04]  /*1a60*/  UIADD3 UR4, UPT, UPT, UR4, 0xc0, URZ ;  /* 0x000000c004047890 */ /* 0x000fc8000fffe0ff */
[----:B------:R-:W-:-:S03]  /*1a70*/  ULEA UR4, UR5, UR4, 0x18 ;  /* 0x0000000405047291 */ /* 0x000fc6000f8ec0ff */
[----:B---3--:R-:W0:Y:S01]  /*1a80*/  LDS.128 R4, [UR6+0x40] ;  /* 0x00004006ff047984 */ /* 0x008e220008000c00 */
[----:B----4-:R-:W3:Y:S03]  /*1a90*/  MUFU.RCP R3, R3 ;  /* 0x0000000300037308 */ /* 0x010ee60000001000 */
[----:B------:R-:W4:Y:S04]  /*1aa0*/  LDS.128 R8, [UR6+0x50] ;  /* 0x00005006ff087984 */ /* 0x000f280008000c00 */
[----:B------:R-:W0:Y:S04]  /*1ab0*/  LDS.128 R12, [UR6+0x60] ;  /* 0x00006006ff0c7984 */ /* 0x000e280008000c00 */
[----:B--2---:R-:W2:Y:S04]  /*1ac0*/  LDS.128 R24, [UR6+0x70] ;  /* 0x00007006ff187984 */ /* 0x004ea80008000c00 */
[----:B-1----:R-:W1:Y:S01]  /*1ad0*/  LDS.128 R28, [UR6+0x80] ;  /* 0x00008006ff1c7984 */ /* 0x002e620008000c00 */
[----:B---3--:R-:W-:-:S03]  /*1ae0*/  IADD3 R21, PT, PT, R3, 0xffffffe, RZ ;  /* 0x0ffffffe03157810 */ /* 0x008fc60007ffe0ff */
[----:B------:R-:W3:Y:S04]  /*1af0*/  LDS.128 R32, [UR6+0x90] ;  /* 0x00009006ff207984 */ /* 0x000ee80008000c00 */
[----:B------:R-:W0:Y:S01]  /*1b00*/  LDS.128 R36, [UR6+0xa0] ;  /* 0x0000a006ff247984 */ /* 0x000e220008000c00 */
[----:B------:R-:W4:Y:S03]  /*1b10*/  F2I.FTZ.U32.TRUNC.NTZ R21, R21 ;  /* 0x0000001500157305 */ /* 0x000f26000021f000 */
[----:B------:R-:W0:Y:S01]  /*1b20*/  LDS.128 R40, [UR6+0xb0] ;  /* 0x0000b006ff287984 */ /* 0x000e220008000c00 */
[----:B------:R-:W2:Y:S01]  /*1b30*/  LDCU.64 UR6, c[0x0][0x420] ;  /* 0x00008400ff0677ac */ /* 0x000ea20008000a00 */
[----:B----4-:R-:W-:-:S04]  /*1b40*/  IADD3 R3, PT, PT, RZ, -R21, RZ ;  /* 0x80000015ff037210 */ /* 0x010fc80007ffe0ff */
[----:B------:R-:W-:Y:S01]  /*1b50*/  MOV R20, R3 ;  /* 0x0000000300147202 */ /* 0x000fe20000000f00 */
[----:B------:R-:W-:Y:S01]  /*1b60*/  IMAD R3, R44, UR12, R19 ;  /* 0x0000000c2c037c24 */ /* 0x000fe2000f8e0213 */
[----:B------:R-:W-:Y:S02]  /*1b70*/  SHF.R.S32.HI R44, RZ, 0x1f, R23 ;  /* 0x0000001fff2c7819 */ /* 0x000fe40000011417 */
[----:B--2---:R-:W-:Y:S01]  /*1b80*/  ISETP.NE.U32.AND P0, PT, RZ, UR6, PT ;  /* 0x00000006ff007c0c */ /* 0x004fe2000bf05070 */
[----:B------:R-:W-:Y:S02]  /*1b90*/  IMAD R47, R20, R77, RZ ;  /* 0x0000004d142f7224 */ /* 0x000fe400078e02ff */
[----:B------:R-:W-:Y:S01]  /*1ba0*/  HFMA2 R20, -RZ, RZ, 0, 0 ;  /* 0x00000000ff147431 */ /* 0x000fe200000001ff */
[----:B------:R-:W-:Y:S02]  /*1bb0*/  IADD3 R82, P1, P2, R23, UR6, R84 ;  /* 0x0000000617527c10 */ /* 0x000fe4000fa3e054 */
[----:B------:R-:W-:-:S02]  /*1bc0*/  ISETP.NE.AND.EX P0, PT, RZ, UR7, PT, P0 ;  /* 0x00000007ff007c0c */ /* 0x000fc4000bf05300 */
[----:B------:R-:W-:Y:S01]  /*1bd0*/  IMAD.HI.U32 R76, R21, R47, R20 ;  /* 0x0000002f154c7227 */ /* 0x000fe200078e0014 */
[----:B------:R-:W-:Y:S02]  /*1be0*/  IADD3.X R23, PT, PT, R44, UR7, RZ, P1, P2 ;  /* 0x000000072c177c10 */ /* 0x000fe40008fe44ff */
[----:B------:R-:W-:Y:S01]  /*1bf0*/  IADD3 R21, PT, PT, R16, R46, RZ ;  /* 0x0000002e10157210 */ /* 0x000fe20007ffe0ff */
[----:B------:R-:W-:Y:S01]  /*1c00*/  IMAD R20, R3, UR12, R84 ;  /* 0x0000000c03147c24 */ /* 0x000fe2000f8e0254 */
[----:B-1-3--:R-:W-:-:S07]  /*1c10*/  LEA R3, R45, UR4, 0x2 ;  /* 0x000000042d037c11 */ /* 0x00afce000f8e10ff */
.L_x_2231:
[----:B------:R-:W-:Y:S01]  /*1c20*/  @P0 MOV R80, R82 ;  /* 0x0000005200500202 */ /* 0x000fe20000000f00 */
[----:B------:R-:W1:Y:S01]  /*1c30*/  LDC R78, c[0x0][0x3f4] ;  /* 0x0000fd00ff4e7b82 */ /* 0x000e620000000800 */
[----:B------:R-:W-:-:S05]  /*1c40*/  @P0 MOV R81, R23 ;  /* 0x0000001700510202 */ /* 0x000fca0000000f00 */
[----:B------:R2:W3:Y:S01]  /*1c50*/  @P0 LDG.E.U8 R80, desc[UR36][R80.64] ;  /* 0x0000002450500981 */ /* 0x0004e2000c1e1100 */
[----:B------:R-:W-:Y:S01]  /*1c60*/  IABS R87, R84 ;  /* 0x0000005400577213 */ /* 0x000fe20000000000 */
[----:B------:R-:W-:Y:S01]  /*1c70*/  BSSY.RECONVERGENT B1, `(.L_x_2213) ;  /* 0x000001d000017945 */ /* 0x000fe20003800200 */
[----:B------:R-:W-:-:S03]  /*1c80*/  ISETP.GE.AND P2, PT, R84, RZ, PT ;  /* 0x000000ff5400720c */ /* 0x000fc60003f46270 */
[----:B------:R-:W-:-:S04]  /*1c90*/  IMAD.HI.U32 R79, R76, R87, RZ ;  /* 0x000000574c4f7227 */ /* 0x000fc800078e00ff */
[----:B------:R-:W-:Y:S01]  /*1ca0*/  IMAD.MOV R86, RZ, RZ, -R79 ;  /* 0x000000ffff567224 */ /* 0x000fe200078e0a4f */
[----:B-1----:R-:W-:Y:S02]  /*1cb0*/  IABS R89, R78 ;  /* 0x0000004e00597213 */ /* 0x002fe40000000000 */
[----:B------:R-:W-:-:S03]  /*1cc0*/  ISETP.NE.AND P4, PT, R78, RZ, PT ;  /* 0x000000ff4e00720c */ /* 0x000fc60003f85270 */
[----:B------:R-:W-:-:S05]  /*1cd0*/  IMAD R86, R89, R86, R87 ;  /* 0x0000005659567224 */ /* 0x000fca00078e0257 */
[----:B------:R-:W-:-:S13]  /*1ce0*/  ISETP.GT.U32.AND P1, PT, R77, R86, PT ;  /* 0x000000564d00720c */ /* 0x000fda0003f24070 */
[----:B------:R-:W-:-:S04]  /*1cf0*/  @!P1 IADD3 R86, PT, PT, R86, -R89, RZ ;  /* 0x8000005956569210 */ /* 0x000fc80007ffe0ff */
[----:B------:R-:W-:-:S13]  /*1d00*/  ISETP.GT.U32.AND P1, PT, R77, R86, PT ;  /* 0x000000564d00720c */ /* 0x000fda0003f24070 */
[----:B------:R-:W-:Y:S02]  /*1d10*/  @!P1 IADD3 R86, PT, PT, R86, -R89, RZ ;  /* 0x8000005956569210 */ /* 0x000fe40007ffe0ff */
[----:B------:R-:W-:Y:S02]  /*1d20*/  ISETP.GE.AND P1, PT, R84, R19, PT ;  /* 0x000000135400720c */ /* 0x000fe40003f26270 */
[----:B------:R-:W-:Y:S02]  /*1d30*/  @!P2 IADD3 R86, PT, PT, -R86, RZ, RZ ;  /* 0x000000ff5656a210 */ /* 0x000fe40007ffe1ff */
[----:B------:R-:W-:-:S04]  /*1d40*/  @!P4 LOP3.LUT R86, RZ, R78, RZ, 0x33, !PT ;  /* 0x0000004eff56c212 */ /* 0x000fc800078e33ff */
[C---:B--2---:R-:W-:Y:S02]  /*1d50*/  SHF.L.U32 R81, R86.reuse, 0x3, RZ ;  /* 0x0000000356517819 */ /* 0x044fe400000006ff */
[----:B------:R-:W-:Y:S02]  /*1d60*/  IADD3 R79, PT, PT, R86, R78, RZ ;  /* 0x0000004e564f7210 */ /* 0x000fe40007ffe0ff */
[----:B---3--:R-:W-:Y:S01]  /*1d70*/  ISETP.NE.AND P3, PT, R80, RZ, P0 ;  /* 0x000000ff5000720c */ /* 0x008fe20000765270 */
[----:B------:R-:W-:Y:S01]  /*1d80*/  IMAD R80, R78, 0x30, RZ ;  /* 0x000000304e507824 */ /* 0x000fe200078e02ff */
[----:B-----5:R-:W-:Y:S11]  /*1d90*/  @P1 BRA `(.L_x_2214) ;  /* 0x0000000000281947 */ /* 0x020ff60003800000 */
[----:B------:R-:W-:Y:S02]  /*1da0*/  ISETP.GE.AND P2, PT, R81, R80, PT ;  /* 0x000000505100720c */ /* 0x000fe40003f46270 */
[----:B------:R-:W-:Y:S02]  /*1db0*/  CS2R R46, SRZ ;  /* 0x00000000002e7805 */ /* 0x000fe4000001ff00 */
[----:B------:R-:W-:-:S09]  /*1dc0*/  CS2R R44, SRZ ;  /* 0x00000000002c7805 */ /* 0x000fd2000001ff00 */
[----:B------:R-:W-:Y:S05]  /*1dd0*/  @P2 BRA `(.L_x_2214) ;  /* 0x0000000000182947 */ /* 0x000fea0003800000 */
[----:B------:R-:W-:-:S05]  /*1de0*/  IMAD R44, R83, R78, RZ ;  /* 0x0000004e532c7224 */ /* 0x000fca00078e02ff */
[----:B------:R-:W-:-:S04]  /*1df0*/  IADD3 R45, P2, PT, R81, R44, RZ ;  /* 0x0000002c512d7210 */ /* 0x000fc80007f5e0ff */
[----:B------:R-:W-:Y:S02]  /*1e00*/  LEA.HI.X.SX32 R46, R44, RZ, 0x1, P2 ;  /* 0x000000ff2c2e7211 */ /* 0x000fe400010f0eff */
[----:B------:R-:W-:-:S04]  /*1e10*/  LEA R44, P2, R45, UR8, 0x1 ;  /* 0x000000082d2c7c11 */ /* 0x000fc8000f8408ff */
[----:B------:R-:W-:-:S06]  /*1e20*/  LEA.HI.X R45, R45, UR9, R46, 0x1, P2 ;  /* 0x000000092d2d7c11 */ /* 0x000fcc00090f0c2e */
[----:B------:R-:W5:Y:S03]  /*1e30*/  LDG.E.128 R44, desc[UR36][R44.64] ;  /* 0x000000242c2c7981 */ /* 0x000f66000c1e1d00 */
.L_x_2214:
[----:B------:R-:W-:Y:S05]  /*1e40*/  BSYNC.RECONVERGENT B1 ;  /* 0x0000000000017941 */ /* 0x000fea0003800200 */
.L_x_2213:
[----:B------:R-:W-:Y:S04]  /*1e50*/  BSSY.RECONVERGENT B1, `(.L_x_2215) ;  /* 0x000000e000017945 */ /* 0x000fe80003800200 */
[----:B------:R-:W-:Y:S05]  /*1e60*/  @P1 BRA `(.L_x_2216) ;  /* 0x0000000000301947 */ /* 0x000fea0003800000 */
[----:B------:R-:W-:Y:S01]  /*1e70*/  IMAD.SHL.U32 R87, R79, 0x8, RZ ;  /* 0x000000084f577824 */ /* 0x000fe200078e00ff */
[----:B------:R-:W-:Y:S02]  /*1e80*/  CS2R R50, SRZ ;  /* 0x0000000000327805 */ /* 0x000fe4000001ff00 */
[----:B------:R-:W-:Y:S02]  /*1e90*/  CS2R R48, SRZ ;  /* 0x0000000000307805 */ /* 0x000fe4000001ff00 */
[----:B------:R-:W-:-:S13]  /*1ea0*/  ISETP.GE.AND P2, PT, R87, R80, PT ;  /* 0x000000505700720c */ /* 0x000fda0003f46270 */
        /* <DEDUP_REMOVED lines=8> */
.L_x_2216:
[----:B------:R-:W-:Y:S05]  /*1f30*/  BSYNC.RECONVERGENT B1 ;  /* 0x0000000000017941 */ /* 0x000fea0003800200 */
.L_x_2215:
[----:B------:R-:W-:Y:S04]  /*1f40*/  BSSY.RECONVERGENT B1, `(.L_x_2217) ;  /* 0x000000e000017945 */ /* 0x000fe80003800200 */
[----:B------:R-:W-:Y:S05]  /*1f50*/  @P1 BRA `(.L_x_2218) ;  /* 0x0000000000301947 */ /* 0x000fea0003800000 */
[----:B------:R-:W-:Y:S02]  /*1f60*/  LEA R87, R78, R81, 0x4 ;  /* 0x000000514e577211 */ /* 0x000fe400078e20ff */
        /* <DEDUP_REMOVED lines=11> */
.L_x_2218:
[----:B------:R-:W-:Y:S05]  /*2020*/  BSYNC.RECONVERGENT B1 ;  /* 0x0000000000017941 */ /* 0x000fea0003800200 */
.L_x_2217:
[----:B------:R-:W-:Y:S01]  /*2030*/  BSSY.RECONVERGENT B1, `(.L_x_2219) ;  /* 0x0000010000017945 */ /* 0x000fe20003800200 */
[----:B------:R-:W-:-:S03]  /*2040*/  LEA R81, R78, R81, 0x5 ;  /* 0x000000514e517211 */ /* 0x000fc600078e28ff */
[----:B------:R-:W-:Y:S05]  /*2050*/  @P1 BRA `(.L_x_2220) ;  /* 0x0000000000341947 */ /* 0x000fea0003800000 */
[----:B------:R-:W-:Y:S02]  /*2060*/  LEA R56, R78, R79, 0x1 ;  /* 0x0000004f4e387211 */ /* 0x000fe400078e08ff */
[----:B------:R-:W-:Y:S02]  /*2070*/  CS2R R58, SRZ ;  /* 0x00000000003a7805 */ /* 0x000fe4000001ff00 */
[----:B------:R-:W-:Y:S02]  /*2080*/  SHF.L.U32 R87, R56, 0x3, RZ ;  /* 0x0000000338577819 */ /* 0x000fe400000006ff */
        /* <DEDUP_REMOVED lines=10> */
.L_x_2220:
[----:B------:R-:W-:Y:S05]  /*2130*/  BSYNC.RECONVERGENT B1 ;  /* 0x0000000000017941 */ /* 0x000fea0003800200 */
.L_x_2219:
[----:B------:R-:W-:Y:S04]  /*2140*/  BSSY.RECONVERGENT B1, `(.L_x_2221) ;  /* 0x000000d000017945 */ /* 0x000fe80003800200 */
[----:B------:R-:W-:Y:S05]  /*2150*/  @P1 BRA `(.L_x_2222) ;  /* 0x00000000002c1947 */ /* 0x000fea0003800000 */
[----:B------:R-:W-:Y:S02]  /*2160*/  ISETP.GE.AND P2, PT, R81, R80, PT ;  /* 0x000000505100720c */ /* 0x000fe40003f46270 */
[----:B------:R-:W-:Y:S02]  /*2170*/  CS2R R62, SRZ ;  /* 0x00000000003e7805 */ /* 0x000fe4000001ff00 */
[----:B------:R-:W-:-:S09]  /*2180*/  CS2R R60, SRZ ;  /* 0x00000000003c7805 */ /* 0x000fd2000001ff00 */
        /* <DEDUP_REMOVED lines=8> */
.L_x_2222:
[----:B------:R-:W-:Y:S05]  /*2210*/  BSYNC.RECONVERGENT B1 ;  /* 0x0000000000017941 */ /* 0x000fea0003800200 */
.L_x_2221:
[----:B------:R-:W-:Y:S01]  /*2220*/  BSSY.RECONVERGENT B1, `(.L_x_2223) ;  /* 0x000000f000017945 */ /* 0x000fe20003800200 */
[----:B------:R-:W-:-:S03]  /*2230*/  LEA R81, R78, R79, 0x2 ;  /* 0x0000004f4e517211 */ /* 0x000fc600078e10ff */
        /* <DEDUP_REMOVED lines=13> */
.L_x_2224:
[----:B------:R-:W-:Y:S05]  /*2310*/  BSYNC.RECONVERGENT B1 ;  /* 0x0000000000017941 */ /* 0x000fea0003800200 */
.L_x_2223:
[----:B------:R-:W-:Y:S01]  /*2320*/  BSSY.RECONVERGENT B1, `(.L_x_2225) ;  /* 0x000000f000017945 */ /* 0x000fe20003800200 */
[----:B------:R-:W-:-:S03]  /*2330*/  IADD3 R81, PT, PT, R81, R78, RZ ;  /* 0x0000004e51517210 */ /* 0x000fc60007ffe0ff */
[----:B------:R-:W-:Y:S05]  /*2340*/  @P1 BRA `(.L_x_2226) ;  /* 0x0000000000301947 */ /* 0x000fea0003800000 */
[----:B------:R-:W-:Y:S02]  /*2350*/  SHF.L.U32 R79, R81, 0x3, RZ ;  /* 0x00000003514f7819 */ /* 0x000fe400000006ff */
        /* <DEDUP_REMOVED lines=11> */
.L_x_2226:
[----:B------:R-:W-:Y:S05]  /*2410*/  BSYNC.RECONVERGENT B1 ;  /* 0x0000000000017941 */ /* 0x000fea0003800200 */
.L_x_2225:
[----:B------:R-:W-:Y:S04]  /*2420*/  BSSY.RECONVERGENT B1, `(.L_x_2227) ;  /* 0x000000f000017945 */ /* 0x000fe80003800200 */
[----:B------:R-:W-:Y:S05]  /*2430*/  @P1 BRA `(.L_x_2228) ;  /* 0x0000000000341947 */ /* 0x000fea0003800000 */
[----:B------:R-:W-:Y:S02]  /*2440*/  IADD3 R72, PT, PT, R81, R78, RZ ;  /* 0x0000004e51487210 */ /* 0x000fe40007ffe0ff */
        /* <DEDUP_REMOVED lines=12> */
.L_x_2228:
[----:B------:R-:W-:Y:S05]  /*2510*/  BSYNC.RECONVERGENT B1 ;  /* 0x0000000000017941 */ /* 0x000fea0003800200 */
.L_x_2227:
[----:B------:R-:W-:Y:S04]  /*2520*/  BSSY.RECONVERGENT B1, `(.L_x_2229) ;  /* 0x0000041000017945 */ /* 0x000fe80003800200 */
[----:B------:R-:W-:Y:S05]  /*2530*/  @P1 BRA `(.L_x_2230) ;  /* 0x0000000000fc1947 */ /* 0x000fea0003800000 */
[----:B------:R-:W-:-:S04]  /*2540*/  ISETP.NE.U32.AND P1, PT, RZ, UR14, PT ;  /* 0x0000000eff007c0c */ /* 0x000fc8000bf25070 */
[----:B------:R-:W-:Y:S02]  /*2550*/  ISETP.NE.AND.EX P2, PT, RZ, UR15, PT, P1 ;  /* 0x0000000fff007c0c */ /* 0x000fe4000bf45310 */
[----:B------:R-:W-:-:S04]  /*2560*/  ISETP.NE.U32.AND P1, PT, RZ, UR10, PT ;  /* 0x0000000aff007c0c */ /* 0x000fc8000bf25070 */
[----:B------:R-:W-:-:S07]  /*2570*/  ISETP.NE.AND.EX P1, PT, RZ, UR11, PT, P1 ;  /* 0x0000000bff007c0c */ /* 0x000fce000bf25310 */
[----:B------:R-:W1:Y:S06]  /*2580*/  @P2 LDC.64 R78, c[0x0][0x438] ;  /* 0x00010e00ff4e2b82 */ /* 0x000e6c0000000a00 */
[----:B------:R-:W2:Y:S02]  /*2590*/  @P1 S2R R87, SR_CTAID.X ;  /* 0x0000000000571919 */ /* 0x000ea40000002500 */
[----:B------:R-:W2:Y:S08]  /*25a0*/  @P1 LDC.64 R80, c[0x0][0x448] ;  /* 0x00011200ff501b82 */ /* 0x000eb00000000a00 */
[----:B------:R-:W3:Y:S01]  /*25b0*/  @P1 LDC R88, c[0x0][0x430] ;  /* 0x00010c00ff581b82 */ /* 0x000ee20000000800 */
[----:B-1----:R-:W-:-:S06]  /*25c0*/  @P2 IMAD.WIDE R78, R20, 0x2, R78 ;  /* 0x00000002144e2825 */ /* 0x002fcc00078e024e */
[----:B------:R0:W4:Y:S01]  /*25d0*/  @P2 LDG.E.U16 R78, desc[UR36][R78.64] ;  /* 0x000000244e4e2981 */ /* 0x000122000c1e1500 */
[----:B--2---:R-:W-:-:S04]  /*25e0*/  @P1 IMAD.WIDE.U32 R80, R87, 0x2, R80 ;  /* 0x0000000257501825 */ /* 0x004fc800078e0050 */
[----:B0----5:R-:W-:Y:S01]  /*25f0*/  HMUL2 R79, R4, R44 ;  /* 0x0000002c044f7232 */ /* 0x021fe20000000000 */
[----:B------:R-:W3:Y:S01]  /*2600*/  @P1 LDC R87, c[0x0][0x408] ;  /* 0x00010200ff571b82 */ /* 0x000ee20000000800 */
[----:B------:R0:W2:Y:S02]  /*2610*/  @P1 LDG.E.U16 R80, desc[UR36][R80.64] ;  /* 0x0000002450501981 */ /* 0x0000a4000c1e1500 */
[----:B------:R-:W-:-:S04]  /*2620*/  HFMA2 R79, R8, R48, R79 ;  /* 0x00000030084f7231 */ /* 0x000fc8000000004f */
[----:B------:R-:W-:-:S04]  /*2630*/  HFMA2 R79, R12, R52, R79 ;  /* 0x000000340c4f7231 */ /* 0x000fc8000000004f */
[----:B------:R-:W-:Y:S02]  /*2640*/  HFMA2 R79, R24, R56, R79 ;  /* 0x00000038184f7231 */ /* 0x000fe4000000004f */
[----:B0-----:R-:W-:Y:S02]  /*2650*/  HFMA2 R81, R5, R45, -RZ ;  /* 0x0000002d05517231 */ /* 0x001fe400001000ff */
[----:B------:R-:W-:Y:S02]  /*2660*/  HFMA2 R86, R28, R60, R79 ;  /* 0x0000003c1c567231 */ /* 0x000fe4000000004f */
[----:B------:R-:W-:Y:S02]  /*2670*/  HMUL2 R79, R6, R46 ;  /* 0x0000002e064f7232 */ /* 0x000fe40000000000 */
        /* <DEDUP_REMOVED lines=30> */
[----:B---3--:R-:W-:-:S04]  /*2860*/  @P1 IADD3 R79, PT, PT, R88, R87, RZ ;  /* 0x00000057584f1210 */ /* 0x008fc80007ffe0ff */
[----:B------:R-:W-:Y:S01]  /*2870*/  FADD.FTZ R81, R81, R86 ;  /* 0x0000005651517221 */ /* 0x000fe20000010000 */
[----:B------:R-:W-:-:S03]  /*2880*/  @P1 ISETP.GE.AND P4, PT, R84, R79, PT ;  /* 0x0000004f5400120c */ /* 0x000fc60003f86270 */
[----:B------:R-:W-:Y:S01]  /*2890*/  FMUL.FTZ R81, R81, UR13 ;  /* 0x0000000d51517c20 */ /* 0x000fe20008410000 */
[----:B----4-:R-:W-:-:S05]  /*28a0*/  @P2 HADD2.F32 R78, -RZ, R78.H0_H0 ;  /* 0x2000004eff4e2230 */ /* 0x010fca0000004100 */
[----:B------:R-:W-:Y:S01]  /*28b0*/  @P2 FADD.FTZ R81, R81, R78 ;  /* 0x0000004e51512221 */ /* 0x000fe20000010000 */
[----:B------:R-:W-:-:S04]  /*28c0*/  @P1 SEL R78, R2, RZ, !P4 ;  /* 0x000000ff024e1207 */ /* 0x000fc80006000000 */
[----:B------:R-:W-:Y:S01]  /*28d0*/  @P1 IADD3 R78, PT, PT, R84, R78, -R19 ;  /* 0x0000004e544e1210 */ /* 0x000fe20007ffe813 */
[----:B--2---:R-:W-:-:S03]  /*28e0*/  @P1 HADD2.F32 R80, -RZ, R80.H0_H0 ;  /* 0x20000050ff501230 */ /* 0x004fc60000004100 */
[----:B------:R-:W-:-:S05]  /*28f0*/  @P1 I2FP.F32.S32 R78, R78 ;  /* 0x0000004e004e1245 */ /* 0x000fca0000201400 */
[----:B------:R-:W-:-:S05]  /*2900*/  @P1 FFMA.FTZ R81, R78, R80, R81 ;  /* 0x000000504e511223 */ /* 0x000fca0000010051 */
[----:B------:R1:W-:Y:S01]  /*2910*/  STS [R3], R81 ;  /* 0x0000005103007388 */ /* 0x0003e20000000800 */
[----:B------:R-:W-:-:S07]  /*2920*/  @!P3 FMNMX.FTZ R0, R0, R81, !PT ;  /* 0x000000510000b209 */ /* 0x000fce0007810000 */
.L_x_2230:
[----:B------:R-:W-:Y:S05]  /*2930*/  BSYNC.RECONVERGENT B1 ;  /* 0x0000000000017941 */ /* 0x000fea0003800200 */
.L_x_2229:
[----:B------:R-:W-:Y:S01]  /*2940*/  VIADD R84, R84, 0x100 ;  /* 0x0000010054547836 */ /* 0x000fe20000000000 */
[----:B------:R-:W-:Y:S02]  /*2950*/  IADD3 R82, P2, PT, R82, 0x100, RZ ;  /* 0x0000010052527810 */ /* 0x000fe40007f5e0ff */
[----:B-1----:R-:W-:Y:S02]  /*2960*/  IADD3 R3, PT, PT, R3, 0x400, RZ ;  /* 0x0000040003037810 */ /* 0x002fe40007ffe0ff */
[----:B------:R-:W-:Y:S02]  /*2970*/  ISETP.GE.AND P1, PT, R84, R21, PT ;  /* 0x000000155400720c */ /* 0x000fe40003f26270 */
[----:B------:R-:W-:Y:S02]  /*2980*/  IADD3 R20, PT, PT, R20, 0x100, RZ ;  /* 0x0000010014147810 */ /* 0x000fe40007ffe0ff */
[----:B------:R-:W-:-:S09]  /*2990*/  IADD3.X R23, PT, PT, RZ, R23, RZ, P2, !PT ;  /* 0x00000017ff177210 */ /* 0x000fd200017fe4ff */
[----:B------:R-:W-:Y:S05]  /*29a0*/  @!P1 BRA `(.L_x_2231) ;  /* 0xfffffff0009c9947 */ /* 0x000fea000383ffff */
.L_x_2212:
[----:B0-----:R-:W-:Y:S05]  /*29b0*/  BSYNC.RECONVERGENT B0 ;  /* 0x0000000000007941 */ /* 0x001fea0003800200 */
.L_x_2211:
[----:B------:R-:W0:Y:S01]  /*29c0*/  SHFL.BFLY PT, R3, R0, 0x10, 0x1f ;  /* 0x0e001f0000037f89 */ /* 0x000e2200000e0000 */
[----:B------:R-:W4:Y:S01]  /*29d0*/  S2UR UR6, SR_CgaCtaId ;  /* 0x00000000000679c3 */ /* 0x000f220000008800 */
[----:B------:R-:W-:Y:S01]  /*29e0*/  UMOV UR5, 0x400 ;  /* 0x0000040000057882 */ /* 0x000fe20000000000 */
[----:B------:R-:W-:Y:S01]  /*29f0*/  BSSY.RECONVERGENT B0, `(.L_x_2232) ;  /* 0x0000184000007945 */ /* 0x000fe20003800200 */
[----:B------:R-:W3:Y:S01]  /*2a00*/  S2R R23, SR_TID.X ;  /* 0x0000000000177919 */ /* 0x000ee20000002100 */
[----:B0-----:R-:W-:Y:S01]  /*2a10*/  FMNMX.FTZ R3, R3, R0, !PT ;  /* 0x0000000003037209 */ /* 0x001fe20007810000 */
[----:B----4-:R-:W-:-:S04]  /*2a20*/  ULEA UR7, UR6, UR5, 0x18 ;  /* 0x0000000506077291 */ /* 0x010fc8000f8ec0ff */
[----:B-----5:R-:W0:Y:S01]  /*2a30*/  SHFL.BFLY PT, R2, R3, 0x8, 0x1f ;  /* 0x0d001f0003027f89 */ /* 0x020e2200000e0000 */
[----:B---3--:R-:W-:Y:S02]  /*2a40*/  LOP3.LUT P0, R0, R23, 0x1f, RZ, 0xc0, !PT ;  /* 0x0000001f17007812 */ /* 0x008fe4000780c0ff */
[----:B------:R-:W-:Y:S02]  /*2a50*/  SHF.R.U32.HI R21, RZ, 0x3, R23 ;  /* 0x00000003ff157819 */ /* 0x000fe40000011617 */
[C---:B------:R-:W-:Y:S02]  /*2a60*/  ISETP.GT.U32.AND P1, PT, R0.reuse, 0x7, PT ;  /* 0x000000070000780c */ /* 0x040fe40003f24070 */
[----:B0-----:R-:W-:Y:S02]  /*2a70*/  FMNMX.FTZ R2, R3, R2, !PT ;  /* 0x0000000203027209 */ /* 0x001fe40007810000 */
[----:B------:R-:W-:-:S03]  /*2a80*/  LEA R3, R0, UR7, 0x2 ;  /* 0x0000000700037c11 */ /* 0x000fc6000f8e10ff */
[----:B------:R-:W0:Y:S02]  /*2a90*/  SHFL.BFLY PT, R5, R2, 0x4, 0x1f ;  /* 0x0c801f0002057f89 */ /* 0x000e2400000e0000 */
[----:B0-----:R-:W-:-:S05]  /*2aa0*/  FMNMX.FTZ R5, R2, R5, !PT ;  /* 0x0000000502057209 */ /* 0x001fca0007810000 */
[----:B------:R-:W0:Y:S02]  /*2ab0*/  SHFL.BFLY PT, R4, R5, 0x2, 0x1f ;  /* 0x0c401f0005047f89 */ /* 0x000e2400000e0000 */
[----:B0-----:R-:W-:-:S05]  /*2ac0*/  FMNMX.FTZ R4, R5, R4, !PT ;  /* 0x0000000405047209 */ /* 0x001fca0007810000 */
[----:B------:R-:W0:Y:S02]  /*2ad0*/  SHFL.BFLY PT, R7, R4, 0x1, 0x1f ;  /* 0x0c201f0004077f89 */ /* 0x000e2400000e0000 */
[----:B0-----:R-:W-:Y:S02]  /*2ae0*/  FMNMX.FTZ R6, R4, R7, !PT ;  /* 0x0000000704067209 */ /* 0x001fe40007810000 */
[----:B------:R-:W-:-:S03]  /*2af0*/  MOV R7, 0xff7fffff ;  /* 0xff7fffff00077802 */ /* 0x000fc60000000f00 */
[----:B------:R0:W-:Y:S01]  /*2b00*/  @!P0 STS [R21+UR7], R6 ;  /* 0x0000000615008988 */ /* 0x0001e20008000807 */
[----:B------:R-:W-:Y:S01]  /*2b10*/  BAR.SYNC.DEFER_BLOCKING 0x0 ;  /* 0x0000000000007b1d */ /* 0x000fe20000010000 */
[----:B0-----:R-:W-:-:S05]  /*2b20*/  HFMA2 R6, -RZ, RZ, 0, 0 ;  /* 0x00000000ff067431 */ /* 0x001fca00000001ff */
[----:B------:R-:W0:Y:S04]  /*2b30*/  @!P1 LDS R7, [R3] ;  /* 0x0000000003079984 */ /* 0x000e280000000800 */
[----:B0-----:R-:W0:Y:S02]  /*2b40*/  SHFL.BFLY PT, R2, R7, 0x4, 0x1f ;  /* 0x0c801f0007027f89 */ /* 0x001e2400000e0000 */
[----:B0-----:R-:W-:-:S05]  /*2b50*/  FMNMX.FTZ R8, R2, R7, !PT ;  /* 0x0000000702087209 */ /* 0x001fca0007810000 */
[----:B------:R-:W0:Y:S02]  /*2b60*/  SHFL.BFLY PT, R5, R8, 0x2, 0x1f ;  /* 0x0c401f0008057f89 */ /* 0x000e2400000e0000 */
[----:B0-----:R-:W-:Y:S01]  /*2b70*/  FMNMX.FTZ R9, R8, R5, !PT ;  /* 0x0000000508097209 */ /* 0x001fe20007810000 */
[----:B------:R-:W-:-:S04]  /*2b80*/  VIADD R5, R19, 0x1 ;  /* 0x0000000113057836 */ /* 0x000fc80000000000 */
[----:B------:R-:W0:Y:S02]  /*2b90*/  SHFL.BFLY PT, R2, R9, 0x1, 0x1f ;  /* 0x0c201f0009027f89 */ /* 0x000e2400000e0000 */
[----:B0-----:R-:W-:Y:S02]  /*2ba0*/  FMNMX.FTZ R4, R9, R2, !PT ;  /* 0x0000000209047209 */ /* 0x001fe40007810000 */
[----:B------:R-:W-:-:S04]  /*2bb0*/  IADD3 R2, PT, PT, R16, R23, RZ ;  /* 0x0000001710027210 */ /* 0x000fc80007ffe0ff */
[----:B------:R-:W-:Y:S01]  /*2bc0*/  ISETP.GT.AND P0, PT, R2, R19, PT ;  /* 0x000000130200720c */ /* 0x000fe20003f04270 */
        /* <DEDUP_REMOVED lines=21> */
[----:B------:R-:W-:-:S04]  /*2d20*/  HFMA2 R6, -RZ, RZ, 0, 0 ;  /* 0x00000000ff067431 */ /* 0x000fc800000001ff */
[----:B------:R-:W-:Y:S01]  /*2d30*/  IMAD.MOV R9, RZ, RZ, -R8 ;  /* 0x000000ffff097224 */ /* 0x000fe200078e0a08 */
[----:B------:R-:W-:-:S07]  /*2d40*/  LEA R8, R23, UR4, 0x2 ;  /* 0x0000000417087c11 */ /* 0x000fce000f8e10ff */
.L_x_2237:
        /* <DEDUP_REMOVED lines=11> */
.L_x_2236:
[----:B------:R-:W-:Y:S05]  /*2e00*/  BSYNC.RECONVERGENT B1 ;  /* 0x0000000000017941 */ /* 0x000fea0003800200 */
.L_x_2235:
[----:B------:R-:W-:Y:S05]  /*2e10*/  @!P1 BRA `(.L_x_2233) ;  /* 0x0000001400049947 */ /* 0x000fea0003800000 */
[----:B------:R-:W-:Y:S01]  /*2e20*/  UIADD3 UR4, UPT, UPT, UR5, 0xc0, URZ ;  /* 0x000000c005047890 */ /* 0x000fe2000fffe0ff */
[----:B------:R-:W-:Y:S01]  /*2e30*/  SHF.L.U32 R8, R16, 0x2, RZ ;  /* 0x0000000210087819 */ /* 0x000fe200000006ff */
[C---:B------:R-:W-:Y:S02]  /*2e40*/  VIADD R10, R7.reuse, 0x400 ;  /* 0x00000400070a7836 */ /* 0x040fe40000000000 */
[----:B------:R-:W-:Y:S01]  /*2e50*/  ULEA UR4, UR6, UR4, 0x18 ;  /* 0x0000000406047291 */ /* 0x000fe2000f8ec0ff */
[----:B------:R-:W-:Y:S02]  /*2e60*/  LEA R8, R7, -R8, 0x2 ;  /* 0x8000000807087211 */ /* 0x000fe400078e10ff */
[----:B------:R-:W-:-:S03]  /*2e70*/  ISETP.GT.AND P0, PT, R10, R19, PT ;  /* 0x000000130a00720c */ /* 0x000fc60003f04270 */
[----:B------:R-:W-:-:S03]  /*2e80*/  IADD3 R7, PT, PT, R8, UR4, RZ ;  /* 0x0000000408077c10 */ /* 0x000fc6000fffe0ff */
[----:B------:R-:W0:Y:S04]  /*2e90*/  LDS R9, [R8+UR4] ;  /* 0x0000000408097984 */ /* 0x000e280008000800 */
[----:B------:R-:W3:Y:S04]  /*2ea0*/  LDS R11, [R8+UR4+0x400] ;  /* 0x00040004080b7984 */ /* 0x000ee80008000800 */
[----:B------:R-:W4:Y:S04]  /*2eb0*/  LDS R13, [R8+UR4+0x800] ;  /* 0x00080004080d7984 */ /* 0x000f280008000800 */
[----:B------:R-:W5:Y:S01]  /*2ec0*/  LDS R15, [R8+UR4+0xc00] ;  /* 0x000c0004080f7984 */ /* 0x000f620008000800 */
[C---:B0-----:R-:W-:Y:S01]  /*2ed0*/  FADD.FTZ R9, -R4.reuse, R9 ;  /* 0x0000000904097221 */ /* 0x041fe20000010100 */
[----:B---3--:R-:W-:-:S03]  /*2ee0*/  FADD.FTZ R11, -R4, R11 ;  /* 0x0000000b040b7221 */ /* 0x008fc60000010100 */
[----:B------:R-:W-:Y:S01]  /*2ef0*/  FMUL.FTZ R9, R9, 1.4426950216293334961 ;  /* 0x3fb8aa3b09097820 */ /* 0x000fe20000410000 */
[----:B----4-:R-:W-:Y:S01]  /*2f00*/  FADD.FTZ R13, -R4, R13 ;  /* 0x0000000d040d7221 */ /* 0x010fe20000010100 */
[----:B------:R-:W-:-:S04]  /*2f10*/  FMUL.FTZ R11, R11, 1.4426950216293334961 ;  /* 0x3fb8aa3b0b0b7820 */ /* 0x000fc80000410000 */
[----:B------:R-:W0:Y:S01]  /*2f20*/  MUFU.EX2 R9, R9 ;  /* 0x0000000900097308 */ /* 0x000e220000000800 */
[----:B-----5:R-:W-:Y:S01]  /*2f30*/  FADD.FTZ R15, -R4, R15 ;  /* 0x0000000f040f7221 */ /* 0x020fe20000010100 */
[----:B------:R-:W-:Y:S02]  /*2f40*/  FMUL.FTZ R13, R13, 1.4426950216293334961 ;  /* 0x3fb8aa3b0d0d7820 */ /* 0x000fe40000410000 */
[----:B------:R-:W3:Y:S01]  /*2f50*/  MUFU.EX2 R11, R11 ;  /* 0x0000000b000b7308 */ /* 0x000ee20000000800 */
[----:B------:R-:W-:-:S03]  /*2f60*/  FMUL.FTZ R15, R15, 1.4426950216293334961 ;  /* 0x3fb8aa3b0f0f7820 */ /* 0x000fc60000410000 */
[----:B------:R-:W4:Y:S04]  /*2f70*/  MUFU.EX2 R13, R13 ;  /* 0x0000000d000d7308 */ /* 0x000f280000000800 */
[----:B------:R-:W5:Y:S01]  /*2f80*/  MUFU.EX2 R15, R15 ;  /* 0x0000000f000f7308 */ /* 0x000f620000000800 */
[----:B0-----:R-:W-:Y:S01]  /*2f90*/  FADD.FTZ R6, R6, R9 ;  /* 0x0000000906067221 */ /* 0x001fe20000010000 */
[----:B------:R0:W-:Y:S03]  /*2fa0*/  STS [R8+UR4], R9 ;  /* 0x0000000908007988 */ /* 0x0001e60008000804 */
[----:B---3--:R-:W-:Y:S01]  /*2fb0*/  FADD.FTZ R6, R6, R11 ;  /* 0x0000000b06067221 */ /* 0x008fe20000010000 */
[----:B------:R0:W-:Y:S03]  /*2fc0*/  STS [R8+UR4+0x400], R11 ;  /* 0x0004000b08007988 */ /* 0x0001e60008000804 */
[----:B----4-:R-:W-:Y:S01]  /*2fd0*/  FADD.FTZ R6, R6, R13 ;  /* 0x0000000d06067221 */ /* 0x010fe20000010000 */
[----:B------:R0:W-:Y:S03]  /*2fe0*/  STS [R8+UR4+0x800], R13 ;  /* 0x0008000d08007988 */ /* 0x0001e60008000804 */
[----:B-----5:R-:W-:Y:S01]  /*2ff0*/  FADD.FTZ R6, R6, R15 ;  /* 0x0000000f06067221 */ /* 0x020fe20000010000 */
[----:B------:R0:W-:Y:S01]  /*3000*/  STS [R8+UR4+0xc00], R15 ;  /* 0x000c000f08007988 */ /* 0x0001e20008000804 */
[----:B------:R-:W-:Y:S05]  /*3010*/  @P0 BRA `(.L_x_2233) ;  /* 0x0000001000840947 */ /* 0x000fea0003800000 */
[----:B0-----:R-:W-:Y:S01]  /*3020*/  MOV R8, R10 ;  /* 0x0000000a00087202 */ /* 0x001fe20000000f00 */
[----:B------:R-:W-:Y:S01]  /*3030*/  BSSY.RECONVERGENT B1, `(.L_x_2238) ;  /* 0x000006c000017945 */ /* 0x000fe20003800200 */
[----:B------:R-:W-:Y:S02]  /*3040*/  IADD3 R7, PT, PT, R7, 0x1800, RZ ;  /* 0x0000180007077810 */ /* 0x000fe40007ffe0ff */
[----:B------:R-:W-:Y:S02]  /*3050*/  IADD3 R9, PT, PT, -R8, R19, RZ ;  /* 0x0000001308097210 */ /* 0x000fe40007ffe1ff */
[----:B------:R-:W-:Y:S02]  /*3060*/  PLOP3.LUT P0, PT, PT, PT, PT, 0x80, 0x8 ;  /* 0x000000000008781c */ /* 0x000fe40003f0f070 */
[----:B------:R-:W-:-:S13]  /*3070*/  ISETP.GT.AND P1, PT, R9, 0xbff, PT ;  /* 0x00000bff0900780c */ /* 0x000fda0003f24270 */
[----:B------:R-:W-:Y:S05]  /*3080*/  @!P1 BRA `(.L_x_2239) ;  /* 0x0000000400989947 */ /* 0x000fea0003800000 */
[----:B------:R-:W-:Y:S02]  /*3090*/  PLOP3.LUT P0, PT, PT, PT, PT, 0x8, 0x80 ;  /* 0x000000000080781c */ /* 0x000fe40003f0e170 */
[----:B------:R-:W-:-:S11]  /*30a0*/  IADD3 R9, PT, PT, R19, -0xbff, RZ ;  /* 0xfffff40113097810 */ /* 0x000fd60007ffe0ff */
.L_x_2240:
[----:B------:R-:W0:Y:S01]  /*30b0*/  LDS R11, [R7+-0x800] ;  /* 0xfff80000070b7984 */ /* 0x000e220000000800 */
[----:B------:R-:W-:-:S03]  /*30c0*/  VIADD R8, R8, 0x1000 ;  /* 0x0000100008087836 */ /* 0x000fc60000000000 */
[----:B------:R-:W3:Y:S02]  /*30d0*/  LDS R13, [R7+-0x400] ;  /* 0xfffc0000070d7984 */ /* 0x000ee40000000800 */
[----:B------:R-:W-:Y:S02]  /*30e0*/  ISETP.GE.AND P1, PT, R8, R9, PT ;  /* 0x000000090800720c */ /* 0x000fe40003f26270 */
[----:B------:R-:W4:Y:S04]  /*30f0*/  LDS R15, [R7] ;  /* 0x00000000070f7984 */ /* 0x000f280000000800 */
[----:B------:R-:W5:Y:S04]  /*3100*/  LDS R25, [R7+0x400] ;  /* 0x0004000007197984 */ /* 0x000f680000000800 */
[----:B------:R-:W2:Y:S04]  /*3110*/  LDS R27, [R7+0x800] ;  /* 0x00080000071b7984 */ /* 0x000ea80000000800 */
[----:B-1----:R-:W1:Y:S04]  /*3120*/  LDS R29, [R7+0xc00] ;  /* 0x000c0000071d7984 */ /* 0x002e680000000800 */
[----:B------:R-:W1:Y:S04]  /*3130*/  LDS R31, [R7+0x1000] ;  /* 0x00100000071f7984 */ /* 0x000e680000000800 */
[----:B------:R-:W1:Y:S04]  /*3140*/  LDS R33, [R7+0x1400] ;  /* 0x0014000007217984 */ /* 0x000e680000000800 */
[----:B------:R-:W1:Y:S04]  /*3150*/  LDS R35, [R7+0x1800] ;  /* 0x0018000007237984 */ /* 0x000e680000000800 */
[----:B------:R-:W1:Y:S04]  /*3160*/  LDS R37, [R7+0x1c00] ;  /* 0x001c000007257984 */ /* 0x000e680000000800 */
[----:B------:R-:W1:Y:S01]  /*3170*/  LDS R39, [R7+0x2000] ;  /* 0x0020000007277984 */ /* 0x000e620000000800 */
[----:B0-----:R-:W-:-:S03]  /*3180*/  FADD.FTZ R11, -R4, R11 ;  /* 0x0000000b040b7221 */ /* 0x001fc60000010100 */
[----:B------:R-:W0:Y:S01]  /*3190*/  LDS R41, [R7+0x2400] ;  /* 0x0024000007297984 */ /* 0x000e220000000800 */
[C---:B---3--:R-:W-:Y:S01]  /*31a0*/  FADD.FTZ R13, -R4.reuse, R13 ;  /* 0x0000000d040d7221 */ /* 0x048fe20000010100 */
[----:B------:R-:W-:Y:S02]  /*31b0*/  FMUL.FTZ R11, R11, 1.4426950216293334961 ;  /* 0x3fb8aa3b0b0b7820 */ /* 0x000fe40000410000 */
[----:B------:R-:W3:Y:S01]  /*31c0*/  LDS R43, [R7+0x2800] ;  /* 0x00280000072b7984 */ /* 0x000ee20000000800 */
[C---:B----4-:R-:W-:Y:S01]  /*31d0*/  FADD.FTZ R15, -R4.reuse, R15 ;  /* 0x0000000f040f7221 */ /* 0x050fe20000010100 */
[----:B------:R-:W-:Y:S02]  /*31e0*/  FMUL.FTZ R13, R13, 1.4426950216293334961 ;  /* 0x3fb8aa3b0d0d7820 */ /* 0x000fe40000410000 */
[----:B------:R-:W4:Y:S01]  /*31f0*/  MUFU.EX2 R11, R11 ;  /* 0x0000000b000b7308 */ /* 0x000f220000000800 */
[----:B------:R-:W3:Y:S01]  /*3200*/  LDS R45, [R7+0x2c00] ;  /* 0x002c0000072d7984 */ /* 0x000ee20000000800 */
[C---:B-----5:R-:W-:Y:S01]  /*3210*/  FADD.FTZ R25, -R4.reuse, R25 ;  /* 0x0000001904197221 */ /* 0x060fe20000010100 */
[----:B------:R-:W-:Y:S01]  /*3220*/  FMUL.FTZ R15, R15, 1.4426950216293334961 ;  /* 0x3fb8aa3b0f0f7820 */ /* 0x000fe20000410000 */
[----:B------:R-:W5:Y:S01]  /*3230*/  MUFU.EX2 R13, R13 ;  /* 0x0000000d000d7308 */ /* 0x000f620000000800 */
[----:B------:R-:W3:Y:S01]  /*3240*/  LDS R47, [R7+0x3000] ;  /* 0x00300000072f7984 */ /* 0x000ee20000000800 */
[C---:B--2---:R-:W-:Y:S01]  /*3250*/  FADD.FTZ R27, -R4.reuse, R27 ;  /* 0x0000001b041b7221 */ /* 0x044fe20000010100 */
[----:B------:R-:W-:Y:S01]  /*3260*/  FMUL.FTZ R25, R25, 1.4426950216293334961 ;  /* 0x3fb8aa3b19197820 */ /* 0x000fe20000410000 */
[C---:B-1----:R-:W-:Y:S01]  /*3270*/  FADD.FTZ R29, -R4.reuse, R29 ;  /* 0x0000001d041d7221 */ /* 0x042fe20000010100 */
[----:B------:R-:W1:Y:S01]  /*3280*/  MUFU.EX2 R15, R15 ;  /* 0x0000000f000f7308 */ /* 0x000e620000000800 */
[----:B------:R-:W2:Y:S01]  /*3290*/  LDS R49, [R7+0x3400] ;  /* 0x0034000007317984 */ /* 0x000ea20000000800 */
[----:B------:R-:W-:Y:S01]  /*32a0*/  FMUL.FTZ R27, R27, 1.4426950216293334961 ;  /* 0x3fb8aa3b1b1b7820 */ /* 0x000fe20000410000 */
[C---:B------:R-:W-:Y:S01]  /*32b0*/  FADD.FTZ R31, -R4.reuse, R31 ;  /* 0x0000001f041f7221 */ /* 0x040fe20000010100 */
[----:B------:R-:W1:Y:S01]  /*32c0*/  MUFU.EX2 R25, R25 ;  /* 0x0000001900197308 */ /* 0x000e620000000800 */
[----:B------:R-:W-:Y:S01]  /*32d0*/  FMUL.FTZ R29, R29, 1.4426950216293334961 ;  /* 0x3fb8aa3b1d1d7820 */ /* 0x000fe20000410000 */
[----:B----4-:R-:W-:Y:S01]  /*32e0*/  FADD.FTZ R6, R11, R6 ;  /* 0x000000060b067221 */ /* 0x010fe20000010000 */
[----:B------:R-:W-:Y:S01]  /*32f0*/  FADD.FTZ R33, -R4, R33 ;  /* 0x0000002104217221 */ /* 0x000fe20000010100 */
[----:B------:R-:W4:Y:S01]  /*3300*/  MUFU.EX2 R27, R27 ;  /* 0x0000001b001b7308 */ /* 0x000f220000000800 */
[----:B------:R-:W-:Y:S01]  /*3310*/  FMUL.FTZ R31, R31, 1.4426950216293334961 ;  /* 0x3fb8aa3b1f1f7820 */ /* 0x000fe20000410000 */
[----:B-----5:R-:W-:Y:S01]  /*3320*/  FADD.FTZ R6, R6, R13 ;  /* 0x0000000d06067221 */ /* 0x020fe20000010000 */
[----:B------:R-:W-:Y:S01]  /*3330*/  FADD.FTZ R35, -R4, R35 ;  /* 0x0000002304237221 */ /* 0x000fe20000010100 */
[----:B------:R-:W5:Y:S01]  /*3340*/  MUFU.EX2 R29, R29 ;  /* 0x0000001d001d7308 */ /* 0x000f620000000800 */
[----:B------:R-:W-:Y:S01]  /*3350*/  FMUL.FTZ R33, R33, 1.4426950216293334961 ;  /* 0x3fb8aa3b21217820 */ /* 0x000fe20000410000 */
[----:B-1----:R-:W-:Y:S01]  /*3360*/  FADD.FTZ R6, R6, R15 ;  /* 0x0000000f06067221 */ /* 0x002fe20000010000 */
[----:B------:R-:W-:Y:S01]  /*3370*/  FADD.FTZ R37, -R4, R37 ;  /* 0x0000002504257221 */ /* 0x000fe20000010100 */
[----:B------:R-:W1:Y:S01]  /*3380*/  MUFU.EX2 R31, R31 ;  /* 0x0000001f001f7308 */ /* 0x000e620000000800 */
[----:B------:R-:W-:Y:S01]  /*3390*/  FMUL.FTZ R35, R35, 1.4426950216293334961 ;  /* 0x3fb8aa3b23237820 */ /* 0x000fe20000410000 */
[----:B------:R-:W-:Y:S01]  /*33a0*/  FADD.FTZ R6, R6, R25 ;  /* 0x0000001906067221 */ /* 0x000fe20000010000 */
[----:B------:R-:W-:Y:S01]  /*33b0*/  FADD.FTZ R39, -R4, R39 ;  /* 0x0000002704277221 */ /* 0x000fe20000010100 */
[----:B------:R-:W1:Y:S01]  /*33c0*/  MUFU.EX2 R33, R33 ;  /* 0x0000002100217308 */ /* 0x000e620000000800 */
[----:B------:R-:W-:Y:S01]  /*33d0*/  FMUL.FTZ R37, R37, 1.4426950216293334961 ;  /* 0x3fb8aa3b25257820 */ /* 0x000fe20000410000 */
[----:B----4-:R-:W-:Y:S01]  /*33e0*/  FADD.FTZ R6, R6, R27 ;  /* 0x0000001b06067221 */ /* 0x010fe20000010000 */
[----:B0-----:R-:W-:Y:S01]  /*33f0*/  FADD.FTZ R41, -R4, R41 ;  /* 0x0000002904297221 */ /* 0x001fe20000010100 */
[----:B------:R-:W0:Y:S01]  /*3400*/  MUFU.EX2 R35, R35 ;  /* 0x0000002300237308 */ /* 0x000e220000000800 */
[----:B------:R-:W-:Y:S01]  /*3410*/  FMUL.FTZ R39, R39, 1.4426950216293334961 ;  /* 0x3fb8aa3b27277820 */ /* 0x000fe20000410000 */
[----:B-----5:R-:W-:Y:S01]  /*3420*/  FADD.FTZ R6, R6, R29 ;  /* 0x0000001d06067221 */ /* 0x020fe20000010000 */
[----:B---3--:R-:W-:Y:S01]  /*3430*/  FADD.FTZ R43, -R4, R43 ;  /* 0x0000002b042b7221 */ /* 0x008fe20000010100 */
[----:B------:R-:W3:Y:S01]  /*3440*/  MUFU.EX2 R37, R37 ;  /* 0x0000002500257308 */ /* 0x000ee20000000800 */
[----:B------:R-:W-:Y:S01]  /*3450*/  FMUL.FTZ R41, R41, 1.4426950216293334961 ;  /* 0x3fb8aa3b29297820 */ /* 0x000fe20000410000 */
[----:B-1----:R-:W-:Y:S01]  /*3460*/  FADD.FTZ R6, R6, R31 ;  /* 0x0000001f06067221 */ /* 0x002fe20000010000 */
[----:B------:R-:W-:Y:S01]  /*3470*/  FMUL.FTZ R43, R43, 1.4426950216293334961 ;  /* 0x3fb8aa3b2b2b7820 */ /* 0x000fe20000410000 */
[----:B------:R-:W1:Y:S01]  /*3480*/  MUFU.EX2 R39, R39 ;  /* 0x0000002700277308 */ /* 0x000e620000000800 */
[----:B------:R-:W-:Y:S01]  /*3490*/  FADD.FTZ R45, -R4, R45 ;  /* 0x0000002d042d7221 */ /* 0x000fe20000010100 */
[----:B------:R-:W-:Y:S01]  /*34a0*/  FADD.FTZ R6, R6, R33 ;  /* 0x0000002106067221 */ /* 0x000fe20000010000 */
[----:B------:R-:W-:Y:S01]  /*34b0*/  STS [R7+-0x800], R11 ;  /* 0xfff8000b07007388 */ /* 0x000fe20000000800 */
[----:B------:R-:W4:Y:S01]  /*34c0*/  MUFU.EX2 R41, R41 ;  /* 0x0000002900297308 */ /* 0x000f220000000800 */
[----:B------:R-:W-:Y:S01]  /*34d0*/  FADD.FTZ R47, -R4, R47 ;  /* 0x0000002f042f7221 */ /* 0x000fe20000010100 */
[----:B------:R-:W-:Y:S01]  /*34e0*/  FMUL.FTZ R45, R45, 1.4426950216293334961 ;  /* 0x3fb8aa3b2d2d7820 */ /* 0x000fe20000410000 */
[----:B0-----:R-:W-:Y:S01]  /*34f0*/  FADD.FTZ R6, R6, R35 ;  /* 0x0000002306067221 */ /* 0x001fe20000010000 */
[----:B------:R-:W0:Y:S01]  /*3500*/  MUFU.EX2 R43, R43 ;  /* 0x0000002b002b7308 */ /* 0x000e220000000800 */
[----:B--2---:R-:W-:Y:S01]  /*3510*/  FADD.FTZ R49, -R4, R49 ;  /* 0x0000003104317221 */ /* 0x004fe20000010100 */
[----:B------:R-:W-:Y:S01]  /*3520*/  FMUL.FTZ R47, R47, 1.4426950216293334961 ;  /* 0x3fb8aa3b2f2f7820 */ /* 0x000fe20000410000 */
[----:B---3--:R-:W-:Y:S01]  /*3530*/  FADD.FTZ R6, R6, R37 ;  /* 0x0000002506067221 */ /* 0x008fe20000010000 */
[----:B------:R-:W2:Y:S01]  /*3540*/  MUFU.EX2 R45, R45 ;  /* 0x0000002d002d7308 */ /* 0x000ea20000000800 */
[----:B------:R-:W-:Y:S01]  /*3550*/  FMUL.FTZ R49, R49, 1.4426950216293334961 ;  /* 0x3fb8aa3b31317820 */ /* 0x000fe20000410000 */
[----:B------:R-:W-:Y:S01]  /*3560*/  STS [R7+-0x400], R13 ;  /* 0xfffc000d07007388 */ /* 0x000fe20000000800 */
[----:B-1----:R-:W-:Y:S01]  /*3570*/  FADD.FTZ R6, R6, R39 ;  /* 0x0000002706067221 */ /* 0x002fe20000010000 */
[----:B------:R-:W1:Y:S02]  /*3580*/  MUFU.EX2 R47, R47 ;  /* 0x0000002f002f7308 */ /* 0x000e640000000800 */
[----:B------:R-:W-:Y:S01]  /*3590*/  STS [R7], R15 ;  /* 0x0000000f07007388 */ /* 0x000fe20000000800 */
[----:B----4-:R-:W-:Y:S01]  /*35a0*/  FADD.FTZ R6, R6, R41 ;  /* 0x0000002906067221 */ /* 0x010fe20000010000 */
[----:B------:R-:W3:Y:S02]  /*35b0*/  MUFU.EX2 R49, R49 ;  /* 0x0000003100317308 */ /* 0x000ee40000000800 */
[----:B------:R-:W-:Y:S01]  /*35c0*/  STS [R7+0x400], R25 ;  /* 0x0004001907007388 */ /* 0x000fe20000000800 */
[----:B0-----:R-:W-:-:S03]  /*35d0*/  FADD.FTZ R6, R6, R43 ;  /* 0x0000002b06067221 */ /* 0x001fc60000010000 */
[----:B------:R-:W-:Y:S01]  /*35e0*/  STS [R7+0x800], R27 ;  /* 0x0008001b07007388 */ /* 0x000fe20000000800 */
[----:B--2---:R-:W-:-:S03]  /*35f0*/  FADD.FTZ R6, R6, R45 ;  /* 0x0000002d06067221 */ /* 0x004fc60000010000 */
[----:B------:R-:W-:Y:S01]  /*3600*/  STS [R7+0xc00], R29 ;  /* 0x000c001d07007388 */ /* 0x000fe20000000800 */
[----:B-1----:R-:W-:-:S03]  /*3610*/  FADD.FTZ R6, R6, R47 ;  /* 0x0000002f06067221 */ /* 0x002fc60000010000 */
        /* <DEDUP_REMOVED lines=13> */
.L_x_2239:
[----:B------:R-:W-:Y:S05]  /*36f0*/  BSYNC.RECONVERGENT B1 ;  /* 0x0000000000017941 */ /* 0x000fea0003800200 */
.L_x_2238:
[----:B------:R-:W-:Y:S01]  /*3700*/  IADD3 R9, PT, PT, -R8, R19, RZ ;  /* 0x0000001308097210 */ /* 0x000fe20007ffe1ff */
[----:B------:R-:W-:Y:S03]  /*3710*/  BSSY.RECONVERGENT B1, `(.L_x_2241) ;  /* 0x0000036000017945 */ /* 0x000fe60003800200 */
[----:B------:R-:W-:-:S13]  /*3720*/  ISETP.GT.AND P1, PT, R9, 0x3ff, PT ;  /* 0x000003ff0900780c */ /* 0x000fda0003f24270 */
[----:B------:R-:W-:Y:S05]  /*3730*/  @!P1 BRA `(.L_x_2242) ;  /* 0x0000000000cc9947 */ /* 0x000fea0003800000 */
[----:B------:R-:W0:Y:S01]  /*3740*/  LDS R9, [R7+-0x800] ;  /* 0xfff8000007097984 */ /* 0x000e220000000800 */
[----:B------:R-:W-:Y:S02]  /*3750*/  PLOP3.LUT P0, PT, PT, PT, PT, 0x8, 0x80 ;  /* 0x000000000080781c */ /* 0x000fe40003f0e170 */
[----:B------:R-:W-:Y:S01]  /*3760*/  IADD3 R8, PT, PT, R8, 0x800, RZ ;  /* 0x0000080008087810 */ /* 0x000fe20007ffe0ff */
[----:B------:R-:W3:Y:S04]  /*3770*/  LDS R11, [R7+-0x400] ;  /* 0xfffc0000070b7984 */ /* 0x000ee80000000800 */
[----:B------:R-:W4:Y:S04]  /*3780*/  LDS R13, [R7] ;  /* 0x00000000070d7984 */ /* 0x000f280000000800 */
[----:B------:R-:W5:Y:S04]  /*3790*/  LDS R15, [R7+0x400] ;  /* 0x00040000070f7984 */ /* 0x000f680000000800 */
[----:B------:R-:W2:Y:S04]  /*37a0*/  LDS R25, [R7+0x800] ;  /* 0x0008000007197984 */ /* 0x000ea80000000800 */
[----:B------:R-:W2:Y:S04]  /*37b0*/  LDS R27, [R7+0xc00] ;  /* 0x000c0000071b7984 */ /* 0x000ea80000000800 */
[----:B-1----:R-:W1:Y:S04]  /*37c0*/  LDS R29, [R7+0x1000] ;  /* 0x00100000071d7984 */ /* 0x002e680000000800 */
[----:B------:R-:W1:Y:S01]  /*37d0*/  LDS R31, [R7+0x1400] ;  /* 0x00140000071f7984 */ /* 0x000e620000000800 */
[C---:B0-----:R-:W-:Y:S01]  /*37e0*/  FADD.FTZ R9, -R4.reuse, R9 ;  /* 0x0000000904097221 */ /* 0x041fe20000010100 */
[----:B---3--:R-:W-:-:S03]  /*37f0*/  FADD.FTZ R11, -R4, R11 ;  /* 0x0000000b040b7221 */ /* 0x008fc60000010100 */
[----:B------:R-:W-:Y:S01]  /*3800*/  FMUL.FTZ R9, R9, 1.4426950216293334961 ;  /* 0x3fb8aa3b09097820 */ /* 0x000fe20000410000 */
[----:B----4-:R-:W-:Y:S01]  /*3810*/  FADD.FTZ R13, -R4, R13 ;  /* 0x0000000d040d7221 */ /* 0x010fe20000010100 */
[----:B------:R-:W-:-:S04]  /*3820*/  FMUL.FTZ R11, R11, 1.4426950216293334961 ;  /* 0x3fb8aa3b0b0b7820 */ /* 0x000fc80000410000 */
[----:B------:R-:W0:Y:S01]  /*3830*/  MUFU.EX2 R9, R9 ;  /* 0x0000000900097308 */ /* 0x000e220000000800 */
[C---:B-----5:R-:W-:Y:S01]  /*3840*/  FADD.FTZ R15, -R4.reuse, R15 ;  /* 0x0000000f040f7221 */ /* 0x060fe20000010100 */
[----:B------:R-:W-:Y:S02]  /*3850*/  FMUL.FTZ R13, R13, 1.4426950216293334961 ;  /* 0x3fb8aa3b0d0d7820 */ /* 0x000fe40000410000 */
[----:B------:R-:W3:Y:S01]  /*3860*/  MUFU.EX2 R11, R11 ;  /* 0x0000000b000b7308 */ /* 0x000ee20000000800 */
[C---:B--2---:R-:W-:Y:S01]  /*3870*/  FADD.FTZ R25, -R4.reuse, R25 ;  /* 0x0000001904197221 */ /* 0x044fe20000010100 */
[----:B------:R-:W-:Y:S02]  /*3880*/  FMUL.FTZ R15, R15, 1.4426950216293334961 ;  /* 0x3fb8aa3b0f0f7820 */ /* 0x000fe40000410000 */
[----:B------:R-:W2:Y:S01]  /*3890*/  MUFU.EX2 R13, R13 ;  /* 0x0000000d000d7308 */ /* 0x000ea20000000800 */
[----:B------:R-:W-:Y:S01]  /*38a0*/  FADD.FTZ R27, -R4, R27 ;  /* 0x0000001b041b7221 */ /* 0x000fe20000010100 */
[----:B------:R-:W-:-:S02]  /*38b0*/  FMUL.FTZ R25, R25, 1.4426950216293334961 ;  /* 0x3fb8aa3b19197820 */ /* 0x000fc40000410000 */
[----:B------:R-:W4:Y:S01]  /*38c0*/  MUFU.EX2 R15, R15 ;  /* 0x0000000f000f7308 */ /* 0x000f220000000800 */
[----:B-1----:R-:W-:Y:S01]  /*38d0*/  FADD.FTZ R29, -R4, R29 ;  /* 0x0000001d041d7221 */ /* 0x002fe20000010100 */
[----:B------:R-:W-:Y:S01]  /*38e0*/  FMUL.FTZ R27, R27, 1.4426950216293334961 ;  /* 0x3fb8aa3b1b1b7820 */ /* 0x000fe20000410000 */
[----:B0-----:R-:W-:Y:S01]  /*38f0*/  FADD.FTZ R6, R6, R9 ;  /* 0x0000000906067221 */ /* 0x001fe20000010000 */
[----:B------:R-:W0:Y:S01]  /*3900*/  MUFU.EX2 R25, R25 ;  /* 0x0000001900197308 */ /* 0x000e220000000800 */
[----:B------:R-:W-:Y:S01]  /*3910*/  FADD.FTZ R31, -R4, R31 ;  /* 0x0000001f041f7221 */ /* 0x000fe20000010100 */
[----:B------:R-:W-:Y:S01]  /*3920*/  FMUL.FTZ R29, R29, 1.4426950216293334961 ;  /* 0x3fb8aa3b1d1d7820 */ /* 0x000fe20000410000 */
[----:B---3--:R-:W-:Y:S01]  /*3930*/  FADD.FTZ R6, R6, R11 ;  /* 0x0000000b06067221 */ /* 0x008fe20000010000 */
[----:B------:R-:W1:Y:S01]  /*3940*/  MUFU.EX2 R27, R27 ;  /* 0x0000001b001b7308 */ /* 0x000e620000000800 */
[----:B------:R-:W-:Y:S01]  /*3950*/  FMUL.FTZ R31, R31, 1.4426950216293334961 ;  /* 0x3fb8aa3b1f1f7820 */ /* 0x000fe20000410000 */
[----:B------:R-:W-:Y:S01]  /*3960*/  STS [R7+-0x800], R9 ;  /* 0xfff8000907007388 */ /* 0x000fe20000000800 */
[----:B--2---:R-:W-:Y:S01]  /*3970*/  FADD.FTZ R6, R6, R13 ;  /* 0x0000000d06067221 */ /* 0x004fe20000010000 */
[----:B------:R-:W2:Y:S02]  /*3980*/  MUFU.EX2 R29, R29 ;  /* 0x0000001d001d7308 */ /* 0x000ea40000000800 */
[----:B------:R-:W-:Y:S01]  /*3990*/  STS [R7+-0x400], R11 ;  /* 0xfffc000b07007388 */ /* 0x000fe20000000800 */
[----:B----4-:R-:W-:Y:S01]  /*39a0*/  FADD.FTZ R6, R6, R15 ;  /* 0x0000000f06067221 */ /* 0x010fe20000010000 */
        /* <DEDUP_REMOVED lines=12> */
.L_x_2242:
[----:B------:R-:W-:Y:S05]  /*3a70*/  BSYNC.RECONVERGENT B1 ;  /* 0x0000000000017941 */ /* 0x000fea0003800200 */
.L_x_2241:
[----:B------:R-:W-:-:S13]  /*3a80*/  ISETP.GT.AND P1, PT, R8, R19, PT ;  /* 0x000000130800720c */ /* 0x000fda0003f24270 */
[----:B------:R-:W-:Y:S05]  /*3a90*/  @!P0 BRA P1, `(.L_x_2233) ;  /* 0x0000000400e48947 */ /* 0x000fea0000800000 */
[----:B------:R-:W0:Y:S04]  /*3aa0*/  LDS R9, [R7+-0x800] ;  /* 0xfff8000007097984 */ /* 0x000e280000000800 */
[----:B------:R-:W3:Y:S04]  /*3ab0*/  LDS R11, [R7+-0x400] ;  /* 0xfffc0000070b7984 */ /* 0x000ee80000000800 */
[----:B------:R-:W4:Y:S04]  /*3ac0*/  LDS R13, [R7] ;  /* 0x00000000070d7984 */ /* 0x000f280000000800 */
[----:B------:R-:W5:Y:S01]  /*3ad0*/  LDS R15, [R7+0x400] ;  /* 0x00040000070f7984 */ /* 0x000f620000000800 */
        /* <DEDUP_REMOVED lines=12> */
[----:B0-----:R0:W-:Y:S01]  /*3ba0*/  STS [R7+-0x800], R9 ;  /* 0xfff8000907007388 */ /* 0x0011e20000000800 */
[----:B------:R-:W-:-:S03]  /*3bb0*/  FADD.FTZ R6, R6, R9 ;  /* 0x0000000906067221 */ /* 0x000fc60000010000 */
[----:B---3--:R0:W-:Y:S01]  /*3bc0*/  STS [R7+-0x400], R11 ;  /* 0xfffc000b07007388 */ /* 0x0081e20000000800 */
[----:B------:R-:W-:-:S03]  /*3bd0*/  FADD.FTZ R6, R6, R11 ;  /* 0x0000000b06067221 */ /* 0x000fc60000010000 */
[----:B----4-:R0:W-:Y:S01]  /*3be0*/  STS [R7], R13 ;  /* 0x0000000d07007388 */ /* 0x0101e20000000800 */
[----:B------:R-:W-:-:S03]  /*3bf0*/  FADD.FTZ R6, R6, R13 ;  /* 0x0000000d06067221 */ /* 0x000fc60000010000 */
[----:B-----5:R0:W-:Y:S01]  /*3c00*/  STS [R7+0x400], R15 ;  /* 0x0004000f07007388 */ /* 0x0201e20000000800 */
[----:B------:R-:W-:Y:S01]  /*3c10*/  FADD.FTZ R6, R6, R15 ;  /* 0x0000000f06067221 */ /* 0x000fe20000010000 */
[----:B------:R-:W-:Y:S06]  /*3c20*/  BRA `(.L_x_2233) ;  /* 0x0000000400807947 */ /* 0x000fec0003800000 */
.L_x_2234:
[----:B------:R-:W3:Y:S01]  /*3c30*/  S2UR UR4, SR_CTAID.Y ;  /* 0x00000000000479c3 */ /* 0x000ee20000002600 */
[----:B------:R-:W-:Y:S01]  /*3c40*/  VIADDMNMX R7, R2, 0x100, R5, !PT ;  /* 0x0000010002077846 */ /* 0x000fe20007800105 */
[----:B------:R-:W-:Y:S01]  /*3c50*/  BSSY.RECONVERGENT B1, `(.L_x_2243) ;  /* 0x0000026000017945 */ /* 0x000fe20003800200 */
[----:B------:R-:W-:-:S04]  /*3c60*/  LOP3.LUT R10, RZ, R23, RZ, 0x33, !PT ;  /* 0x00000017ff0a7212 */ /* 0x000fc800078e33ff */
[----:B------:R-:W-:Y:S01]  /*3c70*/  IADD3 R7, PT, PT, -R16, R7, R10 ;  /* 0x0000000710077210 */ /* 0x000fe20007ffe10a */
[----:B------:R-:W3:Y:S03]  /*3c80*/  LDC R6, c[0x0][0x3f4] ;  /* 0x0000fd00ff067b82 */ /* 0x000ee60000000800 */
[C---:B------:R-:W-:Y:S02]  /*3c90*/  LOP3.LUT R10, R7.reuse, 0x300, RZ, 0xc0, !PT ;  /* 0x00000300070a7812 */ /* 0x040fe400078ec0ff */
[----:B------:R-:W-:Y:S02]  /*3ca0*/  ISETP.GE.U32.AND P1, PT, R7, 0x300, PT ;  /* 0x000003000700780c */ /* 0x000fe40003f26070 */
[----:B------:R-:W-:Y:S01]  /*3cb0*/  ISETP.NE.AND P0, PT, R10, 0x300, PT ;  /* 0x000003000a00780c */ /* 0x000fe20003f05270 */
[----:B------:R-:W-:Y:S02]  /*3cc0*/  IMAD.MOV.U32 R10, RZ, RZ, R2 ;  /* 0x000000ffff0a7224 */ /* 0x000fe400078e0002 */
[----:B---3--:R-:W-:-:S02]  /*3cd0*/  IMAD R15, R6, UR4, RZ ;  /* 0x00000004060f7c24 */ /* 0x008fc4000f8e02ff */
[----:B------:R-:W-:-:S03]  /*3ce0*/  HFMA2 R6, -RZ, RZ, 0, 0 ;  /* 0x00000000ff067431 */ /* 0x000fc600000001ff */
[----:B------:R-:W-:-:S05]  /*3cf0*/  SHF.R.S32.HI R14, RZ, 0x1f, R15 ;  /* 0x0000001fff0e7819 */ /* 0x000fca000001140f */
        /* <DEDUP_REMOVED lines=11> */
.L_x_2245:
[----:B------:R3:W4:Y:S01]  /*3db0*/  LDG.E.U8 R12, desc[UR36][R8.64] ;  /* 0x00000024080c7981 */ /* 0x000722000c1e1100 */
[----:B------:R-:W-:Y:S01]  /*3dc0*/  IADD3 R11, PT, PT, R11, 0x1, RZ ;  /* 0x000000010b0b7810 */ /* 0x000fe20007ffe0ff */
[----:B------:R-:W-:Y:S01]  /*3dd0*/  VIADD R10, R10, 0x100 ;  /* 0x000001000a0a7836 */ /* 0x000fe20000000000 */
[----:B---3--:R-:W-:-:S04]  /*3de0*/  IADD3 R8, P2, PT, R8, 0x100, RZ ;  /* 0x0000010008087810 */ /* 0x008fc80007f5e0ff */
[----:B------:R-:W-:Y:S02]  /*3df0*/  IADD3.X R9, PT, PT, RZ, R9, RZ, P2, !PT ;  /* 0x00000009ff097210 */ /* 0x000fe400017fe4ff */
[----:B----4-:R-:W-:Y:S02]  /*3e00*/  ISETP.NE.AND P0, PT, R12, RZ, PT ;  /* 0x000000ff0c00720c */ /* 0x010fe40003f05270 */
[----:B------:R-:W-:-:S11]  /*3e10*/  MOV R12, RZ ;  /* 0x000000ff000c7202 */ /* 0x000fd60000000f00 */
        /* <DEDUP_REMOVED lines=9> */
.L_x_2244:
[----:B------:R-:W-:Y:S05]  /*3eb0*/  BSYNC.RECONVERGENT B1 ;  /* 0x0000000000017941 */ /* 0x000fea0003800200 */
.L_x_2243:
[----:B------:R-:W-:Y:S05]  /*3ec0*/  @!P1 BRA `(.L_x_2233) ;  /* 0x0000000000d89947 */ /* 0x000fea0003800000 */
[----:B------:R-:W3:Y:S01]  /*3ed0*/  S2R R12, SR_CgaCtaId ;  /* 0x00000000000c7919 */ /* 0x000ee20000008800 */
[----:B------:R-:W4:Y:S01]  /*3ee0*/  LDCU.64 UR8, c[0x0][0x420] ;  /* 0x00008400ff0877ac */ /* 0x000f220008000a00 */
[----:B------:R-:W-:Y:S02]  /*3ef0*/  MOV R9, 0x400 ;  /* 0x0000040000097802 */ /* 0x000fe40000000f00 */
[----:B------:R-:W-:Y:S02]  /*3f00*/  SHF.L.U32 R7, R16, 0x2, RZ ;  /* 0x0000000210077819 */ /* 0x000fe400000006ff */
[----:B------:R-:W-:Y:S02]  /*3f10*/  IADD3 R9, PT, PT, R9, 0xc0, RZ ;  /* 0x000000c009097810 */ /* 0x000fe40007ffe0ff */
[----:B------:R-:W-:Y:S02]  /*3f20*/  LEA R7, R10, -R7, 0x2 ;  /* 0x800000070a077211 */ /* 0x000fe400078e10ff */
[----:B----4-:R-:W-:-:S04]  /*3f30*/  IADD3 R8, P0, P1, R15, UR8, R10 ;  /* 0x000000080f087c10 */ /* 0x010fc8000f91e00a */
[----:B------:R-:W-:Y:S02]  /*3f40*/  IADD3 R8, P2, PT, R8, 0x200, RZ ;  /* 0x0000020008087810 */ /* 0x000fe40007f5e0ff */
[----:B---3--:R-:W-:Y:S02]  /*3f50*/  LEA R12, R12, R9, 0x18 ;  /* 0x000000090c0c7211 */ /* 0x008fe400078ec0ff */
[----:B------:R-:W-:Y:S02]  /*3f60*/  IADD3.X R9, PT, PT, R14, UR9, RZ, P0, P1 ;  /* 0x000000090e097c10 */ /* 0x000fe400087e24ff */
[----:B------:R-:W-:-:S03]  /*3f70*/  IADD3 R7, PT, PT, R7, 0x800, R12 ;  /* 0x0000080007077810 */ /* 0x000fc60007ffe00c */
[----:B------:R-:W-:-:S07]  /*3f80*/  IMAD.X R9, RZ, RZ, R9, P2 ;  /* 0x000000ffff097224 */ /* 0x000fce00010e0609 */
.L_x_2246:
[----:B------:R-:W3:Y:S04]  /*3f90*/  LDG.E.U8 R14, desc[UR36][R8.64+-0x200] ;  /* 0xfffe0024080e7981 */ /* 0x000ee8000c1e1100 */
[----:B------:R-:W4:Y:S04]  /*3fa0*/  LDG.E.U8 R11, desc[UR36][R8.64+-0x100] ;  /* 0xffff0024080b7981 */ /* 0x000f28000c1e1100 */
[----:B------:R-:W5:Y:S04]  /*3fb0*/  LDG.E.U8 R12, desc[UR36][R8.64] ;  /* 0x00000024080c7981 */ /* 0x000f68000c1e1100 */
[----:B------:R-:W2:Y:S01]  /*3fc0*/  LDG.E.U8 R13, desc[UR36][R8.64+0x100] ;  /* 0x00010024080d7981 */ /* 0x000ea2000c1e1100 */
[----:B------:R-:W-:Y:S01]  /*3fd0*/  HFMA2 R20, -RZ, RZ, 0, 0 ;  /* 0x00000000ff147431 */ /* 0x000fe200000001ff */
[----:B------:R-:W-:-:S02]  /*3fe0*/  MOV R24, RZ ;  /* 0x000000ff00187202 */ /* 0x000fc40000000f00 */
[----:B------:R-:W-:Y:S02]  /*3ff0*/  IADD3 R10, PT, PT, R10, 0x400, RZ ;  /* 0x000004000a0a7810 */ /* 0x000fe40007ffe0ff */
[----:B---3--:R-:W-:Y:S02]  /*4000*/  ISETP.NE.AND P0, PT, R14, RZ, PT ;  /* 0x000000ff0e00720c */ /* 0x008fe40003f05270 */
[----:B------:R-:W-:Y:S02]  /*4010*/  MOV R14, RZ ;  /* 0x000000ff000e7202 */ /* 0x000fe40000000f00 */
[----:B----4-:R-:W-:Y:S02]  /*4020*/  ISETP.NE.AND P1, PT, R11, RZ, PT ;  /* 0x000000ff0b00720c */ /* 0x010fe40003f25270 */
[----:B-----5:R-:W-:Y:S02]  /*4030*/  ISETP.NE.AND P2, PT, R12, RZ, PT ;  /* 0x000000ff0c00720c */ /* 0x020fe40003f45270 */
[----:B--2---:R-:W-:-:S05]  /*4040*/  ISETP.NE.AND P3, PT, R13, RZ, PT ;  /* 0x000000ff0d00720c */ /* 0x004fca0003f65270 */
[----:B------:R-:W0:Y:S04]  /*4050*/  @!P0 LDS R11, [R7+-0x800] ;  /* 0xfff80000070b8984 */ /* 0x000e280000000800 */
[----:B------:R-:W2:Y:S04]  /*4060*/  @!P1 LDS R13, [R7+-0x400] ;  /* 0xfffc0000070d9984 */ /* 0x000ea80000000800 */
[----:B------:R-:W3:Y:S04]  /*4070*/  @!P2 LDS R15, [R7] ;  /* 0x00000000070fa984 */ /* 0x000ee80000000800 */
[----:B------:R-:W4:Y:S01]  /*4080*/  @!P3 LDS R25, [R7+0x400] ;  /* 0x000400000719b984 */ /* 0x000f220000000800 */
[----:B0-----:R-:W-:Y:S01]  /*4090*/  @!P0 FADD.FTZ R12, -R4, R11 ;  /* 0x0000000b040c8221 */ /* 0x001fe20000010100 */
[----:B------:R-:W-:-:S03]  /*40a0*/  HFMA2 R11, -RZ, RZ, 0, 0 ;  /* 0x00000000ff0b7431 */ /* 0x000fc600000001ff */
[----:B------:R-:W-:Y:S01]  /*40b0*/  @!P0 FMUL.FTZ R12, R12, 1.4426950216293334961 ;  /* 0x3fb8aa3b0c0c8820 */ /* 0x000fe20000410000 */
[----:B--2---:R-:W-:-:S03]  /*40c0*/  @!P1 FADD.FTZ R13, -R4, R13 ;  /* 0x0000000d040d9221 */ /* 0x004fc60000010100 */
[----:B------:R-:W0:Y:S01]  /*40d0*/  @!P0 MUFU.EX2 R11, R12 ;  /* 0x0000000c000b8308 */ /* 0x000e220000000800 */
[----:B------:R-:W-:Y:S01]  /*40e0*/  @!P1 FMUL.FTZ R13, R13, 1.4426950216293334961 ;  /* 0x3fb8aa3b0d0d9820 */ /* 0x000fe20000410000 */
[----:B---3--:R-:W-:Y:S01]  /*40f0*/  @!P2 FADD.FTZ R15, -R4, R15 ;  /* 0x0000000f040fa221 */ /* 0x008fe20000010100 */
[----:B------:R-:W-:Y:S01]  /*4100*/  ISETP.GT.AND P0, PT, R10, R19, PT ;  /* 0x000000130a00720c */ /* 0x000fe20003f04270 */
[----:B----4-:R-:W-:Y:S01]  /*4110*/  @!P3 FADD.FTZ R25, -R4, R25 ;  /* 0x000000190419b221 */ /* 0x010fe20000010100 */
[----:B------:R0:W2:Y:S01]  /*4120*/  @!P1 MUFU.EX2 R14, R13 ;  /* 0x0000000d000e9308 */ /* 0x0000a20000000800 */
[----:B------:R-:W-:Y:S01]  /*4130*/  @!P2 FMUL.FTZ R15, R15, 1.4426950216293334961 ;  /* 0x3fb8aa3b0f0fa820 */ /* 0x000fe20000410000 */
[----:B------:R-:W-:Y:S01]  /*4140*/  IADD3 R8, P1, PT, R8, 0x400, RZ ;  /* 0x0000040008087810 */ /* 0x000fe20007f3e0ff */
[----:B------:R-:W-:Y:S02]  /*4150*/  @!P3 FMUL.FTZ R25, R25, 1.4426950216293334961 ;  /* 0x3fb8aa3b1919b820 */ /* 0x000fe40000410000 */
[----:B------:R-:W3:Y:S02]  /*4160*/  @!P2 MUFU.EX2 R20, R15 ;  /* 0x0000000f0014a308 */ /* 0x000ee40000000800 */
[----:B------:R-:W-:-:S02]  /*4170*/  IMAD.X R9, RZ, RZ, R9, P1 ;  /* 0x000000ffff097224 */ /* 0x000fc400008e0609 */
[----:B------:R-:W4:Y:S01]  /*4180*/  @!P3 MUFU.EX2 R24, R25 ;  /* 0x000000190018b308 */ /* 0x000f220000000800 */
[----:B0-----:R-:W-:Y:S01]  /*4190*/  FADD.FTZ R13, R11, R6 ;  /* 0x000000060b0d7221 */ /* 0x001fe20000010000 */
[----:B------:R-:W-:Y:S03]  /*41a0*/  STS [R7+-0x800], R11 ;  /* 0xfff8000b07007388 */ /* 0x000fe60000000800 */
[----:B--2---:R-:W-:Y:S01]  /*41b0*/  FADD.FTZ R13, R13, R14 ;  /* 0x0000000e0d0d7221 */ /* 0x004fe20000010000 */
[----:B------:R-:W-:Y:S03]  /*41c0*/  STS [R7+-0x400], R14 ;  /* 0xfffc000e07007388 */ /* 0x000fe60000000800 */
[----:B---3--:R-:W-:Y:S01]  /*41d0*/  FADD.FTZ R13, R13, R20 ;  /* 0x000000140d0d7221 */ /* 0x008fe20000010000 */
[----:B------:R-:W-:Y:S03]  /*41e0*/  STS [R7], R20 ;  /* 0x0000001407007388 */ /* 0x000fe60000000800 */
[----:B----4-:R-:W-:Y:S01]  /*41f0*/  FADD.FTZ R6, R13, R24 ;  /* 0x000000180d067221 */ /* 0x010fe20000010000 */
[----:B------:R0:W-:Y:S02]  /*4200*/  STS [R7+0x400], R24 ;  /* 0x0004001807007388 */ /* 0x0001e40000000800 */
[----:B0-----:R-:W-:Y:S01]  /*4210*/  IADD3 R7, PT, PT, R7, 0x1000, RZ ;  /* 0x0000100007077810 */ /* 0x001fe20007ffe0ff */
[----:B------:R-:W-:Y:S06]  /*4220*/  @!P0 BRA `(.L_x_2246) ;  /* 0xfffffffc00588947 */ /* 0x000fec000383ffff */
.L_x_2233:
[----:B------:R-:W-:Y:S05]  /*4230*/  BSYNC.RECONVERGENT B0 ;  /* 0x0000000000007941 */ /* 0x000fea0003800200 */
.L_x_2232:
[----:B0-----:R-:W0:Y:S01]  /*4240*/  SHFL.BFLY PT, R7, R6, 0x10, 0x1f ;  /* 0x0e001f0006077f89 */ /* 0x001e2200000e0000 */
[C---:B------:R-:W-:Y:S01]  /*4250*/  ISETP.NE.AND P0, PT, R0.reuse, RZ, PT ;  /* 0x000000ff0000720c */ /* 0x040fe20003f05270 */
[----:B------:R-:W3:Y:S01]  /*4260*/  LDCU UR4, c[0x0][0x40c] ;  /* 0x00008180ff0477ac */ /* 0x000ee20008000800 */
[----:B------:R-:W-:Y:S01]  /*4270*/  ISETP.GT.U32.AND P1, PT, R0, 0x7, PT ;  /* 0x000000070000780c */ /* 0x000fe20003f24070 */
[----:B------:R-:W4:Y:S01]  /*4280*/  S2R R43, SR_CTAID.X ;  /* 0x00000000002b7919 */ /* 0x000f220000002500 */
[----:B------:R-:W4:Y:S01]  /*4290*/  S2UR UR6, SR_CTAID.Y ;  /* 0x00000000000679c3 */ /* 0x000f220000002600 */
[----:B------:R-:W3:Y:S01]  /*42a0*/  LDCU UR5, c[0x0][0x3f4] ;  /* 0x00007e80ff0577ac */ /* 0x000ee20008000800 */
[----:B0-----:R-:W-:Y:S01]  /*42b0*/  FADD.FTZ R7, R7, R6 ;  /* 0x0000000607077221 */ /* 0x001fe20000010000 */
[----:B---3--:R-:W-:-:S04]  /*42c0*/  UISETP.LT.AND UP0, UPT, UR5, UR4, UPT ;  /* 0x000000040500728c */ /* 0x008fc8000bf01270 */
        /* <DEDUP_REMOVED lines=13> */
[----:B0-----:R-:W-:Y:S02]  /*43a0*/  FADD.FTZ R0, R8, R11 ;  /* 0x0000000b08007221 */ /* 0x001fe40000010000 */
[----:B------:R-:W4:Y:S03]  /*43b0*/  LDC R8, c[0x0][0x3f8] ;  /* 0x0000fe00ff087b82 */ /* 0x000f260000000800 */
[----:B------:R-:W-:Y:S01]  /*43c0*/  @!P0 STS [R21+UR7+0x20], R0 ;  /* 0x0000200015008988 */ /* 0x000fe20008000807 */
[----:B------:R-:W0:Y:S04]  /*43d0*/  LDCU.U8 UR7, c[0x0][0x48c] ;  /* 0x00009180ff0777ac */ /* 0x000e280008000000 */
[----:B------:R-:W-:Y:S01]  /*43e0*/  BAR.SYNC.DEFER_BLOCKING 0x0 ;  /* 0x0000000000007b1d */ /* 0x000fe20000010000 */
[----:B0-----:R-:W-:Y:S01]  /*43f0*/  ISETP.NE.AND P0, PT, RZ, UR7, PT ;  /* 0x00000007ff007c0c */ /* 0x001fe2000bf05270 */
[----:B----4-:R-:W-:-:S04]  /*4400*/  IMAD R33, R8, UR6, R43 ;  /* 0x0000000608217c24 */ /* 0x010fc8000f8e022b */
[----:B------:R-:W0:Y:S01]  /*4410*/  @!P1 LDS R0, [R3+0x20] ;  /* 0x0000200003009984 */ /* 0x000e220000000800 */
[----:B------:R-:W-:-:S03]  /*4420*/  ISETP.GT.AND P1, PT, R2, R19, PT ;  /* 0x000000130200720c */ /* 0x000fc60003f24270 */
[----:B0-----:R-:W0:Y:S02]  /*4430*/  SHFL.BFLY PT, R7, R0, 0x4, 0x1f ;  /* 0x0c801f0000077f89 */ /* 0x001e2400000e0000 */
        /* <DEDUP_REMOVED lines=8> */
[----:B------:R0:W3:Y:S01]  /*44c0*/  MUFU.RCP R13, R0 ;  /* 0x00000000000d7308 */ /* 0x0000e20000001000 */
[----:B------:R-:W-:Y:S05]  /*44d0*/  @!P0 BRA `(.L_x_2247) ;  /* 0x0000000000188947 */ /* 0x000fea0003800000 */
[----:B0-----:R-:W0:Y:S08]  /*44e0*/  LDC R0, c[0x0][0x488] ;  /* 0x00012200ff007b82 */ /* 0x001e300000000800 */
[----:B------:R-:W0:Y:S08]  /*44f0*/  LDC R3, c[0x0][0x40c] ;  /* 0x00010300ff037b82 */ /* 0x000e300000000800 */
[----:B------:R-:W4:Y:S01]  /*4500*/  LDC R7, c[0x0][0x3f4] ;  /* 0x0000fd00ff077b82 */ /* 0x000f220000000800 */
[----:B0-----:R-:W-:-:S04]  /*4510*/  IMAD R0, R33, R0, R3 ;  /* 0x0000000021007224 */ /* 0x001fc800078e0203 */
[----:B----4-:R-:W-:-:S05]  /*4520*/  IMAD R6, R0, R7, RZ ;  /* 0x0000000700067224 */ /* 0x010fca00078e02ff */
[----:B------:R-:W-:-:S07]  /*4530*/  SHF.R.S32.HI R7, RZ, 0x1f, R6 ;  /* 0x0000001fff077819 */ /* 0x000fce0000011406 */
.L_x_2247:
        /* <DEDUP_REMOVED lines=11> */
[----:B------:R-:W4:Y:S01]  /*45f0*/  LDCU.64 UR8, c[0x0][0x480] ;  /* 0x00009000ff0877ac */ /* 0x000f220008000a00 */
[----:B------:R-:W-:Y:S02]  /*4600*/  LEA.HI R0, R0, 0x1, RZ, 0x18 ;  /* 0x0000000100007811 */ /* 0x000fe400078fc0ff */
[----:B------:R-:W-:Y:S01]  /*4610*/  IADD3 R10, P1, PT, R2, R6, RZ ;  /* 0x00000006020a7210 */ /* 0x000fe20007f3e0ff */
[----:B------:R-:W-:Y:S01]  /*4620*/  UMOV UR4, 0x400 ;  /* 0x0000040000047882 */ /* 0x000fe20000000000 */
[----:B------:R-:W-:Y:S01]  /*4630*/  SHF.L.U32 R3, R0, 0x8, RZ ;  /* 0x0000000800037819 */ /* 0x000fe200000006ff */
[----:B------:R-:W-:Y:S01]  /*4640*/  UIADD3 UR4, UPT, UPT, UR4, 0xc0, URZ ;  /* 0x000000c004047890 */ /* 0x000fe2000fffe0ff */
[----:B------:R-:W-:Y:S02]  /*4650*/  IADD3.X R11, PT, PT, RZ, R7, RZ, P1, !PT ;  /* 0x00000007ff0b7210 */ /* 0x000fe40000ffe4ff */
[----:B------:R-:W-:-:S02]  /*4660*/  LOP3.LUT R5, R3, 0x300, RZ, 0xc0, !PT ;  /* 0x0000030003057812 */ /* 0x000fc400078ec0ff */
[----:B------:R-:W-:Y:S02]  /*4670*/  LOP3.LUT R0, R0, 0x3, RZ, 0xc0, !PT ;  /* 0x0000000300007812 */ /* 0x000fe400078ec0ff */
[----:B------:R-:W-:Y:S02]  /*4680*/  LEA R3, R23, UR5, 0x1 ;  /* 0x0000000517037c11 */ /* 0x000fe4000f8e08ff */
[----:B------:R-:W-:Y:S02]  /*4690*/  IADD3 R8, PT, PT, -R0, RZ, RZ ;  /* 0x000000ff00087210 */ /* 0x000fe40007ffe1ff */
[----:B------:R-:W-:Y:S02]  /*46a0*/  IADD3 R2, PT, PT, R2, R5, RZ ;  /* 0x0000000502027210 */ /* 0x000fe40007ffe0ff */
[----:B----4-:R-:W-:Y:S01]  /*46b0*/  LEA R9, P1, R10, UR8, 0x2 ;  /* 0x000000080a097c11 */ /* 0x010fe2000f8210ff */
[----:B0-----:R-:W-:-:S03]  /*46c0*/  ULEA UR4, UR6, UR4, 0x18 ;  /* 0x0000000406047291 */ /* 0x001fc6000f8ec0ff */
[----:B------:R-:W-:-:S03]  /*46d0*/  LEA.HI.X R10, R10, UR9, R11, 0x2, P1 ;  /* 0x000000090a0a7c11 */ /* 0x000fc600088f140b */
[----:B------:R-:W-:Y:S01]  /*46e0*/  VIADD R3, R3, UR4 ;  /* 0x0000000403037c36 */ /* 0x000fe20008000000 */
[----:B------:R-:W-:-:S07]  /*46f0*/  LEA R0, R23, UR4, 0x2 ;  /* 0x0000000417007c11 */ /* 0x000fce000f8e10ff */
.L_x_2252:
[----:B----4-:R0:W3:Y:S01]  /*4700*/  LDS R4, [R0] ;  /* 0x0000000000047984 */ /* 0x0100e20000000800 */
[----:B------:R-:W-:Y:S02]  /*4710*/  @P0 MOV R5, R10 ;  /* 0x0000000a00050202 */ /* 0x000fe40000000f00 */
[----:B------:R-:W-:-:S04]  /*4720*/  IADD3 R8, PT, PT, R8, 0x1, RZ ;  /* 0x0000000108087810 */ /* 0x000fc80007ffe0ff */
[----:B------:R-:W-:Y:S02]  /*4730*/  ISETP.NE.AND P3, PT, R8, RZ, PT ;  /* 0x000000ff0800720c */ /* 0x000fe40003f65270 */
[----:B0-----:R-:W-:Y:S01]  /*4740*/  IADD3 R0, PT, PT, R0, 0x400, RZ ;  /* 0x0000040000007810 */ /* 0x001fe20007ffe0ff */
[----:B---3--:R-:W-:-:S05]  /*4750*/  FMUL.FTZ R11, R4, R13 ;  /* 0x0000000d040b7220 */ /* 0x008fca0000410000 */
        /* <DEDUP_REMOVED lines=9> */
.L_x_2251:
[----:B------:R-:W-:Y:S05]  /*47f0*/  BSYNC.RECONVERGENT B1 ;  /* 0x0000000000017941 */ /* 0x000fea0003800200 */
.L_x_2250:
[----:B------:R-:W-:Y:S05]  /*4800*/  @!P2 BRA `(.L_x_2249) ;  /* 0x0000000000d0a947 */ /* 0x000fea0003800000 */
[----:B------:R-:W0:Y:S01]  /*4810*/  S2R R3, SR_CgaCtaId ;  /* 0x0000000000037919 */ /* 0x000e220000008800 */
[----:B------:R-:W5:Y:S01]  /*4820*/  LDCU.64 UR8, c[0x0][0x480] ;  /* 0x00009000ff0877ac */ /* 0x000f620008000a00 */
[----:B------:R-:W-:Y:S02]  /*4830*/  MOV R0, 0x400 ;  /* 0x0000040000007802 */ /* 0x000fe40000000f00 */
[----:B------:R-:W-:Y:S01]  /*4840*/  IADD3 R6, P0, PT, R2, R6, RZ ;  /* 0x0000000602067210 */ /* 0x000fe20007f1e0ff */
[----:B------:R-:W-:Y:S01]  /*4850*/  UISETP.NE.AND UP0, UPT, UR7, URZ, UPT ;  /* 0x000000ff0700728c */ /* 0x000fe2000bf05270 */
[----:B------:R-:W-:Y:S02]  /*4860*/  IADD3 R0, PT, PT, R0, 0xc0, RZ ;  /* 0x000000c000007810 */ /* 0x000fe40007ffe0ff */
[----:B------:R-:W-:Y:S02]  /*4870*/  IADD3.X R9, PT, PT, RZ, R7, RZ, P0, !PT ;  /* 0x00000007ff097210 */ /* 0x000fe400007fe4ff */
[----:B----4-:R-:W-:-:S02]  /*4880*/  SHF.L.U32 R5, R16, 0x2, RZ ;  /* 0x0000000210057819 */ /* 0x010fc400000006ff */
[----:B------:R-:W-:Y:S02]  /*4890*/  ISETP.NE.AND P1, PT, RZ, UR7, PT ;  /* 0x00000007ff007c0c */ /* 0x000fe4000bf25270 */
[----:B------:R-:W-:Y:S02]  /*48a0*/  PLOP3.LUT P0, PT, PT, PT, UP0, 0x80, 0x8 ;  /* 0x000000000008781c */ /* 0x000fe40003f0f008 */
[----:B-----5:R-:W-:-:S04]  /*48b0*/  LEA R7, P3, R6, UR8, 0x2 ;  /* 0x0000000806077c11 */ /* 0x020fc8000f8610ff */
        /* <DEDUP_REMOVED lines=9> */
.L_x_2253:
[----:B------:R-:W3:Y:S01]  /*4950*/  LDS R4, [R0+-0x800] ;  /* 0xfff8000000047984 */ /* 0x000ee20000000800 */
[----:B------:R-:W-:-:S04]  /*4960*/  IADD3 R2, PT, PT, R2, 0x400, RZ ;  /* 0x0000040002027810 */ /* 0x000fc80007ffe0ff */
[----:B------:R-:W-:Y:S01]  /*4970*/  ISETP.GT.AND P2, PT, R2, R19, PT ;  /* 0x000000130200720c */ /* 0x000fe20003f44270 */
[----:B---3--:R-:W-:-:S05]  /*4980*/  FMUL.FTZ R9, R4, R13 ;  /* 0x0000000d04097220 */ /* 0x008fca0000410000 */
[----:B------:R-:W-:-:S04]  /*4990*/  F2FP.F16.F32.PACK_AB R4, RZ, R9 ;  /* 0x00000009ff04723e */ /* 0x000fc800000000ff */
[----:B------:R-:W-:-:S05]  /*49a0*/  PRMT R5, R4, 0x7610, R5 ;  /* 0x0000761004057816 */ /* 0x000fca0000000005 */
[----:B------:R0:W-:Y:S04]  /*49b0*/  STS.U16 [R3+-0x400], R5 ;  /* 0xfffc000503007388 */ /* 0x0001e80000000400 */
[----:B------:R-:W3:Y:S01]  /*49c0*/  LDS R4, [R0+-0x400] ;  /* 0xfffc000000047984 */ /* 0x000ee20000000800 */
[----:B0-----:R-:W-:Y:S01]  /*49d0*/  MOV R5, R8 ;  /* 0x0000000800057202 */ /* 0x001fe20000000f00 */
[----:B---3--:R-:W-:-:S05]  /*49e0*/  FMUL.FTZ R11, R4, R13 ;  /* 0x0000000d040b7220 */ /* 0x008fca0000410000 */
[----:B------:R-:W-:-:S04]  /*49f0*/  F2FP.F16.F32.PACK_AB R4, RZ, R11 ;  /* 0x0000000bff04723e */ /* 0x000fc800000000ff */
[----:B------:R-:W-:-:S05]  /*4a00*/  PRMT R10, R4, 0x7610, R10 ;  /* 0x00007610040a7816 */ /* 0x000fca000000000a */
[----:B------:R-:W-:Y:S04]  /*4a10*/  STS.U16 [R3+-0x200], R10 ;  /* 0xfffe000a03007388 */ /* 0x000fe80000000400 */
[----:B------:R-:W0:Y:S02]  /*4a20*/  LDS R4, [R0] ;  /* 0x0000000000047984 */ /* 0x000e240000000800 */
[----:B0-----:R-:W-:-:S05]  /*4a30*/  FMUL.FTZ R15, R4, R13 ;  /* 0x0000000d040f7220 */ /* 0x001fca0000410000 */
[----:B------:R-:W-:-:S05]  /*4a40*/  F2FP.F16.F32.PACK_AB R4, RZ, R15 ;  /* 0x0000000fff04723e */ /* 0x000fca00000000ff */
[----:B------:R0:W-:Y:S04]  /*4a50*/  STS.U16 [R3], R4 ;  /* 0x0000000403007388 */ /* 0x0001e80000000400 */
[----:B------:R3:W4:Y:S01]  /*4a60*/  LDS R6, [R0+0x400] ;  /* 0x0004000000067984 */ /* 0x0007220000000800 */
[----:B0-----:R-:W-:Y:S01]  /*4a70*/  IMAD.MOV.U32 R4, RZ, RZ, R7 ;  /* 0x000000ffff047224 */ /* 0x001fe200078e0007 */
[----:B---3--:R-:W-:-:S04]  /*4a80*/  IADD3 R0, PT, PT, R0, 0x1000, RZ ;  /* 0x0000100000007810 */ /* 0x008fc80007ffe0ff */
[----:B------:R-:W-:Y:S01]  /*4a90*/  @P0 STG.E desc[UR36][R4.64+-0x800], R9 ;  /* 0xfff8000904000986 */ /* 0x000fe2000c101924 */
[----:B------:R-:W-:Y:S02]  /*4aa0*/  PLOP3.LUT P0, PT, P1, PT, PT, 0x80, 0x8 ;  /* 0x000000000008781c */ /* 0x000fe40000f0f070 */
[----:B------:R-:W-:-:S04]  /*4ab0*/  IADD3 R7, P3, PT, R4, 0x1000, RZ ;  /* 0x0000100004077810 */ /* 0x000fc80007f7e0ff */
[----:B------:R-:W-:-:S07]  /*4ac0*/  IADD3.X R8, PT, PT, RZ, R5, RZ, P3, !PT ;  /* 0x00000005ff087210 */ /* 0x000fce0001ffe4ff */
[----:B------:R-:W-:Y:S04]  /*4ad0*/  @P0 STG.E desc[UR36][R4.64+-0x400], R11 ;  /* 0xfffc000b04000986 */ /* 0x000fe8000c101924 */
[----:B------:R-:W-:Y:S01]  /*4ae0*/  @P0 STG.E desc[UR36][R4.64], R15 ;  /* 0x0000000f04000986 */ /* 0x000fe2000c101924 */
[----:B----4-:R-:W-:-:S05]  /*4af0*/  FMUL.FTZ R25, R6, R13 ;  /* 0x0000000d06197220 */ /* 0x010fca0000410000 */
[----:B------:R-:W-:Y:S01]  /*4b00*/  @P0 STG.E desc[UR36][R4.64+0x400], R25 ;  /* 0x0004001904000986 */ /* 0x000fe2000c101924 */
[----:B------:R-:W-:-:S05]  /*4b10*/  F2FP.F16.F32.PACK_AB R6, RZ, R25 ;  /* 0x00000019ff06723e */ /* 0x000fca00000000ff */
[----:B------:R0:W-:Y:S02]  /*4b20*/  STS.U16 [R3+0x200], R6 ;  /* 0x0002000603007388 */ /* 0x0001e40000000400 */
[----:B0-----:R-:W-:Y:S01]  /*4b30*/  IADD3 R3, PT, PT, R3, 0x800, RZ ;  /* 0x0000080003037810 */ /* 0x001fe20007ffe0ff */
[----:B------:R-:W-:Y:S06]  /*4b40*/  @!P2 BRA `(.L_x_2253) ;  /* 0xfffffffc0080a947 */ /* 0x000fec000383ffff */
.L_x_2249:
[----:B------:R-:W-:Y:S05]  /*4b50*/  BSYNC.RECONVERGENT B0 ;  /* 0x0000000000007941 */ /* 0x000fea0003800200 */
.L_x_2248:
[----:B0-----:R-:W-:Y:S01]  /*4b60*/  SHF.R.S32.HI R0, RZ, 0x1f, R19 ;  /* 0x0000001fff007819 */ /* 0x001fe20000011413 */
[----:B------:R-:W0:Y:S01]  /*4b70*/  LDCU.64 UR6, c[0x0][0x3b0] ;  /* 0x00007600ff0677ac */ /* 0x000e220008000a00 */
[----:B------:R-:W-:Y:S02]  /*4b80*/  CS2R R6, SRZ ;  /* 0x0000000000067805 */ /* 0x000fe4000001ff00 */
[----:B------:R-:W-:-:S04]  /*4b90*/  LEA.HI R0, R0, R19, RZ, 0x5 ;  /* 0x0000001300007211 */ /* 0x000fc800078f28ff */
[----:B------:R-:W-:Y:S01]  /*4ba0*/  LOP3.LUT R42, R0, 0xffffffe0, RZ, 0xc0, !PT ;  /* 0xffffffe0002a7812 */ /* 0x000fe200078ec0ff */
[----:B------:R-:W-:-:S03]  /*4bb0*/  IMAD.SHL.U32 R0, R23, 0x8, RZ ;  /* 0x0000000817007824 */ /* 0x000fc600078e00ff */
[----:B------:R-:W-:Y:S02]  /*4bc0*/  IADD3 R42, PT, PT, -R42, R19, RZ ;  /* 0x000000132a2a7210 */ /* 0x000fe40007ffe1ff */
[----:B------:R-:W-:Y:S02]  /*4bd0*/  LOP3.LUT R0, R0, 0x38, RZ, 0xc0, !PT ;  /* 0x0000003800007812 */ /* 0x000fe400078ec0ff */
[----:B------:R-:W-:Y:S02]  /*4be0*/  ISETP.NE.AND P0, PT, R21, R42, PT ;  /* 0x0000002a1500720c */ /* 0x000fe40003f05270 */
[----:B0-----:R-:W-:Y:S02]  /*4bf0*/  ISETP.EQ.U32.AND P1, PT, RZ, UR6, PT ;  /* 0x00000006ff007c0c */ /* 0x001fe4000bf22070 */
[----:B------:R-:W-:-:S04]  /*4c00*/  ISETP.GT.U32.OR P0, PT, R0, 0x2f, P0 ;  /* 0x0000002f0000780c */ /* 0x000fc80000704470 */
[----:B------:R-:W-:-:S13]  /*4c10*/  ISETP.EQ.OR.EX P0, PT, RZ, UR7, P0, P1 ;  /* 0x00000007ff007c0c */ /* 0x000fda0008702710 */
[----:B------:R-:W0:Y:S01]  /*4c20*/  @!P0 LDC.64 R2, c[0x0][0x3b0] ;  /* 0x0000ec00ff028b82 */ /* 0x000e220000000a00 */
[----:B----4-:R-:W-:Y:S01]  /*4c30*/  @!P0 IMAD R5, R43, 0x30, R0 ;  /* 0x000000302b058824 */ /* 0x010fe200078e0200 */
[----:B------:R-:W-:Y:S01]  /*4c40*/  BSSY.RECONVERGENT B0, `(.L_x_2254) ;  /* 0x0000251000007945 */ /* 0x000fe20003800200 */
[----:B------:R-:W-:Y:S02]  /*4c50*/  HFMA2 R20, -RZ, RZ, 0, 0 ;  /* 0x00000000ff147431 */ /* 0x000fe400000001ff */
[----:B0-----:R-:W-:Y:S01]  /*4c60*/  @!P0 IMAD.WIDE.U32 R2, R5, 0x2, R2 ;  /* 0x0000000205028825 */ /* 0x001fe200078e0002 */
[----:B------:R-:W-:-:S06]  /*4c70*/  CS2R R4, SRZ ;  /* 0x0000000000047805 */ /* 0x000fcc000001ff00 */
[----:B------:R0:W5:Y:S01]  /*4c80*/  @!P0 LDG.E.128 R4, desc[UR36][R2.64] ;  /* 0x0000002402048981 */ /* 0x000162000c1e1d00 */
[----:B------:R-:W-:Y:S01]  /*4c90*/  BAR.SYNC.DEFER_BLOCKING 0x0 ;  /* 0x0000000000007b1d */ /* 0x000fe20000010000 */
[----:B------:R-:W-:Y:S01]  /*4ca0*/  ISETP.GT.U32.AND P0, PT, R0, 0x2f, PT ;  /* 0x0000002f0000780c */ /* 0x000fe20003f04070 */
[----:B------:R-:W-:Y:S02]  /*4cb0*/  HFMA2 R39, -RZ, RZ, 0, 0 ;  /* 0x00000000ff277431 */ /* 0x000fe400000001ff */
[----:B------:R-:W-:Y:S01]  /*4cc0*/  IMAD R33, R33, 0x30, RZ ;  /* 0x0000003021217824 */ /* 0x000fe200078e02ff */
[----:B------:R-:W-:Y:S02]  /*4cd0*/  CS2R R34, SRZ ;  /* 0x0000000000227805 */ /* 0x000fe4000001ff00 */
[----:B------:R-:W-:Y:S02]  /*4ce0*/  MOV R32, RZ ;  /* 0x000000ff00207202 */ /* 0x000fe40000000f00 */
[----:B------:R-:W-:-:S02]  /*4cf0*/  CS2R R36, SRZ ;  /* 0x0000000000247805 */ /* 0x000fc4000001ff00 */
[----:B------:R-:W-:-:S03]  /*4d00*/  MOV R41, RZ ;  /* 0x000000ff00297202 */ /* 0x000fc60000000f00 */
[----:B0-----:R-:W-:Y:S05]  /*4d10*/  @P0 BRA `(.L_x_2255) ;  /* 0x00000024000c0947 */ /* 0x001fea0003800000 */
[----:B------:R-:W0:Y:S01]  /*4d20*/  LDCU UR4, c[0x0][0x3f4] ;  /* 0x00007e80ff0477ac */ /* 0x000e220008000800 */
[----:B------:R-:W4:Y:S01]  /*4d30*/  S2R R45, SR_CgaCtaId ;  /* 0x00000000002d7919 */ /* 0x000f220000008800 */
[----:B------:R-:W1:Y:S01]  /*4d40*/  LDC.64 R2, c[0x0][0x3c0] ;  /* 0x0000f000ff027b82 */ /* 0x000e620000000a00 */
        /* <DEDUP_REMOVED lines=8> */
[----:B-1----:R-:W-:Y:S01]  /*4dd0*/  IMAD.WIDE R2, R83, 0x2, R2 ;  /* 0x0000000253027825 */ /* 0x002fe200078e0202 */
[----:B------:R-:W-:Y:S02]  /*4de0*/  ISETP.GE.AND P0, PT, R44, R9, PT ;  /* 0x000000092c00720c */ /* 0x000fe40003f06270 */
[----:B----4-:R-:W-:-:S04]  /*4df0*/  LEA R45, R45, R8, 0x18 ;  /* 0x000000082d2d7211 */ /* 0x010fc800078ec0ff */
[----:B------:R-:W-:-:S07]  /*4e00*/  IADD3 R40, PT, PT, R45, UR5, RZ ;  /* 0x000000052d287c10 */ /* 0x000fce000fffe0ff */
[----:B------:R-:W-:Y:S05]  /*4e10*/  @P0 BRA `(.L_x_2257) ;  /* 0x0000000800e40947 */ /* 0x000fea0003800000 */
[----:B------:R-:W-:Y:S01]  /*4e20*/  VIADDMNMX R46, R44, 0x20, R9, !PT ;  /* 0x000000202c2e7846 */ /* 0x000fe20007800109 */
[----:B------:R-:W-:Y:S01]  /*4e30*/  BSSY.RECONVERGENT B2, `(.L_x_2258) ;  /* 0x000006c000027945 */ /* 0x000fe20003800200 */
[----:B------:R-:W-:Y:S01]  /*4e40*/  LOP3.LUT R8, RZ, R16, RZ, 0x33, !PT ;  /* 0x00000010ff087212 */ /* 0x000fe200078e33ff */
[----:B------:R-:W-:Y:S02]  /*4e50*/  HFMA2 R41, -RZ, RZ, 0, 0 ;  /* 0x00000000ff297431 */ /* 0x000fe400000001ff */
[----:B------:R-:W-:Y:S02]  /*4e60*/  IMAD.MOV.U32 R47, RZ, RZ, R44 ;  /* 0x000000ffff2f7224 */ /* 0x000fe400078e002c */
[----:B------:R-:W-:Y:S01]  /*4e70*/  HFMA2 R32, -RZ, RZ, 0, 0 ;  /* 0x00000000ff207431 */ /* 0x000fe200000001ff */
[----:B------:R-:W-:Y:S02]  /*4e80*/  IADD3 R46, PT, PT, -R21, R46, R8 ;  /* 0x0000002e152e7210 */ /* 0x000fe40007ffe108 */
[----:B------:R-:W-:-:S02]  /*4e90*/  CS2R R36, SRZ ;  /* 0x0000000000247805 */ /* 0x000fc4000001ff00 */
[----:B------:R-:W-:Y:S02]  /*4ea0*/  MOV R39, RZ ;  /* 0x000000ff00277202 */ /* 0x000fe40000000f00 */
[----:B------:R-:W-:Y:S02]  /*4eb0*/  CS2R R34, SRZ ;  /* 0x0000000000227805 */ /* 0x000fe4000001ff00 */
[C---:B------:R-:W-:Y:S02]  /*4ec0*/  ISETP.GE.U32.AND P0, PT, R46.reuse, 0x60, PT ;  /* 0x000000602e00780c */ /* 0x040fe40003f06070 */
[----:B------:R-:W-:Y:S02]  /*4ed0*/  LEA.HI R48, R46, 0x1, RZ, 0x1b ;  /* 0x000000012e307811 */ /* 0x000fe400078fd8ff */
[----:B------:R-:W-:Y:S02]  /*4ee0*/  MOV R20, RZ ;  /* 0x000000ff00147202 */ /* 0x000fe40000000f00 */
[----:B------:R-:W-:-:S07]  /*4ef0*/  LOP3.LUT P1, R57, R48, 0x3, RZ, 0xc0, !PT ;  /* 0x0000000330397812 */ /* 0x000fce000782c0ff */
[----:B------:R-:W-:Y:S06]  /*4f00*/  @!P0 BRA `(.L_x_2259) ;  /* 0x0000000400788947 */ /* 0x000fec0003800000 */
[----:B------:R-:W-:Y:S01]  /*4f10*/  LOP3.LUT R48, R48, 0xffffffc, RZ, 0xc0, !PT ;  /* 0x0ffffffc30307812 */ /* 0x000fe200078ec0ff */
[----:B------:R-:W-:Y:S01]  /*4f20*/  IMAD.MOV.U32 R47, RZ, RZ, R44 ;  /* 0x000000ffff2f7224 */ /* 0x000fe200078e002c */
[----:B------:R-:W-:Y:S02]  /*4f30*/  MOV R49, RZ ;  /* 0x000000ff00317202 */ /* 0x000fe40000000f00 */
[----:B------:R-:W-:-:S07]  /*4f40*/  MOV R41, RZ ;  /* 0x000000ff00297202 */ /* 0x000fce0000000f00 */
.L_x_2260:
[----:B------:R-:W-:-:S04]  /*4f50*/  IMAD R29, R47, 0x30, RZ ;  /* 0x000000302f1d7824 */ /* 0x000fc800078e02ff */
[----:B------:R-:W-:-:S06]  /*4f60*/  IMAD.WIDE.U32 R8, R29, 0x2, R2 ;  /* 0x000000021d087825 */ /* 0x000fcc00078e0002 */
[----:B------:R-:W4:Y:S01]  /*4f70*/  LDG.E.128 R8, desc[UR36][R8.64] ;  /* 0x0000002408087981 */ /* 0x000f22000c1e1d00 */
[C---:B---3--:R-:W-:Y:S02]  /*4f80*/  IADD3 R13, PT, PT, R29.reuse, 0x600, RZ ;  /* 0x000006001d0d7810 */ /* 0x048fe40007ffe0ff */
[----:B------:R-:W-:-:S03]  /*4f90*/  IADD3 R25, PT, PT, R29, 0xc00, RZ ;  /* 0x00000c001d197810 */ /* 0x000fc60007ffe0ff */
[----:B------:R-:W-:Y:S01]  /*4fa0*/  IMAD.WIDE.U32 R12, R13, 0x2, R2 ;  /* 0x000000020d0c7825 */ /* 0x000fe200078e0002 */
[----:B------:R-:W-:-:S03]  /*4fb0*/  IADD3 R29, PT, PT, R29, 0x1200, RZ ;  /* 0x000012001d1d7810 */ /* 0x000fc60007ffe0ff */
[--C-:B------:R-:W-:Y:S02]  /*4fc0*/  IMAD.WIDE.U32 R24, R25, 0x2, R2.reuse ;  /* 0x0000000219187825 */ /* 0x100fe400078e0002 */
[----:B------:R-:W3:Y:S02]  /*4fd0*/  LDG.E.128 R12, desc[UR36][R12.64] ;  /* 0x000000240c0c7981 */ /* 0x000ee4000c1e1d00 */
[----:B------:R-:W-:Y:S02]  /*4fe0*/  IMAD.WIDE.U32 R28, R29, 0x2, R2 ;  /* 0x000000021d1c7825 */ /* 0x000fe400078e0002 */
[----:B--2---:R-:W2:Y:S04]  /*4ff0*/  LDG.E.128 R24, desc[UR36][R24.64] ;  /* 0x0000002418187981 */ /* 0x004ea8000c1e1d00 */
[----:B------:R-:W2:Y:S01]  /*5000*/  LDG.E.128 R28, desc[UR36][R28.64] ;  /* 0x000000241c1c7981 */ /* 0x000ea2000c1e1d00 */
[----:B------:R-:W-:Y:S01]  /*5010*/  IADD3 R51, PT, PT, -R16, R47, RZ ;  /* 0x0000002f10337210 */ /* 0x000fe20007ffe1ff */
[----:B------:R-:W-:Y:S01]  /*5020*/  VIADD R49, R49, 0x4 ;  /* 0x0000000431317836 */ /* 0x000fe20000000000 */
[----:B------:R-:W-:-:S02]  /*5030*/  IADD3 R47, PT, PT, R47, 0x80, RZ ;  /* 0x000000802f2f7810 */ /* 0x000fc40007ffe0ff */
[----:B------:R-:W-:Y:S02]  /*5040*/  LEA R51, R51, R40, 0x1 ;  /* 0x0000002833337211 */ /* 0x000fe400078e08ff */
[----:B------:R-:W-:-:S03]  /*5050*/  ISETP.NE.AND P0, PT, R49, R48, PT ;  /* 0x000000303100720c */ /* 0x000fc60003f05270 */
[----:B------:R-:W0:Y:S04]  /*5060*/  LDS.U16 R50, [R51] ;  /* 0x0000000033327984 */ /* 0x000e280000000400 */
[----:B------:R-:W1:Y:S04]  /*5070*/  LDS.U16 R56, [R51+0x40] ;  /* 0x0000400033387984 */ /* 0x000e680000000400 */
[----:B------:R-:W1:Y:S01]  /*5080*/  LDS.U16 R58, [R51+0x80] ;  /* 0x00008000333a7984 */ /* 0x000e620000000400 */
[----:B0-----:R-:W-:Y:S02]  /*5090*/  HADD2.F32 R50, -RZ, R50.H0_H0 ;  /* 0x20000032ff327230 */ /* 0x001fe40000004100 */
[----:B-1----:R-:W-:-:S02]  /*50a0*/  HADD2.F32 R56, -RZ, R56.H0_H0 ;  /* 0x20000038ff387230 */ /* 0x002fc40000004100 */
[----:B------:R-:W-:Y:S02]  /*50b0*/  HADD2.F32 R58, -RZ, R58.H0_H0 ;  /* 0x2000003aff3a7230 */ /* 0x000fe40000004100 */
[--C-:B----4-:R-:W-:Y:S02]  /*50c0*/  HADD2.F32 R52, -RZ, R8.reuse.H0_H0 ;  /* 0x20000008ff347230 */ /* 0x110fe40000004100 */
[----:B------:R-:W-:Y:S02]  /*50d0*/  HADD2.F32 R53, -RZ, R8.H1_H1 ;  /* 0x30000008ff357230 */ /* 0x000fe40000004100 */
[----:B------:R-:W-:Y:S02]  /*50e0*/  HADD2.F32 R8, -RZ, R9.H0_H0 ;  /* 0x20000009ff087230 */ /* 0x000fe40000004100 */
[C---:B------:R-:W-:Y:S01]  /*50f0*/  FFMA.FTZ R52, R50.reuse, R52, R41 ;  /* 0x0000003432347223 */ /* 0x040fe20000010029 */
[--C-:B------:R-:W-:Y:S02]  /*5100*/  HADD2.F32 R54, -RZ, R10.reuse.H0_H0 ;  /* 0x2000000aff367230 */ /* 0x100fe40000004100 */
[----:B------:R-:W-:Y:S01]  /*5110*/  FFMA.FTZ R53, R50, R53, R36 ;  /* 0x0000003532357223 */ /* 0x000fe20000010024 */
[----:B------:R-:W-:-:S02]  /*5120*/  HADD2.F32 R55, -RZ, R10.H1_H1 ;  /* 0x3000000aff377230 */ /* 0x000fc40000004100 */
[C---:B------:R-:W-:Y:S01]  /*5130*/  FFMA.FTZ R39, R50.reuse, R8, R39 ;  /* 0x0000000832277223 */ /* 0x040fe20000010027 */
[--C-:B------:R-:W-:Y:S01]  /*5140*/  HADD2.F32 R10, -RZ, R11.reuse.H0_H0 ;  /* 0x2000000bff0a7230 */ /* 0x100fe20000004100 */
[----:B------:R-:W0:Y:S01]  /*5150*/  LDS.U16 R8, [R51+0xc0] ;  /* 0x0000c00033087984 */ /* 0x000e220000000400 */
[----:B------:R-:W-:Y:S02]  /*5160*/  HADD2.F32 R11, -RZ, R11.H1_H1 ;  /* 0x3000000bff0b7230 */ /* 0x000fe40000004100 */
[C---:B------:R-:W-:Y:S01]  /*5170*/  FFMA.FTZ R54, R50.reuse, R54, R37 ;  /* 0x0000003632367223 */ /* 0x040fe20000010025 */
[----:B------:R-:W-:Y:S02]  /*5180*/  HADD2.F32 R9, -RZ, R9.H1_H1 ;  /* 0x30000009ff097230 */ /* 0x000fe40000004100 */
[C---:B------:R-:W-:Y:S01]  /*5190*/  FFMA.FTZ R55, R50.reuse, R55, R32 ;  /* 0x0000003732377223 */ /* 0x040fe20000010020 */
[----:B---3--:R-:W-:Y:S02]  /*51a0*/  HADD2.F32 R37, -RZ, R15.H0_H0 ;  /* 0x2000000fff257230 */ /* 0x008fe40000004100 */
[C---:B------:R-:W-:Y:S01]  /*51b0*/  FFMA.FTZ R11, R50.reuse, R11, R20 ;  /* 0x0000000b320b7223 */ /* 0x040fe20000010014 */
[----:B------:R-:W-:Y:S01]  /*51c0*/  FFMA.FTZ R10, R50, R10, R35 ;  /* 0x0000000a320a7223 */ /* 0x000fe20000010023 */
[----:B------:R-:W-:-:S02]  /*51d0*/  HADD2.F32 R20, -RZ, R13.H0_H0 ;  /* 0x2000000dff147230 */ /* 0x000fc40000004100 */
[----:B------:R-:W-:Y:S01]  /*51e0*/  FFMA.FTZ R9, R50, R9, R34 ;  /* 0x0000000932097223 */ /* 0x000fe20000010022 */
[----:B------:R-:W-:Y:S02]  /*51f0*/  HADD2.F32 R32, -RZ, R13.H1_H1 ;  /* 0x3000000dff207230 */ /* 0x000fe40000004100 */
        /* <DEDUP_REMOVED lines=13> */
[----:B------:R-:W-:-:S02]  /*52d0*/  HADD2.F32 R12, -RZ, R12.H1_H1 ;  /* 0x3000000cff0c7230 */ /* 0x000fc40000004100 */
[----:B------:R-:W-:Y:S01]  /*52e0*/  FFMA.FTZ R15, R58, R15, R35 ;  /* 0x0000000f3a0f7223 */ /* 0x000fe20000010023 */
[--C-:B------:R-:W-:Y:S02]  /*52f0*/  HADD2.F32 R39, -RZ, R25.reuse.H0_H0 ;  /* 0x20000019ff277230 */ /* 0x100fe40000004100 */
[----:B------:R-:W-:Y:S02]  /*5300*/  HADD2.F32 R24, -RZ, R25.H1_H1 ;  /* 0x30000019ff187230 */ /* 0x000fe40000004100 */
[----:B------:R-:W-:Y:S01]  /*5310*/  FFMA.FTZ R12, R56, R12, R53 ;  /* 0x0000000c380c7223 */ /* 0x000fe20000010035 */
        /* <DEDUP_REMOVED lines=8> */
[----:B------:R-:W-:Y:S02]  /*53a0*/  HADD2.F32 R20, -RZ, R29.H0_H0 ;  /* 0x2000001dff147230 */ /* 0x000fe40000004100 */
[C---:B------:R-:W-:Y:S01]  /*53b0*/  FFMA.FTZ R10, R58.reuse, R41, R10 ;  /* 0x000000293a0a7223 */ /* 0x040fe2000001000a */
[----:B0-----:R-:W-:Y:S02]  /*53c0*/  HADD2.F32 R8, -RZ, R8.H0_H0 ;  /* 0x20000008ff087230 */ /* 0x001fe40000004100 */
[----:B------:R-:W-:Y:S01]  /*53d0*/  FFMA.FTZ R11, R58, R26, R11 ;  /* 0x0000001a3a0b7223 */ /* 0x000fe2000001000b */
[----:B------:R-:W-:-:S02]  /*53e0*/  HADD2.F32 R41, -RZ, R28.H0_H0 ;  /* 0x2000001cff297230 */ /* 0x000fc40000004100 */
[----:B------:R-:W-:Y:S01]  /*53f0*/  FFMA.FTZ R13, R58, R32, R13 ;  /* 0x000000203a0d7223 */ /* 0x000fe2000001000d */
        /* <DEDUP_REMOVED lines=15> */
.L_x_2259:
[----:B------:R-:W-:Y:S05]  /*54f0*/  BSYNC.RECONVERGENT B2 ;  /* 0x0000000000027941 */ /* 0x000fea0003800200 */
.L_x_2258:
[----:B------:R-:W-:Y:S05]  /*5500*/  @!P1 BRA `(.L_x_2257) ;  /* 0x0000000400289947 */ /* 0x000fea0003800000 */
[----:B------:R-:W-:Y:S01]  /*5510*/  ISETP.NE.AND P1, PT, R57, 0x1, PT ;  /* 0x000000013900780c */ /* 0x000fe20003f25270 */
[----:B------:R-:W-:Y:S01]  /*5520*/  BSSY.RECONVERGENT B2, `(.L_x_2261) ;  /* 0x0000030000027945 */ /* 0x000fe20003800200 */
[----:B------:R-:W-:-:S11]  /*5530*/  LOP3.LUT P0, RZ, R46, 0x20, RZ, 0xc0, !PT ;  /* 0x000000202eff7812 */ /* 0x000fd6000780c0ff */
[----:B------:R-:W-:Y:S05]  /*5540*/  @!P1 BRA `(.L_x_2262) ;  /* 0x0000000000b49947 */ /* 0x000fea0003800000 */
[----:B---3--:R-:W-:-:S04]  /*5550*/  IMAD R13, R47, 0x30, RZ ;  /* 0x000000302f0d7824 */ /* 0x008fc800078e02ff */
[C---:B------:R-:W-:Y:S01]  /*5560*/  IMAD.WIDE.U32 R8, R13.reuse, 0x2, R2 ;  /* 0x000000020d087825 */ /* 0x040fe200078e0002 */
[----:B------:R-:W-:-:S05]  /*5570*/  IADD3 R13, PT, PT, R13, 0x600, RZ ;  /* 0x000006000d0d7810 */ /* 0x000fca0007ffe0ff */
[----:B------:R-:W2:Y:S01]  /*5580*/  LDG.E.128 R8, desc[UR36][R8.64] ;  /* 0x0000002408087981 */ /* 0x000ea2000c1e1d00 */
[----:B------:R-:W-:-:S06]  /*5590*/  IMAD.WIDE.U32 R12, R13, 0x2, R2 ;  /* 0x000000020d0c7825 */ /* 0x000fcc00078e0002 */
[----:B------:R-:W3:Y:S01]  /*55a0*/  LDG.E.128 R12, desc[UR36][R12.64] ;  /* 0x000000240c0c7981 */ /* 0x000ee2000c1e1d00 */
[----:B------:R-:W-:Y:S02]  /*55b0*/  IADD3 R25, PT, PT, -R16, R47, RZ ;  /* 0x0000002f10197210 */ /* 0x000fe40007ffe1ff */
[----:B------:R-:W-:Y:S02]  /*55c0*/  IADD3 R47, PT, PT, R47, 0x40, RZ ;  /* 0x000000402f2f7810 */ /* 0x000fe40007ffe0ff */
[----:B------:R-:W-:-:S05]  /*55d0*/  LEA R25, R25, R40, 0x1 ;  /* 0x0000002819197211 */ /* 0x000fca00078e08ff */
[----:B------:R-:W0:Y:S04]  /*55e0*/  LDS.U16 R24, [R25] ;  /* 0x0000000019187984 */ /* 0x000e280000000400 */
[----:B------:R-:W1:Y:S01]  /*55f0*/  LDS.U16 R30, [R25+0x40] ;  /* 0x00004000191e7984 */ /* 0x000e620000000400 */
[----:B0-----:R-:W-:Y:S02]  /*5600*/  HADD2.F32 R24, -RZ, R24.H0_H0 ;  /* 0x20000018ff187230 */ /* 0x001fe40000004100 */
[----:B-1----:R-:W-:Y:S02]  /*5610*/  HADD2.F32 R25, -RZ, R30.H0_H0 ;  /* 0x2000001eff197230 */ /* 0x002fe40000004100 */
[--C-:B--2---:R-:W-:Y:S02]  /*5620*/  HADD2.F32 R26, -RZ, R8.reuse.H0_H0 ;  /* 0x20000008ff1a7230 */ /* 0x104fe40000004100 */
[----:B------:R-:W-:-:S02]  /*5630*/  HADD2.F32 R27, -RZ, R8.H1_H1 ;  /* 0x30000008ff1b7230 */ /* 0x000fc40000004100 */
[--C-:B------:R-:W-:Y:S02]  /*5640*/  HADD2.F32 R8, -RZ, R10.reuse.H0_H0 ;  /* 0x2000000aff087230 */ /* 0x100fe40000004100 */
[C---:B------:R-:W-:Y:S01]  /*5650*/  FFMA.FTZ R26, R24.reuse, R26, R41 ;  /* 0x0000001a181a7223 */ /* 0x040fe20000010029 */
        /* <DEDUP_REMOVED lines=10> */
[----:B---3--:R-:W-:Y:S02]  /*5700*/  HADD2.F32 R41, -RZ, R12.H0_H0 ;  /* 0x2000000cff297230 */ /* 0x008fe40000004100 */
        /* <DEDUP_REMOVED lines=16> */
[----:B------:R-:W-:-:S07]  /*5810*/  FFMA.FTZ R20, R25, R20, R11 ;  /* 0x0000001419147223 */ /* 0x000fce000001000b */
.L_x_2262:
[----:B------:R-:W-:Y:S05]  /*5820*/  BSYNC.RECONVERGENT B2 ;  /* 0x0000000000027941 */ /* 0x000fea0003800200 */
.L_x_2261:
[----:B------:R-:W-:Y:S05]  /*5830*/  @P0 BRA `(.L_x_2257) ;  /* 0x00000000005c0947 */ /* 0x000fea0003800000 */
[----:B------:R-:W-:-:S04]  /*5840*/  IMAD R9, R47, 0x30, RZ ;  /* 0x000000302f097824 */ /* 0x000fc800078e02ff */
[----:B------:R-:W-:-:S06]  /*5850*/  IMAD.WIDE.U32 R8, R9, 0x2, R2 ;  /* 0x0000000209087825 */ /* 0x000fcc00078e0002 */
[----:B------:R-:W4:Y:S01]  /*5860*/  LDG.E.128 R8, desc[UR36][R8.64] ;  /* 0x0000002408087981 */ /* 0x000f22000c1e1d00 */
[----:B---3--:R-:W-:-:S05]  /*5870*/  IMAD.IADD R13, R47, 0x1, -R16 ;  /* 0x000000012f0d7824 */ /* 0x008fca00078e0a10 */
[----:B------:R-:W-:-:S06]  /*5880*/  LEA R13, R13, R40, 0x1 ;  /* 0x000000280d0d7211 */ /* 0x000fcc00078e08ff */
[----:B------:R-:W0:Y:S02]  /*5890*/  LDS.U16 R13, [R13] ;  /* 0x000000000d0d7984 */ /* 0x000e240000000400 */
[----:B0-----:R-:W-:Y:S02]  /*58a0*/  HADD2.F32 R12, -RZ, R13.H0_H0 ;  /* 0x2000000dff0c7230 */ /* 0x001fe40000004100 */
[--C-:B----4-:R-:W-:Y:S02]  /*58b0*/  HADD2.F32 R14, -RZ, R8.reuse.H0_H0 ;  /* 0x20000008ff0e7230 */ /* 0x110fe40000004100 */
[----:B------:R-:W-:Y:S02]  /*58c0*/  HADD2.F32 R15, -RZ, R8.H1_H1 ;  /* 0x30000008ff0f7230 */ /* 0x000fe40000004100 */
[----:B------:R-:W-:Y:S02]  /*58d0*/  HADD2.F32 R8, -RZ, R11.H0_H0 ;  /* 0x2000000bff087230 */ /* 0x000fe40000004100 */
[----:B------:R-:W-:Y:S01]  /*58e0*/  FFMA.FTZ R41, R12, R14, R41 ;  /* 0x0000000e0c297223 */ /* 0x000fe20000010029 */
[----:B------:R-:W-:-:S02]  /*58f0*/  HADD2.F32 R24, -RZ, R9.H0_H0 ;  /* 0x20000009ff187230 */ /* 0x000fc40000004100 */
        /* <DEDUP_REMOVED lines=8> */
[C---:B------:R-:W-:Y:S01]  /*5980*/  FFMA.FTZ R37, R12.reuse, R26, R37 ;  /* 0x0000001a0c257223 */ /* 0x040fe20000010025 */
[C---:B------:R-:W-:Y:S02]  /*5990*/  FFMA.FTZ R32, R12.reuse, R27, R32 ;  /* 0x0000001b0c207223 */ /* 0x040fe40000010020 */
[----:B------:R-:W-:-:S07]  /*59a0*/  FFMA.FTZ R20, R12, R11, R20 ;  /* 0x0000000b0c147223 */ /* 0x000fce0000010014 */
.L_x_2257:
[----:B------:R-:W-:Y:S05]  /*59b0*/  BSYNC.RECONVERGENT B1 ;  /* 0x0000000000017941 */ /* 0x000fea0003800200 */
.L_x_2256:
[----:B------:R-:W-:Y:S01]  /*59c0*/  ISETP.GE.AND P0, PT, R44, R19, PT ;  /* 0x000000132c00720c */ /* 0x000fe20003f06270 */
[----:B------:R-:W-:-:S12]  /*59d0*/  BSSY.RECONVERGENT B1, `(.L_x_2263) ;  /* 0x000010b000017945 */ /* 0x000fd80003800200 */
[----:B------:R-:W-:Y:S05]  /*59e0*/  @P0 BRA `(.L_x_2264) ;  /* 0x0000001000240947 */ /* 0x000fea0003800000 */
[----:B------:R-:W-:Y:S01]  /*59f0*/  VIADDMNMX R8, R44, 0x20, R19, !PT ;  /* 0x000000202c087846 */ /* 0x000fe20007800113 */
[----:B------:R-:W-:Y:S01]  /*5a00*/  BSSY.RECONVERGENT B2, `(.L_x_2265) ;  /* 0x0000040000027945 */ /* 0x000fe20003800200 */
[----:B------:R-:W-:-:S04]  /*5a10*/  LOP3.LUT R28, RZ, R16, RZ, 0x33, !PT ;  /* 0x00000010ff1c7212 */ /* 0x000fc800078e33ff */
[----:B------:R-:W-:-:S04]  /*5a20*/  IADD3 R28, PT, PT, -R21, R8, R28 ;  /* 0x00000008151c7210 */ /* 0x000fc80007ffe11c */
[----:B------:R-:W-:-:S04]  /*5a30*/  LOP3.LUT R8, R28, 0x60, RZ, 0xc0, !PT ;  /* 0x000000601c087812 */ /* 0x000fc800078ec0ff */
[----:B------:R-:W-:-:S13]  /*5a40*/  ISETP.NE.AND P0, PT, R8, 0x60, PT ;  /* 0x000000600800780c */ /* 0x000fda0003f05270 */
[----:B------:R-:W-:Y:S05]  /*5a50*/  @!P0 BRA `(.L_x_2266) ;  /* 0x0000000000e88947 */ /* 0x000fea0003800000 */
[----:B------:R-:W0:Y:S01]  /*5a60*/  LDC R38, c[0x0][0x3f4] ;  /* 0x0000fd00ff267b82 */ /* 0x000e220000000800 */
[----:B------:R-:W-:Y:S02]  /*5a70*/  LEA.HI R9, R28, 0x1, RZ, 0x1b ;  /* 0x000000011c097811 */ /* 0x000fe400078fd8ff */
[----:B------:R-:W-:Y:S02]  /*5a80*/  LEA R8, R21, UR5, 0x1 ;  /* 0x0000000515087c11 */ /* 0x000fe4000f8e08ff */
[----:B------:R-:W-:Y:S02]  /*5a90*/  LOP3.LUT R9, R9, 0x3, RZ, 0xc0, !PT ;  /* 0x0000000309097812 */ /* 0x000fe400078ec0ff */
[----:B------:R-:W-:Y:S02]  /*5aa0*/  IADD3 R45, PT, PT, R45, R8, RZ ;  /* 0x000000082d2d7210 */ /* 0x000fe40007ffe0ff */
[----:B------:R-:W-:-:S07]  /*5ab0*/  IADD3 R12, PT, PT, -R9, RZ, RZ ;  /* 0x000000ff090c7210 */ /* 0x000fce0007ffe1ff */
.L_x_2269:
        /* <DEDUP_REMOVED lines=10> */
[----:B0-----:R-:W3:Y:S02]  /*5b60*/  MUFU.RCP R10, R10 ;  /* 0x0000000a000a7308 */ /* 0x001ee40000001000 */
[----:B---3--:R-:W-:-:S06]  /*5b70*/  IADD3 R13, PT, PT, R10, 0xffffffe, RZ ;  /* 0x0ffffffe0a0d7810 */ /* 0x008fcc0007ffe0ff */
[----:B------:R0:W1:Y:S02]  /*5b80*/  F2I.FTZ.U32.TRUNC.NTZ R9, R13 ;  /* 0x0000000d00097305 */ /* 0x000064000021f000 */
[----:B0-----:R-:W0:Y:S01]  /*5b90*/  LDS.U16 R13, [R45] ;  /* 0x000000002d0d7984 */ /* 0x001e220000000400 */
[----:B-1----:R-:W-:-:S04]  /*5ba0*/  IMAD.MOV R8, RZ, RZ, -R9 ;  /* 0x000000ffff087224 */ /* 0x002fc800078e0a09 */
        /* <DEDUP_REMOVED lines=33> */
.L_x_2268:
[----:B------:R-:W-:Y:S05]  /*5dc0*/  BSYNC.RECONVERGENT B3 ;  /* 0x0000000000037941 */ /* 0x000fea0003800200 */
.L_x_2267:
[----:B------:R-:W-:Y:S02]  /*5dd0*/  IADD3 R44, PT, PT, R44, 0x20, RZ ;  /* 0x000000202c2c7810 */ /* 0x000fe40007ffe0ff */
[----:B------:R-:W-:Y:S01]  /*5de0*/  IADD3 R45, PT, PT, R45, 0x40, RZ ;  /* 0x000000402d2d7810 */ /* 0x000fe20007ffe0ff */
[----:B------:R-:W-:Y:S06]  /*5df0*/  @P2 BRA `(.L_x_2269) ;  /* 0xfffffffc00302947 */ /* 0x000fec000383ffff */
.L_x_2266:
[----:B------:R-:W-:Y:S05]  /*5e00*/  BSYNC.RECONVERGENT B2 ;  /* 0x0000000000027941 */ /* 0x000fea0003800200 */
.L_x_2265:
[----:B------:R-:W-:-:S13]  /*5e10*/  ISETP.GE.U32.AND P0, PT, R28, 0x60, PT ;  /* 0x000000601c00780c */ /* 0x000fda0003f06070 */
[----:B------:R-:W-:Y:S05]  /*5e20*/  @!P0 BRA `(.L_x_2264) ;  /* 0x0000000c00148947 */ /* 0x000fea0003800000 */
[----:B------:R-:W0:Y:S02]  /*5e30*/  LDC R38, c[0x0][0x3f4] ;  /* 0x0000fd00ff267b82 */ /* 0x000e240000000800 */
.L_x_2278:
[CC--:B0-----:R-:W-:Y:S01]  /*5e40*/  ISETP.GE.AND P3, PT, R44.reuse, R38.reuse, PT ;  /* 0x000000262c00720c */ /* 0x0c1fe20003f66270 */
[C---:B------:R-:W-:Y:S01]  /*5e50*/  IMAD.IADD R9, R44.reuse, 0x1, -R16 ;  /* 0x000000012c097824 */ /* 0x040fe200078e0a10 */
[C---:B------:R-:W-:Y:S01]  /*5e60*/  IADD3 R31, PT, PT, R44.reuse, 0x20, RZ ;  /* 0x000000202c1f7810 */ /* 0x040fe20007ffe0ff */
[----:B------:R-:W-:Y:S01]  /*5e70*/  BSSY.RECONVERGENT B2, `(.L_x_2270) ;  /* 0x0000033000027945 */ /* 0x000fe20003800200 */
[C---:B------:R-:W-:Y:S02]  /*5e80*/  IADD3 R15, PT, PT, R44.reuse, 0x40, RZ ;  /* 0x000000402c0f7810 */ /* 0x040fe40007ffe0ff */
[----:B---3--:R-:W-:Y:S02]  /*5e90*/  IADD3 R13, PT, PT, R44, 0x60, RZ ;  /* 0x000000602c0d7810 */ /* 0x008fe40007ffe0ff */
[-C--:B------:R-:W-:Y:S02]  /*5ea0*/  ISETP.GE.AND P2, PT, R31, R38.reuse, PT ;  /* 0x000000261f00720c */ /* 0x080fe40003f46270 */
[----:B------:R-:W-:-:S02]  /*5eb0*/  ISETP.GE.AND P0, PT, R15, R38, PT ;  /* 0x000000260f00720c */ /* 0x000fc40003f06270 */
[----:B------:R-:W-:Y:S02]  /*5ec0*/  ISETP.GE.AND P1, PT, R13, R38, PT ;  /* 0x000000260d00720c */ /* 0x000fe40003f26270 */
[----:B------:R-:W-:Y:S01]  /*5ed0*/  LEA R12, R9, R40, 0x1 ;  /* 0x00000028090c7211 */ /* 0x000fe200078e08ff */
[----:B------:R-:W-:Y:S10]  /*5ee0*/  @!P3 BRA `(.L_x_2271) ;  /* 0x0000000000acb947 */ /* 0x000ff40003800000 */
[----:B------:R-:W-:Y:S02]  /*5ef0*/  IABS R11, R38 ;  /* 0x00000026000b7213 */ /* 0x000fe40000000000 */
[----:B------:R-:W-:Y:S02]  /*5f00*/  IABS R24, R44 ;  /* 0x0000002c00187213 */ /* 0x000fe40000000000 */
[----:B------:R-:W0:Y:S01]  /*5f10*/  I2F.RP R10, R11 ;  /* 0x0000000b000a7306 */ /* 0x000e220000209400 */
[----:B------:R-:W-:Y:S02]  /*5f20*/  ISETP.GE.AND P4, PT, R44, RZ, PT ;  /* 0x000000ff2c00720c */ /* 0x000fe40003f86270 */
[----:B------:R-:W-:-:S05]  /*5f30*/  ISETP.NE.AND P5, PT, R38, RZ, PT ;  /* 0x000000ff2600720c */ /* 0x000fca0003fa5270 */
[----:B0-----:R-:W0:Y:S02]  /*5f40*/  MUFU.RCP R10, R10 ;  /* 0x0000000a000a7308 */ /* 0x001e240000001000 */
[----:B0-----:R-:W-:-:S06]  /*5f50*/  IADD3 R14, PT, PT, R10, 0xffffffe, RZ ;  /* 0x0ffffffe0a0e7810 */ /* 0x001fcc0007ffe0ff */
[----:B------:R0:W1:Y:S02]  /*5f60*/  F2I.FTZ.U32.TRUNC.NTZ R9, R14 ;  /* 0x0000000e00097305 */ /* 0x000064000021f000 */
[----:B0-----:R-:W0:Y:S01]  /*5f70*/  LDS.U16 R14, [R12] ;  /* 0x000000000c0e7984 */ /* 0x001e220000000400 */
[----:B-1----:R-:W-:-:S05]  /*5f80*/  IADD3 R8, PT, PT, RZ, -R9, RZ ;  /* 0x80000009ff087210 */ /* 0x002fca0007ffe0ff */
        /* <DEDUP_REMOVED lines=15> */
[----:B------:R-:W3:Y:S01]  /*6080*/  LDG.E.128 R8, desc[UR36][R8.64] ;  /* 0x0000002408087981 */ /* 0x000ee2000c1e1d00 */
[----:B0-----:R-:W-:Y:S02]  /*6090*/  HADD2.F32 R14, -RZ, R14.H0_H0 ;  /* 0x2000000eff0e7230 */ /* 0x001fe40000004100 */
[--C-:B---3--:R-:W-:Y:S02]  /*60a0*/  HADD2.F32 R28, -RZ, R10.reuse.H0_H0 ;  /* 0x2000000aff1c7230 */ /* 0x108fe40000004100 */
        /* <DEDUP_REMOVED lines=15> */
.L_x_2271:
[----:B------:R-:W-:Y:S05]  /*61a0*/  BSYNC.RECONVERGENT B2 ;  /* 0x0000000000027941 */ /* 0x000fea0003800200 */
.L_x_2270:
[----:B------:R-:W-:Y:S04]  /*61b0*/  BSSY.RECONVERGENT B2, `(.L_x_2272) ;  /* 0x000002d000027945 */ /* 0x000fe80003800200 */
        /* <DEDUP_REMOVED lines=9> */
[----:B0-----:R-:W0:Y:S01]  /*6250*/  LDS.U16 R14, [R12+0x40] ;  /* 0x000040000c0e7984 */ /* 0x001e220000000400 */
[----:B-1----:R-:W-:-:S05]  /*6260*/  IADD3 R8, PT, PT, RZ, -R9, RZ ;  /* 0x80000009ff087210 */ /* 0x002fca0007ffe0ff */
        /* <DEDUP_REMOVED lines=33> */
.L_x_2273:
[----:B------:R-:W-:Y:S05]  /*6480*/  BSYNC.RECONVERGENT B2 ;  /* 0x0000000000027941 */ /* 0x000fea0003800200 */
.L_x_2272:
        /* <DEDUP_REMOVED lines=8> */
[----:B0-----:R-:W-:-:S06]  /*6510*/  VIADD R14, R10, 0xffffffe ;  /* 0x0ffffffe0a0e7836 */ /* 0x001fcc0000000000 */
[----:B------:R0:W1:Y:S02]  /*6520*/  F2I.FTZ.U32.TRUNC.NTZ R9, R14 ;  /* 0x0000000e00097305 */ /* 0x000064000021f000 */
[----:B0-----:R-:W0:Y:S01]  /*6530*/  LDS.U16 R14, [R12+0x80] ;  /* 0x000080000c0e7984 */ /* 0x001e220000000400 */
[----:B-1----:R-:W-:-:S05]  /*6540*/  IADD3 R8, PT, PT, RZ, -R9, RZ ;  /* 0x80000009ff087210 */ /* 0x002fca0007ffe0ff */
        /* <DEDUP_REMOVED lines=33> */
.L_x_2275:
[----:B------:R-:W-:Y:S05]  /*6760*/  BSYNC.RECONVERGENT B2 ;  /* 0x0000000000027941 */ /* 0x000fea0003800200 */
.L_x_2274:
[----:B------:R-:W-:Y:S04]  /*6770*/  BSSY.RECONVERGENT B2, `(.L_x_2276) ;  /* 0x000002d000027945 */ /* 0x000fe80003800200 */
[----:B------:R-:W-:Y:S05]  /*6780*/  @!P1 BRA `(.L_x_2277) ;  /* 0x0000000000ac9947 */ /* 0x000fea0003800000 */
[----:B------:R-:W-:Y:S01]  /*6790*/  IABS R11, R38 ;  /* 0x00000026000b7213 */ /* 0x000fe20000000000 */
[----:B------:R-:W0:Y:S01]  /*67a0*/  LDS.U16 R12, [R12+0xc0] ;  /* 0x0000c0000c0c7984 */ /* 0x000e220000000400 */
[----:B------:R-:W-:Y:S02]  /*67b0*/  IABS R24, R13 ;  /* 0x0000000d00187213 */ /* 0x000fe40000000000 */
[----:B------:R-:W1:Y:S01]  /*67c0*/  I2F.RP R10, R11 ;  /* 0x0000000b000a7306 */ /* 0x000e620000209400 */
[----:B------:R-:W-:Y:S02]  /*67d0*/  ISETP.GE.AND P1, PT, R13, RZ, PT ;  /* 0x000000ff0d00720c */ /* 0x000fe40003f26270 */
[----:B------:R-:W-:-:S05]  /*67e0*/  ISETP.NE.AND P2, PT, R38, RZ, PT ;  /* 0x000000ff2600720c */ /* 0x000fca0003f45270 */
[----:B-1----:R-:W1:Y:S02]  /*67f0*/  MUFU.RCP R10, R10 ;  /* 0x0000000a000a7308 */ /* 0x002e640000001000 */
[----:B-1----:R-:W-:-:S06]  /*6800*/  IADD3 R14, PT, PT, R10, 0xffffffe, RZ ;  /* 0x0ffffffe0a0e7810 */ /* 0x002fcc0007ffe0ff */
[----:B------:R-:W1:Y:S02]  /*6810*/  F2I.FTZ.U32.TRUNC.NTZ R9, R14 ;  /* 0x0000000e00097305 */ /* 0x000e64000021f000 */
        /* <DEDUP_REMOVED lines=34> */
.L_x_2277:
[----:B------:R-:W-:Y:S05]  /*6a40*/  BSYNC.RECONVERGENT B2 ;  /* 0x0000000000027941 */ /* 0x000fea0003800200 */
.L_x_2276:
[----:B------:R-:W-:-:S04]  /*6a50*/  IADD3 R44, PT, PT, R44, 0x80, RZ ;  /* 0x000000802c2c7810 */ /* 0x000fc80007ffe0ff */
[----:B------:R-:W-:-:S13]  /*6a60*/  ISETP.GE.AND P0, PT, R44, R19, PT ;  /* 0x000000132c00720c */ /* 0x000fda0003f06270 */
[----:B------:R-:W-:Y:S05]  /*6a70*/  @!P0 BRA `(.L_x_2278) ;  /* 0xfffffff000f08947 */ /* 0x000fea000383ffff */
.L_x_2264:
[----:B------:R-:W-:Y:S05]  /*6a80*/  BSYNC.RECONVERGENT B1 ;  /* 0x0000000000017941 */ /* 0x000fea0003800200 */
.L_x_2263:
        /* <DEDUP_REMOVED lines=9> */
[----:B------:R-:W4:Y:S01]  /*6b20*/  LDG.E.64 R18, desc[UR36][R2.64] ;  /* 0x0000002402127981 */ /* 0x000f22000c1e1b00 */
[----:B------:R-:W0:Y:S03]  /*6b30*/  LDC.64 R8, c[0x0][0x468] ;  /* 0x00011a00ff087b82 */ /* 0x000e260000000a00 */
[----:B0-----:R0:W2:Y:S01]  /*6b40*/  LDG.E R8, desc[UR36][R8.64+0x8] ;  /* 0x0000082408087981 */ /* 0x0010a2000c1e1900 */
[----:B----4-:R-:W-:Y:S01]  /*6b50*/  LOP3.LUT R15, R19, 0xff, RZ, 0xc0, !PT ;  /* 0x000000ff130f7812 */ /* 0x010fe200078ec0ff */
[----:B------:R-:W2:Y:S01]  /*6b60*/  I2F.S8 R11, R18 ;  /* 0x00000012000b7306 */ /* 0x000ea20000001400 */
[----:B---3--:R-:W-:Y:S02]  /*6b70*/  SHF.R.S64 R13, R18, 0x10, R19 ;  /* 0x00000010120d7819 */ /* 0x008fe40000001013 */
[----:B------:R-:W-:Y:S02]  /*6b80*/  SHF.R.U64 R12, R15, 0x7, RZ ;  /* 0x000000070f0c7819 */ /* 0x000fe400000012ff */
[----:B------:R-:W-:-:S02]  /*6b90*/  LOP3.LUT R13, R13, 0xff, RZ, 0xc0, !PT ;  /* 0x000000ff0d0d7812 */ /* 0x000fc400078ec0ff */
[----:B------:R-:W-:Y:S02]  /*6ba0*/  ISETP.NE.U32.AND P1, PT, R12, RZ, PT ;  /* 0x000000ff0c00720c */ /* 0x000fe40003f25070 */
[--C-:B------:R-:W-:Y:S02]  /*6bb0*/  SHF.R.U64 R12, R18, 0x10, R19.reuse ;  /* 0x00000010120c7819 */ /* 0x100fe40000001213 */
[----:B------:R-:W-:Y:S02]  /*6bc0*/  SHF.R.S32.HI R16, RZ, 0x10, R19 ;  /* 0x00000010ff107819 */ /* 0x000fe40000011413 */
[----:B0-----:R-:W-:Y:S02]  /*6bd0*/  SHF.R.U64 R9, R13, 0x7, RZ ;  /* 0x000000070d097819 */ /* 0x001fe400000012ff */
[----:B------:R-:W-:Y:S02]  /*6be0*/  PRMT R12, R12, 0x9910, RZ ;  /* 0x000099100c0c7816 */ /* 0x000fe400000000ff */
[----:B------:R-:W-:-:S02]  /*6bf0*/  LOP3.LUT R16, R16, 0xff, RZ, 0xc0, !PT ;  /* 0x000000ff10107812 */ /* 0x000fc400078ec0ff */
[----:B------:R-:W-:Y:S02]  /*6c00*/  ISETP.NE.U32.AND P0, PT, R9, RZ, PT ;  /* 0x000000ff0900720c */ /* 0x000fe40003f05070 */
[----:B------:R-:W-:Y:S02]  /*6c10*/  MOV R9, R12 ;  /* 0x0000000c00097202 */ /* 0x000fe40000000f00 */
[----:B------:R-:W-:Y:S01]  /*6c20*/  SHF.R.U64 R12, R16, 0x7, RZ ;  /* 0x00000007100c7819 */ /* 0x000fe200000012ff */
[----:B--2---:R-:W-:Y:S01]  /*6c30*/  FMUL.FTZ R11, R8, R11 ;  /* 0x0000000b080b7220 */ /* 0x004fe20000410000 */
[----:B------:R-:W-:Y:S02]  /*6c40*/  ISETP.NE.U32.AND.EX P1, PT, RZ, RZ, PT, P1 ;  /* 0x000000ffff00720c */ /* 0x000fe40003f25110 */
[----:B------:R-:W-:Y:S02]  /*6c50*/  ISETP.NE.U32.AND P2, PT, R12, RZ, PT ;  /* 0x000000ff0c00720c */ /* 0x000fe40003f45070 */
[----:B------:R-:W-:-:S02]  /*6c60*/  ISETP.NE.U32.AND.EX P0, PT, RZ, RZ, PT, P0 ;  /* 0x000000ffff00720c */ /* 0x000fc40003f05100 */
[----:B------:R-:W-:Y:S02]  /*6c70*/  ISETP.NE.U32.AND.EX P2, PT, RZ, RZ, PT, P2 ;  /* 0x000000ffff00720c */ /* 0x000fe40003f45120 */
[----:B------:R-:W-:Y:S02]  /*6c80*/  PRMT R10, R18, 0x9910, RZ ;  /* 0x00009910120a7816 */ /* 0x000fe400000000ff */
[----:B------:R-:W-:Y:S02]  /*6c90*/  PRMT R3, R19, 0x9910, RZ ;  /* 0x0000991013037816 */ /* 0x000fe400000000ff */
[----:B------:R-:W-:Y:S02]  /*6ca0*/  SHF.R.S32.HI R2, RZ, 0x8, R10 ;  /* 0x00000008ff027819 */ /* 0x000fe4000001140a */
[----:B------:R-:W-:Y:S01]  /*6cb0*/  SHF.R.S32.HI R9, RZ, 0x8, R9 ;  /* 0x00000008ff097819 */ /* 0x000fe20000011409 */
[----:B------:R-:W-:Y:S01]  /*6cc0*/  IMAD.MOV.U32 R10, RZ, RZ, R3 ;  /* 0x000000ffff0a7224 */ /* 0x000fe200078e0003 */
[----:B------:R-:W-:Y:S01]  /*6cd0*/  SHF.R.S32.HI R27, RZ, 0x18, R19 ;  /* 0x00000018ff1b7819 */ /* 0x000fe20000011413 */
[----:B------:R-:W0:Y:S01]  /*6ce0*/  I2F.S16 R3, R2 ;  /* 0x0000000200037306 */ /* 0x000e220000101400 */
[----:B------:R-:W-:-:S02]  /*6cf0*/  @P1 LOP3.LUT R15, R15, 0xffffff00, RZ, 0xfc, !PT ;  /* 0xffffff000f0f1812 */ /* 0x000fc400078efcff */
[----:B------:R-:W-:Y:S02]  /*6d00*/  @P0 LOP3.LUT R13, R13, 0xffffff00, RZ, 0xfc, !PT ;  /* 0xffffff000d0d0812 */ /* 0x000fe400078efcff */
[----:B------:R-:W-:Y:S02]  /*6d10*/  SHF.R.S32.HI R10, RZ, 0x8, R10 ;  /* 0x00000008ff0a7819 */ /* 0x000fe4000001140a */
[----:B------:R-:W-:Y:S01]  /*6d20*/  @P2 LOP3.LUT R16, R16, 0xffffff00, RZ, 0xfc, !PT ;  /* 0xffffff0010102812 */ /* 0x000fe200078efcff */
[----:B------:R-:W1:Y:S01]  /*6d30*/  I2F.S16 R9, R9 ;  /* 0x0000000900097306 */ /* 0x000e620000101400 */
[----:B0-----:R-:W-:-:S07]  /*6d40*/  FMUL.FTZ R2, R8, R3 ;  /* 0x0000000308027220 */ /* 0x001fce0000410000 */
[----:B------:R-:W0:Y:S01]  /*6d50*/  I2F.S16 R27, R27 ;  /* 0x0000001b001b7306 */ /* 0x000e220000101400 */
[----:B-1----:R-:W-:-:S07]  /*6d60*/  FMUL.FTZ R12, R8, R9 ;  /* 0x00000009080c7220 */ /* 0x002fce0000410000 */
[----:B------:R-:W1:Y:S01]  /*6d70*/  I2F.S16 R19, R10 ;  /* 0x0000000a00137306 */ /* 0x000e620000101400 */
[----:B0-----:R-:W-:-:S07]  /*6d80*/  FMUL.FTZ R14, R8, R27 ;  /* 0x0000001b080e7220 */ /* 0x001fce0000410000 */
[----:B------:R-:W0:Y:S01]  /*6d90*/  I2F.S8 R15, R15 ;  /* 0x0000000f000f7306 */ /* 0x000e220000001400 */
[----:B-1----:R-:W-:-:S07]  /*6da0*/  FMUL.FTZ R19, R8, R19 ;  /* 0x0000001308137220 */ /* 0x002fce0000410000 */
[----:B------:R-:W1:Y:S01]  /*6db0*/  I2F.S8 R13, R13 ;  /* 0x0000000d000d7306 */ /* 0x000e620000001400 */
[----:B0-----:R-:W-:-:S07]  /*6dc0*/  FMUL.FTZ R10, R8, R15 ;  /* 0x0000000f080a7220 */ /* 0x001fce0000410000 */
[----:B------:R-:W0:Y:S01]  /*6dd0*/  I2F.S8 R25, R16 ;  /* 0x0000001000197306 */ /* 0x000e220000001400 */
[----:B------:R-:W-:Y:S01]  /*6de0*/  F2FP.F16.F32.PACK_AB R10, R19, R10 ;  /* 0x0000000a130a723e */ /* 0x000fe200000000ff */
[----:B-1----:R-:W-:-:S05]  /*6df0*/  FMUL.FTZ R9, R8, R13 ;  /* 0x0000000d08097220 */ /* 0x002fca0000410000 */
[----:B------:R-:W-:Y:S01]  /*6e00*/  F2FP.F16.F32.PACK_AB R9, R12, R9 ;  /* 0x000000090c09723e */ /* 0x000fe200000000ff */
[----:B0-----:R-:W-:Y:S01]  /*6e10*/  FMUL.FTZ R25, R8, R25 ;  /* 0x0000001908197220 */ /* 0x001fe20000410000 */
[----:B------:R-:W-:-:S04]  /*6e20*/  F2FP.F16.F32.PACK_AB R8, R2, R11 ;  /* 0x0000000b0208723e */ /* 0x000fc800000000ff */
[----:B------:R-:W-:Y:S01]  /*6e30*/  F2FP.F16.F32.PACK_AB R11, R14, R25 ;  /* 0x000000190e0b723e */ /* 0x000fe200000000ff */
[----:B------:R-:W-:Y:S06]  /*6e40*/  BRA `(.L_x_2280) ;  /* 0x00000000000c7947 */ /* 0x000fec0003800000 */
.L_x_2279:
[----:B------:R-:W0:Y:S02]  /*6e50*/  LDC.64 R8, c[0x0][0x3a8] ;  /* 0x0000ea00ff087b82 */ /* 0x000e240000000a00 */
[----:B0-----:R-:W-:-:S06]  /*6e60*/  IMAD.WIDE R8, R3, 0x2, R8 ;  /* 0x0000000203087825 */ /* 0x001fcc00078e0208 */
[----:B------:R-:W5:Y:S02]  /*6e70*/  LDG.E.128 R8, desc[UR36][R8.64] ;  /* 0x0000002408087981 */ /* 0x000f64000c1e1d00 */
.L_x_2280:
[----:B------:R-:W0:Y:S02]  /*6e80*/  LDCU.64 UR6, c[0x0][0x460] ;  /* 0x00008c00ff0677ac */ /* 0x000e240008000a00 */
[----:B0-----:R-:W-:-:S04]  /*6e90*/  ISETP.NE.U32.AND P0, PT, RZ, UR6, PT ;  /* 0x00000006ff007c0c */ /* 0x001fc8000bf05070 */
[----:B------:R-:W-:Y:S01]  /*6ea0*/  ISETP.NE.AND.EX P0, PT, RZ, UR7, PT, P0 ;  /* 0x00000007ff007c0c */ /* 0x000fe2000bf05300 */
[----:B------:R-:W0:-:S12]  /*6eb0*/  LDCU.64 UR6, c[0x0][0x3c0] ;  /* 0x00007800ff0677ac */ /* 0x000e180008000a00 */
[----:B------:R-:W1:Y:S08]  /*6ec0*/  @P0 LDC R2, c[0x0][0x3f8] ;  /* 0x0000fe00ff020b82 */ /* 0x000e700000000800 */
[----:B---3--:R-:W3:Y:S01]  /*6ed0*/  @P0 LDC.64 R12, c[0x0][0x458] ;  /* 0x00011600ff0c0b82 */ /* 0x008ee20000000a00 */
[----:B-1----:R-:W-:-:S04]  /*6ee0*/  @P0 IMAD R43, R22, R2, R43 ;  /* 0x00000002162b0224 */ /* 0x002fc800078e022b */
[----:B------:R-:W-:-:S04]  /*6ef0*/  @P0 IMAD R43, R43, 0x30, R0 ;  /* 0x000000302b2b0824 */ /* 0x000fc800078e0200 */
[----:B---3--:R-:W-:-:S06]  /*6f00*/  @P0 IMAD.WIDE R12, R43, 0x2, R12 ;  /* 0x000000022b0c0825 */ /* 0x008fcc00078e020c */
[----:B------:R-:W3:Y:S01]  /*6f10*/  @P0 LDG.E.128 R12, desc[UR36][R12.64] ;  /* 0x000000240c0c0981 */ /* 0x000ee2000c1e1d00 */
        /* <DEDUP_REMOVED lines=14> */
[----:B---3--:R-:W-:Y:S02]  /*7000*/  @P0 HMUL2 R4, R4, R12 ;  /* 0x0000000c04040232 */ /* 0x008fe40000000000 */
        /* <DEDUP_REMOVED lines=20> */
.L_x_2255:
[----:B------:R-:W-:Y:S05]  /*7150*/  BSYNC.RECONVERGENT B0 ;  /* 0x0000000000007941 */ /* 0x000fea0003800200 */
.L_x_2254:
        /* <DEDUP_REMOVED lines=30> */
.L_x_2282:
        /* <DEDUP_REMOVED lines=22> */
.L_x_2284:
[----:B------:R-:W-:Y:S05]  /*74a0*/  BSYNC.RECONVERGENT B0 ;  /* 0x0000000000007941 */ /* 0x000fea0003800200 */
.L_x_2283:
        /* <DEDUP_REMOVED lines=10> */
.L_x_2286:
[----:B------:R-:W-:Y:S05]  /*7550*/  BSYNC.RECONVERGENT B0 ;  /* 0x0000000000007941 */ /* 0x000fea0003800200 */
.L_x_2285:
[----:B------:R-:W-:Y:S01]  /*7560*/  BAR.SYNC.DEFER_BLOCKING 0x0 ;  /* 0x0000000000007b1d */ /* 0x000fe20000010000 */
[C---:B------:R-:W-:Y:S02]  /*7570*/  ISETP.GT.U32.AND P6, PT, R23.reuse, 0x3f, PT ;  /* 0x0000003f1700780c */ /* 0x040fe40003fc4070 */
[----:B------:R-:W-:-:S03]  /*7580*/  ISETP.GT.U32.AND P5, PT, R23, 0x7, PT ;  /* 0x000000071700780c */ /* 0x000fc60003fa4070 */
[----:B------:R-:W-:Y:S08]  /*7590*/  BSSY.RECONVERGENT B0, `(.L_x_2287) ;  /* 0x0000013000007945 */ /* 0x000ff00003800200 */
[----:B------:R-:W-:Y:S05]  /*75a0*/  @P6 BRA `(.L_x_2288) ;  /* 0x0000000000446947 */ /* 0x000fea0003800000 */
[----:B0---4-:R-:W0:Y:S02]  /*75b0*/  LDS.128 R4, [R21] ;  /* 0x0000000015047984 */ /* 0x011e240000000c00 */
        /* <DEDUP_REMOVED lines=16> */
.L_x_2288:
[----:B------:R-:W-:Y:S05]  /*76c0*/  BSYNC.RECONVERGENT B0 ;  /* 0x0000000000007941 */ /* 0x000fea0003800200 */
.L_x_2287:
[----:B------:R-:W-:Y:S06]  /*76d0*/  BAR.SYNC.DEFER_BLOCKING 0x0 ;  /* 0x0000000000007b1d */ /* 0x000fec0000010000 */
[----:B------:R-:W-:Y:S04]  /*76e0*/  BSSY.RECONVERGENT B0, `(.L_x_2289) ;  /* 0x0000007000007945 */ /* 0x000fe80003800200 */
[----:B------:R-:W-:Y:S05]  /*76f0*/  @P3 BRA `(.L_x_2290) ;  /* 0x0000000000143947 */ /* 0x000fea0003800000 */
[----:B0---4-:R-:W-:Y:S02]  /*7700*/  F2FP.F16.F32.PACK_AB R4, R36, R41 ;  /* 0x000000292404723e */ /* 0x011fe400000000ff */
[----:B------:R-:W-:Y:S02]  /*7710*/  F2FP.F16.F32.PACK_AB R5, R34, R39 ;  /* 0x000000272205723e */ /* 0x000fe400000000ff */
[----:B------:R-:W-:Y:S02]  /*7720*/  F2FP.F16.F32.PACK_AB R6, R32, R37 ;  /* 0x000000252006723e */ /* 0x000fe400000000ff */
[----:B------:R-:W-:-:S05]  /*7730*/  F2FP.F16.F32.PACK_AB R7, R20, R35 ;  /* 0x000000231407723e */ /* 0x000fca00000000ff */
[----:B------:R0:W-:Y:S02]  /*7740*/  STS.128 [R21+-0x180], R4 ;  /* 0xfffe800415007388 */ /* 0x0001e40000000c00 */
.L_x_2290:
[----:B------:R-:W-:Y:S05]  /*7750*/  BSYNC.RECONVERGENT B0 ;  /* 0x0000000000007941 */ /* 0x000fea0003800200 */
.L_x_2289:
[----:B------:R-:W-:Y:S06]  /*7760*/  BAR.SYNC.DEFER_BLOCKING 0x0 ;  /* 0x0000000000007b1d */ /* 0x000fec0000010000 */
[----:B------:R-:W-:Y:S04]  /*7770*/  BSSY.RECONVERGENT B0, `(.L_x_2291) ;  /* 0x0000013000007945 */ /* 0x000fe80003800200 */
        /* <DEDUP_REMOVED lines=18> */
.L_x_2292:
[----:B------:R-:W-:Y:S05]  /*78a0*/  BSYNC.RECONVERGENT B0 ;  /* 0x0000000000007941 */ /* 0x000fea0003800200 */
.L_x_2291:
        /* <DEDUP_REMOVED lines=8> */
.L_x_2294:
[----:B------:R-:W-:Y:S05]  /*7930*/  BSYNC.RECONVERGENT B0 ;  /* 0x0000000000007941 */ /* 0x000fea0003800200 */
.L_x_2293:
[----:B------:R-:W-:Y:S01]  /*7940*/  BAR.SYNC.DEFER_BLOCKING 0x0 ;  /* 0x0000000000007b1d */ /* 0x000fe20000010000 */
[----:B------:R-:W-:-:S05]  /*7950*/  ISETP.GT.U32.AND P0, PT, R23, 0xf, PT ;  /* 0x0000000f1700780c */ /* 0x000fca0003f04070 */
        /* <DEDUP_REMOVED lines=19> */
.L_x_2296:
[----:B------:R-:W-:Y:S05]  /*7a90*/  BSYNC.RECONVERGENT B0 ;  /* 0x0000000000007941 */ /* 0x000fea0003800200 */
.L_x_2295:
        /* <DEDUP_REMOVED lines=8> */
.L_x_2298:
[----:B------:R-:W-:Y:S05]  /*7b20*/  BSYNC.RECONVERGENT B0 ;  /* 0x0000000000007941 */ /* 0x000fea0003800200 */
.L_x_2297:
        /* <DEDUP_REMOVED lines=20> */
.L_x_2300:
[----:B------:R-:W-:Y:S05]  /*7c70*/  BSYNC.RECONVERGENT B0 ;  /* 0x0000000000007941 */ /* 0x000fea0003800200 */
.L_x_2299:
[----:B------:R-:W-:Y:S06]  /*7c80*/  BAR.SYNC.DEFER_BLOCKING 0x0 ;  /* 0x0000000000007b1d */ /* 0x000fec0000010000 */
.L_x_2281:
[----:B------:R-:W-:-:S13]  /*7c90*/  ISETP.GT.U32.OR P4, PT, R23, 0x7, P4 ;  /* 0x000000071700780c */ /* 0x000fda0002784470 */
[----:B------:R-:W-:Y:S05]  /*7ca0*/  @P4 EXIT ;  /* 0x000000000000494d */ /* 0x000fea0003800000 */
[----:B------:R-:W0:Y:S02]  /*7cb0*/  LDCU UR4, c[0x0][0x478] ;  /* 0x00008f00ff0477ac */ /* 0x000e240008000800 */
[----:B0-----:R-:W-:-:S09]  /*7cc0*/  UISETP.NE.AND UP0, UPT, UR4, 0x2, UPT ;  /* 0x000000020400788c */ /* 0x001fd2000bf05270 */
[----:B------:R-:W-:Y:S05]  /*7cd0*/  BRA.U UP0, `(.L_x_2301) ;  /* 0x0000000100e07547 */ /* 0x000fea000b800000 */
[----:B------:R-:W0:Y:S01]  /*7ce0*/  LDC.64 R2, c[0x0][0x470] ;  /* 0x00011c00ff027b82 */ /* 0x000e220000000a00 */
[----:B------:R-:W-:Y:S01]  /*7cf0*/  IADD3 R33, PT, PT, R33, R0, RZ ;  /* 0x0000000021217210 */ /* 0x000fe20007ffe0ff */
[----:B------:R-:W1:Y:S01]  /*7d00*/  LDCU.64 UR4, c[0x0][0x380] ;  /* 0x00007000ff0477ac */ /* 0x000e620008000a00 */
[----:B0-----:R-:W2:Y:S02]  /*7d10*/  LDG.E R2, desc[UR36][R2.64] ;  /* 0x0000002402027981 */ /* 0x001ea4000c1e1900 */
[----:B-1----:R-:W-:Y:S01]  /*7d20*/  IADD3 R8, P0, PT, R33, UR4, RZ ;  /* 0x0000000421087c10 */ /* 0x002fe2000ff1e0ff */
        /* <DEDUP_REMOVED lines=9> */
[----:B------:R-:W4:Y:S01]  /*7dc0*/  F2I.S8.NTZ R20, R20 ;  /* 0x0000001400147305 */ /* 0x000f220000202100 */
[----:B0-----:R-:W-:-:S07]  /*7dd0*/  PRMT R3, R35, 0x8880, RZ ;  /* 0x0000888023037816 */ /* 0x001fce00000000ff */
[----:B------:R-:W0:Y:S01]  /*7de0*/  F2I.S8.NTZ R32, R32 ;  /* 0x0000002000207305 */ /* 0x000e220000202100 */
[----:B------:R-:W-:Y:S02]  /*7df0*/  PRMT R3, R3, 0x7710, RZ ;  /* 0x0000771003037816 */ /* 0x000fe400000000ff */
[----:B----45:R-:W-:-:S05]  /*7e00*/  PRMT R5, R20, 0x8880, RZ ;  /* 0x0000888014057816 */ /* 0x030fca00000000ff */
[----:B------:R-:W1:Y:S01]  /*7e10*/  F2I.S8.NTZ R34, R34 ;  /* 0x0000002200227305 */ /* 0x000e620000202100 */
[----:B------:R-:W-:Y:S02]  /*7e20*/  SHF.L.U32 R4, R3, 0x10, RZ ;  /* 0x0000001003047819 */ /* 0x000fe400000006ff */
[----:B------:R-:W-:Y:S02]  /*7e30*/  PRMT R3, R5, 0x7710, RZ ;  /* 0x0000771005037816 */ /* 0x000fe400000000ff */
[----:B------:R-:W-:Y:S02]  /*7e40*/  LOP3.LUT R4, R4, 0xff0000, RZ, 0xc0, !PT ;  /* 0x00ff000004047812 */ /* 0x000fe400078ec0ff */
[----:B0-----:R-:W-:Y:S01]  /*7e50*/  PRMT R32, R32, 0x8880, RZ ;  /* 0x0000888020207816 */ /* 0x001fe200000000ff */
[----:B------:R-:W0:Y:S01]  /*7e60*/  F2I.S8.NTZ R36, R36 ;  /* 0x0000002400247305 */ /* 0x000e220000202100 */
[----:B------:R-:W-:Y:S02]  /*7e70*/  PRMT R3, R4, 0x4210, R3 ;  /* 0x0000421004037816 */ /* 0x000fe40000000003 */
[----:B------:R-:W-:-:S04]  /*7e80*/  PRMT R0, R32, 0x7710, RZ ;  /* 0x0000771020007816 */ /* 0x000fc800000000ff */
[----:B------:R-:W-:Y:S01]  /*7e90*/  SHF.L.U32 R0, R0, 0x8, RZ ;  /* 0x0000000800007819 */ /* 0x000fe200000006ff */
[----:B------:R-:W2:Y:S01]  /*7ea0*/  F2I.S8.NTZ R39, R39 ;  /* 0x0000002700277305 */ /* 0x000ea20000202100 */
[----:B-1----:R-:W-:Y:S02]  /*7eb0*/  PRMT R4, R34, 0x8880, RZ ;  /* 0x0000888022047816 */ /* 0x002fe400000000ff */
[----:B------:R-:W-:Y:S02]  /*7ec0*/  LOP3.LUT R9, R3, 0xff00, R0, 0xf8, !PT ;  /* 0x0000ff0003097812 */ /* 0x000fe400078ef800 */
[----:B------:R-:W-:Y:S02]  /*7ed0*/  PRMT R4, R4, 0x7710, RZ ;  /* 0x0000771004047816 */ /* 0x000fe400000000ff */
[----:B0-----:R-:W-:Y:S01]  /*7ee0*/  PRMT R36, R36, 0x8880, RZ ;  /* 0x0000888024247816 */ /* 0x001fe200000000ff */
[----:B------:R-:W0:Y:S01]  /*7ef0*/  F2I.S8.NTZ R37, R37 ;  /* 0x0000002500257305 */ /* 0x000e220000202100 */
[----:B------:R-:W-:-:S02]  /*7f00*/  LOP3.LUT R4, R4, 0xff, RZ, 0xc0, !PT ;  /* 0x000000ff04047812 */ /* 0x000fc400078ec0ff */
[----:B------:R-:W-:Y:S02]  /*7f10*/  PRMT R0, R36, 0x7710, RZ ;  /* 0x0000771024007816 */ /* 0x000fe400000000ff */
[----:B--2---:R-:W-:-:S03]  /*7f20*/  PRMT R39, R39, 0x8880, RZ ;  /* 0x0000888027277816 */ /* 0x004fc600000000ff */
        /* <DEDUP_REMOVED lines=19> */
.L_x_2301:
[----:B------:R-:W0:Y:S01]  /*8060*/  LDC.64 R2, c[0x0][0x380] ;  /* 0x0000e000ff027b82 */ /* 0x000e220000000a00 */
[----:B------:R-:W-:Y:S01]  /*8070*/  IMAD.IADD R33, R33, 0x1, R0 ;  /* 0x0000000121217824 */ /* 0x000fe200078e0200 */
        /* <DEDUP_REMOVED lines=10> */
.L_x_2210:
[----:B------:R-:W-:Y:S01]  /*8120*/  HFMA2 R12, -RZ, RZ, 0, 9.5367431640625e-07 ;  /* 0x00000010ff0c7431 */ /* 0x000fe200000001ff */
[----:B------:R-:W-:Y:S02]  /*8130*/  MOV R11, 0x1f ;  /* 0x0000001f000b7802 */ /* 0x000fe40000000f00 */
[----:B------:R-:W-:-:S07]  /*8140*/  MOV R15, 0xffffffff ;  /* 0xffffffff000f7802 */ /* 0x000fce0000000f00 */
[----:B01---5:R-:W-:Y:S05]  /*8150*/  WARPSYNC.COLLECTIVE R15, `(.L_x_2302) ;  /* 0x000000000f087348 */ /* 0x023fea0003c00000 */
[----:B------:R2:W3:Y:S02]  /*8160*/  SHFL.BFLY P6, R14, R13, R12, R11 ;  /* 0x0c00000c0d0e7389 */ /* 0x0004e400000c000b */
[----:B0123-5:R-:W-:Y:S05]  /*8170*/  ENDCOLLECTIVE ;  /* 0x000000000000791b */ /* 0x02ffea0003800000 */
.L_x_2302:
[----:B------:R-:W-:Y:S02]  /*8180*/  HFMA2 R12, -RZ, RZ, 0, 4.76837158203125e-07 ;  /* 0x00000008ff0c7431 */ /* 0x000fe400000001ff */
[----:B------:R-:W-:-:S05]  /*8190*/  FADD.FTZ R3, R13, R14 ;  /* 0x0000000e0d037221 */ /* 0x000fca0000010000 */
[----:B------:R-:W-:-:S07]  /*81a0*/  MOV R13, R3 ;  /* 0x00000003000d7202 */ /* 0x000fce0000000f00 */
[----:B------:R-:W-:Y:S05]  /*81b0*/  WARPSYNC.COLLECTIVE R15, `(.L_x_2303) ;  /* 0x000000000f087348 */ /* 0x000fea0003c00000 */
[----:B------:R0:W1:Y:S02]  /*81c0*/  SHFL.BFLY P6, R14, R13, R12, R11 ;  /* 0x0c00000c0d0e7389 */ /* 0x00006400000c000b */
[----:B01----:R-:W-:Y:S05]  /*81d0*/  ENDCOLLECTIVE ;  /* 0x000000000000791b */ /* 0x003fea0003800000 */
.L_x_2303:
[----:B------:R-:W-:Y:S01]  /*81e0*/  MOV R12, 0x4 ;  /* 0x00000004000c7802 */ /* 0x000fe20000000f00 */
[----:B------:R-:W-:-:S04]  /*81f0*/  FADD.FTZ R4, R3, R14 ;  /* 0x0000000e03047221 */ /* 0x000fc80000010000 */
[----:B------:R-:W-:-:S07]  /*8200*/  IMAD.MOV.U32 R13, RZ, RZ, R4 ;  /* 0x000000ffff0d7224 */ /* 0x000fce00078e0004 */
[----:B------:R-:W-:Y:S05]  /*8210*/  WARPSYNC.COLLECTIVE R15, `(.L_x_2304) ;  /* 0x000000000f087348 */ /* 0x000fea0003c00000 */
[----:B------:R0:W1:Y:S02]  /*8220*/  SHFL.BFLY P6, R14, R13, R12, R11 ;  /* 0x0c00000c0d0e7389 */ /* 0x00006400000c000b */
[----:B01----:R-:W-:Y:S05]  /*8230*/  ENDCOLLECTIVE ;  /* 0x000000000000791b */ /* 0x003fea0003800000 */
.L_x_2304:
[----:B------:R-:W-:Y:S02]  /*8240*/  HFMA2 R12, -RZ, RZ, 0, 1.1920928955078125e-07 ;  /* 0x00000002ff0c7431 */ /* 0x000fe400000001ff */
[----:B------:R-:W-:-:S05]  /*8250*/  FADD.FTZ R5, R4, R14 ;  /* 0x0000000e04057221 */ /* 0x000fca0000010000 */
[----:B------:R-:W-:-:S07]  /*8260*/  MOV R13, R5 ;  /* 0x00000005000d7202 */ /* 0x000fce0000000f00 */
[----:B------:R-:W-:Y:S05]  /*8270*/  WARPSYNC.COLLECTIVE R15, `(.L_x_2305) ;  /* 0x000000000f087348 */ /* 0x000fea0003c00000 */
[----:B------:R0:W1:Y:S02]  /*8280*/  SHFL.BFLY P6, R14, R13, R12, R11 ;  /* 0x0c00000c0d0e7389 */ /* 0x00006400000c000b */
[----:B01----:R-:W-:Y:S05]  /*8290*/  ENDCOLLECTIVE ;  /* 0x000000000000791b */ /* 0x003fea0003800000 */
.L_x_2305:
[----:B------:R-:W-:Y:S02]  /*82a0*/  HFMA2 R12, -RZ, RZ, 0, 5.9604644775390625e-08 ;  /* 0x00000001ff0c7431 */ /* 0x000fe400000001ff */
[----:B------:R-:W-:-:S05]  /*82b0*/  FADD.FTZ R6, R5, R14 ;  /* 0x0000000e05067221 */ /* 0x000fca0000010000 */
[----:B------:R-:W-:-:S07]  /*82c0*/  MOV R13, R6 ;  /* 0x00000006000d7202 */ /* 0x000fce0000000f00 */
[----:B------:R-:W-:Y:S05]  /*82d0*/  WARPSYNC.COLLECTIVE R15, `(.L_x_2306) ;  /* 0x000000000f087348 */ /* 0x000fea0003c00000 */
[----:B------:R0:W1:Y:S02]  /*82e0*/  SHFL.BFLY P6, R14, R13, R12, R11 ;  /* 0x0c00000c0d0e7389 */ /* 0x00006400000c000b */
[----:B01----:R-:W-:Y:S05]  /*82f0*/  ENDCOLLECTIVE ;  /* 0x000000000000791b */ /* 0x003fea0003800000 */
.L_x_2306:
[----:B------:R-:W-:Y:S05]  /*8300*/  BRA `(.L_x_2307) ;  /* 0xffffff9400147947 */ /* 0x000fea000383ffff */
.L_x_2308:
        /* <DEDUP_REMOVED lines=15> */
.L_x_3262:


//--------------------- .text._ZN4mmha33masked_multihead_attention_kernelItLi48ELi64ELi2ELi8ELi128ELb0ELb0EEEv26Multihead_attention_paramsIT_XT5_EE --------------------------
	.section	.text._ZN4mmha33masked_multihead_attention_kernelItLi48ELi64ELi2ELi8ELi128ELb0ELb0EEEv26Multihead_attention_paramsIT_XT5_EE,"ax",@progbits
	.align	128
        .global         _ZN4mmha33masked_multihead_attention_kernelItLi48ELi64ELi2ELi8ELi128ELb0ELb0EEEv26Multihead_attention_paramsIT_XT5_EE
        .type           _ZN4mmha33masked_multihead_attention_kernelItLi48ELi64ELi2ELi8ELi128ELb0ELb0EEEv26Multihead_attention_paramsIT_XT5_EE,@function
        .size           _ZN4mmha33masked_multihead_attention_kernelItLi48ELi64ELi2ELi8ELi128ELb0ELb0EEEv26Multihead_attention_paramsIT_XT5_EE,(.L_x_3263 - _ZN4mmha33masked_multihead_attention_kernelItLi48ELi64ELi2ELi8ELi128ELb0ELb0EEEv26Multihead_attention_paramsIT_XT5_EE)
        .other          _ZN4mmha33masked_multihead_attention_kernelItLi48ELi64ELi2ELi8ELi128ELb0ELb0EEEv26Multihead_attention_paramsIT_XT5_EE,@"STO_CUDA_ENTRY STV_DEFAULT"
_ZN4mmha33masked_multihead_attention_kernelItLi48ELi64ELi2ELi8ELi128ELb0ELb0EEEv26Multihead_attention_paramsIT_XT5_EE:
.text._ZN4mmha33masked_multihead_attention_kernelItLi48ELi64ELi2ELi8ELi128ELb0ELb0EEEv26Multihead_attention_paramsIT_XT5_EE:
        /* <DEDUP_REMOVED lines=12> */
.L_x_2309:
[----:B------:R-:W1:Y:S01]  /*00c0*/  LDC.64 R2, c[0x0][0x4a0] ;  /* 0x00012800ff027b82 */ /* 0x000e620000000a00 */
[----:B--2---:R-:W-:-:S07]  /*00d0*/  IABS R10, R0 ;  /* 0x00000000000a7213 */ /* 0x004fce0000000000 */
[----:B------:R-:W2:Y:S08]  /*00e0*/  LDC R11, c[0x0][0x3f0] ;  /* 0x0000fc00ff0b7b82 */ /* 0x000eb00000000800 */
[----:B------:R-:W3:Y:S01]  /*00f0*/  LDC R21, c[0x0][0x3f4] ;  /* 0x0000fd00ff157b82 */ /* 0x000ee20000000800 */
[----:B-1----:R-:W-:-:S04]  /*0100*/  ISETP.NE.U32.AND P0, PT, R2, RZ, PT ;  /* 0x000000ff0200720c */ /* 0x002fc80003f05070 */
[----:B------:R-:W-:Y:S02]  /*0110*/  ISETP.NE.AND.EX P0, PT, R3, RZ, PT, P0 ;  /* 0x000000ff0300720c */ /* 0x000fe40003f05300 */
[----:B--2---:R-:W-:-:S04]  /*0120*/  IABS R9, R11 ;  /* 0x0000000b00097213 */ /* 0x004fc80000000000 */
[----:B------:R-:W1:Y:S07]  /*0130*/  I2F.RP R6, R9 ;  /* 0x0000000900067306 */ /* 0x000e6e0000209400 */
[----:B------:R-:W2:Y:S01]  /*0140*/  @P0 LDC.64 R2, c[0x0][0x4a0] ;  /* 0x00012800ff020b82 */ /* 0x000ea20000000a00 */
[----:B---3--:R-:W-:-:S07]  /*0150*/  IABS R23, R21 ;  /* 0x0000001500177213 */ /* 0x008fce0000000000 */
[----:B------:R-:W3:Y:S01]  /*0160*/  @P0 LDC R12, c[0x0][0x430] ;  /* 0x00010c00ff0c0b82 */ /* 0x000ee20000000800 */
[----:B-1----:R-:W1:Y:S01]  /*0170*/  MUFU.RCP R6, R6 ;  /* 0x0000000600067308 */ /* 0x002e620000001000 */
[----:B--2---:R-:W-:Y:S01]  /*0180*/  @P0 IMAD.WIDE.U32 R2, R0, 0x4, R2 ;  /* 0x0000000400020825 */ /* 0x004fe200078e0002 */
[----:B-1----:R-:W-:-:S05]  /*0190*/  IADD3 R7, PT, PT, R6, 0xffffffe, RZ ;  /* 0x0ffffffe06077810 */ /* 0x002fca0007ffe0ff */
[----:B------:R1:W3:Y:S01]  /*01a0*/  @P0 LDG.E R3, desc[UR36][R2.64] ;  /* 0x0000002402030981 */ /* 0x0002e2000c1e1900 */
[----:B------:R-:W2:Y:S02]  /*01b0*/  F2I.FTZ.U32.TRUNC.NTZ R5, R7 ;  /* 0x0000000700057305 */ /* 0x000ea4000021f000 */
[----:B--2---:R-:W-:-:S04]  /*01c0*/  IMAD.MOV R4, RZ, RZ, -R5 ;  /* 0x000000ffff047224 */ /* 0x004fc800078e0a05 */
[----:B------:R-:W-:Y:S02]  /*01d0*/  IMAD R13, R4, R9, RZ ;  /* 0x00000009040d7224 */ /* 0x000fe400078e02ff */
[----:B------:R-:W-:-:S05]  /*01e0*/  HFMA2 R4, -RZ, RZ, 0, 0 ;  /* 0x00000000ff047431 */ /* 0x000fca00000001ff */
[----:B------:R-:W-:Y:S02]  /*01f0*/  IMAD.HI.U32 R6, R5, R13, R4 ;  /* 0x0000000d05067227 */ /* 0x000fe400078e0004 */
[----:B------:R-:W2:Y:S04]  /*0200*/  LDC.64 R4, c[0x0][0x460] ;  /* 0x00011800ff047b82 */ /* 0x000ea80000000a00 */
[----:B------:R-:W-:-:S05]  /*0210*/  IMAD.HI.U32 R8, R6, R10, RZ ;  /* 0x0000000a06087227 */ /* 0x000fca00078e00ff */
[----:B------:R-:W-:-:S05]  /*0220*/  IADD3 R6, PT, PT, -R8, RZ, RZ ;  /* 0x000000ff08067210 */ /* 0x000fca0007ffe1ff */
[----:B------:R-:W-:-:S05]  /*0230*/  IMAD R6, R9, R6, R10 ;  /* 0x0000000609067224 */ /* 0x000fca00078e020a */
[----:B------:R-:W-:Y:S01]  /*0240*/  ISETP.GT.U32.AND P3, PT, R9, R6, PT ;  /* 0x000000060900720c */ /* 0x000fe20003f64070 */
[----:B------:R-:W4:Y:S01]  /*0250*/  I2F.RP R10, R23 ;  /* 0x00000017000a7306 */ /* 0x000f220000209400 */
[----:B--2---:R-:W-:-:S04]  /*0260*/  ISETP.NE.U32.AND P1, PT, R4, RZ, PT ;  /* 0x000000ff0400720c */ /* 0x004fc80003f25070 */
[----:B------:R-:W-:-:S07]  /*0270*/  ISETP.NE.AND.EX P1, PT, R5, RZ, PT, P1 ;  /* 0x000000ff0500720c */ /* 0x000fce0003f25310 */
[----:B------:R-:W-:Y:S01]  /*0280*/  @!P3 IMAD.IADD R6, R6, 0x1, -R9 ;  /* 0x000000010606b824 */ /* 0x000fe200078e0a09 */
[----:B----4-:R-:W2:Y:S04]  /*0290*/  MUFU.RCP R10, R10 ;  /* 0x0000000a000a7308 */ /* 0x010ea80000001000 */
[----:B------:R-:W-:Y:S02]  /*02a0*/  ISETP.GE.U32.AND P2, PT, R6, R9, PT ;  /* 0x000000090600720c */ /* 0x000fe40003f46070 */
[----:B------:R-:W-:Y:S01]  /*02b0*/  LOP3.LUT R9, R0, R11, RZ, 0x3c, !PT ;  /* 0x0000000b00097212 */ /* 0x000fe200078e3cff */
[----:B------:R-:W4:Y:S01]  /*02c0*/  @P1 LDC.64 R6, c[0x0][0x460] ;  /* 0x00011800ff061b82 */ /* 0x000f220000000a00 */
[----:B------:R-:W-:Y:S02]  /*02d0*/  @!P3 IADD3 R8, PT, PT, R8, 0x1, RZ ;  /* 0x000000010808b810 */ /* 0x000fe40007ffe0ff */
[----:B------:R-:W-:-:S02]  /*02e0*/  ISETP.GE.AND P4, PT, R9, RZ, PT ;  /* 0x000000ff0900720c */ /* 0x000fc40003f86270 */
[----:B------:R-:W-:-:S05]  /*02f0*/  ISETP.NE.AND P3, PT, R11, RZ, PT ;  /* 0x000000ff0b00720c */ /* 0x000fca0003f65270 */
[----:B------:R-:W-:Y:S01]  /*0300*/  @P2 IADD3 R8, PT, PT, R8, 0x1, RZ ;  /* 0x0000000108082810 */ /* 0x000fe20007ffe0ff */
[----:B------:R-:W0:Y:S04]  /*0310*/  @!P0 LDC R16, c[0x0][0x40c] ;  /* 0x00010300ff108b82 */ /* 0x000e280000000800 */
[----:B------:R-:W-:Y:S02]  /*0320*/  IMAD.MOV.U32 R24, RZ, RZ, R8 ;  /* 0x000000ffff187224 */ /* 0x000fe400078e0008 */
[----:B--2---:R-:W-:-:S04]  /*0330*/  VIADD R8, R10, 0xffffffe ;  /* 0x0ffffffe0a087836 */ /* 0x004fc80000000000 */
[----:B------:R2:W2:Y:S01]  /*0340*/  F2I.FTZ.U32.TRUNC.NTZ R9, R8 ;  /* 0x0000000800097305 */ /* 0x0004a2000021f000 */
[----:B------:R-:W-:Y:S02]  /*0350*/  @!P4 IADD3 R24, PT, PT, -R24, RZ, RZ ;  /* 0x000000ff1818c210 */ /* 0x000fe40007ffe1ff */
[----:B------:R-:W-:Y:S02]  /*0360*/  @!P3 LOP3.LUT R24, RZ, R11, RZ, 0x33, !PT ;  /* 0x0000000bff18b212 */ /* 0x000fe400078e33ff */
[----:B-1----:R-:W-:-:S03]  /*0370*/  MOV R2, RZ ;  /* 0x000000ff00027202 */ /* 0x002fc60000000f00 */
[----:B----4-:R-:W-:Y:S01]  /*0380*/  @P1 IMAD.WIDE R6, R24, 0x4, R6 ;  /* 0x0000000418061825 */ /* 0x010fe200078e0206 */
[----:B------:R-:W1:Y:S04]  /*0390*/  S2R R18, SR_TID.X ;  /* 0x0000000000127919 */ /* 0x000e680000002100 */
[----:B------:R4:W5:Y:S01]  /*03a0*/  @P1 LDG.E R2, desc[UR36][R6.64] ;  /* 0x0000002406021981 */ /* 0x000962000c1e1900 */
[----:B--2---:R-:W-:Y:S01]  /*03b0*/  IMAD.MOV.U32 R8, RZ, RZ, RZ ;  /* 0x000000ffff087224 */ /* 0x004fe200078e00ff */
[----:B------:R-:W2:Y:S01]  /*03c0*/  S2R R17, SR_CTAID.X ;  /* 0x0000000000117919 */ /* 0x000ea20000002500 */
[----:B----4-:R-:W-:Y:S01]  /*03d0*/  IADD3 R6, PT, PT, RZ, -R9, RZ ;  /* 0x80000009ff067210 */ /* 0x010fe20007ffe0ff */
[----:B------:R-:W4:Y:S01]  /*03e0*/  LDC R7, c[0x0][0x3e8] ;  /* 0x0000fa00ff077b82 */ /* 0x000f220000000800 */
[----:B------:R-:W-:Y:S01]  /*03f0*/  BSSY.RECONVERGENT B0, `(.L_x_2310) ;  /* 0x0000026000007945 */ /* 0x000fe20003800200 */
[----:B------:R-:W-:Y:S01]  /*0400*/  HFMA2 R30, -RZ, RZ, 0, 0 ;  /* 0x00000000ff1e7431 */ /* 0x000fe200000001ff */
[C---:B-1----:R-:W-:Y:S01]  /*0410*/  ISETP.GT.U32.AND P3, PT, R18.reuse, 0x17, PT ;  /* 0x000000171200780c */ /* 0x042fe20003f64070 */
[----:B------:R-:W-:Y:S01]  /*0420*/  IMAD.SHL.U32 R28, R18, 0x2, RZ ;  /* 0x00000002121c7824 */ /* 0x000fe200078e00ff */
[----:B---3--:R-:W-:Y:S01]  /*0430*/  @P0 IADD3 R16, PT, PT, R3, R12, RZ ;  /* 0x0000000c03100210 */ /* 0x008fe20007ffe0ff */
[----:B------:R-:W-:-:S03]  /*0440*/  IMAD R3, R6, R23, RZ ;  /* 0x0000001706037224 */ /* 0x000fc600078e02ff */
[----:B0-----:R-:W-:Y:S01]  /*0450*/  IABS R22, R16 ;  /* 0x0000001000167213 */ /* 0x001fe20000000000 */
[----:B------:R-:W-:Y:S02]  /*0460*/  IMAD.HI.U32 R9, R9, R3, R8 ;  /* 0x0000000309097227 */ /* 0x000fe400078e0008 */
[----:B------:R-:W2:Y:S04]  /*0470*/  LDC R3, c[0x0][0x3f8] ;  /* 0x0000fe00ff037b82 */ /* 0x000ea80000000800 */
[----:B------:R-:W-:-:S05]  /*0480*/  IMAD.HI.U32 R9, R9, R22, RZ ;  /* 0x0000001609097227 */ /* 0x000fca00078e00ff */
[----:B------:R-:W-:Y:S02]  /*0490*/  IADD3 R9, PT, PT, -R9, RZ, RZ ;  /* 0x000000ff09097210 */ /* 0x000fe40007ffe1ff */
[----:B----4-:R-:W-:-:S03]  /*04a0*/  ISETP.NE.AND P0, PT, R7, RZ, PT ;  /* 0x000000ff0700720c */ /* 0x010fc60003f05270 */
[----:B------:R-:W-:-:S05]  /*04b0*/  IMAD R22, R23, R9, R22 ;  /* 0x0000000917167224 */ /* 0x000fca00078e0216 */
[----:B------:R-:W-:Y:S01]  /*04c0*/  ISETP.GT.U32.AND P1, PT, R23, R22, PT ;  /* 0x000000161700720c */ /* 0x000fe20003f24070 */
[----:B--2---:R-:W-:-:S04]  /*04d0*/  IMAD R36, R0, R3, R17 ;  /* 0x0000000300247224 */ /* 0x004fc800078e0211 */
[----:B------:R-:W-:Y:S02]  /*04e0*/  @P0 IMAD R6, R0, R7, RZ ;  /* 0x0000000700060224 */ /* 0x000fe400078e02ff */
[----:B------:R-:W-:Y:S02]  /*04f0*/  @!P0 IMAD R19, R36, 0x30, RZ ;  /* 0x0000003024138824 */ /* 0x000fe400078e02ff */
[----:B------:R-:W-:-:S04]  /*0500*/  @P0 IMAD R19, R17, 0x30, R6 ;  /* 0x0000003011130824 */ /* 0x000fc800078e0206 */
[----:B------:R-:W-:Y:S02]  /*0510*/  @!P1 IADD3 R22, PT, PT, R22, -R23, RZ ;  /* 0x8000001716169210 */ /* 0x000fe40007ffe0ff */
[----:B------:R-:W-:Y:S02]  /*0520*/  IADD3 R25, PT, PT, R28, R19, RZ ;  /* 0x000000131c197210 */ /* 0x000fe40007ffe0ff */
        /* <DEDUP_REMOVED lines=18> */
.L_x_2311:
[----:B------:R-:W-:Y:S05]  /*0650*/  BSYNC.RECONVERGENT B0 ;  /* 0x0000000000007941 */ /* 0x000fea0003800200 */
.L_x_2310:
[----:B------:R-:W1:Y:S01]  /*0660*/  LDCU UR4, c[0x0][0x478] ;  /* 0x00008f00ff0477ac */ /* 0x000e620008000800 */
[----:B------:R-:W-:Y:S01]  /*0670*/  ISETP.GE.AND P2, PT, R16, RZ, PT ;  /* 0x000000ff1000720c */ /* 0x000fe20003f46270 */
[----:B------:R-:W-:Y:S01]  /*0680*/  @!P1 IMAD.IADD R22, R22, 0x1, -R23 ;  /* 0x0000000116169824 */ /* 0x000fe200078e0a17 */
[----:B------:R-:W-:Y:S01]  /*0690*/  ISETP.NE.AND P0, PT, R21, RZ, PT ;  /* 0x000000ff1500720c */ /* 0x000fe20003f05270 */
[----:B------:R-:W-:Y:S01]  /*06a0*/  IMAD R23, R0, R21, RZ ;  /* 0x0000001500177224 */ /* 0x000fe200078e02ff */
[----:B------:R-:W-:Y:S01]  /*06b0*/  IADD3 R6, PT, PT, R16, 0x1, RZ ;  /* 0x0000000110067810 */ /* 0x000fe20007ffe0ff */
[----:B------:R-:W-:Y:S02]  /*06c0*/  IMAD R13, R17, 0x30, R28 ;  /* 0x00000030110d7824 */ /* 0x000fe400078e021c */
[----:B------:R-:W-:Y:S01]  /*06d0*/  IMAD R24, R24, R3, RZ ;  /* 0x0000000318187224 */ /* 0x000fe200078e02ff */
[----:B------:R-:W-:Y:S02]  /*06e0*/  VIADDMNMX R61, R6, -R21, RZ, !PT ;  /* 0x80000015063d7246 */ /* 0x000fe400078001ff */
[----:B------:R-:W-:-:S03]  /*06f0*/  SHF.R.S32.HI R26, RZ, 0x1f, R23 ;  /* 0x0000001fff1a7819 */ /* 0x000fc60000011417 */
        /* <DEDUP_REMOVED lines=16> */
.L_x_2312:
[----:B------:R-:W-:Y:S01]  /*0800*/  BSSY.RECONVERGENT B0, `(.L_x_2313) ;  /* 0x0000006000007945 */ /* 0x000fe20003800200 */
[----:B------:R-:W-:-:S03]  /*0810*/  IMAD.MOV.U32 R27, RZ, RZ, RZ ;  /* 0x000000ffff1b7224 */ /* 0x000fc600078e00ff */
[----:B------:R-:W-:Y:S05]  /*0820*/  @P3 BRA `(.L_x_2314) ;  /* 0x00000000000c3947 */ /* 0x000fea0003800000 */
[----:B------:R-:W1:Y:S02]  /*0830*/  LDC.64 R6, c[0x0][0x398] ;  /* 0x0000e600ff067b82 */ /* 0x000e640000000a00 */
[----:B-1----:R-:W-:-:S05]  /*0840*/  IMAD.WIDE R6, R25, 0x2, R6 ;  /* 0x0000000219067825 */ /* 0x002fca00078e0206 */
[----:B------:R1:W5:Y:S02]  /*0850*/  LDG.E R27, desc[UR36][R6.64] ;  /* 0x00000024061b7981 */ /* 0x000364000c1e1900 */
.L_x_2314:
[----:B------:R-:W-:Y:S05]  /*0860*/  BSYNC.RECONVERGENT B0 ;  /* 0x0000000000007941 */ /* 0x000fea0003800200 */
.L_x_2313:
[----:B------:R-:W2:Y:S01]  /*0870*/  LDCU.64 UR6, c[0x0][0x3a0] ;  /* 0x00007400ff0677ac */ /* 0x000ea20008000a00 */
[----:B-1----:R-:W1:Y:S01]  /*0880*/  LDC.64 R6, c[0x0][0x418] ;  /* 0x00010600ff067b82 */ /* 0x002e620000000a00 */
[----:B------:R-:W-:Y:S01]  /*0890*/  ISETP.EQ.U32.AND P3, PT, R4, RZ, PT ;  /* 0x000000ff0400720c */ /* 0x000fe20003f62070 */
[----:B------:R-:W-:Y:S01]  /*08a0*/  HFMA2 R12, -RZ, RZ, 0, 0 ;  /* 0x00000000ff0c7431 */ /* 0x000fe200000001ff */
[----:B------:R-:W3:Y:S01]  /*08b0*/  LDCU.64 UR4, c[0x0][0x390] ;  /* 0x00007200ff0477ac */ /* 0x000ee20008000a00 */
[----:B------:R-:W-:-:S04]  /*08c0*/  ISETP.GT.U32.AND P2, PT, R18, 0x1f, PT ;  /* 0x0000001f1200780c */ /* 0x000fc80003f44070 */
[----:B------:R-:W-:Y:S02]  /*08d0*/  ISETP.EQ.OR.EX P2, PT, R5, RZ, P2, P3 ;  /* 0x000000ff0500720c */ /* 0x000fe40001742730 */
[----:B--2---:R-:W-:Y:S02]  /*08e0*/  ISETP.NE.U32.AND P0, PT, RZ, UR6, PT ;  /* 0x00000006ff007c0c */ /* 0x004fe4000bf05070 */
[----:B---3--:R-:W-:-:S09]  /*08f0*/  ISETP.NE.U32.AND P1, PT, RZ, UR4, PT ;  /* 0x00000004ff007c0c */ /* 0x008fd2000bf25070 */
[----:B0-----:R-:W0:Y:S01]  /*0900*/  @!P2 LDC.64 R8, c[0x0][0x450] ;  /* 0x00011400ff08ab82 */ /* 0x001e220000000a00 */
[----:B------:R-:W-:Y:S01]  /*0910*/  ISETP.NE.AND.EX P0, PT, RZ, UR7, PT, P0 ;  /* 0x00000007ff007c0c */ /* 0x000fe2000bf05300 */
[----:B-----5:R-:W-:Y:S01]  /*0920*/  @!P2 IMAD R14, R2, R3, RZ ;  /* 0x00000003020ea224 */ /* 0x020fe200078e02ff */
[----:B------:R-:W-:Y:S01]  /*0930*/  ISETP.NE.AND.EX P1, PT, RZ, UR5, PT, P1 ;  /* 0x00000005ff007c0c */ /* 0x000fe2000bf25310 */
[----:B------:R-:W-:Y:S01]  /*0940*/  IMAD.MOV.U32 R25, RZ, RZ, RZ ;  /* 0x000000ffff197224 */ /* 0x000fe200078e00ff */
[----:B------:R-:W-:Y:S01]  /*0950*/  ISETP.GT.U32.OR P0, PT, R18, 0x17, !P0 ;  /* 0x000000171200780c */ /* 0x000fe20004704470 */
[----:B------:R-:W-:Y:S01]  /*0960*/  @!P2 IMAD R15, R14, 0x30, R13 ;  /* 0x000000300e0fa824 */ /* 0x000fe200078e020d */
[----:B------:R-:W-:Y:S01]  /*0970*/  ISETP.GT.U32.OR P1, PT, R18, 0x17, !P1 ;  /* 0x000000171200780c */ /* 0x000fe20004f24470 */
[----:B------:R-:W2:Y:S01]  /*0980*/  LDCU.U8 UR4, c[0x0][0x404] ;  /* 0x00008080ff0477ac */ /* 0x000ea20008000000 */
[----:B-1----:R-:W-:Y:S02]  /*0990*/  ISETP.NE.U32.AND P3, PT, R6, RZ, PT ;  /* 0x000000ff0600720c */ /* 0x002fe40003f65070 */
[----:B------:R-:W-:-:S02]  /*09a0*/  MOV R3, RZ ;  /* 0x000000ff00037202 */ /* 0x000fc40000000f00 */
[----:B------:R-:W-:-:S05]  /*09b0*/  ISETP.NE.AND.EX P3, PT, R7, RZ, PT, P3 ;  /* 0x000000ff0700720c */ /* 0x000fca0003f65330 */
[----:B------:R-:W1:Y:S01]  /*09c0*/  @!P0 LDC.64 R6, c[0x0][0x3a0] ;  /* 0x0000e800ff068b82 */ /* 0x000e620000000a00 */
[----:B0-----:R-:W-:-:S07]  /*09d0*/  @!P2 IMAD.WIDE R8, R15, 0x2, R8 ;  /* 0x000000020f08a825 */ /* 0x001fce00078e0208 */
[----:B------:R-:W0:Y:S01]  /*09e0*/  @!P1 LDC.64 R4, c[0x0][0x390] ;  /* 0x0000e400ff049b82 */ /* 0x000e220000000a00 */
[----:B------:R-:W3:Y:S07]  /*09f0*/  @!P2 LDG.E R8, desc[UR36][R8.64] ;  /* 0x000000240808a981 */ /* 0x000eee000c1e1900 */
[----:B------:R-:W4:Y:S01]  /*0a00*/  @P3 LDC.64 R10, c[0x0][0x418] ;  /* 0x00010600ff0a3b82 */ /* 0x000f220000000a00 */
[----:B-1----:R-:W-:-:S05]  /*0a10*/  @!P0 IMAD.WIDE.U32 R6, R13, 0x2, R6 ;  /* 0x000000020d068825 */ /* 0x002fca00078e0006 */
[----:B------:R-:W3:Y:S01]  /*0a20*/  @!P0 LDG.E R12, desc[UR36][R6.64] ;  /* 0x00000024060c8981 */ /* 0x000ee2000c1e1900 */
[----:B0-----:R-:W-:Y:S02]  /*0a30*/  @!P1 IMAD.WIDE.U32 R4, R13, 0x2, R4 ;  /* 0x000000020d049825 */ /* 0x001fe400078e0004 */
[----:B------:R-:W0:Y:S03]  /*0a40*/  LDC R13, c[0x0][0x400] ;  /* 0x00010000ff0d7b82 */ /* 0x000e260000000800 */
[----:B------:R-:W3:Y:S01]  /*0a50*/  @!P1 LDG.E R3, desc[UR36][R4.64] ;  /* 0x0000002404039981 */ /* 0x000ee2000c1e1900 */
[----:B----4-:R-:W-:-:S05]  /*0a60*/  @P3 IMAD.WIDE.U32 R10, R0, 0x4, R10 ;  /* 0x00000004000a3825 */ /* 0x010fca00078e000a */
[----:B------:R1:W5:Y:S01]  /*0a70*/  @P3 LDG.E R25, desc[UR36][R10.64] ;  /* 0x000000240a193981 */ /* 0x000362000c1e1900 */
[----:B--2---:R-:W-:-:S04]  /*0a80*/  ISETP.NE.AND P0, PT, RZ, UR4, PT ;  /* 0x00000004ff007c0c */ /* 0x004fc8000bf05270 */
[----:B0-----:R-:W-:Y:S01]  /*0a90*/  ISETP.LT.OR P0, PT, R13, 0x1, P0 ;  /* 0x000000010d00780c */ /* 0x001fe20000701670 */
[----:B------:R-:W-:Y:S01]  /*0aa0*/  BSSY.RECONVERGENT B6, `(.L_x_2315) ;  /* 0x00000a6000067945 */ /* 0x000fe20003800200 */
[----:B---3--:R-:W-:-:S04]  /*0ab0*/  HADD2 R27, R27, R12 ;  /* 0x0000000c1b1b7230 */ /* 0x008fc80000000000 */
[----:B------:R-:W-:Y:S02]  /*0ac0*/  @!P2 HMUL2 R27, R27, R8 ;  /* 0x000000081b1ba232 */ /* 0x000fe40000000000 */
[----:B------:R-:W-:-:S05]  /*0ad0*/  HFMA2 R30, R30, 1, 1, R3 ;  /* 0x3c003c001e1e7831 */ /* 0x000fca0000000003 */
[----:B-1----:R-:W-:Y:S05]  /*0ae0*/  @P0 BRA `(.L_x_2316) ;  /* 0x0000000000780947 */ /* 0x002fea0003800000 */
        /* <DEDUP_REMOVED lines=30> */
.L_x_2316:
        /* <DEDUP_REMOVED lines=12> */
[----:B0-----:R-:W-:Y:S02]  /*0d90*/  MOV R4, RZ ;  /* 0x000000ff00047202 */ /* 0x001fe40000000f00 */
[----:B-1----:R-:W-:-:S05]  /*0da0*/  IADD3 R6, PT, PT, RZ, -R5, RZ ;  /* 0x80000005ff067210 */ /* 0x002fca0007ffe0ff */
[----:B------:R-:W-:Y:S02]  /*0db0*/  IMAD R7, R6, R3, RZ ;  /* 0x0000000306077224 */ /* 0x000fe400078e02ff */
[----:B------:R-:W-:Y:S02]  /*0dc0*/  IMAD.MOV.U32 R6, RZ, RZ, R8 ;  /* 0x000000ffff067224 */ /* 0x000fe400078e0008 */
[----:B------:R-:W-:Y:S01]  /*0dd0*/  IMAD.HI.U32 R5, R5, R7, R4 ;  /* 0x0000000705057227 */ /* 0x000fe200078e0004 */
[----:B------:R-:W-:-:S05]  /*0de0*/  IADD3 R7, PT, PT, RZ, -R9, RZ ;  /* 0x80000009ff077210 */ /* 0x000fca0007ffe0ff */
        /* <DEDUP_REMOVED lines=30> */
[----:B---3--:R-:W-:-:S02]  /*0fd0*/  MOV R6, UR6 ;  /* 0x0000000600067c02 */ /* 0x008fc40008000f00 */
[----:B------:R-:W-:Y:S01]  /*0fe0*/  MOV R7, UR7 ;  /* 0x0000000700077c02 */ /* 0x000fe20008000f00 */
[----:B----4-:R-:W-:Y:S01]  /*0ff0*/  IMAD.U32 R10, RZ, RZ, UR8 ;  /* 0x00000008ff0a7e24 */ /* 0x010fe2000f8e00ff */
[----:B-1----:R-:W-:-:S07]  /*1000*/  MOV R11, UR9 ;  /* 0x00000009000b7c02 */ /* 0x002fce0008000f00 */
[----:B------:R-:W-:-:S07]  /*1010*/  LEPC R20, `(.L_x_2318) ;  /* 0x000000001014794e */ /* 0x000fce0000000000 */
[----:B--2--5:R-:W-:Y:S05]  /*1020*/  CALL.ABS.NOINC R14 ;  /* 0x000000000e007343 */ /* 0x024fea0003c00000 */
.L_x_2318:
        /* <DEDUP_REMOVED lines=10> */
[----:B------:R-:W-:Y:S01]  /*10d0*/  @!P6 STS [R5], R30 ;  /* 0x0000001e0500e388 */ /* 0x000fe20000000800 */
[----:B------:R-:W-:-:S05]  /*10e0*/  @!P6 LEA R4, R4, R3, 0x1 ;  /* 0x000000030404e211 */ /* 0x000fca00078e08ff */
        /* <DEDUP_REMOVED lines=9> */
[----:B------:R-:W-:-:S05]  /*1180*/  LEA.HI R4, R31, R4, RZ, 0x1f ;  /* 0x000000041f047211 */ /* 0x000fca00078ff8ff */
[----:B------:R-:W-:-:S05]  /*1190*/  IMAD.SHL.U32 R6, R4, 0x2, RZ ;  /* 0x0000000204067824 */ /* 0x000fca00078e00ff */
[-C--:B------:R-:W-:Y:S02]  /*11a0*/  IADD3 R11, PT, PT, R0, R6.reuse, RZ ;  /* 0x00000006000b7210 */ /* 0x080fe40007ffe0ff */
[----:B------:R-:W-:Y:S02]  /*11b0*/  IADD3 R14, PT, PT, R3, R6, RZ ;  /* 0x00000006030e7210 */ /* 0x000fe40007ffe0ff */
[----:B------:R-:W-:Y:S01]  /*11c0*/  ISETP.GE.AND P0, PT, R6, R7, PT ;  /* 0x000000070600720c */ /* 0x000fe20003f06270 */
        /* <DEDUP_REMOVED lines=36> */
.L_x_2322:
[----:B------:R-:W-:Y:S05]  /*1410*/  BSYNC.RECONVERGENT B1 ;  /* 0x0000000000017941 */ /* 0x000fea0003800200 */
.L_x_2321:
[----:B------:R-:W-:Y:S01]  /*1420*/  PRMT R4, R27, 0x7632, R4 ;  /* 0x000076321b047816 */ /* 0x000fe20000000004 */
[----:B------:R0:W-:Y:S01]  /*1430*/  STS.U16 [R14], R27 ;  /* 0x0000001b0e007388 */ /* 0x0001e20000000400 */
[----:B------:R-:W-:-:S03]  /*1440*/  PRMT R6, R30, 0x7632, R6 ;  /* 0x000076321e067816 */ /* 0x000fc60000000006 */
[----:B------:R0:W-:Y:S04]  /*1450*/  STS.U16 [R13], R4 ;  /* 0x000000040d007388 */ /* 0x0001e80000000400 */
[----:B------:R0:W-:Y:S04]  /*1460*/  STS.U16 [R11], R30 ;  /* 0x0000001e0b007388 */ /* 0x0001e80000000400 */
[----:B------:R0:W-:Y:S02]  /*1470*/  STS.U16 [R12], R6 ;  /* 0x000000060c007388 */ /* 0x0001e40000000400 */
.L_x_2320:
[----:B------:R-:W-:Y:S05]  /*1480*/  BSYNC.RECONVERGENT B0 ;  /* 0x0000000000007941 */ /* 0x000fea0003800200 */
.L_x_2319:
[----:B------:R-:W-:Y:S01]  /*1490*/  BAR.SYNC.DEFER_BLOCKING 0x0 ;  /* 0x0000000000007b1d */ /* 0x000fe20000010000 */
[----:B------:R-:W-:-:S04]  /*14a0*/  @!P6 IMAD R29, R29, R32, R31 ;  /* 0x000000201d1de224 */ /* 0x000fc800078e021f */
[C---:B------:R-:W-:Y:S01]  /*14b0*/  @!P6 IMAD R3, R29.reuse, 0x2, R3 ;  /* 0x000000021d03e824 */ /* 0x040fe200078e0203 */
[----:B------:R-:W-:-:S05]  /*14c0*/  @!P6 LEA R0, R29, R0, 0x1 ;  /* 0x000000001d00e211 */ /* 0x000fca00078e08ff */
[----:B0-----:R0:W1:Y:S04]  /*14d0*/  @!P6 LDS R30, [R0] ;  /* 0x00000000001ee984 */ /* 0x0010680000000800 */
[----:B------:R0:W2:Y:S01]  /*14e0*/  @!P6 LDS R27, [R3] ;  /* 0x00000000031be984 */ /* 0x0000a20000000800 */
[----:B------:R-:W-:Y:S06]  /*14f0*/  BAR.SYNC.DEFER_BLOCKING 0x0 ;  /* 0x0000000000007b1d */ /* 0x000fec0000010000 */
.L_x_2317:
[----:B------:R-:W-:Y:S05]  /*1500*/  BSYNC.RECONVERGENT B6 ;  /* 0x0000000000067941 */ /* 0x000fea0003800200 */
.L_x_2315:
        /* <DEDUP_REMOVED lines=25> */
.L_x_2325:
[----:B------:R-:W-:Y:S05]  /*16a0*/  BSYNC.RECONVERGENT B0 ;  /* 0x0000000000007941 */ /* 0x000fea0003800200 */
.L_x_2324:
[----:B------:R-:W-:Y:S01]  /*16b0*/  UMOV UR4, 0xffffffff ;  /* 0xffffffff00047882 */ /* 0x000fe20000000000 */
[----:B------:R-:W-:Y:S02]  /*16c0*/  FADD.FTZ R13, R13, R6 ;  /* 0x000000060d0d7221 */ /* 0x000fe40000010000 */
[----:B------:R-:W-:Y:S05]  /*16d0*/  BRA.DIV UR4, `(.L_x_2326) ;  /* 0x00000066044c7947 */ /* 0x000fea000b800000 */
[----:B------:R-:W2:Y:S02]  /*16e0*/  SHFL.BFLY PT, R14, R13, 0x10, 0x1f ;  /* 0x0e001f000d0e7f89 */ /* 0x000ea400000e0000 */
[----:B--2---:R-:W-:-:S05]  /*16f0*/  FADD.FTZ R0, R13, R14 ;  /* 0x0000000e0d007221 */ /* 0x004fca0000010000 */
[----:B------:R-:W1:Y:S02]  /*1700*/  SHFL.BFLY PT, R14, R0, 0x8, 0x1f ;  /* 0x0d001f00000e7f89 */ /* 0x000e6400000e0000 */
[----:B-1----:R-:W-:-:S05]  /*1710*/  FADD.FTZ R4, R0, R14 ;  /* 0x0000000e00047221 */ /* 0x002fca0000010000 */
[----:B------:R-:W0:Y:S02]  /*1720*/  SHFL.BFLY PT, R14, R4, 0x4, 0x1f ;  /* 0x0c801f00040e7f89 */ /* 0x000e2400000e0000 */
[----:B0-----:R-:W-:-:S05]  /*1730*/  FADD.FTZ R5, R4, R14 ;  /* 0x0000000e04057221 */ /* 0x001fca0000010000 */
[----:B------:R-:W0:Y:S02]  /*1740*/  SHFL.BFLY PT, R14, R5, 0x2, 0x1f ;  /* 0x0c401f00050e7f89 */ /* 0x000e2400000e0000 */
[----:B0-----:R-:W-:-:S05]  /*1750*/  FADD.FTZ R6, R5, R14 ;  /* 0x0000000e05067221 */ /* 0x001fca0000010000 */
[----:B------:R0:W1:Y:S02]  /*1760*/  SHFL.BFLY PT, R14, R6, 0x1, 0x1f ;  /* 0x0c201f00060e7f89 */ /* 0x00006400000e0000 */
.L_x_2405:
        /* <DEDUP_REMOVED lines=14> */
[----:B------:R-:W-:Y:S01]  /*1850*/  VIADD R8, R8, 0xa0 ;  /* 0x000000a008087836 */ /* 0x000fe20000000000 */
[----:B------:R-:W-:Y:S01]  /*1860*/  IADD3 R6, PT, PT, -R61, R16, RZ ;  /* 0x000000103d067210 */ /* 0x000fe20007ffe1ff */
[----:B-1----:R-:W-:-:S03]  /*1870*/  FMUL.FTZ R3, R14, UR4 ;  /* 0x000000040e037c20 */ /* 0x002fc60008410000 */
[----:B------:R-:W-:-:S04]  /*1880*/  LEA R21, R21, R8, 0x18 ;  /* 0x0000000815157211 */ /* 0x000fc800078ec0ff */
[----:B------:R-:W-:Y:S01]  /*1890*/  LEA R6, R6, R21, 0x2 ;  /* 0x0000001506067211 */ /* 0x000fe200078e10ff */
[----:B--2---:R-:W-:-:S05]  /*18a0*/  @P0 HADD2.F32 R0, -RZ, R4.H0_H0 ;  /* 0x20000004ff000230 */ /* 0x004fca0000004100 */
[----:B------:R-:W-:-:S05]  /*18b0*/  @P0 FADD.FTZ R3, R3, R0 ;  /* 0x0000000003030221 */ /* 0x000fca0000010000 */
[----:B------:R3:W-:Y:S02]  /*18c0*/  STS [R6], R3 ;  /* 0x0000000306007388 */ /* 0x0007e40000000800 */
.L_x_2323:
[----:B------:R-:W-:Y:S05]  /*18d0*/  WARPSYNC.ALL ;  /* 0x0000000000007948 */ /* 0x000fea0003800000 */
[----:B------:R-:W-:Y:S01]  /*18e0*/  IMAD.IADD R0, R16, 0x1, -R61 ;  /* 0x0000000110007824 */ /* 0x000fe200078e0a3d */
[----:B------:R-:W4:Y:S01]  /*18f0*/  LDC.64 R58, c[0x0][0x3f0] ;  /* 0x0000fc00ff3a7b82 */ /* 0x000f220000000a00 */
[----:B------:R-:W-:Y:S01]  /*1900*/  SHF.R.U32.HI R14, RZ, 0x1, R18 ;  /* 0x00000001ff0e7819 */ /* 0x000fe20000011612 */
[----:B------:R-:W-:Y:S01]  /*1910*/  UMOV UR7, 0x400 ;  /* 0x0000040000077882 */ /* 0x000fe20000000000 */
[----:B------:R-:W0:Y:S01]  /*1920*/  LDCU UR13, c[0x0][0x3f4] ;  /* 0x00007e80ff0d77ac */ /* 0x000e220008000800 */
[----:B------:R-:W-:Y:S01]  /*1930*/  IADD3 R4, PT, PT, R0, 0xf, RZ ;  /* 0x0000000f00047810 */ /* 0x000fe20007ffe0ff */
[----:B------:R-:W-:Y:S01]  /*1940*/  BSSY B0, `(.L_x_2327) ;  /* 0x00000de000007945 */ /* 0x000fe20003800000 */
[----:B------:R-:W-:-:S02]  /*1950*/  UIADD3 UR4, UPT, UPT, UR7, 0x20, URZ ;  /* 0x0000002007047890 */ /* 0x000fc4000fffe0ff */
[----:B------:R-:W1:Y:S01]  /*1960*/  S2UR UR10, SR_CgaCtaId ;  /* 0x00000000000a79c3 */ /* 0x000e620000008800 */
[----:B------:R-:W-:Y:S01]  /*1970*/  SHF.R.S32.HI R5, RZ, 0x1f, R4 ;  /* 0x0000001fff057819 */ /* 0x000fe20000011404 */
[----:B------:R-:W0:Y:S03]  /*1980*/  LDCU UR12, c[0x0][0x410] ;  /* 0x00008200ff0c77ac */ /* 0x000e260008000800 */
[----:B------:R-:W-:Y:S01]  /*1990*/  LEA.HI R5, R5, R4, RZ, 0x4 ;  /* 0x0000000405057211 */ /* 0x000fe200078f20ff */
[----:B------:R-:W0:Y:S01]  /*19a0*/  LDCU.64 UR14, c[0x0][0x438] ;  /* 0x00008700ff0e77ac */ /* 0x000e220008000a00 */
[----:B------:R-:W-:Y:S02]  /*19b0*/  SHF.L.U32 R4, R18, 0x3, RZ ;  /* 0x0000000312047819 */ /* 0x000fe400000006ff */
[----:B------:R-:W-:Y:S02]  /*19c0*/  LOP3.LUT R5, R5, 0xfffffff0, RZ, 0xc0, !PT ;  /* 0xfffffff005057812 */ /* 0x000fe400078ec0ff */
[----:B------:R-:W-:Y:S01]  /*19d0*/  LOP3.LUT R10, R4, 0x8, RZ, 0xc0, !PT ;  /* 0x00000008040a7812 */ /* 0x000fe200078ec0ff */
[----:B------:R-:W-:Y:S01]  /*19e0*/  BAR.SYNC.DEFER_BLOCKING 0x0 ;  /* 0x0000000000007b1d */ /* 0x000fe20000010000 */
[----:B------:R-:W-:Y:S01]  /*19f0*/  ISETP.GE.AND P0, PT, R14, R5, PT ;  /* 0x000000050e00720c */ /* 0x000fe20003f06270 */
[----:B------:R-:W-:-:S02]  /*1a00*/  IMAD.SHL.U32 R5, R18, 0x4, RZ ;  /* 0x0000000412057824 */ /* 0x000fc400078e00ff */
[----:B----4-:R-:W-:-:S04]  /*1a10*/  IMAD R24, R24, R58, R17 ;  /* 0x0000003a18187224 */ /* 0x010fc800078e0211 */
[----:B------:R-:W-:Y:S01]  /*1a20*/  IMAD R24, R24, 0x30, RZ ;  /* 0x0000003018187824 */ /* 0x000fe200078e02ff */
[----:B-1----:R-:W-:-:S05]  /*1a30*/  ULEA UR4, UR10, UR4, 0x18 ;  /* 0x000000040a047291 */ /* 0x002fca000f8ec0ff */
[----:B0-----:R-:W-:Y:S07]  /*1a40*/  @P0 BRA `(.L_x_2328) ;  /* 0x0000000c00340947 */ /* 0x001fee0003800000 */
[----:B------:R-:W-:Y:S01]  /*1a50*/  IABS R4, R59 ;  /* 0x0000003b00047213 */ /* 0x000fe20000000000 */
[----:B------:R-:W0:Y:S01]  /*1a60*/  LDC R58, c[0x0][0x430] ;  /* 0x00010c00ff3a7b82 */ /* 0x000e220000000800 */
[----:B------:R-:W1:Y:S01]  /*1a70*/  LDCU.64 UR8, c[0x0][0x420] ;  /* 0x00008400ff0877ac */ /* 0x000e620008000a00 */
[----:B------:R-:W4:Y:S01]  /*1a80*/  LDS.64 R38, [R10+UR4] ;  /* 0x000000040a267984 */ /* 0x000f220008000a00 */
[----:B------:R-:W2:Y:S01]  /*1a90*/  I2F.RP R12, R4 ;  /* 0x00000004000c7306 */ /* 0x000ea20000209400 */
[----:B------:R-:W-:Y:S01]  /*1aa0*/  IADD3 R61, PT, PT, R61, R14, RZ ;  /* 0x0000000e3d3d7210 */ /* 0x000fe20007ffe0ff */
[----:B------:R-:W4:Y:S01]  /*1ab0*/  LDCU UR11, c[0x0][0x440] ;  /* 0x00008800ff0b77ac */ /* 0x000f220008000800 */
[----:B------:R-:W0:Y:S01]  /*1ac0*/  LDS.64 R34, [R10+UR4+0x10] ;  /* 0x000010040a227984 */ /* 0x000e220008000a00 */
[----:B------:R-:W0:Y:S03]  /*1ad0*/  LDCU UR6, c[0x0][0x408] ;  /* 0x00008100ff0677ac */ /* 0x000e260008000800 */
[----:B------:R-:W3:Y:S01]  /*1ae0*/  LDS.64 R32, [R10+UR4+0x20] ;  /* 0x000020040a207984 */ /* 0x000ee20008000a00 */
[----:B------:R-:W-:-:S03]  /*1af0*/  UIADD3 UR5, UPT, UPT, UR7, 0xa0, URZ ;  /* 0x000000a007057890 */ /* 0x000fc6000fffe0ff */
[----:B------:R-:W4:Y:S01]  /*1b00*/  LDS.64 R30, [R10+UR4+0x30] ;  /* 0x000030040a1e7984 */ /* 0x000f220008000a00 */
[----:B------:R-:W-:Y:S01]  /*1b10*/  ULEA UR5, UR10, UR5, 0x18 ;  /* 0x000000050a057291 */ /* 0x000fe2000f8ec0ff */
[----:B--2---:R-:W2:Y:S02]  /*1b20*/  MUFU.RCP R12, R12 ;  /* 0x0000000c000c7308 */ /* 0x004ea40000001000 */
[----:B------:R-:W4:Y:S01]  /*1b30*/  LDS.64 R28, [R10+UR4+0x40] ;  /* 0x000040040a1c7984 */ /* 0x000f220008000a00 */
[----:B-1----:R-:W-:Y:S02]  /*1b40*/  ISETP.NE.U32.AND P0, PT, RZ, UR8, PT ;  /* 0x00000008ff007c0c */ /* 0x002fe4000bf05070 */
[----:B------:R-:W-:Y:S01]  /*1b50*/  IADD3 R56, P1, P2, R23, UR8, R61 ;  /* 0x0000000817387c10 */ /* 0x000fe2000fa3e03d */
[----:B------:R-:W1:Y:S01]  /*1b60*/  LDS.64 R20, [R10+UR4+0x50] ;  /* 0x000050040a147984 */ /* 0x000e620008000a00 */
[----:B------:R-:W-:Y:S02]  /*1b70*/  ISETP.NE.AND.EX P0, PT, RZ, UR9, PT, P0 ;  /* 0x00000009ff007c0c */ /* 0x000fe4000bf05300 */
[----:B------:R-:W-:Y:S01]  /*1b80*/  IADD3.X R27, PT, PT, R26, UR9, RZ, P1, P2 ;  /* 0x000000091a1b7c10 */ /* 0x000fe20008fe44ff */
[----:B------:R-:W1:Y:S01]  /*1b90*/  LDS.64 R8, [R10+UR4+0x60] ;  /* 0x000060040a087984 */ /* 0x000e620008000a00 */
[----:B0-----:R-:W-:-:S02]  /*1ba0*/  IADD3 R58, PT, PT, R58, UR6, RZ ;  /* 0x000000063a3a7c10 */ /* 0x001fc4000fffe0ff */
[----:B------:R-:W-:Y:S01]  /*1bb0*/  LEA R57, R14, UR5, 0x2 ;  /* 0x000000050e397c11 */ /* 0x000fe2000f8e10ff */
[----:B---3--:R0:W3:Y:S01]  /*1bc0*/  LDS.64 R6, [R10+UR4+0x70] ;  /* 0x000070040a067984 */ /* 0x0080e20008000a00 */
[----:B--2---:R-:W-:Y:S02]  /*1bd0*/  IADD3 R11, PT, PT, R12, 0xffffffe, RZ ;  /* 0x0ffffffe0c0b7810 */ /* 0x004fe40007ffe0ff */
[----:B------:R-:W-:Y:S01]  /*1be0*/  LOP3.LUT R12, R5, 0x4, RZ, 0xc0, !PT ;  /* 0x00000004050c7812 */ /* 0x000fe200078ec0ff */
[----:B0-----:R-:W-:-:S03]  /*1bf0*/  IMAD.MOV.U32 R10, RZ, RZ, RZ ;  /* 0x000000ffff0a7224 */ /* 0x001fc600078e00ff */
[----:B------:R-:W0:Y:S02]  /*1c00*/  F2I.FTZ.U32.TRUNC.NTZ R11, R11 ;  /* 0x0000000b000b7305 */ /* 0x000e24000021f000 */
[----:B0-----:R-:W-:-:S05]  /*1c10*/  IADD3 R13, PT, PT, RZ, -R11, RZ ;  /* 0x8000000bff0d7210 */ /* 0x001fca0007ffe0ff */
[----:B------:R-:W-:-:S04]  /*1c20*/  IMAD R13, R13, R4, RZ ;  /* 0x000000040d0d7224 */ /* 0x000fc800078e02ff */
[----:B------:R-:W-:-:S04]  /*1c30*/  IMAD.HI.U32 R5, R11, R13, R10 ;  /* 0x0000000d0b057227 */ /* 0x000fc800078e000a */
[----:B------:R-:W-:Y:S02]  /*1c40*/  IMAD R10, R24, R59, R12 ;  /* 0x0000003b180a7224 */ /* 0x000fe400078e020c */
[----:B----4-:R-:W-:Y:S02]  /*1c50*/  IMAD R12, R17, UR11, R16 ;  /* 0x0000000b110c7c24 */ /* 0x010fe4000f8e0210 */
[----:B------:R-:W-:Y:S02]  /*1c60*/  IMAD R59, R59, 0x30, RZ ;  /* 0x000000303b3b7824 */ /* 0x000fe400078e02ff */
[----:B-1-3--:R-:W-:-:S07]  /*1c70*/  IMAD R37, R12, UR11, R61 ;  /* 0x0000000b0c257c24 */ /* 0x00afce000f8e023d */
.L_x_2332:
[----:B------:R-:W0:Y:S01]  /*1c80*/  LDC R60, c[0x0][0x3f4] ;  /* 0x0000fd00ff3c7b82 */ /* 0x000e220000000800 */
[----:B------:R-:W-:Y:S02]  /*1c90*/  IABS R12, R61 ;  /* 0x0000003d000c7213 */ /* 0x000fe40000000000 */
[----:B------:R-:W-:-:S03]  /*1ca0*/  ISETP.GE.AND P2, PT, R61, RZ, PT ;  /* 0x000000ff3d00720c */ /* 0x000fc60003f46270 */
[----:B------:R-:W-:-:S04]  /*1cb0*/  IMAD.HI.U32 R11, R5, R12, RZ ;  /* 0x0000000c050b7227 */ /* 0x000fc800078e00ff */
[----:B------:R-:W-:Y:S01]  /*1cc0*/  IMAD.MOV R11, RZ, RZ, -R11 ;  /* 0x000000ffff0b7224 */ /* 0x000fe200078e0a0b */
[----:B0-----:R-:W-:Y:S02]  /*1cd0*/  IABS R14, R60 ;  /* 0x0000003c000e7213 */ /* 0x001fe40000000000 */
[----:B------:R-:W-:-:S03]  /*1ce0*/  ISETP.NE.AND P3, PT, R60, RZ, PT ;  /* 0x000000ff3c00720c */ /* 0x000fc60003f65270 */
[----:B------:R-:W-:Y:S01]  /*1cf0*/  IMAD R65, R14, R11, R12 ;  /* 0x0000000b0e417224 */ /* 0x000fe200078e020c */
[----:B------:R-:W-:-:S04]  /*1d00*/  SHF.R.S32.HI R11, RZ, 0x1f, R10 ;  /* 0x0000001fff0b7819 */ /* 0x000fc8000001140a */
[----:B------:R-:W-:-:S13]  /*1d10*/  ISETP.GT.U32.AND P1, PT, R4, R65, PT ;  /* 0x000000410400720c */ /* 0x000fda0003f24070 */
[----:B------:R-:W-:-:S04]  /*1d20*/  @!P1 IADD3 R65, PT, PT, R65, -R14, RZ ;  /* 0x8000000e41419210 */ /* 0x000fc80007ffe0ff */
[----:B------:R-:W-:-:S13]  /*1d30*/  ISETP.GT.U32.AND P1, PT, R4, R65, PT ;  /* 0x000000410400720c */ /* 0x000fda0003f24070 */
[----:B------:R-:W-:Y:S02]  /*1d40*/  @!P1 IADD3 R65, PT, PT, R65, -R14, RZ ;  /* 0x8000000e41419210 */ /* 0x000fe40007ffe0ff */
[----:B------:R-:W-:-:S03]  /*1d50*/  ISETP.GE.AND P1, PT, R61, R16, PT ;  /* 0x000000103d00720c */ /* 0x000fc60003f26270 */
[----:B------:R-:W-:Y:S01]  /*1d60*/  @!P2 IMAD.MOV R65, RZ, RZ, -R65 ;  /* 0x000000ffff41a224 */ /* 0x000fe200078e0a41 */
[----:B------:R-:W-:-:S04]  /*1d70*/  @!P3 LOP3.LUT R65, RZ, R60, RZ, 0x33, !PT ;  /* 0x0000003cff41b212 */ /* 0x000fc800078e33ff */
[----:B------:R-:W-:-:S04]  /*1d80*/  SHF.L.U32 R69, R65, 0x3, RZ ;  /* 0x0000000341457819 */ /* 0x000fc800000006ff */
[----:B------:R-:W-:Y:S02]  /*1d90*/  LEA R64, R60, R69, 0x4 ;  /* 0x000000453c407211 */ /* 0x000fe400078e20ff */
[-C--:B------:R-:W-:Y:S02]  /*1da0*/  ISETP.GE.OR P5, PT, R69, R59.reuse, P1 ;  /* 0x0000003b4500720c */ /* 0x080fe40000fa6670 */
[----:B------:R-:W-:Y:S02]  /*1db0*/  ISETP.GE.OR P3, PT, R64, R59, P1 ;  /* 0x0000003b4000720c */ /* 0x000fe40000f66670 */
[----:B------:R-:W-:-:S09]  /*1dc0*/  LEA R68, R60, R69, 0x5 ;  /* 0x000000453c447211 */ /* 0x000fd200078e28ff */
[----:B------:R-:W0:Y:S02]  /*1dd0*/  @!P5 LDC.64 R14, c[0x0][0x3b8] ;  /* 0x0000ee00ff0edb82 */ /* 0x000e240000000a00 */
[----:B------:R-:W-:-:S04]  /*1de0*/  @!P3 IADD3 R62, P2, PT, R10, R64, RZ ;  /* 0x000000400a3eb210 */ /* 0x000fc80007f5e0ff */
[----:B------:R-:W-:Y:S02]  /*1df0*/  @!P3 LEA.HI.X.SX32 R63, R64, R11, 0x1, P2 ;  /* 0x0000000b403fb211 */ /* 0x000fe400010f0eff */
[----:B------:R-:W1:Y:S02]  /*1e00*/  @!P3 LDC.64 R12, c[0x0][0x3b8] ;  /* 0x0000ee00ff0cbb82 */ /* 0x000e640000000a00 */
[----:B-1----:R-:W-:-:S04]  /*1e10*/  @!P3 LEA R66, P2, R62, R12, 0x1 ;  /* 0x0000000c3e42b211 */ /* 0x002fc800078408ff */
[----:B------:R-:W-:Y:S02]  /*1e20*/  @!P3 LEA.HI.X R67, R62, R13, R63, 0x1, P2 ;  /* 0x0000000d3e43b211 */ /* 0x000fe400010f0c3f */
[----:B------:R-:W-:-:S04]  /*1e30*/  @!P5 IADD3 R12, P2, PT, R10, R69, RZ ;  /* 0x000000450a0cd210 */ /* 0x000fc80007f5e0ff */
[----:B0-----:R-:W-:Y:S01]  /*1e40*/  @!P5 LEA R62, P4, R12, R14, 0x1 ;  /* 0x0000000e0c3ed211 */ /* 0x001fe200078808ff */
[----:B------:R-:W-:Y:S01]  /*1e50*/  @!P5 IMAD.X R13, RZ, RZ, R11, P2 ;  /* 0x000000ffff0dd224 */ /* 0x000fe200010e060b */
[----:B------:R-:W-:-:S04]  /*1e60*/  ISETP.GE.AND P2, PT, R61, R16, PT ;  /* 0x000000103d00720c */ /* 0x000fc80003f46270 */
[----:B------:R-:W-:Y:S02]  /*1e70*/  @!P5 LEA.HI.X R63, R12, R15, R13, 0x1, P4 ;  /* 0x0000000f0c3fd211 */ /* 0x000fe400020f0c0d */
[----:B------:R-:W-:Y:S02]  /*1e80*/  ISETP.GE.OR P4, PT, R68, R59, P1 ;  /* 0x0000003b4400720c */ /* 0x000fe40000f86670 */
[----:B------:R-:W-:Y:S02]  /*1e90*/  IADD3 R65, PT, PT, R65, R60, RZ ;  /* 0x0000003c41417210 */ /* 0x000fe40007ffe0ff */
[----:B------:R-:W-:Y:S02]  /*1ea0*/  SEL R41, R41, RZ, P2 ;  /* 0x000000ff29297207 */ /* 0x000fe40001000000 */
[----:B------:R-:W-:-:S07]  /*1eb0*/  SEL R40, R40, RZ, P2 ;  /* 0x000000ff28287207 */ /* 0x000fce0001000000 */
[----:B------:R-:W0:Y:S01]  /*1ec0*/  @!P4 LDC.64 R12, c[0x0][0x3b8] ;  /* 0x0000ee00ff0ccb82 */ /* 0x000e220000000a00 */
[----:B------:R-:W-:Y:S01]  /*1ed0*/  SHF.L.U32 R64, R65, 0x3, RZ ;  /* 0x0000000341407819 */ /* 0x000fe200000006ff */
[----:B------:R1:W2:Y:S01]  /*1ee0*/  @!P3 LDG.E.64 R40, desc[UR36][R66.64] ;  /* 0x000000244228b981 */ /* 0x0002a2000c1e1b00 */
[----:B------:R-:W-:Y:S02]  /*1ef0*/  @!P4 IADD3 R15, P6, PT, R10, R68, RZ ;  /* 0x000000440a0fc210 */ /* 0x000fe40007fde0ff */
[----:B------:R-:W-:Y:S02]  /*1f00*/  ISETP.GE.OR P3, PT, R64, R59, P1 ;  /* 0x0000003b4000720c */ /* 0x000fe40000f66670 */
[----:B------:R-:W-:Y:S02]  /*1f10*/  @!P4 LEA.HI.X.SX32 R68, R68, R11, 0x1, P6 ;  /* 0x0000000b4444c211 */ /* 0x000fe400030f0eff */
[----:B------:R-:W-:Y:S02]  /*1f20*/  SEL R43, R43, RZ, P2 ;  /* 0x000000ff2b2b7207 */ /* 0x000fe40001000000 */
[----:B------:R-:W-:-:S06]  /*1f30*/  SEL R42, R42, RZ, P2 ;  /* 0x000000ff2a2a7207 */ /* 0x000fcc0001000000 */
[----:B------:R3:W4:Y:S01]  /*1f40*/  @!P5 LDG.E.64 R42, desc[UR36][R62.64] ;  /* 0x000000243e2ad981 */ /* 0x000722000c1e1b00 */
[----:B0-----:R-:W-:-:S04]  /*1f50*/  @!P4 LEA R14, P6, R15, R12, 0x1 ;  /* 0x0000000c0f0ec211 */ /* 0x001fc800078c08ff */
[----:B------:R-:W-:Y:S02]  /*1f60*/  @!P4 LEA.HI.X R15, R15, R13, R68, 0x1, P6 ;  /* 0x0000000d0f0fc211 */ /* 0x000fe400030f0c44 */
[----:B------:R-:W0:Y:S01]  /*1f70*/  @!P3 LDC.64 R12, c[0x0][0x3b8] ;  /* 0x0000ee00ff0cbb82 */ /* 0x000e220000000a00 */
[----:B------:R-:W-:Y:S01]  /*1f80*/  IMAD R68, R60, 0x10, R64 ;  /* 0x000000103c447824 */ /* 0x000fe200078e0240 */
[----:B-1----:R-:W-:-:S04]  /*1f90*/  @!P3 IADD3 R67, P6, PT, R10, R64, RZ ;  /* 0x000000400a43b210 */ /* 0x002fc80007fde0ff */
[----:B------:R-:W-:Y:S02]  /*1fa0*/  ISETP.GE.OR P5, PT, R68, R59, P1 ;  /* 0x0000003b4400720c */ /* 0x000fe40000fa6670 */
[----:B------:R-:W-:Y:S02]  /*1fb0*/  @!P3 LEA.HI.X.SX32 R64, R64, R11, 0x1, P6 ;  /* 0x0000000b4040b211 */ /* 0x000fe400030f0eff */
[----:B0-----:R-:W-:-:S04]  /*1fc0*/  @!P3 LEA R66, P6, R67, R12, 0x1 ;  /* 0x0000000c4342b211 */ /* 0x001fc800078c08ff */
[----:B------:R-:W-:-:S05]  /*1fd0*/  @!P3 LEA.HI.X R67, R67, R13, R64, 0x1, P6 ;  /* 0x0000000d4343b211 */ /* 0x000fca00030f0c40 */
[----:B------:R-:W0:Y:S01]  /*1fe0*/  @!P5 LDC.64 R12, c[0x0][0x3b8] ;  /* 0x0000ee00ff0cdb82 */ /* 0x000e220000000a00 */
[----:B------:R-:W-:Y:S02]  /*1ff0*/  SEL R45, R45, RZ, P2 ;  /* 0x000000ff2d2d7207 */ /* 0x000fe40001000000 */
[----:B------:R-:W-:Y:S02]  /*2000*/  SEL R44, R44, RZ, P2 ;  /* 0x000000ff2c2c7207 */ /* 0x000fe40001000000 */
[----:B------:R-:W-:-:S04]  /*2010*/  LEA R65, R60, R65, 0x2 ;  /* 0x000000413c417211 */ /* 0x000fc800078e10ff */
[----:B------:R1:W2:Y:S01]  /*2020*/  @!P4 LDG.E.64 R44, desc[UR36][R14.64] ;  /* 0x000000240e2cc981 */ /* 0x0002a2000c1e1b00 */
[----:B---3--:R-:W-:Y:S02]  /*2030*/  @!P5 IADD3 R63, P4, PT, R10, R68, RZ ;  /* 0x000000440a3fd210 */ /* 0x008fe40007f9e0ff */
[----:B------:R-:W-:Y:S02]  /*2040*/  SHF.L.U32 R64, R65, 0x3, RZ ;  /* 0x0000000341407819 */ /* 0x000fe400000006ff */
[----:B------:R-:W-:Y:S02]  /*2050*/  @!P5 LEA.HI.X.SX32 R68, R68, R11, 0x1, P4 ;  /* 0x0000000b4444d211 */ /* 0x000fe400020f0eff */
[----:B0-----:R-:W-:-:S04]  /*2060*/  @!P5 LEA R62, P4, R63, R12, 0x1 ;  /* 0x0000000c3f3ed211 */ /* 0x001fc800078808ff */
[----:B------:R-:W-:Y:S02]  /*2070*/  @!P5 LEA.HI.X R63, R63, R13, R68, 0x1, P4 ;  /* 0x0000000d3f3fd211 */ /* 0x000fe400020f0c44 */
[----:B------:R-:W-:Y:S02]  /*2080*/  ISETP.GE.OR P4, PT, R64, R59, P1 ;  /* 0x0000003b4000720c */ /* 0x000fe40000f86670 */
[----:B------:R-:W-:Y:S02]  /*2090*/  IADD3 R65, PT, PT, R65, R60, RZ ;  /* 0x0000003c41417210 */ /* 0x000fe40007ffe0ff */
[----:B------:R-:W-:Y:S02]  /*20a0*/  SEL R47, R47, RZ, P2 ;  /* 0x000000ff2f2f7207 */ /* 0x000fe40001000000 */
[----:B------:R-:W-:Y:S01]  /*20b0*/  SEL R46, R46, RZ, P2 ;  /* 0x000000ff2e2e7207 */ /* 0x000fe20001000000 */
[C---:B------:R-:W-:Y:S01]  /*20c0*/  IMAD.IADD R68, R65.reuse, 0x1, R60 ;  /* 0x0000000141447824 */ /* 0x040fe200078e023c */
[----:B------:R-:W-:-:S04]  /*20d0*/  SHF.L.U32 R60, R65, 0x3, RZ ;  /* 0x00000003413c7819 */ /* 0x000fc800000006ff */
[----:B------:R0:W3:Y:S01]  /*20e0*/  @!P3 LDG.E.64 R46, desc[UR36][R66.64] ;  /* 0x00000024422eb981 */ /* 0x0000e2000c1e1b00 */
[----:B-1----:R-:W1:Y:S01]  /*20f0*/  @!P4 LDC.64 R14, c[0x0][0x3b8] ;  /* 0x0000ee00ff0ecb82 */ /* 0x002e620000000a00 */
[----:B------:R-:W-:Y:S02]  /*2100*/  ISETP.GE.OR P3, PT, R60, R59, P1 ;  /* 0x0000003b3c00720c */ /* 0x000fe40000f66670 */
[----:B------:R-:W-:Y:S02]  /*2110*/  SEL R49, R49, RZ, P2 ;  /* 0x000000ff31317207 */ /* 0x000fe40001000000 */
[----:B------:R-:W-:Y:S02]  /*2120*/  SEL R48, R48, RZ, P2 ;  /* 0x000000ff30307207 */ /* 0x000fe40001000000 */
[----:B------:R-:W-:-:S04]  /*2130*/  SHF.L.U32 R68, R68, 0x3, RZ ;  /* 0x0000000344447819 */ /* 0x000fc800000006ff */
[----:B------:R-:W2:Y:S01]  /*2140*/  @!P5 LDG.E.64 R48, desc[UR36][R62.64] ;  /* 0x000000243e30d981 */ /* 0x000ea2000c1e1b00 */
[----:B------:R-:W-:Y:S02]  /*2150*/  ISETP.GE.OR P5, PT, R68, R59, P1 ;  /* 0x0000003b4400720c */ /* 0x000fe40000fa6670 */
[----:B------:R-:W-:Y:S01]  /*2160*/  @!P4 IADD3 R65, P6, PT, R10, R64, RZ ;  /* 0x000000400a41c210 */ /* 0x000fe20007fde0ff */
[----:B------:R-:W1:Y:S03]  /*2170*/  @!P3 LDC.64 R12, c[0x0][0x3b8] ;  /* 0x0000ee00ff0cbb82 */ /* 0x000e660000000a00 */
[----:B0-----:R-:W-:Y:S02]  /*2180*/  @!P4 LEA.HI.X.SX32 R66, R64, R11, 0x1, P6 ;  /* 0x0000000b4042c211 */ /* 0x001fe400030f0eff */
[----:B-1----:R-:W-:-:S04]  /*2190*/  @!P4 LEA R64, P6, R65, R14, 0x1 ;  /* 0x0000000e4140c211 */ /* 0x002fc800078c08ff */
[----:B------:R-:W-:Y:S02]  /*21a0*/  @!P4 LEA.HI.X R65, R65, R15, R66, 0x1, P6 ;  /* 0x0000000f4141c211 */ /* 0x000fe400030f0c42 */
[----:B------:R-:W0:Y:S01]  /*21b0*/  @!P5 LDC.64 R14, c[0x0][0x3b8] ;  /* 0x0000ee00ff0edb82 */ /* 0x000e220000000a00 */
[----:B------:R-:W-:-:S04]  /*21c0*/  @!P3 IADD3 R66, P6, PT, R10, R60, RZ ;  /* 0x0000003c0a42b210 */ /* 0x000fc80007fde0ff */
[----:B------:R-:W-:Y:S02]  /*21d0*/  @!P3 LEA.HI.X.SX32 R60, R60, R11, 0x1, P6 ;  /* 0x0000000b3c3cb211 */ /* 0x000fe400030f0eff */
[C---:B------:R-:W-:Y:S02]  /*21e0*/  @!P3 LEA R12, P6, R66.reuse, R12, 0x1 ;  /* 0x0000000c420cb211 */ /* 0x040fe400078c08ff */
[----:B------:R-:W-:Y:S02]  /*21f0*/  SEL R51, R51, RZ, P2 ;  /* 0x000000ff33337207 */ /* 0x000fe40001000000 */
[----:B------:R-:W-:Y:S02]  /*2200*/  @!P3 LEA.HI.X R13, R66, R13, R60, 0x1, P6 ;  /* 0x0000000d420db211 */ /* 0x000fe400030f0c3c */
[----:B------:R-:W-:Y:S02]  /*2210*/  @!P5 IADD3 R60, P6, PT, R10, R68, RZ ;  /* 0x000000440a3cd210 */ /* 0x000fe40007fde0ff */
[----:B------:R-:W-:-:S02]  /*2220*/  SEL R50, R50, RZ, P2 ;  /* 0x000000ff32327207 */ /* 0x000fc40001000000 */
[----:B------:R-:W-:Y:S02]  /*2230*/  @!P5 LEA.HI.X.SX32 R11, R68, R11, 0x1, P6 ;  /* 0x0000000b440bd211 */ /* 0x000fe400030f0eff */
[----:B------:R-:W-:Y:S02]  /*2240*/  SEL R53, R53, RZ, P2 ;  /* 0x000000ff35357207 */ /* 0x000fe40001000000 */
[----:B------:R-:W-:Y:S01]  /*2250*/  SEL R52, R52, RZ, P2 ;  /* 0x000000ff34347207 */ /* 0x000fe20001000000 */
[----:B------:R-:W2:Y:S01]  /*2260*/  @!P4 LDG.E.64 R50, desc[UR36][R64.64] ;  /* 0x000000244032c981 */ /* 0x000ea2000c1e1b00 */
[----:B0-----:R-:W-:Y:S02]  /*2270*/  @!P5 LEA R14, P6, R60, R14, 0x1 ;  /* 0x0000000e3c0ed211 */ /* 0x001fe400078c08ff */
[----:B------:R-:W-:Y:S02]  /*2280*/  SEL R55, R55, RZ, P2 ;  /* 0x000000ff37377207 */ /* 0x000fe40001000000 */
[----:B------:R-:W-:Y:S01]  /*2290*/  SEL R54, R54, RZ, P2 ;  /* 0x000000ff36367207 */ /* 0x000fe20001000000 */
[----:B------:R0:W2:Y:S01]  /*22a0*/  @!P3 LDG.E.64 R52, desc[UR36][R12.64] ;  /* 0x000000240c34b981 */ /* 0x0000a2000c1e1b00 */
[----:B------:R-:W-:-:S05]  /*22b0*/  @!P5 LEA.HI.X R15, R60, R15, R11, 0x1, P6 ;  /* 0x0000000f3c0fd211 */ /* 0x000fca00030f0c0b */
[----:B------:R-:W2:Y:S01]  /*22c0*/  @!P5 LDG.E.64 R54, desc[UR36][R14.64] ;  /* 0x000000240e36d981 */ /* 0x000ea2000c1e1b00 */
[----:B0-----:R-:W-:Y:S01]  /*22d0*/  @P0 MOV R12, R56 ;  /* 0x00000038000c0202 */ /* 0x001fe20000000f00 */
[----:B------:R-:W-:-:S05]  /*22e0*/  @P0 IMAD.MOV.U32 R13, RZ, RZ, R27 ;  /* 0x000000ffff0d0224 */ /* 0x000fca00078e001b */
[----:B------:R4:W2:Y:S01]  /*22f0*/  @P0 LDG.E.U8 R11, desc[UR36][R12.64] ;  /* 0x000000240c0b0981 */ /* 0x0008a2000c1e1100 */
[----:B------:R-:W-:Y:S01]  /*2300*/  UMOV UR5, 0xffffffff ;  /* 0xffffffff00057882 */ /* 0x000fe20000000000 */
[----:B------:R-:W-:Y:S01]  /*2310*/  LOP3.LUT R60, R18, 0x1, RZ, 0xc0, !PT ;  /* 0x00000001123c7812 */ /* 0x000fe200078ec0ff */
[----:B----4-:R-:W-:Y:S02]  /*2320*/  HFMA2 R13, R38, R42, -RZ ;  /* 0x0000002a260d7231 */ /* 0x010fe400001000ff */
[----:B------:R-:W-:Y:S02]  /*2330*/  HMUL2 R15, R39, R43 ;  /* 0x0000002b270f7232 */ /* 0x000fe40000000000 */
[----:B---3--:R-:W-:Y:S02]  /*2340*/  HFMA2 R13, R34, R46, R13 ;  /* 0x0000002e220d7231 */ /* 0x008fe4000000000d */
[----:B------:R-:W-:Y:S02]  /*2350*/  HFMA2 R15, R35, R47, R15 ;  /* 0x0000002f230f7231 */ /* 0x000fe4000000000f */
[----:B--2---:R-:W-:-:S02]  /*2360*/  HFMA2 R13, R32, R40, R13 ;  /* 0x00000028200d7231 */ /* 0x004fc4000000000d */
        /* <DEDUP_REMOVED lines=18> */
.L_x_2408:
[----:B------:R-:W-:Y:S01]  /*2490*/  ISETP.EQ.U32.OR P1, PT, R60, 0x1, P1 ;  /* 0x000000013c00780c */ /* 0x000fe20000f22470 */
        /* <DEDUP_REMOVED lines=10> */
[----:B------:R-:W1:Y:S01]  /*2540*/  @P1 LDC.64 R14, c[0x0][0x448] ;  /* 0x00011200ff0e1b82 */ /* 0x000e620000000a00 */
[----:B0-----:R-:W-:-:S06]  /*2550*/  @P3 IMAD.WIDE R12, R37, 0x2, R12 ;  /* 0x00000002250c3825 */ /* 0x001fcc00078e020c */
[----:B------:R-:W2:Y:S01]  /*2560*/  @P3 LDG.E.U16 R12, desc[UR36][R12.64] ;  /* 0x000000240c0c3981 */ /* 0x000ea2000c1e1500 */
[----:B-1----:R-:W-:-:S06]  /*2570*/  @P1 IMAD.WIDE.U32 R14, R17, 0x2, R14 ;  /* 0x00000002110e1825 */ /* 0x002fcc00078e000e */
[----:B------:R-:W3:Y:S01]  /*2580*/  @P1 LDG.E.U16 R14, desc[UR36][R14.64] ;  /* 0x000000240e0e1981 */ /* 0x000ee2000c1e1500 */
[----:B------:R-:W-:-:S04]  /*2590*/  @P1 ISETP.GE.AND P4, PT, R61, R58, PT ;  /* 0x0000003a3d00120c */ /* 0x000fc80003f86270 */
[----:B-----5:R-:W-:-:S04]  /*25a0*/  @P1 SEL R60, R25, RZ, !P4 ;  /* 0x000000ff193c1207 */ /* 0x020fc80006000000 */
[----:B------:R-:W-:-:S04]  /*25b0*/  @P1 IADD3 R62, PT, PT, R61, R60, -R16 ;  /* 0x0000003c3d3e1210 */ /* 0x000fc80007ffe810 */
[----:B------:R-:W-:Y:S01]  /*25c0*/  @P1 I2FP.F32.S32 R62, R62 ;  /* 0x0000003e003e1245 */ /* 0x000fe20000201400 */
[----:B--2---:R-:W-:-:S05]  /*25d0*/  @P3 HADD2.F32 R60, -RZ, R12.H0_H0 ;  /* 0x2000000cff3c3230 */ /* 0x004fca0000004100 */
[----:B------:R-:W-:Y:S01]  /*25e0*/  @P3 FADD.FTZ R11, R11, R60 ;  /* 0x0000003c0b0b3221 */ /* 0x000fe20000010000 */
[----:B---3--:R-:W-:-:S05]  /*25f0*/  @P1 HADD2.F32 R63, -RZ, R14.H0_H0 ;  /* 0x2000000eff3f1230 */ /* 0x008fca0000004100 */
[----:B------:R-:W-:-:S05]  /*2600*/  @P1 FFMA.FTZ R11, R62, R63, R11 ;  /* 0x0000003f3e0b1223 */ /* 0x000fca000001000b */
[----:B------:R1:W-:Y:S01]  /*2610*/  STS [R57], R11 ;  /* 0x0000000b39007388 */ /* 0x0003e20000000800 */
[----:B------:R-:W-:-:S07]  /*2620*/  @!P2 FMNMX.FTZ R3, R3, R11, !PT ;  /* 0x0000000b0303a209 */ /* 0x000fce0007810000 */
.L_x_2331:
[----:B------:R-:W-:Y:S05]  /*2630*/  BSYNC.RECONVERGENT B1 ;  /* 0x0000000000017941 */ /* 0x000fea0003800200 */
.L_x_2330:
[----:B------:R-:W-:Y:S02]  /*2640*/  IADD3 R12, PT, PT, R0, 0xf, RZ ;  /* 0x0000000f000c7810 */ /* 0x000fe40007ffe0ff */
[----:B-1----:R-:W-:Y:S02]  /*2650*/  IADD3 R11, PT, PT, R16, 0x1, RZ ;  /* 0x00000001100b7810 */ /* 0x002fe40007ffe0ff */
[----:B0-----:R-:W-:Y:S02]  /*2660*/  SHF.R.S32.HI R13, RZ, 0x1f, R12 ;  /* 0x0000001fff0d7819 */ /* 0x001fe4000001140c */
[----:B------:R-:W-:Y:S02]  /*2670*/  VIADDMNMX R11, R11, -UR13, RZ, !PT ;  /* 0x8000000d0b0b7c46 */ /* 0x000fe4000f8001ff */
[----:B------:R-:W-:Y:S02]  /*2680*/  LEA.HI R13, R13, R12, RZ, 0x4 ;  /* 0x0000000c0d0d7211 */ /* 0x000fe400078f20ff */
[----:B------:R-:W-:-:S02]  /*2690*/  IADD3 R61, PT, PT, R61, 0x40, RZ ;  /* 0x000000403d3d7810 */ /* 0x000fc40007ffe0ff */
[----:B------:R-:W-:Y:S02]  /*26a0*/  LOP3.LUT R12, R13, 0xfffffff0, RZ, 0xc0, !PT ;  /* 0xfffffff00d0c7812 */ /* 0x000fe400078ec0ff */
[----:B------:R-:W-:Y:S02]  /*26b0*/  IADD3 R56, P2, PT, R56, 0x40, RZ ;  /* 0x0000004038387810 */ /* 0x000fe40007f5e0ff */
[----:B------:R-:W-:Y:S01]  /*26c0*/  IADD3 R57, PT, PT, R57, 0x100, RZ ;  /* 0x0000010039397810 */ /* 0x000fe20007ffe0ff */
[----:B------:R-:W-:Y:S01]  /*26d0*/  IMAD.IADD R12, R11, 0x1, R12 ;  /* 0x000000010b0c7824 */ /* 0x000fe200078e020c */
[----:B------:R-:W-:Y:S02]  /*26e0*/  IADD3 R37, PT, PT, R37, 0x40, RZ ;  /* 0x0000004025257810 */ /* 0x000fe40007ffe0ff */
[----:B------:R-:W-:Y:S02]  /*26f0*/  IADD3.X R27, PT, PT, RZ, R27, RZ, P2, !PT ;  /* 0x0000001bff1b7210 */ /* 0x000fe400017fe4ff */
[----:B------:R-:W-:-:S13]  /*2700*/  ISETP.GE.AND P1, PT, R61, R12, PT ;  /* 0x0000000c3d00720c */ /* 0x000fda0003f26270 */
[----:B------:R-:W-:Y:S05]  /*2710*/  @!P1 BRA `(.L_x_2332) ;  /* 0xfffffff400589947 */ /* 0x000fea000383ffff */
.L_x_2328:
[----:B------:R-:W-:Y:S05]  /*2720*/  BSYNC B0 ;  /* 0x0000000000007941 */ /* 0x000fea0003800000 */
.L_x_2327:
[----:B------:R-:W0:Y:S01]  /*2730*/  LDCU UR5, c[0x0][0x3f4] ;  /* 0x00007e80ff0577ac */ /* 0x000e220008000800 */
[----:B---3--:R-:W-:Y:S01]  /*2740*/  VIADD R6, R16, 0x1 ;  /* 0x0000000110067836 */ /* 0x008fe20000000000 */
[----:B------:R-:W-:-:S04]  /*2750*/  SHF.L.U32 R7, R18, 0x2, RZ ;  /* 0x0000000212077819 */ /* 0x000fc800000006ff */
[----:B0-----:R-:W-:Y:S01]  /*2760*/  VIADDMNMX R41, R6, -UR5, RZ, !PT ;  /* 0x8000000506297c46 */ /* 0x001fe2000f8001ff */
        /* <DEDUP_REMOVED lines=9> */
.L_x_2414:
[----:B------:R-:W3:Y:S01]  /*2800*/  S2R R20, SR_CgaCtaId ;  /* 0x0000000000147919 */ /* 0x000ee20000008800 */
[----:B------:R-:W-:Y:S01]  /*2810*/  LOP3.LUT P0, R3, R18, 0x1f, RZ, 0xc0, !PT ;  /* 0x0000001f12037812 */ /* 0x000fe2000780c0ff */
[----:B------:R-:W-:Y:S05]  /*2820*/  WARPSYNC.ALL ;  /* 0x0000000000007948 */ /* 0x000fea0003800000 */
[----:B------:R-:W-:Y:S02]  /*2830*/  MOV R15, 0x400 ;  /* 0x00000400000f7802 */ /* 0x000fe40000000f00 */
[----:B------:R-:W-:Y:S02]  /*2840*/  SHF.R.U32.HI R39, RZ, 0x3, R18 ;  /* 0x00000003ff277819 */ /* 0x000fe40000011612 */
[----:B01----:R-:W-:-:S02]  /*2850*/  FMNMX.FTZ R5, R5, R14, !PT ;  /* 0x0000000e05057209 */ /* 0x003fc40007810000 */
[----:B---3--:R-:W-:-:S04]  /*2860*/  LEA R8, R20, R15, 0x18 ;  /* 0x0000000f14087211 */ /* 0x008fc800078ec0ff */
[----:B------:R-:W-:-:S05]  /*2870*/  IADD3 R4, PT, PT, R39, R8, RZ ;  /* 0x0000000827047210 */ /* 0x000fca0007ffe0ff */
[----:B------:R-:W-:Y:S01]  /*2880*/  @!P0 STS [R4], R5 ;  /* 0x0000000504008388 */ /* 0x000fe20000000800 */
[----:B------:R-:W-:Y:S01]  /*2890*/  BAR.SYNC.DEFER_BLOCKING 0x0 ;  /* 0x0000000000007b1d */ /* 0x000fe20000010000 */
[C---:B------:R-:W-:Y:S01]  /*28a0*/  ISETP.GT.U32.AND P0, PT, R3.reuse, 0x3, PT ;  /* 0x000000030300780c */ /* 0x040fe20003f04070 */
[----:B------:R-:W-:Y:S01]  /*28b0*/  IMAD.MOV.U32 R11, RZ, RZ, -0x800001 ;  /* 0xff7fffffff0b7424 */ /* 0x000fe200078e00ff */
[----:B------:R-:W-:-:S03]  /*28c0*/  LEA R8, R3, R8, 0x2 ;  /* 0x0000000803087211 */ /* 0x000fc600078e10ff */
[----:B------:R-:W-:Y:S08]  /*28d0*/  BSSY.RECONVERGENT B0, `(.L_x_2334) ;  /* 0x000016d000007945 */ /* 0x000ff00003800200 */
[----:B------:R-:W0:Y:S04]  /*28e0*/  @!P0 LDS R11, [R8] ;  /* 0x00000000080b8984 */ /* 0x000e280000000800 */
[----:B0-----:R-:W0:Y:S02]  /*28f0*/  SHFL.BFLY PT, R10, R11, 0x2, 0x1f ;  /* 0x0c401f000b0a7f89 */ /* 0x001e2400000e0000 */
[----:B0-----:R-:W-:Y:S01]  /*2900*/  FMNMX.FTZ R12, R10, R11, !PT ;  /* 0x0000000b0a0c7209 */ /* 0x001fe20007810000 */
[----:B------:R-:W-:-:S04]  /*2910*/  HFMA2 R10, -RZ, RZ, 0, 0 ;  /* 0x00000000ff0a7431 */ /* 0x000fc800000001ff */
[----:B------:R-:W0:Y:S02]  /*2920*/  SHFL.BFLY PT, R5, R12, 0x1, 0x1f ;  /* 0x0c201f000c057f89 */ /* 0x000e2400000e0000 */
[----:B0-----:R-:W-:Y:S02]  /*2930*/  FMNMX.FTZ R9, R12, R5, !PT ;  /* 0x000000050c097209 */ /* 0x001fe40007810000 */
[----:B------:R-:W-:-:S04]  /*2940*/  IADD3 R5, PT, PT, R41, R18, RZ ;  /* 0x0000001229057210 */ /* 0x000fc80007ffe0ff */
        /* <DEDUP_REMOVED lines=19> */
[----:B------:R-:W-:Y:S02]  /*2a80*/  LEA R14, R20, R11, 0x18 ;  /* 0x0000000b140e7211 */ /* 0x000fe400078ec0ff */
[----:B------:R-:W-:Y:S01]  /*2a90*/  LOP3.LUT R12, R10, 0x3, RZ, 0xc0, !PT ;  /* 0x000000030a0c7812 */ /* 0x000fe200078ec0ff */
[----:B------:R-:W-:Y:S01]  /*2aa0*/  HFMA2 R10, -RZ, RZ, 0, 0 ;  /* 0x00000000ff0a7431 */ /* 0x000fe200000001ff */
[----:B------:R-:W-:Y:S01]  /*2ab0*/  MOV R11, R5 ;  /* 0x00000005000b7202 */ /* 0x000fe20000000f00 */
[----:B------:R-:W-:Y:S01]  /*2ac0*/  IMAD.IADD R13, R14, 0x1, R7 ;  /* 0x000000010e0d7824 */ /* 0x000fe200078e0207 */
[----:B------:R-:W-:-:S07]  /*2ad0*/  IADD3 R12, PT, PT, -R12, RZ, RZ ;  /* 0x000000ff0c0c7210 */ /* 0x000fce0007ffe1ff */
.L_x_2339:
        /* <DEDUP_REMOVED lines=11> */
.L_x_2338:
[----:B------:R-:W-:Y:S05]  /*2b90*/  BSYNC.RECONVERGENT B1 ;  /* 0x0000000000017941 */ /* 0x000fea0003800200 */
.L_x_2337:
[----:B------:R-:W-:Y:S05]  /*2ba0*/  @!P1 BRA `(.L_x_2335) ;  /* 0x0000001000fc9947 */ /* 0x000fea0003800000 */
[----:B------:R-:W-:Y:S02]  /*2bb0*/  IADD3 R15, PT, PT, R15, 0xa0, RZ ;  /* 0x000000a00f0f7810 */ /* 0x000fe40007ffe0ff */
[----:B------:R-:W-:Y:S02]  /*2bc0*/  SHF.L.U32 R12, R41, 0x2, RZ ;  /* 0x00000002290c7819 */ /* 0x000fe400000006ff */
[----:B------:R-:W-:Y:S02]  /*2bd0*/  LEA R15, R20, R15, 0x18 ;  /* 0x0000000f140f7211 */ /* 0x000fe400078ec0ff */
[C---:B------:R-:W-:Y:S02]  /*2be0*/  LEA R12, R11.reuse, -R12, 0x2 ;  /* 0x8000000c0b0c7211 */ /* 0x040fe400078e10ff */
[----:B------:R-:W-:-:S03]  /*2bf0*/  IADD3 R11, PT, PT, R11, 0x200, RZ ;  /* 0x000002000b0b7810 */ /* 0x000fc60007ffe0ff */
[----:B------:R-:W-:Y:S01]  /*2c00*/  IMAD.IADD R12, R15, 0x1, R12 ;  /* 0x000000010f0c7824 */ /* 0x000fe200078e020c */
[----:B------:R-:W-:-:S04]  /*2c10*/  ISETP.GT.AND P0, PT, R11, R16, PT ;  /* 0x000000100b00720c */ /* 0x000fc80003f04270 */
[----:B------:R-:W0:Y:S04]  /*2c20*/  LDS R14, [R12] ;  /* 0x000000000c0e7984 */ /* 0x000e280000000800 */
[----:B------:R-:W1:Y:S04]  /*2c30*/  LDS R20, [R12+0x200] ;  /* 0x000200000c147984 */ /* 0x000e680000000800 */
[----:B------:R-:W3:Y:S04]  /*2c40*/  LDS R26, [R12+0x400] ;  /* 0x000400000c1a7984 */ /* 0x000ee80000000800 */
[----:B------:R-:W4:Y:S01]  /*2c50*/  LDS R28, [R12+0x600] ;  /* 0x000600000c1c7984 */ /* 0x000f220000000800 */
        /* <DEDUP_REMOVED lines=24> */
[----:B------:R-:W-:-:S04]  /*2de0*/  IADD3 R11, PT, PT, -R13, R16, RZ ;  /* 0x000000100d0b7210 */ /* 0x000fc80007ffe1ff */
[----:B------:R-:W-:Y:S01]  /*2df0*/  ISETP.GT.AND P1, PT, R11, 0x5ff, PT ;  /* 0x000005ff0b00780c */ /* 0x000fe20003f24270 */
[----:B------:R-:W-:-:S12]  /*2e00*/  VIADD R11, R12, 0xc00 ;  /* 0x00000c000c0b7836 */ /* 0x000fd80000000000 */
[----:B------:R-:W-:Y:S05]  /*2e10*/  @!P1 BRA `(.L_x_2341) ;  /* 0x0000000400989947 */ /* 0x000fea0003800000 */
[----:B------:R-:W-:Y:S02]  /*2e20*/  PLOP3.LUT P0, PT, PT, PT, PT, 0x8, 0x80 ;  /* 0x000000000080781c */ /* 0x000fe40003f0e170 */
[----:B------:R-:W-:-:S11]  /*2e30*/  IADD3 R12, PT, PT, R16, -0x5ff, RZ ;  /* 0xfffffa01100c7810 */ /* 0x000fd60007ffe0ff */
.L_x_2342:
[----:B------:R-:W0:Y:S01]  /*2e40*/  LDS R14, [R11+-0x400] ;  /* 0xfffc00000b0e7984 */ /* 0x000e220000000800 */
[----:B------:R-:W-:-:S03]  /*2e50*/  IADD3 R13, PT, PT, R13, 0x800, RZ ;  /* 0x000008000d0d7810 */ /* 0x000fc60007ffe0ff */
[----:B------:R-:W1:Y:S01]  /*2e60*/  LDS R20, [R11+-0x200] ;  /* 0xfffe00000b147984 */ /* 0x000e620000000800 */
[----:B------:R-:W-:-:S03]  /*2e70*/  ISETP.GE.AND P1, PT, R13, R12, PT ;  /* 0x0000000c0d00720c */ /* 0x000fc60003f26270 */
[----:B------:R-:W3:Y:S04]  /*2e80*/  LDS R28, [R11] ;  /* 0x000000000b1c7984 */ /* 0x000ee80000000800 */
[----:B------:R-:W4:Y:S04]  /*2e90*/  LDS R30, [R11+0x200] ;  /* 0x000200000b1e7984 */ /* 0x000f280000000800 */
[----:B------:R-:W2:Y:S04]  /*2ea0*/  LDS R32, [R11+0x400] ;  /* 0x000400000b207984 */ /* 0x000ea80000000800 */
[----:B------:R-:W2:Y:S04]  /*2eb0*/  LDS R34, [R11+0x600] ;  /* 0x000600000b227984 */ /* 0x000ea80000000800 */
[----:B------:R-:W-:Y:S04]  /*2ec0*/  LDS R44, [R11+0xe00] ;  /* 0x000e00000b2c7984 */ /* 0x000fe80000000800 */
[----:B------:R-:W2:Y:S04]  /*2ed0*/  LDS R38, [R11+0x800] ;  /* 0x000800000b267984 */ /* 0x000ea80000000800 */
[----:B------:R-:W2:Y:S04]  /*2ee0*/  LDS R40, [R11+0xa00] ;  /* 0x000a00000b287984 */ /* 0x000ea80000000800 */
[----:B------:R-:W2:Y:S01]  /*2ef0*/  LDS R42, [R11+0xc00] ;  /* 0x000c00000b2a7984 */ /* 0x000ea20000000800 */
[----:B0-----:R-:W-:-:S03]  /*2f00*/  FADD.FTZ R15, -R9, R14 ;  /* 0x0000000e090f7221 */ /* 0x001fc60000010100 */
[----:B------:R-:W0:Y:S01]  /*2f10*/  LDS R46, [R11+0x1000] ;  /* 0x001000000b2e7984 */ /* 0x000e220000000800 */
[----:B-1----:R-:W-:-:S03]  /*2f20*/  FADD.FTZ R21, -R9, R20 ;  /* 0x0000001409157221 */ /* 0x002fc60000010100 */
[----:B------:R-:W1:Y:S01]  /*2f30*/  LDS R26, [R11+0x1200] ;  /* 0x001200000b1a7984 */ /* 0x000e620000000800 */
[----:B------:R-:W-:Y:S01]  /*2f40*/  FMUL.FTZ R15, R15, 1.4426950216293334961 ;  /* 0x3fb8aa3b0f0f7820 */ /* 0x000fe20000410000 */
[----:B------:R-:W-:Y:S02]  /*2f50*/  FMUL.FTZ R21, R21, 1.4426950216293334961 ;  /* 0x3fb8aa3b15157820 */ /* 0x000fe40000410000 */
[----:B------:R-:W1:Y:S01]  /*2f60*/  LDS R14, [R11+0x1400] ;  /* 0x001400000b0e7984 */ /* 0x000e620000000800 */
[C---:B---3--:R-:W-:Y:S02]  /*2f70*/  FADD.FTZ R23, -R9.reuse, R28 ;  /* 0x0000001c09177221 */ /* 0x048fe40000010100 */
[----:B------:R-:W3:Y:S01]  /*2f80*/  MUFU.EX2 R15, R15 ;  /* 0x0000000f000f7308 */ /* 0x000ee20000000800 */
[----:B------:R-:W1:Y:S01]  /*2f90*/  LDS R20, [R11+0x1600] ;  /* 0x001600000b147984 */ /* 0x000e620000000800 */
[----:B----45:R-:W-:Y:S01]  /*2fa0*/  FADD.FTZ R25, -R9, R30 ;  /* 0x0000001e09197221 */ /* 0x030fe20000010100 */
[----:B------:R-:W-:Y:S01]  /*2fb0*/  FMUL.FTZ R23, R23, 1.4426950216293334961 ;  /* 0x3fb8aa3b17177820 */ /* 0x000fe20000410000 */
[----:B------:R-:W4:Y:S01]  /*2fc0*/  MUFU.EX2 R21, R21 ;  /* 0x0000001500157308 */ /* 0x000f220000000800 */
[----:B------:R-:W1:Y:S01]  /*2fd0*/  LDS R28, [R11+0x1800] ;  /* 0x001800000b1c7984 */ /* 0x000e620000000800 */
[----:B--2---:R-:W-:Y:S01]  /*2fe0*/  FADD.FTZ R27, -R9, R32 ;  /* 0x00000020091b7221 */ /* 0x004fe20000010100 */
[----:B------:R-:W-:Y:S01]  /*2ff0*/  FMUL.FTZ R25, R25, 1.4426950216293334961 ;  /* 0x3fb8aa3b19197820 */ /* 0x000fe20000410000 */
[----:B------:R2:W4:Y:S01]  /*3000*/  MUFU.EX2 R32, R23 ;  /* 0x0000001700207308 */ /* 0x0005220000000800 */
[----:B------:R-:W1:Y:S01]  /*3010*/  LDS R30, [R11+0x1a00] ;  /* 0x001a00000b1e7984 */ /* 0x000e620000000800 */
[----:B------:R-:W-:Y:S01]  /*3020*/  FADD.FTZ R29, -R9, R34 ;  /* 0x00000022091d7221 */ /* 0x000fe20000010100 */
[----:B------:R-:W-:Y:S01]  /*3030*/  FMUL.FTZ R27, R27, 1.4426950216293334961 ;  /* 0x3fb8aa3b1b1b7820 */ /* 0x000fe20000410000 */
[----:B------:R4:W0:Y:S01]  /*3040*/  MUFU.EX2 R34, R25 ;  /* 0x0000001900227308 */ /* 0x0008220000000800 */
[----:B---3--:R-:W-:Y:S01]  /*3050*/  FADD.FTZ R10, R15, R10 ;  /* 0x0000000a0f0a7221 */ /* 0x008fe20000010000 */
[----:B------:R-:W-:Y:S01]  /*3060*/  FMUL.FTZ R29, R29, 1.4426950216293334961 ;  /* 0x3fb8aa3b1d1d7820 */ /* 0x000fe20000410000 */
[C---:B------:R-:W-:Y:S01]  /*3070*/  FADD.FTZ R31, -R9.reuse, R38 ;  /* 0x00000026091f7221 */ /* 0x040fe20000010100 */
[C---:B--2---:R-:W-:Y:S01]  /*3080*/  FADD.FTZ R23, -R9.reuse, R44 ;  /* 0x0000002c09177221 */ /* 0x044fe20000010100 */
[----:B------:R2:W3:Y:S01]  /*3090*/  MUFU.EX2 R38, R27 ;  /* 0x0000001b00267308 */ /* 0x0004e20000000800 */
[----:B------:R3:W-:Y:S01]  /*30a0*/  STS [R11+-0x400], R15 ;  /* 0xfffc000f0b007388 */ /* 0x0007e20000000800 */
[----:B------:R-:W-:Y:S01]  /*30b0*/  FADD.FTZ R33, -R9, R40 ;  /* 0x0000002809217221 */ /* 0x000fe20000010100 */
[----:B----4-:R-:W-:Y:S01]  /*30c0*/  FMUL.FTZ R25, R23, 1.4426950216293334961 ;  /* 0x3fb8aa3b17197820 */ /* 0x010fe20000410000 */
[----:B------:R-:W-:Y:S01]  /*30d0*/  FADD.FTZ R23, R10, R21 ;  /* 0x000000150a177221 */ /* 0x000fe20000010000 */
[----:B------:R-:W-:Y:S01]  /*30e0*/  FMUL.FTZ R31, R31, 1.4426950216293334961 ;  /* 0x3fb8aa3b1f1f7820 */ /* 0x000fe20000410000 */
[----:B------:R-:W4:Y:S01]  /*30f0*/  MUFU.EX2 R40, R29 ;  /* 0x0000001d00287308 */ /* 0x000f220000000800 */
[----:B------:R-:W-:Y:S01]  /*3100*/  FADD.FTZ R35, -R9, R42 ;  /* 0x0000002a09237221 */ /* 0x000fe20000010100 */
[----:B------:R-:W-:Y:S01]  /*3110*/  FADD.FTZ R23, R23, R32 ;  /* 0x0000002017177221 */ /* 0x000fe20000010000 */
[----:B------:R-:W-:Y:S01]  /*3120*/  FMUL.FTZ R33, R33, 1.4426950216293334961 ;  /* 0x3fb8aa3b21217820 */ /* 0x000fe20000410000 */
[----:B------:R-:W4:Y:S01]  /*3130*/  MUFU.EX2 R42, R31 ;  /* 0x0000001f002a7308 */ /* 0x000f220000000800 */
[----:B------:R-:W-:Y:S01]  /*3140*/  FMUL.FTZ R35, R35, 1.4426950216293334961 ;  /* 0x3fb8aa3b23237820 */ /* 0x000fe20000410000 */
[----:B0-----:R-:W-:Y:S01]  /*3150*/  FADD.FTZ R23, R23, R34 ;  /* 0x0000002217177221 */ /* 0x001fe20000010000 */
[C---:B--2---:R-:W-:Y:S01]  /*3160*/  FADD.FTZ R27, -R9.reuse, R46 ;  /* 0x0000002e091b7221 */ /* 0x044fe20000010100 */
[----:B------:R-:W0:Y:S01]  /*3170*/  MUFU.EX2 R44, R33 ;  /* 0x00000021002c7308 */ /* 0x000e220000000800 */
[----:B-1----:R-:W-:Y:S01]  /*3180*/  FADD.FTZ R26, -R9, R26 ;  /* 0x0000001a091a7221 */ /* 0x002fe20000010100 */
[----:B---3--:R-:W-:Y:S01]  /*3190*/  FADD.FTZ R23, R23, R38 ;  /* 0x0000002617177221 */ /* 0x008fe20000010000 */
[----:B------:R-:W-:Y:S01]  /*31a0*/  FMUL.FTZ R27, R27, 1.4426950216293334961 ;  /* 0x3fb8aa3b1b1b7820 */ /* 0x000fe20000410000 */
[----:B------:R-:W1:Y:S01]  /*31b0*/  MUFU.EX2 R46, R35 ;  /* 0x00000023002e7308 */ /* 0x000e620000000800 */
[----:B------:R-:W-:Y:S01]  /*31c0*/  FMUL.FTZ R26, R26, 1.4426950216293334961 ;  /* 0x3fb8aa3b1a1a7820 */ /* 0x000fe20000410000 */
[----:B----4-:R-:W-:Y:S01]  /*31d0*/  FADD.FTZ R23, R23, R40 ;  /* 0x0000002817177221 */ /* 0x010fe20000010000 */
[C---:B------:R-:W-:Y:S01]  /*31e0*/  FADD.FTZ R29, -R9.reuse, R14 ;  /* 0x0000000e091d7221 */ /* 0x040fe20000010100 */
[----:B------:R-:W2:Y:S01]  /*31f0*/  MUFU.EX2 R10, R25 ;  /* 0x00000019000a7308 */ /* 0x000ea20000000800 */
[----:B------:R-:W-:Y:S01]  /*3200*/  FADD.FTZ R20, -R9, R20 ;  /* 0x0000001409147221 */ /* 0x000fe20000010100 */
[----:B------:R-:W-:Y:S01]  /*3210*/  FADD.FTZ R23, R23, R42 ;  /* 0x0000002a17177221 */ /* 0x000fe20000010000 */
[----:B------:R-:W-:Y:S01]  /*3220*/  FMUL.FTZ R29, R29, 1.4426950216293334961 ;  /* 0x3fb8aa3b1d1d7820 */ /* 0x000fe20000410000 */
[----:B------:R-:W3:Y:S01]  /*3230*/  MUFU.EX2 R14, R27 ;  /* 0x0000001b000e7308 */ /* 0x000ee20000000800 */
[----:B------:R-:W-:Y:S01]  /*3240*/  FADD.FTZ R28, -R9, R28 ;  /* 0x0000001c091c7221 */ /* 0x000fe20000010100 */
[----:B0-----:R-:W-:Y:S01]  /*3250*/  FADD.FTZ R23, R23, R44 ;  /* 0x0000002c17177221 */ /* 0x001fe20000010000 */
[----:B------:R-:W-:Y:S01]  /*3260*/  FMUL.FTZ R15, R20, 1.4426950216293334961 ;  /* 0x3fb8aa3b140f7820 */ /* 0x000fe20000410000 */
[----:B------:R-:W0:Y:S01]  /*3270*/  MUFU.EX2 R26, R26 ;  /* 0x0000001a001a7308 */ /* 0x000e220000000800 */
[----:B------:R4:W-:Y:S01]  /*3280*/  STS [R11+-0x200], R21 ;  /* 0xfffe00150b007388 */ /* 0x0009e20000000800 */
[----:B-1----:R-:W-:Y:S01]  /*3290*/  FADD.FTZ R23, R23, R46 ;  /* 0x0000002e17177221 */ /* 0x002fe20000010000 */
[----:B------:R-:W-:Y:S01]  /*32a0*/  FADD.FTZ R30, -R9, R30 ;  /* 0x0000001e091e7221 */ /* 0x000fe20000010100 */
[----:B------:R-:W1:Y:S01]  /*32b0*/  MUFU.EX2 R20, R29 ;  /* 0x0000001d00147308 */ /* 0x000e620000000800 */
[----:B------:R-:W-:Y:S01]  /*32c0*/  STS [R11], R32 ;  /* 0x000000200b007388 */ /* 0x000fe20000000800 */
[----:B--2---:R-:W-:Y:S01]  /*32d0*/  FADD.FTZ R23, R23, R10 ;  /* 0x0000000a17177221 */ /* 0x004fe20000010000 */
[----:B------:R-:W-:-:S02]  /*32e0*/  FMUL.FTZ R25, R30, 1.4426950216293334961 ;  /* 0x3fb8aa3b1e197820 */ /* 0x000fc40000410000 */
[----:B------:R-:W-:Y:S01]  /*32f0*/  STS [R11+0x200], R34 ;  /* 0x000200220b007388 */ /* 0x000fe20000000800 */
[----:B---3--:R-:W-:Y:S01]  /*3300*/  FADD.FTZ R23, R23, R14 ;  /* 0x0000000e17177221 */ /* 0x008fe20000010000 */
[----:B----4-:R-:W-:Y:S01]  /*3310*/  FMUL.FTZ R21, R28, 1.4426950216293334961 ;  /* 0x3fb8aa3b1c157820 */ /* 0x010fe20000410000 */
[----:B------:R-:W-:Y:S01]  /*3320*/  MUFU.EX2 R48, R25 ;  /* 0x0000001900307308 */ /* 0x000fe20000000800 */
[----:B------:R-:W-:Y:S01]  /*3330*/  STS [R11+0x400], R38 ;  /* 0x000400260b007388 */ /* 0x000fe20000000800 */
[----:B0-----:R-:W-:Y:S02]  /*3340*/  FADD.FTZ R23, R23, R26 ;  /* 0x0000001a17177221 */ /* 0x001fe40000010000 */
[----:B------:R-:W0:Y:S01]  /*3350*/  MUFU.EX2 R28, R15 ;  /* 0x0000000f001c7308 */ /* 0x000e220000000800 */
[----:B------:R-:W-:Y:S01]  /*3360*/  STS [R11+0x600], R40 ;  /* 0x000600280b007388 */ /* 0x000fe20000000800 */
[----:B-1----:R-:W-:Y:S02]  /*3370*/  FADD.FTZ R23, R23, R20 ;  /* 0x0000001417177221 */ /* 0x002fe40000010000 */
[----:B------:R-:W1:Y:S01]  /*3380*/  MUFU.EX2 R30, R21 ;  /* 0x00000015001e7308 */ /* 0x000e620000000800 */
[----:B------:R-:W-:Y:S04]  /*3390*/  STS [R11+0x800], R42 ;  /* 0x0008002a0b007388 */ /* 0x000fe80000000800 */
[----:B------:R-:W-:Y:S04]  /*33a0*/  STS [R11+0xa00], R44 ;  /* 0x000a002c0b007388 */ /* 0x000fe80000000800 */
[----:B------:R-:W-:Y:S01]  /*33b0*/  STS [R11+0xc00], R46 ;  /* 0x000c002e0b007388 */ /* 0x000fe20000000800 */
[----:B0-----:R-:W-:-:S03]  /*33c0*/  FADD.FTZ R23, R23, R28 ;  /* 0x0000001c17177221 */ /* 0x001fc60000010000 */
[----:B------:R0:W-:Y:S01]  /*33d0*/  STS [R11+0xe00], R10 ;  /* 0x000e000a0b007388 */ /* 0x0001e20000000800 */
[----:B-1----:R-:W-:-:S03]  /*33e0*/  FADD.FTZ R23, R23, R30 ;  /* 0x0000001e17177221 */ /* 0x002fc60000010000 */
[----:B------:R-:W-:Y:S04]  /*33f0*/  STS [R11+0x1000], R14 ;  /* 0x0010000e0b007388 */ /* 0x000fe80000000800 */
[----:B------:R-:W-:Y:S01]  /*3400*/  STS [R11+0x1200], R26 ;  /* 0x0012001a0b007388 */ /* 0x000fe20000000800 */
[----:B0-----:R-:W-:-:S03]  /*3410*/  FADD.FTZ R10, R23, R48 ;  /* 0x00000030170a7221 */ /* 0x001fc60000010000 */
[----:B------:R-:W-:Y:S04]  /*3420*/  STS [R11+0x1400], R20 ;  /* 0x001400140b007388 */ /* 0x000fe80000000800 */
[----:B------:R-:W-:Y:S04]  /*3430*/  STS [R11+0x1600], R28 ;  /* 0x0016001c0b007388 */ /* 0x000fe80000000800 */
[----:B------:R-:W-:Y:S04]  /*3440*/  STS [R11+0x1800], R30 ;  /* 0x0018001e0b007388 */ /* 0x000fe80000000800 */
[----:B------:R0:W-:Y:S02]  /*3450*/  STS [R11+0x1a00], R48 ;  /* 0x001a00300b007388 */ /* 0x0001e40000000800 */
[----:B0-----:R-:W-:Y:S01]  /*3460*/  IADD3 R11, PT, PT, R11, 0x2000, RZ ;  /* 0x000020000b0b7810 */ /* 0x001fe20007ffe0ff */
[----:B------:R-:W-:Y:S06]  /*3470*/  @!P1 BRA `(.L_x_2342) ;  /* 0xfffffff800709947 */ /* 0x000fec000383ffff */
.L_x_2341:
[----:B------:R-:W-:Y:S05]  /*3480*/  BSYNC.RECONVERGENT B1 ;  /* 0x0000000000017941 */ /* 0x000fea0003800200 */
.L_x_2340:
        /* <DEDUP_REMOVED lines=8> */
[----:B------:R-:W3:Y:S04]  /*3510*/  LDS R20, [R11] ;  /* 0x000000000b147984 */ /* 0x000ee80000000800 */
[----:B------:R-:W4:Y:S04]  /*3520*/  LDS R26, [R11+0x200] ;  /* 0x000200000b1a7984 */ /* 0x000f280000000800 */
[----:B------:R-:W2:Y:S04]  /*3530*/  LDS R28, [R11+0x400] ;  /* 0x000400000b1c7984 */ /* 0x000ea80000000800 */
[----:B------:R-:W2:Y:S04]  /*3540*/  LDS R30, [R11+0x600] ;  /* 0x000600000b1e7984 */ /* 0x000ea80000000800 */
[----:B------:R-:W2:Y:S04]  /*3550*/  LDS R32, [R11+0x800] ;  /* 0x000800000b207984 */ /* 0x000ea80000000800 */
[----:B------:R-:W2:Y:S01]  /*3560*/  LDS R34, [R11+0xa00] ;  /* 0x000a00000b227984 */ /* 0x000ea20000000800 */
        /* <DEDUP_REMOVED lines=41> */
.L_x_2344:
[----:B------:R-:W-:Y:S05]  /*3800*/  BSYNC.RECONVERGENT B1 ;  /* 0x0000000000017941 */ /* 0x000fea0003800200 */
.L_x_2343:
        /* <DEDUP_REMOVED lines=27> */
.L_x_2336:
        /* <DEDUP_REMOVED lines=10> */
[----:B------:R-:W-:Y:S02]  /*3a60*/  IADD3 R15, PT, PT, R15, 0xa0, RZ ;  /* 0x000000a00f0f7810 */ /* 0x000fe40007ffe0ff */
[----:B------:R-:W-:Y:S02]  /*3a70*/  LEA.HI R10, R14, 0x1, RZ, 0x19 ;  /* 0x000000010e0a7811 */ /* 0x000fe400078fc8ff */
[----:B-----5:R-:W-:Y:S02]  /*3a80*/  IADD3 R25, P0, P2, R23, R12, R5 ;  /* 0x0000000c17197210 */ /* 0x020fe40007a1e005 */
[----:B------:R-:W-:Y:S02]  /*3a90*/  LEA R14, R20, R15, 0x18 ;  /* 0x0000000f140e7211 */ /* 0x000fe400078ec0ff */
[----:B------:R-:W-:Y:S02]  /*3aa0*/  LOP3.LUT R12, R10, 0x3, RZ, 0xc0, !PT ;  /* 0x000000030a0c7812 */ /* 0x000fe400078ec0ff */
[----:B------:R-:W-:Y:S01]  /*3ab0*/  IADD3.X R13, PT, PT, R26, R13, RZ, P0, P2 ;  /* 0x0000000d1a0d7210 */ /* 0x000fe200007e44ff */
[----:B------:R-:W-:Y:S01]  /*3ac0*/  IMAD.IADD R14, R14, 0x1, R7 ;  /* 0x000000010e0e7824 */ /* 0x000fe200078e0207 */
[----:B------:R-:W-:-:S02]  /*3ad0*/  MOV R10, RZ ;  /* 0x000000ff000a7202 */ /* 0x000fc40000000f00 */
[----:B------:R-:W-:Y:S02]  /*3ae0*/  MOV R11, R5 ;  /* 0x00000005000b7202 */ /* 0x000fe40000000f00 */
[----:B------:R-:W-:-:S07]  /*3af0*/  IADD3 R15, PT, PT, -R12, RZ, RZ ;  /* 0x000000ff0c0f7210 */ /* 0x000fce0007ffe1ff */
.L_x_2347:
[----:B------:R-:W-:-:S06]  /*3b00*/  MOV R12, R25 ;  /* 0x00000019000c7202 */ /* 0x000fcc0000000f00 */
[----:B------:R1:W3:Y:S01]  /*3b10*/  LDG.E.U8 R12, desc[UR36][R12.64] ;  /* 0x000000240c0c7981 */ /* 0x0002e2000c1e1100 */
[----:B------:R-:W-:Y:S02]  /*3b20*/  HFMA2 R21, -RZ, RZ, 0, 0 ;  /* 0x00000000ff157431 */ /* 0x000fe400000001ff */
[----:B------:R-:W-:Y:S01]  /*3b30*/  VIADD R15, R15, 0x1 ;  /* 0x000000010f0f7836 */ /* 0x000fe20000000000 */
[----:B------:R-:W-:Y:S02]  /*3b40*/  IADD3 R25, P2, PT, R25, 0x80, RZ ;  /* 0x0000008019197810 */ /* 0x000fe40007f5e0ff */
[----:B------:R-:W-:Y:S02]  /*3b50*/  IADD3 R11, PT, PT, R11, 0x80, RZ ;  /* 0x000000800b0b7810 */ /* 0x000fe40007ffe0ff */
        /* <DEDUP_REMOVED lines=11> */
.L_x_2346:
[----:B------:R-:W-:Y:S05]  /*3c10*/  BSYNC.RECONVERGENT B1 ;  /* 0x0000000000017941 */ /* 0x000fea0003800200 */
.L_x_2345:
        /* <DEDUP_REMOVED lines=9> */
[----:B-1----:R-:W-:Y:S02]  /*3cb0*/  LEA R15, R14, R13, 0x18 ;  /* 0x0000000d0e0f7211 */ /* 0x002fe400078ec0ff */
[----:B------:R-:W-:Y:S02]  /*3cc0*/  IADD3.X R13, PT, PT, R26, UR5, RZ, P0, P1 ;  /* 0x000000051a0d7c10 */ /* 0x000fe400087e24ff */
[----:B------:R-:W-:Y:S02]  /*3cd0*/  IADD3 R14, PT, PT, R12, 0x400, R15 ;  /* 0x000004000c0e7810 */ /* 0x000fe40007ffe00f */
[----:B------:R-:W-:-:S07]  /*3ce0*/  IADD3.X R13, PT, PT, RZ, R13, RZ, P2, !PT ;  /* 0x0000000dff0d7210 */ /* 0x000fce00017fe4ff */
.L_x_2348:
[----:B------:R-:W-:-:S05]  /*3cf0*/  IMAD.MOV.U32 R12, RZ, RZ, R20 ;  /* 0x000000ffff0c7224 */ /* 0x000fca00078e0014 */
[----:B------:R-:W3:Y:S04]  /*3d00*/  LDG.E.U8 R23, desc[UR36][R12.64+-0x100] ;  /* 0xffff00240c177981 */ /* 0x000ee8000c1e1100 */
[----:B------:R-:W4:Y:S04]  /*3d10*/  LDG.E.U8 R15, desc[UR36][R12.64+-0x80] ;  /* 0xffff80240c0f7981 */ /* 0x000f28000c1e1100 */
[----:B------:R-:W2:Y:S04]  /*3d20*/  LDG.E.U8 R20, desc[UR36][R12.64] ;  /* 0x000000240c147981 */ /* 0x000ea8000c1e1100 */
[----:B------:R-:W2:Y:S01]  /*3d30*/  LDG.E.U8 R21, desc[UR36][R12.64+0x80] ;  /* 0x000080240c157981 */ /* 0x000ea2000c1e1100 */
[----:B-----5:R-:W-:Y:S01]  /*3d40*/  IMAD.MOV.U32 R25, RZ, RZ, RZ ;  /* 0x000000ffff197224 */ /* 0x020fe200078e00ff */
[----:B------:R-:W-:-:S02]  /*3d50*/  IADD3 R11, PT, PT, R11, 0x200, RZ ;  /* 0x000002000b0b7810 */ /* 0x000fc40007ffe0ff */
[----:B---3--:R-:W-:Y:S02]  /*3d60*/  ISETP.NE.AND P0, PT, R23, RZ, PT ;  /* 0x000000ff1700720c */ /* 0x008fe40003f05270 */
[----:B------:R-:W-:Y:S02]  /*3d70*/  MOV R23, RZ ;  /* 0x000000ff00177202 */ /* 0x000fe40000000f00 */
[----:B----4-:R-:W-:Y:S02]  /*3d80*/  ISETP.NE.AND P1, PT, R15, RZ, PT ;  /* 0x000000ff0f00720c */ /* 0x010fe40003f25270 */
[----:B------:R-:W-:Y:S02]  /*3d90*/  MOV R15, RZ ;  /* 0x000000ff000f7202 */ /* 0x000fe40000000f00 */
[----:B--2---:R-:W-:Y:S02]  /*3da0*/  ISETP.NE.AND P2, PT, R20, RZ, PT ;  /* 0x000000ff1400720c */ /* 0x004fe40003f45270 */
[----:B------:R-:W-:-:S03]  /*3db0*/  ISETP.NE.AND P3, PT, R21, RZ, PT ;  /* 0x000000ff1500720c */ /* 0x000fc60003f65270 */
        /* <DEDUP_REMOVED lines=30> */
.L_x_2335:
[----:B------:R-:W-:Y:S05]  /*3fa0*/  BSYNC.RECONVERGENT B0 ;  /* 0x0000000000007941 */ /* 0x000fea0003800200 */
.L_x_2334:
        /* <DEDUP_REMOVED lines=28> */
[----:B0-----:R-:W-:-:S05]  /*4170*/  FADD.FTZ R10, R10, R13 ;  /* 0x0000000d0a0a7221 */ /* 0x001fca0000010000 */
[----:B------:R-:W0:Y:S02]  /*4180*/  SHFL.BFLY PT, R3, R10, 0x1, 0x1f ;  /* 0x0c201f000a037f89 */ /* 0x000e2400000e0000 */
        /* <DEDUP_REMOVED lines=12> */
.L_x_2349:
        /* <DEDUP_REMOVED lines=16> */
[----:B------:R-:W-:Y:S02]  /*4350*/  SHF.L.U32 R6, R4, 0x7, RZ ;  /* 0x0000000704067819 */ /* 0x000fe400000006ff */
[----:B------:R-:W-:-:S02]  /*4360*/  IADD3.X R10, PT, PT, RZ, R9, RZ, P1, !PT ;  /* 0x00000009ff0a7210 */ /* 0x000fc40000ffe4ff */
[----:B------:R-:W-:Y:S02]  /*4370*/  LOP3.LUT R6, R6, 0x180, RZ, 0xc0, !PT ;  /* 0x0000018006067812 */ /* 0x000fe400078ec0ff */
[----:B------:R-:W-:-:S03]  /*4380*/  LOP3.LUT R4, R4, 0x3, RZ, 0xc0, !PT ;  /* 0x0000000304047812 */ /* 0x000fc600078ec0ff */
[----:B------:R-:W-:Y:S01]  /*4390*/  IMAD.IADD R5, R5, 0x1, R6 ;  /* 0x0000000105057824 */ /* 0x000fe200078e0206 */
[----:B------:R-:W-:Y:S02]  /*43a0*/  IADD3 R4, PT, PT, -R4, RZ, RZ ;  /* 0x000000ff04047210 */ /* 0x000fe40007ffe1ff */
[----:B---3--:R-:W-:-:S04]  /*43b0*/  LEA R12, P1, R13, UR8, 0x2 ;  /* 0x000000080d0c7c11 */ /* 0x008fc8000f8210ff */
[----:B------:R-:W-:Y:S02]  /*43c0*/  LEA.HI.X R13, R13, UR9, R10, 0x2, P1 ;  /* 0x000000090d0d7c11 */ /* 0x000fe400088f140a */
[----:B-1----:R-:W-:Y:S02]  /*43d0*/  LEA R14, R14, R11, 0x18 ;  /* 0x0000000b0e0e7211 */ /* 0x002fe400078ec0ff */
[----:B------:R-:W-:-:S04]  /*43e0*/  SHF.L.U32 R11, R18, 0x1, RZ ;  /* 0x00000001120b7819 */ /* 0x000fc800000006ff */
[C---:B------:R-:W-:Y:S02]  /*43f0*/  IADD3 R10, PT, PT, R14.reuse, UR5, R11 ;  /* 0x000000050e0a7c10 */ /* 0x040fe4000fffe00b */
[----:B------:R-:W-:-:S07]  /*4400*/  IADD3 R11, PT, PT, R14, R7, RZ ;  /* 0x000000070e0b7210 */ /* 0x000fce0007ffe0ff */
.L_x_2354:
[----:B-1----:R1:W0:Y:S01]  /*4410*/  LDS R6, [R11] ;  /* 0x000000000b067984 */ /* 0x0022220000000800 */
[----:B------:R-:W-:Y:S01]  /*4420*/  @P0 IMAD.MOV.U32 R7, RZ, RZ, R13 ;  /* 0x000000ffff070224 */ /* 0x000fe200078e000d */
[----:B------:R-:W-:-:S04]  /*4430*/  IADD3 R4, PT, PT, R4, 0x1, RZ ;  /* 0x0000000104047810 */ /* 0x000fc80007ffe0ff */
[----:B------:R-:W-:Y:S02]  /*4440*/  ISETP.NE.AND P3, PT, R4, RZ, PT ;  /* 0x000000ff0400720c */ /* 0x000fe40003f65270 */
[----:B-1----:R-:W-:Y:S01]  /*4450*/  IADD3 R11, PT, PT, R11, 0x200, RZ ;  /* 0x000002000b0b7810 */ /* 0x002fe20007ffe0ff */
[----:B0-----:R-:W-:-:S05]  /*4460*/  FMUL.FTZ R15, R6, R3 ;  /* 0x00000003060f7220 */ /* 0x001fca0000410000 */
        /* <DEDUP_REMOVED lines=9> */
.L_x_2353:
[----:B------:R-:W-:Y:S05]  /*4500*/  BSYNC.RECONVERGENT B1 ;  /* 0x0000000000017941 */ /* 0x000fea0003800200 */
.L_x_2352:
[----:B------:R-:W-:Y:S05]  /*4510*/  @!P2 BRA `(.L_x_2351) ;  /* 0x0000000000d4a947 */ /* 0x000fea0003800000 */
[----:B-1----:R-:W1:Y:S01]  /*4520*/  S2R R7, SR_CgaCtaId ;  /* 0x0000000000077919 */ /* 0x002e620000008800 */
[----:B------:R-:W3:Y:S01]  /*4530*/  LDCU.64 UR8, c[0x0][0x480] ;  /* 0x00009000ff0877ac */ /* 0x000ee20008000a00 */
[----:B------:R-:W-:Y:S02]  /*4540*/  MOV R4, 0x400 ;  /* 0x0000040000047802 */ /* 0x000fe40000000f00 */
[C---:B------:R-:W-:Y:S01]  /*4550*/  IADD3 R8, P0, PT, R5.reuse, R8, RZ ;  /* 0x0000000805087210 */ /* 0x040fe20007f1e0ff */
[----:B------:R-:W-:Y:S01]  /*4560*/  UISETP.NE.AND UP0, UPT, UR6, URZ, UPT ;  /* 0x000000ff0600728c */ /* 0x000fe2000bf05270 */
[----:B------:R-:W-:Y:S02]  /*4570*/  IADD3 R4, PT, PT, R4, 0xa0, RZ ;  /* 0x000000a004047810 */ /* 0x000fe40007ffe0ff */
[----:B------:R-:W-:Y:S02]  /*4580*/  LEA R6, R5, UR5, 0x1 ;  /* 0x0000000505067c11 */ /* 0x000fe4000f8e08ff */
[----:B------:R-:W-:-:S02]  /*4590*/  IADD3.X R11, PT, PT, RZ, R9, RZ, P0, !PT ;  /* 0x00000009ff0b7210 */ /* 0x000fc400007fe4ff */
[----:B------:R-:W-:Y:S01]  /*45a0*/  ISETP.NE.AND P1, PT, RZ, UR6, PT ;  /* 0x00000006ff007c0c */ /* 0x000fe2000bf25270 */
[----:B------:R-:W-:Y:S01]  /*45b0*/  IMAD R6, R41, -0x2, R6 ;  /* 0xfffffffe29067824 */ /* 0x000fe200078e0206 */
[----:B------:R-:W-:Y:S02]  /*45c0*/  PLOP3.LUT P0, PT, PT, PT, UP0, 0x80, 0x8 ;  /* 0x000000000008781c */ /* 0x000fe40003f0f008 */
[----:B---3--:R-:W-:-:S04]  /*45d0*/  LEA R9, P3, R8, UR8, 0x2 ;  /* 0x0000000808097c11 */ /* 0x008fc8000f8610ff */
[----:B------:R-:W-:Y:S02]  /*45e0*/  IADD3 R9, P2, PT, R9, 0x400, RZ ;  /* 0x0000040009097810 */ /* 0x000fe40007f5e0ff */
[----:B------:R-:W-:-:S04]  /*45f0*/  LEA.HI.X R11, R8, UR9, R11, 0x2, P3 ;  /* 0x00000009080b7c11 */ /* 0x000fc800098f140b */
[----:B------:R-:W-:Y:S02]  /*4600*/  IADD3.X R12, PT, PT, RZ, R11, RZ, P2, !PT ;  /* 0x0000000bff0c7210 */ /* 0x000fe400017fe4ff */
[----:B-1----:R-:W-:Y:S02]  /*4610*/  LEA R7, R7, R4, 0x18 ;  /* 0x0000000407077211 */ /* 0x002fe400078ec0ff */
[----:B------:R-:W-:Y:S02]  /*4620*/  SHF.L.U32 R4, R41, 0x2, RZ ;  /* 0x0000000229047819 */ /* 0x000fe400000006ff */
[----:B------:R-:W-:-:S03]  /*4630*/  IADD3 R8, PT, PT, R6, 0x200, R7 ;  /* 0x0000020006087810 */ /* 0x000fc60007ffe007 */
[----:B------:R-:W-:-:S05]  /*4640*/  IMAD R4, R5, 0x4, -R4 ;  /* 0x0000000405047824 */ /* 0x000fca00078e0a04 */
[----:B------:R-:W-:-:S07]  /*4650*/  IADD3 R4, PT, PT, R4, 0x400, R7 ;  /* 0x0000040004047810 */ /* 0x000fce0007ffe007 */
.L_x_2355:
[----:B------:R-:W0:Y:S01]  /*4660*/  LDS R6, [R4+-0x400] ;  /* 0xfffc000004067984 */ /* 0x000e220000000800 */
[----:B------:R-:W-:-:S05]  /*4670*/  VIADD R5, R5, 0x200 ;  /* 0x0000020005057836 */ /* 0x000fca0000000000 */
[----:B------:R-:W-:Y:S01]  /*4680*/  ISETP.GT.AND P2, PT, R5, R16, PT ;  /* 0x000000100500720c */ /* 0x000fe20003f44270 */
        /* <DEDUP_REMOVED lines=14> */
[----:B------:R1:W3:Y:S01]  /*4770*/  LDS R10, [R4+0x200] ;  /* 0x00020000040a7984 */ /* 0x0002e20000000800 */
[----:B0-----:R-:W-:Y:S02]  /*4780*/  MOV R6, R9 ;  /* 0x0000000900067202 */ /* 0x001fe40000000f00 */
[----:B-1----:R-:W-:-:S03]  /*4790*/  IADD3 R4, PT, PT, R4, 0x800, RZ ;  /* 0x0000080004047810 */ /* 0x002fc60007ffe0ff */
[----:B------:R-:W-:Y:S01]  /*47a0*/  @P0 STG.E desc[UR36][R6.64+-0x400], R11 ;  /* 0xfffc000b06000986 */ /* 0x000fe2000c101924 */
[----:B------:R-:W-:-:S13]  /*47b0*/  PLOP3.LUT P0, PT, P1, PT, PT, 0x80, 0x8 ;  /* 0x000000000008781c */ /* 0x000fda0000f0f070 */
[----:B------:R-:W-:Y:S04]  /*47c0*/  @P0 STG.E desc[UR36][R6.64+-0x200], R13 ;  /* 0xfffe000d06000986 */ /* 0x000fe8000c101924 */
[----:B------:R-:W-:Y:S01]  /*47d0*/  @P0 STG.E desc[UR36][R6.64], R15 ;  /* 0x0000000f06000986 */ /* 0x000fe2000c101924 */
[----:B---3--:R-:W-:-:S05]  /*47e0*/  FMUL.FTZ R21, R10, R3 ;  /* 0x000000030a157220 */ /* 0x008fca0000410000 */
        /* <DEDUP_REMOVED lines=8> */
.L_x_2351:
[----:B------:R-:W-:Y:S05]  /*4870*/  BSYNC.RECONVERGENT B0 ;  /* 0x0000000000007941 */ /* 0x000fea0003800200 */
.L_x_2350:
[----:B0-----:R-:W-:Y:S01]  /*4880*/  SHF.R.S32.HI R3, RZ, 0x1f, R16 ;  /* 0x0000001fff037819 */ /* 0x001fe20000011410 */
[----:B------:R-:W0:Y:S01]  /*4890*/  LDCU.64 UR6, c[0x0][0x3b0] ;  /* 0x00007600ff0677ac */ /* 0x000e220008000a00 */
[----:B------:R-:W-:Y:S01]  /*48a0*/  IMAD.SHL.U32 R40, R18, 0x8, RZ ;  /* 0x0000000812287824 */ /* 0x000fe200078e00ff */
[----:B------:R-:W-:Y:S02]  /*48b0*/  CS2R R10, SRZ ;  /* 0x00000000000a7805 */ /* 0x000fe4000001ff00 */
[----:B------:R-:W-:Y:S02]  /*48c0*/  LEA.HI R3, R3, R16, RZ, 0x4 ;  /* 0x0000001003037211 */ /* 0x000fe400078f20ff */
[----:B------:R-:W-:Y:S02]  /*48d0*/  CS2R R8, SRZ ;  /* 0x0000000000087805 */ /* 0x000fe4000001ff00 */
[----:B------:R-:W-:Y:S02]  /*48e0*/  LOP3.LUT R40, R40, 0x38, RZ, 0xc0, !PT ;  /* 0x0000003828287812 */ /* 0x000fe400078ec0ff */
[----:B------:R-:W-:-:S04]  /*48f0*/  LOP3.LUT R3, R3, 0xfffffff0, RZ, 0xc0, !PT ;  /* 0xfffffff003037812 */ /* 0x000fc800078ec0ff */
[----:B------:R-:W-:-:S04]  /*4900*/  IADD3 R42, PT, PT, -R3, R16, RZ ;  /* 0x00000010032a7210 */ /* 0x000fc80007ffe1ff */
[----:B------:R-:W-:Y:S02]  /*4910*/  ISETP.NE.AND P0, PT, R39, R42, PT ;  /* 0x0000002a2700720c */ /* 0x000fe40003f05270 */
[----:B0-----:R-:W-:Y:S02]  /*4920*/  ISETP.EQ.U32.AND P1, PT, RZ, UR6, PT ;  /* 0x00000006ff007c0c */ /* 0x001fe4000bf22070 */
[----:B------:R-:W-:-:S04]  /*4930*/  ISETP.GT.U32.OR P0, PT, R40, 0x2f, P0 ;  /* 0x0000002f2800780c */ /* 0x000fc80000704470 */
[----:B------:R-:W-:-:S13]  /*4940*/  ISETP.EQ.OR.EX P0, PT, RZ, UR7, P0, P1 ;  /* 0x00000007ff007c0c */ /* 0x000fda0008702710 */
[----:B------:R-:W0:Y:S01]  /*4950*/  @!P0 LDC.64 R4, c[0x0][0x3b0] ;  /* 0x0000ec00ff048b82 */ /* 0x000e220000000a00 */
[----:B------:R-:W-:Y:S01]  /*4960*/  @!P0 IMAD R3, R17, 0x30, R40 ;  /* 0x0000003011038824 */ /* 0x000fe200078e0228 */
[----:B------:R-:W-:Y:S01]  /*4970*/  BSSY.RECONVERGENT B0, `(.L_x_2356) ;  /* 0x0000250000007945 */ /* 0x000fe20003800200 */
[----:B------:R-:W-:Y:S02]  /*4980*/  HFMA2 R38, -RZ, RZ, 0, 0 ;  /* 0x00000000ff267431 */ /* 0x000fe400000001ff */
[----:B0-----:R-:W-:-:S05]  /*4990*/  @!P0 IMAD.WIDE.U32 R4, R3, 0x2, R4 ;  /* 0x0000000203048825 */ /* 0x001fca00078e0004 */
[----:B------:R0:W5:Y:S01]  /*49a0*/  @!P0 LDG.E.128 R8, desc[UR36][R4.64] ;  /* 0x0000002404088981 */ /* 0x000162000c1e1d00 */
[----:B------:R-:W-:Y:S01]  /*49b0*/  BAR.SYNC.DEFER_BLOCKING 0x0 ;  /* 0x0000000000007b1d */ /* 0x000fe20000010000 */
[----:B------:R-:W-:Y:S01]  /*49c0*/  ISETP.GT.U32.AND P0, PT, R40, 0x2f, PT ;  /* 0x0000002f2800780c */ /* 0x000fe20003f04070 */
[----:B------:R-:W-:Y:S01]  /*49d0*/  IMAD R36, R36, 0x30, RZ ;  /* 0x0000003024247824 */ /* 0x000fe200078e02ff */
[----:B------:R-:W-:Y:S01]  /*49e0*/  MOV R37, RZ ;  /* 0x000000ff00257202 */ /* 0x000fe20000000f00 */
[----:B------:R-:W-:Y:S01]  /*49f0*/  IMAD.MOV.U32 R23, RZ, RZ, RZ ;  /* 0x000000ffff177224 */ /* 0x000fe200078e00ff */
[----:B------:R-:W-:Y:S01]  /*4a00*/  CS2R R20, SRZ ;  /* 0x0000000000147805 */ /* 0x000fe2000001ff00 */
[----:B0-----:R-:W-:Y:S01]  /*4a10*/  HFMA2 R4, -RZ, RZ, 0, 0 ;  /* 0x00000000ff047431 */ /* 0x001fe200000001ff */
[----:B-1----:R-:W-:-:S07]  /*4a20*/  CS2R R6, SRZ ;  /* 0x0000000000067805 */ /* 0x002fce000001ff00 */
[----:B------:R-:W-:Y:S05]  /*4a30*/  @P0 BRA `(.L_x_2357) ;  /* 0x00000024000c0947 */ /* 0x000fea0003800000 */
[----:B------:R-:W0:Y:S01]  /*4a40*/  LDCU UR4, c[0x0][0x3f4] ;  /* 0x00007e80ff0477ac */ /* 0x000e220008000800 */
[----:B------:R-:W1:Y:S01]  /*4a50*/  S2R R12, SR_CgaCtaId ;  /* 0x00000000000c7919 */ /* 0x000e620000008800 */
[----:B------:R-:W3:Y:S01]  /*4a60*/  LDC.64 R44, c[0x0][0x3c0] ;  /* 0x0000f000ff2c7b82 */ /* 0x000ee20000000a00 */
[----:B------:R-:W-:Y:S01]  /*4a70*/  IADD3 R43, PT, PT, R41, R39, RZ ;  /* 0x00000027292b7210 */ /* 0x000fe20007ffe0ff */
[----:B------:R-:W-:Y:S01]  /*4a80*/  BSSY.RECONVERGENT B1, `(.L_x_2358) ;  /* 0x00000c5000017945 */ /* 0x000fe20003800200 */
[----:B------:R-:W-:Y:S02]  /*4a90*/  MOV R3, 0x400 ;  /* 0x0000040000037802 */ /* 0x000fe40000000f00 */
[----:B------:R-:W-:-:S03]  /*4aa0*/  MOV R38, RZ ;  /* 0x000000ff00267202 */ /* 0x000fc60000000f00 */
[----:B------:R-:W-:Y:S01]  /*4ab0*/  VIADD R47, R3, 0xa0 ;  /* 0x000000a0032f7836 */ /* 0x000fe20000000000 */
[----:B0-----:R-:W-:-:S04]  /*4ac0*/  MOV R5, UR4 ;  /* 0x0000000400057c02 */ /* 0x001fc80008000f00 */
[-C--:B------:R-:W-:Y:S01]  /*4ad0*/  VIMNMX R48, PT, PT, R16, R5.reuse, PT ;  /* 0x0000000510307248 */ /* 0x080fe20003fe0100 */
[----:B------:R-:W-:-:S03]  /*4ae0*/  IMAD R3, R24, R5, R40 ;  /* 0x0000000518037224 */ /* 0x000fc600078e0228 */
[----:B------:R-:W-:Y:S01]  /*4af0*/  ISETP.GE.AND P0, PT, R43, R48, PT ;  /* 0x000000302b00720c */ /* 0x000fe20003f06270 */
[----:B---3--:R-:W-:Y:S01]  /*4b00*/  IMAD.WIDE R44, R3, 0x2, R44 ;  /* 0x00000002032c7825 */ /* 0x008fe200078e022c */
[----:B-1----:R-:W-:-:S04]  /*4b10*/  LEA R47, R12, R47, 0x18 ;  /* 0x0000002f0c2f7211 */ /* 0x002fc800078ec0ff */
        /* <DEDUP_REMOVED lines=18> */
[----:B------:R-:W-:Y:S01]  /*4c40*/  IMAD.MOV.U32 R50, RZ, RZ, RZ ;  /* 0x000000ffff327224 */ /* 0x000fe200078e00ff */
[----:B------:R-:W-:Y:S02]  /*4c50*/  MOV R4, RZ ;  /* 0x000000ff00047202 */ /* 0x000fe40000000f00 */
[----:B------:R-:W-:-:S07]  /*4c60*/  MOV R46, R43 ;  /* 0x0000002b002e7202 */ /* 0x000fce0000000f00 */
.L_x_2362:
[----:B------:R-:W-:-:S04]  /*4c70*/  IMAD R33, R46, 0x30, RZ ;  /* 0x000000302e217824 */ /* 0x000fc800078e02ff */
[----:B------:R-:W-:-:S06]  /*4c80*/  IMAD.WIDE.U32 R12, R33, 0x2, R44 ;  /* 0x00000002210c7825 */ /* 0x000fcc00078e002c */
[----:B------:R-:W3:Y:S01]  /*4c90*/  LDG.E.128 R12, desc[UR36][R12.64] ;  /* 0x000000240c0c7981 */ /* 0x000ee2000c1e1d00 */
[C---:B-----5:R-:W-:Y:S01]  /*4ca0*/  IADD3 R25, PT, PT, R33.reuse, 0x300, RZ ;  /* 0x0000030021197810 */ /* 0x060fe20007ffe0ff */
[----:B------:R-:W-:-:S04]  /*4cb0*/  VIADD R29, R33, 0x600 ;  /* 0x00000600211d7836 */ /* 0x000fc80000000000 */
[----:B------:R-:W-:Y:S01]  /*4cc0*/  IMAD.WIDE.U32 R24, R25, 0x2, R44 ;  /* 0x0000000219187825 */ /* 0x000fe200078e002c */
[----:B------:R-:W-:-:S03]  /*4cd0*/  IADD3 R33, PT, PT, R33, 0x900, RZ ;  /* 0x0000090021217810 */ /* 0x000fc60007ffe0ff */
[--C-:B------:R-:W-:Y:S02]  /*4ce0*/  IMAD.WIDE.U32 R28, R29, 0x2, R44.reuse ;  /* 0x000000021d1c7825 */ /* 0x100fe400078e002c */
[----:B--2---:R-:W2:Y:S02]  /*4cf0*/  LDG.E.128 R24, desc[UR36][R24.64] ;  /* 0x0000002418187981 */ /* 0x004ea4000c1e1d00 */
[----:B------:R-:W-:Y:S02]  /*4d00*/  IMAD.WIDE.U32 R32, R33, 0x2, R44 ;  /* 0x0000000221207825 */ /* 0x000fe400078e002c */
[----:B------:R-:W4:Y:S04]  /*4d10*/  LDG.E.128 R28, desc[UR36][R28.64] ;  /* 0x000000241c1c7981 */ /* 0x000f28000c1e1d00 */
[----:B------:R-:W4:Y:S01]  /*4d20*/  LDG.E.128 R32, desc[UR36][R32.64] ;  /* 0x0000002420207981 */ /* 0x000f22000c1e1d00 */
[----:B------:R-:W-:Y:S01]  /*4d30*/  IADD3 R52, PT, PT, -R41, R46, RZ ;  /* 0x0000002e29347210 */ /* 0x000fe20007ffe1ff */
[----:B------:R-:W-:Y:S01]  /*4d40*/  VIADD R50, R50, 0x4 ;  /* 0x0000000432327836 */ /* 0x000fe20000000000 */
[----:B------:R-:W-:-:S02]  /*4d50*/  IADD3 R46, PT, PT, R46, 0x40, RZ ;  /* 0x000000402e2e7810 */ /* 0x000fc40007ffe0ff */
[----:B------:R-:W-:Y:S02]  /*4d60*/  LEA R54, R52, R3, 0x1 ;  /* 0x0000000334367211 */ /* 0x000fe400078e08ff */
[----:B------:R-:W-:-:S03]  /*4d70*/  ISETP.NE.AND P0, PT, R50, R49, PT ;  /* 0x000000313200720c */ /* 0x000fc60003f05270 */
[----:B------:R-:W0:Y:S04]  /*4d80*/  LDS.U16 R55, [R54] ;  /* 0x0000000036377984 */ /* 0x000e280000000400 */
[----:B------:R-:W-:Y:S04]  /*4d90*/  LDS.U16 R52, [R54+0x20] ;  /* 0x0000200036347984 */ /* 0x000fe80000000400 */
[----:B------:R-:W1:Y:S01]  /*4da0*/  LDS.U16 R51, [R54+0x40] ;  /* 0x0000400036337984 */ /* 0x000e620000000400 */
[----:B0-----:R-:W-:Y:S02]  /*4db0*/  HADD2.F32 R55, -RZ, R55.H0_H0 ;  /* 0x20000037ff377230 */ /* 0x001fe40000004100 */
[----:B-1----:R-:W-:-:S02]  /*4dc0*/  HADD2.F32 R51, -RZ, R51.H0_H0 ;  /* 0x20000033ff337230 */ /* 0x002fc40000004100 */
[--C-:B---3--:R-:W-:Y:S02]  /*4dd0*/  HADD2.F32 R56, -RZ, R12.reuse.H0_H0 ;  /* 0x2000000cff387230 */ /* 0x108fe40000004100 */
[----:B------:R-:W-:Y:S02]  /*4de0*/  HADD2.F32 R12, -RZ, R12.H1_H1 ;  /* 0x3000000cff0c7230 */ /* 0x000fe40000004100 */
[--C-:B------:R-:W-:Y:S02]  /*4df0*/  HADD2.F32 R57, -RZ, R13.reuse.H0_H0 ;  /* 0x2000000dff397230 */ /* 0x100fe40000004100 */
[C---:B------:R-:W-:Y:S01]  /*4e00*/  FFMA.FTZ R4, R55.reuse, R56, R4 ;  /* 0x0000003837047223 */ /* 0x040fe20000010004 */
[----:B------:R-:W-:Y:S02]  /*4e10*/  HADD2.F32 R58, -RZ, R13.H1_H1 ;  /* 0x3000000dff3a7230 */ /* 0x000fe40000004100 */
[----:B------:R-:W-:Y:S01]  /*4e20*/  FFMA.FTZ R7, R55, R12, R7 ;  /* 0x0000000c37077223 */ /* 0x000fe20000010007 */
[----:B------:R-:W-:-:S02]  /*4e30*/  HADD2.F32 R60, -RZ, R15.H0_H0 ;  /* 0x2000000fff3c7230 */ /* 0x000fc40000004100 */
[C---:B------:R-:W-:Y:S01]  /*4e40*/  FFMA.FTZ R12, R55.reuse, R57, R6 ;  /* 0x00000039370c7223 */ /* 0x040fe20000010006 */
[--C-:B------:R-:W-:Y:S01]  /*4e50*/  HADD2.F32 R13, -RZ, R14.reuse.H0_H0 ;  /* 0x2000000eff0d7230 */ /* 0x100fe20000004100 */
[----:B------:R-:W0:Y:S01]  /*4e60*/  LDS.U16 R6, [R54+0x60] ;  /* 0x0000600036067984 */ /* 0x000e220000000400 */
[----:B------:R-:W-:Y:S02]  /*4e70*/  HADD2.F32 R15, -RZ, R15.H1_H1 ;  /* 0x3000000fff0f7230 */ /* 0x000fe40000004100 */
[C---:B------:R-:W-:Y:S01]  /*4e80*/  FFMA.FTZ R60, R55.reuse, R60, R37 ;  /* 0x0000003c373c7223 */ /* 0x040fe20000010025 */
[----:B------:R-:W-:Y:S02]  /*4e90*/  HADD2.F32 R14, -RZ, R14.H1_H1 ;  /* 0x3000000eff0e7230 */ /* 0x000fe40000004100 */
[C---:B------:R-:W-:Y:S01]  /*4ea0*/  FFMA.FTZ R21, R55.reuse, R58, R21 ;  /* 0x0000003a37157223 */ /* 0x040fe20000010015 */
[C---:B------:R-:W-:Y:S01]  /*4eb0*/  FFMA.FTZ R20, R55.reuse, R13, R20 ;  /* 0x0000000d37147223 */ /* 0x040fe20000010014 */
[----:B------:R-:W-:Y:S01]  /*4ec0*/  FFMA.FTZ R15, R55, R15, R38 ;  /* 0x0000000f370f7223 */ /* 0x000fe20000010026 */
[----:B--2---:R-:W-:-:S02]  /*4ed0*/  HADD2.F32 R37, -RZ, R25.H0_H0 ;  /* 0x20000019ff257230 */ /* 0x004fc40000004100 */
[----:B------:R-:W-:Y:S01]  /*4ee0*/  FFMA.FTZ R14, R55, R14, R23 ;  /* 0x0000000e370e7223 */ /* 0x000fe20000010017 */
[----:B------:R-:W-:Y:S02]  /*4ef0*/  HADD2.F32 R38, -RZ, R25.H1_H1 ;  /* 0x30000019ff267230 */ /* 0x000fe40000004100 */
[----:B------:R-:W-:Y:S02]  /*4f00*/  HADD2.F32 R23, -RZ, R24.H0_H0 ;  /* 0x20000018ff177230 */ /* 0x000fe40000004100 */
[--C-:B------:R-:W-:Y:S02]  /*4f10*/  HADD2.F32 R25, -RZ, R26.reuse.H0_H0 ;  /* 0x2000001aff197230 */ /* 0x100fe40000004100 */
[----:B------:R-:W-:Y:S02]  /*4f20*/  HADD2.F32 R55, -RZ, R26.H1_H1 ;  /* 0x3000001aff377230 */ /* 0x000fe40000004100 */
[----:B------:R-:W-:Y:S02]  /*4f30*/  HADD2.F32 R13, -RZ, R52.H0_H0 ;  /* 0x20000034ff0d7230 */ /* 0x000fe40000004100 */
[----:B------:R-:W-:-:S02]  /*4f40*/  HADD2.F32 R24, -RZ, R24.H1_H1 ;  /* 0x30000018ff187230 */ /* 0x000fc40000004100 */
        /* <DEDUP_REMOVED lines=10> */
[----:B----4-:R-:W-:-:S02]  /*4ff0*/  HADD2.F32 R13, -RZ, R28.H0_H0 ;  /* 0x2000001cff0d7230 */ /* 0x010fc40000004100 */
[--C-:B------:R-:W-:Y:S02]  /*5000*/  HADD2.F32 R23, -RZ, R29.reuse.H0_H0 ;  /* 0x2000001dff177230 */ /* 0x100fe40000004100 */
        /* <DEDUP_REMOVED lines=12> */
[----:B0-----:R-:W-:Y:S02]  /*50d0*/  HADD2.F32 R13, -RZ, R6.H0_H0 ;  /* 0x20000006ff0d7230 */ /* 0x001fe40000004100 */
[----:B------:R-:W-:Y:S01]  /*50e0*/  FFMA.FTZ R26, R51, R26, R57 ;  /* 0x0000001a331a7223 */ /* 0x000fe20000010039 */
[----:B------:R-:W-:-:S02]  /*50f0*/  HADD2.F32 R6, -RZ, R32.H0_H0 ;  /* 0x20000020ff067230 */ /* 0x000fc40000004100 */
[----:B------:R-:W-:Y:S01]  /*5100*/  FFMA.FTZ R15, R51, R30, R15 ;  /* 0x0000001e330f7223 */ /* 0x000fe2000001000f */
[--C-:B------:R-:W-:Y:S02]  /*5110*/  HADD2.F32 R23, -RZ, R33.reuse.H0_H0 ;  /* 0x20000021ff177230 */ /* 0x100fe40000004100 */
        /* <DEDUP_REMOVED lines=15> */
.L_x_2361:
[----:B------:R-:W-:Y:S05]  /*5210*/  BSYNC.RECONVERGENT B2 ;  /* 0x0000000000027941 */ /* 0x000fea0003800200 */
.L_x_2360:
[----:B------:R-:W-:Y:S05]  /*5220*/  @!P1 BRA `(.L_x_2359) ;  /* 0x0000000400289947 */ /* 0x000fea0003800000 */
[----:B------:R-:W-:Y:S01]  /*5230*/  ISETP.NE.AND P1, PT, R53, 0x1, PT ;  /* 0x000000013500780c */ /* 0x000fe20003f25270 */
[----:B------:R-:W-:Y:S01]  /*5240*/  BSSY.RECONVERGENT B2, `(.L_x_2363) ;  /* 0x0000030000027945 */ /* 0x000fe20003800200 */
[----:B------:R-:W-:-:S11]  /*5250*/  LOP3.LUT P0, RZ, R48, 0x10, RZ, 0xc0, !PT ;  /* 0x0000001030ff7812 */ /* 0x000fd6000780c0ff */
[----:B------:R-:W-:Y:S05]  /*5260*/  @!P1 BRA `(.L_x_2364) ;  /* 0x0000000000b49947 */ /* 0x000fea0003800000 */
[----:B-----5:R-:W-:-:S04]  /*5270*/  IMAD R25, R46, 0x30, RZ ;  /* 0x000000302e197824 */ /* 0x020fc800078e02ff */
[C---:B------:R-:W-:Y:S01]  /*5280*/  IMAD.WIDE.U32 R12, R25.reuse, 0x2, R44 ;  /* 0x00000002190c7825 */ /* 0x040fe200078e002c */
[----:B------:R-:W-:-:S05]  /*5290*/  IADD3 R25, PT, PT, R25, 0x300, RZ ;  /* 0x0000030019197810 */ /* 0x000fca0007ffe0ff */
[----:B------:R-:W3:Y:S01]  /*52a0*/  LDG.E.128 R12, desc[UR36][R12.64] ;  /* 0x000000240c0c7981 */ /* 0x000ee2000c1e1d00 */
[----:B------:R-:W-:-:S06]  /*52b0*/  IMAD.WIDE.U32 R24, R25, 0x2, R44 ;  /* 0x0000000219187825 */ /* 0x000fcc00078e002c */
[----:B--2---:R-:W2:Y:S01]  /*52c0*/  LDG.E.128 R24, desc[UR36][R24.64] ;  /* 0x0000002418187981 */ /* 0x004ea2000c1e1d00 */
[----:B------:R-:W-:Y:S02]  /*52d0*/  IADD3 R28, PT, PT, -R41, R46, RZ ;  /* 0x0000002e291c7210 */ /* 0x000fe40007ffe1ff */
[----:B------:R-:W-:-:S03]  /*52e0*/  IADD3 R46, PT, PT, R46, 0x20, RZ ;  /* 0x000000202e2e7810 */ /* 0x000fc60007ffe0ff */
[----:B------:R-:W-:-:S05]  /*52f0*/  IMAD R28, R28, 0x2, R3 ;  /* 0x000000021c1c7824 */ /* 0x000fca00078e0203 */
[----:B------:R-:W0:Y:S04]  /*5300*/  LDS.U16 R29, [R28] ;  /* 0x000000001c1d7984 */ /* 0x000e280000000400 */
[----:B------:R-:W1:Y:S01]  /*5310*/  LDS.U16 R33, [R28+0x20] ;  /* 0x000020001c217984 */ /* 0x000e620000000400 */
[----:B0-----:R-:W-:Y:S02]  /*5320*/  HADD2.F32 R29, -RZ, R29.H0_H0 ;  /* 0x2000001dff1d7230 */ /* 0x001fe40000004100 */
[----:B-1----:R-:W-:Y:S02]  /*5330*/  HADD2.F32 R33, -RZ, R33.H0_H0 ;  /* 0x20000021ff217230 */ /* 0x002fe40000004100 */
[--C-:B---3--:R-:W-:Y:S02]  /*5340*/  HADD2.F32 R30, -RZ, R12.reuse.H0_H0 ;  /* 0x2000000cff1e7230 */ /* 0x108fe40000004100 */
[----:B------:R-:W-:-:S02]  /*5350*/  HADD2.F32 R32, -RZ, R12.H1_H1 ;  /* 0x3000000cff207230 */ /* 0x000fc40000004100 */
[--C-:B------:R-:W-:Y:S02]  /*5360*/  HADD2.F32 R31, -RZ, R13.reuse.H0_H0 ;  /* 0x2000000dff1f7230 */ /* 0x100fe40000004100 */
[C---:B------:R-:W-:Y:S01]  /*5370*/  FFMA.FTZ R4, R29.reuse, R30, R4 ;  /* 0x0000001e1d047223 */ /* 0x040fe20000010004 */
[----:B------:R-:W-:Y:S02]  /*5380*/  HADD2.F32 R12, -RZ, R13.H1_H1 ;  /* 0x3000000dff0c7230 */ /* 0x000fe40000004100 */
[C---:B------:R-:W-:Y:S01]  /*5390*/  FFMA.FTZ R7, R29.reuse, R32, R7 ;  /* 0x000000201d077223 */ /* 0x040fe20000010007 */
[--C-:B------:R-:W-:Y:S02]  /*53a0*/  HADD2.F32 R13, -RZ, R14.reuse.H0_H0 ;  /* 0x2000000eff0d7230 */ /* 0x100fe40000004100 */
        /* <DEDUP_REMOVED lines=25> */
.L_x_2364:
[----:B------:R-:W-:Y:S05]  /*5540*/  BSYNC.RECONVERGENT B2 ;  /* 0x0000000000027941 */ /* 0x000fea0003800200 */
.L_x_2363:
[----:B------:R-:W-:Y:S05]  /*5550*/  @P0 BRA `(.L_x_2359) ;  /* 0x00000000005c0947 */ /* 0x000fea0003800000 */
[----:B------:R-:W-:-:S04]  /*5560*/  IMAD R13, R46, 0x30, RZ ;  /* 0x000000302e0d7824 */ /* 0x000fc800078e02ff */
[----:B------:R-:W-:-:S06]  /*5570*/  IMAD.WIDE.U32 R12, R13, 0x2, R44 ;  /* 0x000000020d0c7825 */ /* 0x000fcc00078e002c */
[----:B------:R-:W3:Y:S01]  /*5580*/  LDG.E.128 R12, desc[UR36][R12.64] ;  /* 0x000000240c0c7981 */ /* 0x000ee2000c1e1d00 */
[----:B------:R-:W-:-:S04]  /*5590*/  IADD3 R24, PT, PT, -R41, R46, RZ ;  /* 0x0000002e29187210 */ /* 0x000fc80007ffe1ff */
[----:B------:R-:W-:-:S06]  /*55a0*/  LEA R24, R24, R3, 0x1 ;  /* 0x0000000318187211 */ /* 0x000fcc00078e08ff */
[----:B------:R-:W0:Y:S02]  /*55b0*/  LDS.U16 R24, [R24] ;  /* 0x0000000018187984 */ /* 0x000e240000000400 */
[----:B0----5:R-:W-:Y:S02]  /*55c0*/  HADD2.F32 R25, -RZ, R24.H0_H0 ;  /* 0x20000018ff197230 */ /* 0x021fe40000004100 */
[--C-:B---3--:R-:W-:Y:S02]  /*55d0*/  HADD2.F32 R26, -RZ, R12.reuse.H0_H0 ;  /* 0x2000000cff1a7230 */ /* 0x108fe40000004100 */
[----:B------:R-:W-:Y:S02]  /*55e0*/  HADD2.F32 R28, -RZ, R12.H1_H1 ;  /* 0x3000000cff1c7230 */ /* 0x000fe40000004100 */
[----:B------:R-:W-:Y:S02]  /*55f0*/  HADD2.F32 R29, -RZ, R14.H0_H0 ;  /* 0x2000000eff1d7230 */ /* 0x000fe40000004100 */
[----:B------:R-:W-:Y:S01]  /*5600*/  FFMA.FTZ R4, R25, R26, R4 ;  /* 0x0000001a19047223 */ /* 0x000fe20000010004 */
[----:B------:R-:W-:-:S02]  /*5610*/  HADD2.F32 R12, -RZ, R15.H0_H0 ;  /* 0x2000000fff0c7230 */ /* 0x000fc40000004100 */
[C---:B------:R-:W-:Y:S01]  /*5620*/  FFMA.FTZ R7, R25.reuse, R28, R7 ;  /* 0x0000001c19077223 */ /* 0x040fe20000010007 */
[--C-:B--2---:R-:W-:Y:S02]  /*5630*/  HADD2.F32 R27, -RZ, R13.reuse.H0_H0 ;  /* 0x2000000dff1b7230 */ /* 0x104fe40000004100 */
[C---:B------:R-:W-:Y:S01]  /*5640*/  FFMA.FTZ R20, R25.reuse, R29, R20 ;  /* 0x0000001d19147223 */ /* 0x040fe20000010014 */
[----:B------:R-:W-:Y:S02]  /*5650*/  HADD2.F32 R30, -RZ, R13.H1_H1 ;  /* 0x3000000dff1e7230 */ /* 0x000fe40000004100 */
[C---:B------:R-:W-:Y:S01]  /*5660*/  FFMA.FTZ R37, R25.reuse, R12, R37 ;  /* 0x0000000c19257223 */ /* 0x040fe20000010025 */
[----:B------:R-:W-:Y:S02]  /*5670*/  HADD2.F32 R14, -RZ, R14.H1_H1 ;  /* 0x3000000eff0e7230 */ /* 0x000fe40000004100 */
[----:B------:R-:W-:Y:S01]  /*5680*/  FFMA.FTZ R6, R25, R27, R6 ;  /* 0x0000001b19067223 */ /* 0x000fe20000010006 */
[----:B------:R-:W-:-:S02]  /*5690*/  HADD2.F32 R15, -RZ, R15.H1_H1 ;  /* 0x3000000fff0f7230 */ /* 0x000fc40000004100 */
[C---:B------:R-:W-:Y:S01]  /*56a0*/  FFMA.FTZ R21, R25.reuse, R30, R21 ;  /* 0x0000001e19157223 */ /* 0x040fe20000010015 */
[C---:B------:R-:W-:Y:S02]  /*56b0*/  FFMA.FTZ R23, R25.reuse, R14, R23 ;  /* 0x0000000e19177223 */ /* 0x040fe40000010017 */
[----:B------:R-:W-:-:S07]  /*56c0*/  FFMA.FTZ R38, R25, R15, R38 ;  /* 0x0000000f19267223 */ /* 0x000fce0000010026 */
.L_x_2359:
[----:B------:R-:W-:Y:S05]  /*56d0*/  BSYNC.RECONVERGENT B1 ;  /* 0x0000000000017941 */ /* 0x000fea0003800200 */
.L_x_2358:
        /* <DEDUP_REMOVED lines=13> */
[----:B------:R-:W-:-:S03]  /*57b0*/  LOP3.LUT R13, R13, 0x3, RZ, 0xc0, !PT ;  /* 0x000000030d0d7812 */ /* 0x000fc600078ec0ff */
[----:B------:R-:W-:Y:S01]  /*57c0*/  IMAD.IADD R47, R47, 0x1, R12 ;  /* 0x000000012f2f7824 */ /* 0x000fe200078e020c */
[----:B-----5:R-:W-:-:S07]  /*57d0*/  IADD3 R25, PT, PT, -R13, RZ, RZ ;  /* 0x000000ff0d197210 */ /* 0x020fce0007ffe1ff */
.L_x_2371:
        /* <DEDUP_REMOVED lines=14> */
[----:B-1----:R-:W-:-:S04]  /*58c0*/  IMAD.MOV R12, RZ, RZ, -R13 ;  /* 0x000000ffff0c7224 */ /* 0x002fc800078e0a0d */
[----:B--2---:R-:W-:Y:S01]  /*58d0*/  IMAD R27, R12, R15, RZ ;  /* 0x0000000f0c1b7224 */ /* 0x004fe200078e02ff */
[----:B------:R-:W-:-:S05]  /*58e0*/  MOV R12, RZ ;  /* 0x000000ff000c7202 */ /* 0x000fca0000000f00 */
        /* <DEDUP_REMOVED lines=15> */
[----:B--2---:R-:W-:Y:S02]  /*59e0*/  HADD2.F32 R31, -RZ, R14.H0_H0 ;  /* 0x2000000eff1f7230 */ /* 0x004fe40000004100 */
[----:B------:R-:W-:Y:S02]  /*59f0*/  HADD2.F32 R32, -RZ, R15.H0_H0 ;  /* 0x2000000fff207230 */ /* 0x000fe40000004100 */
        /* <DEDUP_REMOVED lines=14> */
.L_x_2370:
[----:B------:R-:W-:Y:S05]  /*5ae0*/  BSYNC.RECONVERGENT B3 ;  /* 0x0000000000037941 */ /* 0x000fea0003800200 */
.L_x_2369:
[----:B------:R-:W-:Y:S01]  /*5af0*/  IADD3 R43, PT, PT, R43, 0x10, RZ ;  /* 0x000000102b2b7810 */ /* 0x000fe20007ffe0ff */
[----:B------:R-:W-:Y:S01]  /*5b00*/  VIADD R47, R47, 0x20 ;  /* 0x000000202f2f7836 */ /* 0x000fe20000000000 */
[----:B------:R-:W-:Y:S06]  /*5b10*/  @P2 BRA `(.L_x_2371) ;  /* 0xfffffffc00302947 */ /* 0x000fec000383ffff */
.L_x_2368:
[----:B------:R-:W-:Y:S05]  /*5b20*/  BSYNC.RECONVERGENT B2 ;  /* 0x0000000000027941 */ /* 0x000fea0003800200 */
.L_x_2367:
[----:B------:R-:W-:-:S13]  /*5b30*/  ISETP.GE.U32.AND P0, PT, R24, 0x30, PT ;  /* 0x000000301800780c */ /* 0x000fda0003f06070 */
[----:B------:R-:W-:Y:S05]  /*5b40*/  @!P0 BRA `(.L_x_2366) ;  /* 0x0000000c00148947 */ /* 0x000fea0003800000 */
[----:B------:R-:W0:Y:S02]  /*5b50*/  LDC R5, c[0x0][0x3f4] ;  /* 0x0000fd00ff057b82 */ /* 0x000e240000000800 */
.L_x_2380:
[CC--:B0-----:R-:W-:Y:S01]  /*5b60*/  ISETP.GE.AND P3, PT, R43.reuse, R5.reuse, PT ;  /* 0x000000052b00720c */ /* 0x0c1fe20003f66270 */
[C---:B------:R-:W-:Y:S01]  /*5b70*/  IMAD.IADD R24, R43.reuse, 0x1, -R41 ;  /* 0x000000012b187824 */ /* 0x040fe200078e0a29 */
[C---:B------:R-:W-:Y:S01]  /*5b80*/  IADD3 R30, PT, PT, R43.reuse, 0x10, RZ ;  /* 0x000000102b1e7810 */ /* 0x040fe20007ffe0ff */
[----:B------:R-:W-:Y:S01]  /*5b90*/  BSSY.RECONVERGENT B2, `(.L_x_2372) ;  /* 0x0000033000027945 */ /* 0x000fe20003800200 */
[C---:B------:R-:W-:Y:S02]  /*5ba0*/  IADD3 R28, PT, PT, R43.reuse, 0x20, RZ ;  /* 0x000000202b1c7810 */ /* 0x040fe40007ffe0ff */
[----:B------:R-:W-:Y:S02]  /*5bb0*/  IADD3 R26, PT, PT, R43, 0x30, RZ ;  /* 0x000000302b1a7810 */ /* 0x000fe40007ffe0ff */
        /* <DEDUP_REMOVED lines=11> */
[----:B0----5:R-:W-:-:S06]  /*5c70*/  IADD3 R25, PT, PT, R14, 0xffffffe, RZ ;  /* 0x0ffffffe0e197810 */ /* 0x021fcc0007ffe0ff */
[----:B------:R0:W1:Y:S02]  /*5c80*/  F2I.FTZ.U32.TRUNC.NTZ R13, R25 ;  /* 0x00000019000d7305 */ /* 0x000064000021f000 */
[----:B0-----:R-:W0:Y:S01]  /*5c90*/  LDS.U16 R25, [R24] ;  /* 0x0000000018197984 */ /* 0x001e220000000400 */
[----:B-1----:R-:W-:-:S05]  /*5ca0*/  IADD3 R12, PT, PT, RZ, -R13, RZ ;  /* 0x8000000dff0c7210 */ /* 0x002fca0007ffe0ff */
[----:B--2---:R-:W-:Y:S02]  /*5cb0*/  IMAD R27, R12, R15, RZ ;  /* 0x0000000f0c1b7224 */ /* 0x004fe400078e02ff */
        /* <DEDUP_REMOVED lines=32> */
.L_x_2373:
[----:B------:R-:W-:Y:S05]  /*5ec0*/  BSYNC.RECONVERGENT B2 ;  /* 0x0000000000027941 */ /* 0x000fea0003800200 */
.L_x_2372:
        /* <DEDUP_REMOVED lines=10> */
[----:B0-----:R-:W0:Y:S01]  /*5f70*/  LDS.U16 R25, [R24+0x20] ;  /* 0x0000200018197984 */ /* 0x001e220000000400 */
        /* <DEDUP_REMOVED lines=34> */
.L_x_2375:
[----:B------:R-:W-:Y:S05]  /*61a0*/  BSYNC.RECONVERGENT B2 ;  /* 0x0000000000027941 */ /* 0x000fea0003800200 */
.L_x_2374:
        /* <DEDUP_REMOVED lines=45> */
.L_x_2377:
[----:B------:R-:W-:Y:S05]  /*6480*/  BSYNC.RECONVERGENT B2 ;  /* 0x0000000000027941 */ /* 0x000fea0003800200 */
.L_x_2376:
        /* <DEDUP_REMOVED lines=9> */
[----:B-1---5:R-:W-:-:S06]  /*6520*/  IADD3 R25, PT, PT, R14, 0xffffffe, RZ ;  /* 0x0ffffffe0e197810 */ /* 0x022fcc0007ffe0ff */
[----:B------:R-:W1:Y:S02]  /*6530*/  F2I.FTZ.U32.TRUNC.NTZ R13, R25 ;  /* 0x00000019000d7305 */ /* 0x000e64000021f000 */
        /* <DEDUP_REMOVED lines=34> */
.L_x_2379:
[----:B------:R-:W-:Y:S05]  /*6760*/  BSYNC.RECONVERGENT B2 ;  /* 0x0000000000027941 */ /* 0x000fea0003800200 */
.L_x_2378:
[----:B------:R-:W-:-:S04]  /*6770*/  IADD3 R43, PT, PT, R43, 0x40, RZ ;  /* 0x000000402b2b7810 */ /* 0x000fc80007ffe0ff */
[----:B------:R-:W-:-:S13]  /*6780*/  ISETP.GE.AND P0, PT, R43, R16, PT ;  /* 0x000000102b00720c */ /* 0x000fda0003f06270 */
[----:B------:R-:W-:Y:S05]  /*6790*/  @!P0 BRA `(.L_x_2380) ;  /* 0xfffffff000f08947 */ /* 0x000fea000383ffff */
.L_x_2366:
[----:B------:R-:W-:Y:S05]  /*67a0*/  BSYNC.RECONVERGENT B1 ;  /* 0x0000000000017941 */ /* 0x000fea0003800200 */
.L_x_2365:
        /* <DEDUP_REMOVED lines=9> */
[----:B------:R-:W3:Y:S01]  /*6840*/  LDG.E.64 R12, desc[UR36][R12.64] ;  /* 0x000000240c0c7981 */ /* 0x000ee2000c1e1b00 */
[----:B------:R-:W0:Y:S03]  /*6850*/  LDC.64 R14, c[0x0][0x468] ;  /* 0x00011a00ff0e7b82 */ /* 0x000e260000000a00 */
[----:B0-----:R-:W4:Y:S01]  /*6860*/  LDG.E R14, desc[UR36][R14.64+0x8] ;  /* 0x000008240e0e7981 */ /* 0x001f22000c1e1900 */
[----:B---3--:R-:W-:Y:S01]  /*6870*/  LOP3.LUT R30, R13, 0xff, RZ, 0xc0, !PT ;  /* 0x000000ff0d1e7812 */ /* 0x008fe200078ec0ff */
[----:B------:R0:W4:Y:S01]  /*6880*/  I2F.S8 R19, R12 ;  /* 0x0000000c00137306 */ /* 0x0001220000001400 */
[--C-:B------:R-:W-:Y:S02]  /*6890*/  SHF.R.S32.HI R33, RZ, 0x18, R13.reuse ;  /* 0x00000018ff217819 */ /* 0x100fe4000001140d */
[----:B------:R-:W-:Y:S02]  /*68a0*/  SHF.R.U64 R24, R30, 0x7, RZ ;  /* 0x000000071e187819 */ /* 0x000fe400000012ff */
[----:B------:R-:W-:-:S02]  /*68b0*/  SHF.R.S64 R32, R12, 0x10, R13 ;  /* 0x000000100c207819 */ /* 0x000fc4000000100d */
[----:B------:R-:W-:Y:S01]  /*68c0*/  ISETP.NE.U32.AND P1, PT, R24, RZ, PT ;  /* 0x000000ff1800720c */ /* 0x000fe20003f25070 */
[----:B------:R-:W1:Y:S01]  /*68d0*/  I2F.S16 R33, R33 ;  /* 0x0000002100217306 */ /* 0x000e620000101400 */
[----:B-----5:R-:W-:Y:S02]  /*68e0*/  PRMT R25, R13, 0x9910, RZ ;  /* 0x000099100d197816 */ /* 0x020fe400000000ff */
[--C-:B------:R-:W-:Y:S02]  /*68f0*/  SHF.R.U64 R24, R12, 0x10, R13.reuse ;  /* 0x000000100c187819 */ /* 0x100fe4000000120d */
[----:B------:R-:W-:Y:S02]  /*6900*/  SHF.R.S32.HI R13, RZ, 0x10, R13 ;  /* 0x00000010ff0d7819 */ /* 0x000fe4000001140d */
[----:B------:R-:W-:Y:S02]  /*6910*/  LOP3.LUT R32, R32, 0xff, RZ, 0xc0, !PT ;  /* 0x000000ff20207812 */ /* 0x000fe400078ec0ff */
[----:B------:R-:W-:-:S02]  /*6920*/  LOP3.LUT R31, R13, 0xff, RZ, 0xc0, !PT ;  /* 0x000000ff0d1f7812 */ /* 0x000fc400078ec0ff */
[----:B------:R-:W-:Y:S02]  /*6930*/  PRMT R16, R12, 0x9910, RZ ;  /* 0x000099100c107816 */ /* 0x000fe400000000ff */
[----:B------:R-:W-:Y:S02]  /*6940*/  SHF.R.U64 R13, R31, 0x7, RZ ;  /* 0x000000071f0d7819 */ /* 0x000fe400000012ff */
[----:B0-----:R-:W-:Y:S01]  /*6950*/  SHF.R.U64 R12, R32, 0x7, RZ ;  /* 0x00000007200c7819 */ /* 0x001fe200000012ff */
[C---:B----4-:R-:W-:Y:S01]  /*6960*/  FMUL.FTZ R19, R14.reuse, R19 ;  /* 0x000000130e137220 */ /* 0x050fe20000410000 */
[----:B------:R-:W-:Y:S01]  /*6970*/  ISETP.NE.U32.AND P2, PT, R13, RZ, PT ;  /* 0x000000ff0d00720c */ /* 0x000fe20003f45070 */
[----:B-1----:R-:W-:Y:S01]  /*6980*/  FMUL.FTZ R28, R14, R33 ;  /* 0x000000210e1c7220 */ /* 0x002fe20000410000 */
[----:B------:R-:W-:Y:S02]  /*6990*/  ISETP.NE.U32.AND P0, PT, R12, RZ, PT ;  /* 0x000000ff0c00720c */ /* 0x000fe40003f05070 */
[----:B------:R-:W-:-:S02]  /*69a0*/  ISETP.NE.U32.AND.EX P2, PT, RZ, RZ, PT, P2 ;  /* 0x000000ffff00720c */ /* 0x000fc40003f45120 */
[----:B------:R-:W-:Y:S02]  /*69b0*/  ISETP.NE.U32.AND.EX P1, PT, RZ, RZ, PT, P1 ;  /* 0x000000ffff00720c */ /* 0x000fe40003f25110 */
[----:B------:R-:W-:Y:S02]  /*69c0*/  ISETP.NE.U32.AND.EX P0, PT, RZ, RZ, PT, P0 ;  /* 0x000000ffff00720c */ /* 0x000fe40003f05100 */
[----:B------:R-:W-:Y:S02]  /*69d0*/  PRMT R24, R24, 0x9910, RZ ;  /* 0x0000991018187816 */ /* 0x000fe400000000ff */
[----:B------:R-:W-:Y:S01]  /*69e0*/  SHF.R.S32.HI R15, RZ, 0x8, R16 ;  /* 0x00000008ff0f7819 */ /* 0x000fe20000011410 */
[----:B------:R-:W-:Y:S01]  /*69f0*/  IMAD.MOV.U32 R16, RZ, RZ, R25 ;  /* 0x000000ffff107224 */ /* 0x000fe200078e0019 */
[----:B------:R-:W-:-:S03]  /*6a00*/  MOV R12, R24 ;  /* 0x00000018000c7202 */ /* 0x000fc60000000f00 */
[----:B------:R-:W-:Y:S01]  /*6a10*/  @P2 LOP3.LUT R31, R31, 0xffffff00, RZ, 0xfc, !PT ;  /* 0xffffff001f1f2812 */ /* 0x000fe200078efcff */
[----:B------:R-:W0:Y:S01]  /*6a20*/  I2F.S16 R15, R15 ;  /* 0x0000000f000f7306 */ /* 0x000e220000101400 */
[----:B------:R-:W-:Y:S02]  /*6a30*/  SHF.R.S32.HI R16, RZ, 0x8, R16 ;  /* 0x00000008ff107819 */ /* 0x000fe40000011410 */
[----:B------:R-:W-:Y:S02]  /*6a40*/  SHF.R.S32.HI R12, RZ, 0x8, R12 ;  /* 0x00000008ff0c7819 */ /* 0x000fe4000001140c */
[----:B------:R-:W-:Y:S02]  /*6a50*/  @P1 LOP3.LUT R30, R30, 0xffffff00, RZ, 0xfc, !PT ;  /* 0xffffff001e1e1812 */ /* 0x000fe400078efcff */
[----:B------:R-:W-:Y:S01]  /*6a60*/  @P0 LOP3.LUT R32, R32, 0xffffff00, RZ, 0xfc, !PT ;  /* 0xffffff0020200812 */ /* 0x000fe200078efcff */
[----:B------:R0:W1:Y:S08]  /*6a70*/  I2F.S16 R29, R16 ;  /* 0x00000010001d7306 */ /* 0x0000700000101400 */
[----:B------:R3:W4:Y:S01]  /*6a80*/  I2F.S16 R25, R12 ;  /* 0x0000000c00197306 */ /* 0x0007220000101400 */
[C---:B0-----:R-:W-:Y:S01]  /*6a90*/  FMUL.FTZ R16, R14.reuse, R15 ;  /* 0x0000000f0e107220 */ /* 0x041fe20000410000 */
[----:B-1----:R-:W-:-:S06]  /*6aa0*/  FMUL.FTZ R26, R14, R29 ;  /* 0x0000001d0e1a7220 */ /* 0x002fcc0000410000 */
[----:B--2---:R-:W0:Y:S01]  /*6ab0*/  I2F.S8 R27, R30 ;  /* 0x0000001e001b7306 */ /* 0x004e220000001400 */
[----:B---3--:R-:W-:Y:S01]  /*6ac0*/  F2FP.F16.F32.PACK_AB R12, R16, R19 ;  /* 0x00000013100c723e */ /* 0x008fe200000000ff */
[----:B----4-:R-:W-:-:S06]  /*6ad0*/  FMUL.FTZ R24, R14, R25 ;  /* 0x000000190e187220 */ /* 0x010fcc0000410000 */
        /* <DEDUP_REMOVED lines=9> */
.L_x_2381:
[----:B------:R-:W0:Y:S02]  /*6b70*/  LDC.64 R12, c[0x0][0x3a8] ;  /* 0x0000ea00ff0c7b82 */ /* 0x000e240000000a00 */
[----:B0-----:R-:W-:-:S06]  /*6b80*/  IMAD.WIDE R12, R19, 0x2, R12 ;  /* 0x00000002130c7825 */ /* 0x001fcc00078e020c */
[----:B------:R-:W5:Y:S02]  /*6b90*/  LDG.E.128 R12, desc[UR36][R12.64] ;  /* 0x000000240c0c7981 */ /* 0x000f64000c1e1d00 */
.L_x_2382:
[----:B------:R-:W0:Y:S02]  /*6ba0*/  LDCU.64 UR6, c[0x0][0x460] ;  /* 0x00008c00ff0677ac */ /* 0x000e240008000a00 */
[----:B0-----:R-:W-:-:S04]  /*6bb0*/  ISETP.NE.U32.AND P0, PT, RZ, UR6, PT ;  /* 0x00000006ff007c0c */ /* 0x001fc8000bf05070 */
[----:B------:R-:W-:Y:S01]  /*6bc0*/  ISETP.NE.AND.EX P0, PT, RZ, UR7, PT, P0 ;  /* 0x00000007ff007c0c */ /* 0x000fe2000bf05300 */
[----:B------:R-:W0:-:S12]  /*6bd0*/  LDCU.64 UR6, c[0x0][0x3c0] ;  /* 0x00007800ff0677ac */ /* 0x000e180008000a00 */
[----:B------:R-:W1:Y:S08]  /*6be0*/  @P0 LDC R16, c[0x0][0x3f8] ;  /* 0x0000fe00ff100b82 */ /* 0x000e700000000800 */
[----:B-----5:R-:W3:Y:S01]  /*6bf0*/  @P0 LDC.64 R24, c[0x0][0x458] ;  /* 0x00011600ff180b82 */ /* 0x020ee20000000a00 */
[----:B-1----:R-:W-:-:S04]  /*6c00*/  @P0 IMAD R17, R2, R16, R17 ;  /* 0x0000001002110224 */ /* 0x002fc800078e0211 */
[----:B------:R-:W-:-:S04]  /*6c10*/  @P0 IMAD R17, R17, 0x30, R40 ;  /* 0x0000003011110824 */ /* 0x000fc800078e0228 */
[----:B---3--:R-:W-:-:S06]  /*6c20*/  @P0 IMAD.WIDE R24, R17, 0x2, R24 ;  /* 0x0000000211180825 */ /* 0x008fcc00078e0218 */
[----:B--2---:R-:W2:Y:S01]  /*6c30*/  @P0 LDG.E.128 R24, desc[UR36][R24.64] ;  /* 0x0000002418180981 */ /* 0x004ea2000c1e1d00 */
        /* <DEDUP_REMOVED lines=35> */
.L_x_2357:
[----:B------:R-:W-:Y:S05]  /*6e70*/  BSYNC.RECONVERGENT B0 ;  /* 0x0000000000007941 */ /* 0x000fea0003800200 */
.L_x_2356:
[----:B------:R-:W-:Y:S01]  /*6e80*/  BAR.SYNC.DEFER_BLOCKING 0x0 ;  /* 0x0000000000007b1d */ /* 0x000fe20000010000 */
[----:B------:R-:W-:-:S13]  /*6e90*/  ISETP.GT.U32.AND P5, PT, R40, 0x2f, PT ;  /* 0x0000002f2800780c */ /* 0x000fda0003fa4070 */
[----:B------:R-:W-:Y:S05]  /*6ea0*/  @P5 BRA `(.L_x_2383) ;  /* 0x0000000800345947 */ /* 0x000fea0003800000 */
[----:B------:R-:W0:Y:S01]  /*6eb0*/  S2UR UR5, SR_CgaCtaId ;  /* 0x00000000000579c3 */ /* 0x000e220000008800 */
        /* <DEDUP_REMOVED lines=20> */
[----:B-----5:R-:W-:Y:S02]  /*7000*/  F2FP.F16.F32.PACK_AB R8, R7, R4 ;  /* 0x000000040708723e */ /* 0x020fe400000000ff */
[----:B------:R-:W-:Y:S02]  /*7010*/  F2FP.F16.F32.PACK_AB R9, R21, R6 ;  /* 0x000000061509723e */ /* 0x000fe400000000ff */
[----:B------:R-:W-:Y:S02]  /*7020*/  F2FP.F16.F32.PACK_AB R10, R23, R20 ;  /* 0x00000014170a723e */ /* 0x000fe400000000ff */
[----:B------:R-:W-:-:S05]  /*7030*/  F2FP.F16.F32.PACK_AB R11, R38, R37 ;  /* 0x00000025260b723e */ /* 0x000fca00000000ff */
[----:B------:R0:W-:Y:S02]  /*7040*/  STS.128 [R39+-0x300], R8 ;  /* 0xfffd000827007388 */ /* 0x0001e40000000c00 */
.L_x_2384:
[----:B------:R-:W-:Y:S05]  /*7050*/  WARPSYNC.ALL ;  /* 0x0000000000007948 */ /* 0x000fea0003800000 */
[----:B------:R-:W-:Y:S01]  /*7060*/  BAR.SYNC.DEFER_BLOCKING 0x0 ;  /* 0x0000000000007b1d */ /* 0x000fe20000010000 */
[----:B------:R-:W-:-:S05]  /*7070*/  ISETP.GT.U32.AND P6, PT, R18, 0x7, PT ;  /* 0x000000071200780c */ /* 0x000fca0003fc4070 */
[----:B------:R-:W-:Y:S04]  /*7080*/  BSSY.RECONVERGENT B0, `(.L_x_2385) ;  /* 0x0000013000007945 */ /* 0x000fe80003800200 */
[----:B------:R-:W-:Y:S05]  /*7090*/  @P1 BRA `(.L_x_2386) ;  /* 0x0000000000441947 */ /* 0x000fea0003800000 */
[----:B0----5:R-:W0:Y:S02]  /*70a0*/  LDS.128 R8, [R39] ;  /* 0x0000000027087984 */ /* 0x021e240000000c00 */
[--C-:B0-----:R-:W-:Y:S02]  /*70b0*/  HADD2.F32 R5, -RZ, R9.reuse.H0_H0 ;  /* 0x20000009ff057230 */ /* 0x101fe40000004100 */
        /* <DEDUP_REMOVED lines=15> */
.L_x_2386:
[----:B------:R-:W-:Y:S05]  /*71b0*/  BSYNC.RECONVERGENT B0 ;  /* 0x0000000000007941 */ /* 0x000fea0003800200 */
.L_x_2385:
        /* <DEDUP_REMOVED lines=8> */
.L_x_2388:
[----:B------:R-:W-:Y:S05]  /*7240*/  BSYNC.RECONVERGENT B0 ;  /* 0x0000000000007941 */ /* 0x000fea0003800200 */
.L_x_2387:
[----:B------:R-:W-:Y:S06]  /*7250*/  BAR.SYNC.DEFER_BLOCKING 0x0 ;  /* 0x0000000000007b1d */ /* 0x000fec0000010000 */
[----:B------:R-:W-:Y:S04]  /*7260*/  BSSY.RECONVERGENT B0, `(.L_x_2389) ;  /* 0x0000013000007945 */ /* 0x000fe80003800200 */
[----:B------:R-:W-:Y:S05]  /*7270*/  @P0 BRA `(.L_x_2390) ;  /* 0x0000000000440947 */ /* 0x000fea0003800000 */
[----:B01---5:R-:W0:Y:S02]  /*7280*/  LDS.128 R8, [R39] ;  /* 0x0000000027087984 */ /* 0x023e240000000c00 */
        /* <DEDUP_REMOVED lines=16> */
.L_x_2390:
[----:B------:R-:W-:Y:S05]  /*7390*/  BSYNC.RECONVERGENT B0 ;  /* 0x0000000000007941 */ /* 0x000fea0003800200 */
.L_x_2389:
        /* <DEDUP_REMOVED lines=8> */
.L_x_2392:
[----:B------:R-:W-:Y:S05]  /*7420*/  BSYNC.RECONVERGENT B0 ;  /* 0x0000000000007941 */ /* 0x000fea0003800200 */
.L_x_2391:
[----:B------:R-:W-:Y:S01]  /*7430*/  BAR.SYNC.DEFER_BLOCKING 0x0 ;  /* 0x0000000000007b1d */ /* 0x000fe20000010000 */
[----:B------:R-:W-:-:S05]  /*7440*/  ISETP.GT.U32.AND P0, PT, R18, 0xf, PT ;  /* 0x0000000f1200780c */ /* 0x000fca0003f04070 */
[----:B------:R-:W-:Y:S08]  /*7450*/  BSSY.RECONVERGENT B0, `(.L_x_2393) ;  /* 0x0000013000007945 */ /* 0x000ff00003800200 */
[----:B------:R-:W-:Y:S05]  /*7460*/  @P0 BRA `(.L_x_2394) ;  /* 0x0000000000440947 */ /* 0x000fea0003800000 */
[----:B01-3-5:R-:W0:Y:S02]  /*7470*/  LDS.128 R8, [R39] ;  /* 0x0000000027087984 */ /* 0x02be240000000c00 */
        /* <DEDUP_REMOVED lines=16> */
.L_x_2394:
[----:B------:R-:W-:Y:S05]  /*7580*/  BSYNC.RECONVERGENT B0 ;  /* 0x0000000000007941 */ /* 0x000fea0003800200 */
.L_x_2393:
[----:B------:R-:W-:Y:S06]  /*7590*/  BAR.SYNC.DEFER_BLOCKING 0x0 ;  /* 0x0000000000007b1d */ /* 0x000fec0000010000 */
[----:B------:R-:W-:Y:S04]  /*75a0*/  BSSY.RECONVERGENT B0, `(.L_x_2395) ;  /* 0x0000007000007945 */ /* 0x000fe80003800200 */
[----:B------:R-:W-:Y:S05]  /*75b0*/  @P2 BRA `(.L_x_2396) ;  /* 0x0000000000142947 */ /* 0x000fea0003800000 */
[----:B01-3-5:R-:W-:Y:S02]  /*75c0*/  F2FP.F16.F32.PACK_AB R8, R7, R4 ;  /* 0x000000040708723e */ /* 0x02bfe400000000ff */
[----:B------:R-:W-:Y:S02]  /*75d0*/  F2FP.F16.F32.PACK_AB R9, R21, R6 ;  /* 0x000000061509723e */ /* 0x000fe400000000ff */
[----:B------:R-:W-:Y:S02]  /*75e0*/  F2FP.F16.F32.PACK_AB R10, R23, R20 ;  /* 0x00000014170a723e */ /* 0x000fe400000000ff */
[----:B------:R-:W-:-:S05]  /*75f0*/  F2FP.F16.F32.PACK_AB R11, R38, R37 ;  /* 0x00000025260b723e */ /* 0x000fca00000000ff */
[----:B------:R4:W-:Y:S02]  /*7600*/  STS.128 [R39+-0x60], R8 ;  /* 0xffffa00827007388 */ /* 0x0009e40000000c00 */
.L_x_2396:
[----:B------:R-:W-:Y:S05]  /*7610*/  BSYNC.RECONVERGENT B0 ;  /* 0x0000000000007941 */ /* 0x000fea0003800200 */
.L_x_2395:
[----:B------:R-:W-:Y:S06]  /*7620*/  BAR.SYNC.DEFER_BLOCKING 0x0 ;  /* 0x0000000000007b1d */ /* 0x000fec0000010000 */
[----:B------:R-:W-:Y:S04]  /*7630*/  BSSY.RECONVERGENT B0, `(.L_x_2397) ;  /* 0x0000013000007945 */ /* 0x000fe80003800200 */
[----:B------:R-:W-:Y:S05]  /*7640*/  @P6 BRA `(.L_x_2398) ;  /* 0x0000000000446947 */ /* 0x000fea0003800000 */
[----:B01-345:R-:W0:Y:S02]  /*7650*/  LDS.128 R8, [R39] ;  /* 0x0000000027087984 */ /* 0x03be240000000c00 */
        /* <DEDUP_REMOVED lines=16> */
.L_x_2398:
[----:B------:R-:W-:Y:S05]  /*7760*/  BSYNC.RECONVERGENT B0 ;  /* 0x0000000000007941 */ /* 0x000fea0003800200 */
.L_x_2397:
[----:B------:R-:W-:Y:S06]  /*7770*/  BAR.SYNC.DEFER_BLOCKING 0x0 ;  /* 0x0000000000007b1d */ /* 0x000fec0000010000 */
.L_x_2383:
[----:B------:R-:W-:-:S13]  /*7780*/  ISETP.GT.U32.OR P5, PT, R18, 0x7, P5 ;  /* 0x000000071200780c */ /* 0x000fda0002fa4470 */
[----:B------:R-:W-:Y:S05]  /*7790*/  @P5 EXIT ;  /* 0x000000000000594d */ /* 0x000fea0003800000 */
[----:B------:R-:W0:Y:S02]  /*77a0*/  LDCU UR4, c[0x0][0x478] ;  /* 0x00008f00ff0477ac */ /* 0x000e240008000800 */
[----:B0-----:R-:W-:-:S09]  /*77b0*/  UISETP.NE.AND UP0, UPT, UR4, 0x2, UPT ;  /* 0x000000020400788c */ /* 0x001fd2000bf05270 */
[----:B------:R-:W-:Y:S05]  /*77c0*/  BRA.U UP0, `(.L_x_2399) ;  /* 0x0000000100e07547 */ /* 0x000fea000b800000 */
[----:B------:R-:W0:Y:S01]  /*77d0*/  LDC.64 R2, c[0x0][0x470] ;  /* 0x00011c00ff027b82 */ /* 0x000e220000000a00 */
[----:B------:R-:W1:Y:S01]  /*77e0*/  LDCU.64 UR4, c[0x0][0x380] ;  /* 0x00007000ff0477ac */ /* 0x000e620008000a00 */
[----:B0-----:R-:W2:Y:S01]  /*77f0*/  LDG.E R2, desc[UR36][R2.64] ;  /* 0x0000002402027981 */ /* 0x001ea2000c1e1900 */
[----:B------:R-:W-:-:S05]  /*7800*/  IMAD.IADD R36, R36, 0x1, R40 ;  /* 0x0000000124247824 */ /* 0x000fca00078e0228 */
[----:B-1-345:R-:W-:Y:S01]  /*7810*/  IADD3 R8, P0, PT, R36, UR4, RZ ;  /* 0x0000000424087c10 */ /* 0x03afe2000ff1e0ff */
        /* <DEDUP_REMOVED lines=12> */
[----:B------:R-:W-:Y:S02]  /*78e0*/  PRMT R0, R0, 0x7710, RZ ;  /* 0x0000771000007816 */ /* 0x000fe400000000ff */
[----:B-1----:R-:W-:-:S05]  /*78f0*/  PRMT R3, R38, 0x8880, RZ ;  /* 0x0000888026037816 */ /* 0x002fca00000000ff */
        /* <DEDUP_REMOVED lines=19> */
[----:B------:R-:W-:Y:S02]  /*7a30*/  PRMT R3, R6, 0x7710, RZ ;  /* 0x0000771006037816 */ /* 0x000fe400000000ff */
[----:B------:R-:W-:Y:S02]  /*7a40*/  LOP3.LUT R6, R0, 0xff, RZ, 0xc0, !PT ;  /* 0x000000ff00067812 */ /* 0x000fe400078ec0ff */
[----:B0-----:R-:W-:Y:S02]  /*7a50*/  PRMT R20, R20, 0x8880, RZ ;  /* 0x0000888014147816 */ /* 0x001fe400000000ff */
[----:B------:R-:W-:Y:S01]  /*7a60*/  LOP3.LUT R5, R3, 0xff, RZ, 0xc0, !PT ;  /* 0x000000ff03057812 */ /* 0x000fe200078ec0ff */
[----:B------:R-:W-:Y:S01]  /*7a70*/  IMAD.WIDE.U32 R6, R6, 0x100, RZ ;  /* 0x0000010006067825 */ /* 0x000fe200078e00ff */
[----:B------:R-:W-:Y:S02]  /*7a80*/  PRMT R0, R20, 0x7710, RZ ;  /* 0x0000771014007816 */ /* 0x000fe400000000ff */
[----:B-1----:R-:W-:Y:S01]  /*7a90*/  PRMT R10, R2, 0x8880, RZ ;  /* 0x00008880020a7816 */ /* 0x002fe200000000ff */
        /* <DEDUP_REMOVED lines=11> */
.L_x_2399:
[----:B------:R-:W0:Y:S01]  /*7b50*/  LDC.64 R2, c[0x0][0x380] ;  /* 0x0000e000ff027b82 */ /* 0x000e220000000a00 */
        /* <DEDUP_REMOVED lines=11> */
.L_x_2326:
[----:B------:R-:W-:Y:S02]  /*7c10*/  HFMA2 R12, -RZ, RZ, 0, 9.5367431640625e-07 ;  /* 0x00000010ff0c7431 */ /* 0x000fe400000001ff */
[----:B------:R-:W-:Y:S01]  /*7c20*/  IMAD.MOV.U32 R11, RZ, RZ, 0x1f ;  /* 0x0000001fff0b7424 */ /* 0x000fe200078e00ff */
[----:B------:R-:W-:-:S07]  /*7c30*/  MOV R15, 0xffffffff ;  /* 0xffffffff000f7802 */ /* 0x000fce0000000f00 */
[----:B01---5:R-:W-:Y:S05]  /*7c40*/  WARPSYNC.COLLECTIVE R15, `(.L_x_2400) ;  /* 0x000000000f087348 */ /* 0x023fea0003c00000 */
[----:B------:R2:W3:Y:S02]  /*7c50*/  SHFL.BFLY P6, R14, R13, R12, R11 ;  /* 0x0c00000c0d0e7389 */ /* 0x0004e400000c000b */
[----:B0123-5:R-:W-:Y:S05]  /*7c60*/  ENDCOLLECTIVE ;  /* 0x000000000000791b */ /* 0x02ffea0003800000 */
.L_x_2400:
[----:B------:R-:W-:Y:S02]  /*7c70*/  HFMA2 R12, -RZ, RZ, 0, 4.76837158203125e-07 ;  /* 0x00000008ff0c7431 */ /* 0x000fe400000001ff */
[----:B------:R-:W-:-:S05]  /*7c80*/  FADD.FTZ R0, R13, R14 ;  /* 0x0000000e0d007221 */ /* 0x000fca0000010000 */
[----:B------:R-:W-:-:S07]  /*7c90*/  MOV R13, R0 ;  /* 0x00000000000d7202 */ /* 0x000fce0000000f00 */
[----:B------:R-:W-:Y:S05]  /*7ca0*/  WARPSYNC.COLLECTIVE R15, `(.L_x_2401) ;  /* 0x000000000f087348 */ /* 0x000fea0003c00000 */
[----:B------:R0:W1:Y:S02]  /*7cb0*/  SHFL.BFLY P6, R14, R13, R12, R11 ;  /* 0x0c00000c0d0e7389 */ /* 0x00006400000c000b */
[----:B01----:R-:W-:Y:S05]  /*7cc0*/  ENDCOLLECTIVE ;  /* 0x000000000000791b */ /* 0x003fea0003800000 */
.L_x_2401:
[----:B------:R-:W-:Y:S01]  /*7cd0*/  MOV R12, 0x4 ;  /* 0x00000004000c7802 */ /* 0x000fe20000000f00 */
[----:B------:R-:W-:-:S04]  /*7ce0*/  FADD.FTZ R4, R0, R14 ;  /* 0x0000000e00047221 */ /* 0x000fc80000010000 */
[----:B------:R-:W-:-:S07]  /*7cf0*/  IMAD.MOV.U32 R13, RZ, RZ, R4 ;  /* 0x000000ffff0d7224 */ /* 0x000fce00078e0004 */
[----:B------:R-:W-:Y:S05]  /*7d00*/  WARPSYNC.COLLECTIVE R15, `(.L_x_2402) ;  /* 0x000000000f087348 */ /* 0x000fea0003c00000 */
[----:B------:R0:W1:Y:S02]  /*7d10*/  SHFL.BFLY P6, R14, R13, R12, R11 ;  /* 0x0c00000c0d0e7389 */ /* 0x00006400000c000b */
[----:B01----:R-:W-:Y:S05]  /*7d20*/  ENDCOLLECTIVE ;  /* 0x000000000000791b */ /* 0x003fea0003800000 */
.L_x_2402:
[----:B------:R-:W-:Y:S02]  /*7d30*/  HFMA2 R12, -RZ, RZ, 0, 1.1920928955078125e-07 ;  /* 0x00000002ff0c7431 */ /* 0x000fe400000001ff */
[----:B------:R-:W-:-:S05]  /*7d40*/  FADD.FTZ R5, R4, R14 ;  /* 0x0000000e04057221 */ /* 0x000fca0000010000 */
[----:B------:R-:W-:-:S07]  /*7d50*/  MOV R13, R5 ;  /* 0x00000005000d7202 */ /* 0x000fce0000000f00 */
[----:B------:R-:W-:Y:S05]  /*7d60*/  WARPSYNC.COLLECTIVE R15, `(.L_x_2403) ;  /* 0x000000000f087348 */ /* 0x000fea0003c00000 */
[----:B------:R0:W1:Y:S02]  /*7d70*/  SHFL.BFLY P6, R14, R13, R12, R11 ;  /* 0x0c00000c0d0e7389 */ /* 0x00006400000c000b */
[----:B01----:R-:W-:Y:S05]  /*7d80*/  ENDCOLLECTIVE ;  /* 0x000000000000791b */ /* 0x003fea0003800000 */
.L_x_2403:
[----:B------:R-:W-:Y:S01]  /*7d90*/  MOV R12, 0x1 ;  /* 0x00000001000c7802 */ /* 0x000fe20000000f00 */
[----:B------:R-:W-:-:S04]  /*7da0*/  FADD.FTZ R6, R5, R14 ;  /* 0x0000000e05067221 */ /* 0x000fc80000010000 */
[----:B------:R-:W-:-:S07]  /*7db0*/  IMAD.MOV.U32 R13, RZ, RZ, R6 ;  /* 0x000000ffff0d7224 */ /* 0x000fce00078e0006 */
[----:B------:R-:W-:Y:S05]  /*7dc0*/  WARPSYNC.COLLECTIVE R15, `(.L_x_2404) ;  /* 0x000000000f087348 */ /* 0x000fea0003c00000 */
[----:B------:R0:W1:Y:S02]  /*7dd0*/  SHFL.BFLY P6, R14, R13, R12, R11 ;  /* 0x0c00000c0d0e7389 */ /* 0x00006400000c000b */
[----:B01----:R-:W-:Y:S05]  /*7de0*/  ENDCOLLECTIVE ;  /* 0x000000000000791b */ /* 0x003fea0003800000 */
.L_x_2404:
[----:B------:R-:W-:Y:S05]  /*7df0*/  BRA `(.L_x_2405) ;  /* 0xffffff98005c7947 */ /* 0x000fea000383ffff */
.L_x_2329:
[----:B------:R-:W-:Y:S01]  /*7e00*/  BSSY B1, `(.L_x_2406) ;  /* 0x0000007000017945 */ /* 0x000fe20003800000 */
[----:B------:R-:W-:Y:S01]  /*7e10*/  MOV R12, 0x1 ;  /* 0x00000001000c7802 */ /* 0x000fe20000000f00 */
[----:B------:R-:W-:Y:S01]  /*7e20*/  IMAD.MOV.U32 R15, RZ, RZ, -0x1 ;  /* 0xffffffffff0f7424 */ /* 0x000fe200078e00ff */
[----:B------:R-:W-:-:S07]  /*7e30*/  MOV R11, 0x1f ;  /* 0x0000001f000b7802 */ /* 0x000fce0000000f00 */
[----:B-----5:R-:W-:Y:S05]  /*7e40*/  WARPSYNC.COLLECTIVE R15, `(.L_x_2407) ;  /* 0x000000000f087348 */ /* 0x020fea0003c00000 */
[----:B------:R0:W1:Y:S02]  /*7e50*/  SHFL.BFLY P6, R14, R13, R12, R11 ;  /* 0x0c00000c0d0e7389 */ /* 0x00006400000c000b */
[----:B01---5:R-:W-:Y:S05]  /*7e60*/  ENDCOLLECTIVE ;  /* 0x000000000000791b */ /* 0x023fea0003800000 */
.L_x_2407:
[----:B------:R-:W-:Y:S05]  /*7e70*/  BSYNC B1 ;  /* 0x0000000000017941 */ /* 0x000fea0003800000 */
.L_x_2406:
[----:B------:R-:W-:Y:S05]  /*7e80*/  BRA `(.L_x_2408) ;  /* 0xffffffa400807947 */ /* 0x000fea000383ffff */
.L_x_2333:
[----:B------:R-:W-:Y:S01]  /*7e90*/  HFMA2 R12, -RZ, RZ, 0, 9.5367431640625e-07 ;  /* 0x00000010ff0c7431 */ /* 0x000fe200000001ff */
[----:B------:R-:W-:Y:S01]  /*7ea0*/  BSSY B0, `(.L_x_2409) ;  /* 0x0000007000007945 */ /* 0x000fe20003800000 */
[----:B------:R-:W-:Y:S01]  /*7eb0*/  MOV R13, R3 ;  /* 0x00000003000d7202 */ /* 0x000fe20000000f00 */
[----:B------:R-:W-:Y:S01]  /*7ec0*/  IMAD.MOV.U32 R15, RZ, RZ, -0x1 ;  /* 0xffffffffff0f7424 */ /* 0x000fe200078e00ff */
[----:B------:R-:W-:-:S07]  /*7ed0*/  MOV R11, 0x1f ;  /* 0x0000001f000b7802 */ /* 0x000fce0000000f00 */
[----:B--2--5:R-:W-:Y:S05]  /*7ee0*/  WARPSYNC.COLLECTIVE R15, `(.L_x_2410) ;  /* 0x000000000f087348 */ /* 0x024fea0003c00000 */
[----:B------:R0:W1:Y:S02]  /*7ef0*/  SHFL.BFLY P6, R14, R13, R12, R11 ;  /* 0x0c00000c0d0e7389 */ /* 0x00006400000c000b */
[----:B012--5:R-:W-:Y:S05]  /*7f00*/  ENDCOLLECTIVE ;  /* 0x000000000000791b */ /* 0x027fea0003800000 */
.L_x_2410:
[----:B------:R-:W-:Y:S05]  /*7f10*/  BSYNC B0 ;  /* 0x0000000000007941 */ /* 0x000fea0003800000 */
.L_x_2409:
[----:B------:R-:W-:Y:S01]  /*7f20*/  FMNMX.FTZ R13, R14, R3, !PT ;  /* 0x000000030e0d7209 */ /* 0x000fe20007810000 */
[----:B------:R-:W-:Y:S01]  /*7f30*/  HFMA2 R12, -RZ, RZ, 0, 4.76837158203125e-07 ;  /* 0x00000008ff0c7431 */ /* 0x000fe200000001ff */
[----:B------:R-:W-:Y:S02]  /*7f40*/  MOV R11, 0x1f ;  /* 0x0000001f000b7802 */ /* 0x000fe40000000f00 */
[----:B------:R-:W-:-:S07]  /*7f50*/  MOV R15, 0xffffffff ;  /* 0xffffffff000f7802 */ /* 0x000fce0000000f00 */
[----:B------:R-:W-:Y:S05]  /*7f60*/  WARPSYNC.COLLECTIVE R15, `(.L_x_2411) ;  /* 0x000000000f087348 */ /* 0x000fea0003c00000 */
[----:B------:R0:W1:Y:S02]  /*7f70*/  SHFL.BFLY P6, R14, R13, R12, R11 ;  /* 0x0c00000c0d0e7389 */ /* 0x00006400000c000b */
[----:B01----:R-:W-:Y:S05]  /*7f80*/  ENDCOLLECTIVE ;  /* 0x000000000000791b */ /* 0x003fea0003800000 */
.L_x_2411:
[----:B------:R-:W-:Y:S01]  /*7f90*/  HFMA2 R12, -RZ, RZ, 0, 2.384185791015625e-07 ;  /* 0x00000004ff0c7431 */ /* 0x000fe200000001ff */
[----:B------:R-:W-:-:S05]  /*7fa0*/  FMNMX.FTZ R4, R13, R14, !PT ;  /* 0x0000000e0d047209 */ /* 0x000fca0007810000 */
[----:B------:R-:W-:-:S07]  /*7fb0*/  IMAD.MOV.U32 R13, RZ, RZ, R4 ;  /* 0x000000ffff0d7224 */ /* 0x000fce00078e0004 */
[----:B------:R-:W-:Y:S05]  /*7fc0*/  WARPSYNC.COLLECTIVE R15, `(.L_x_2412) ;  /* 0x000000000f087348 */ /* 0x000fea0003c00000 */
[----:B------:R0:W1:Y:S02]  /*7fd0*/  SHFL.BFLY P6, R14, R13, R12, R11 ;  /* 0x0c00000c0d0e7389 */ /* 0x00006400000c000b */
[----:B01----:R-:W-:Y:S05]  /*7fe0*/  ENDCOLLECTIVE ;  /* 0x000000000000791b */ /* 0x003fea0003800000 */
.L_x_2412:
[----:B------:R-:W-:Y:S01]  /*7ff0*/  HFMA2 R12, -RZ, RZ, 0, 1.1920928955078125e-07 ;  /* 0x00000002ff0c7431 */ /* 0x000fe200000001ff */
[----:B------:R-:W-:-:S04]  /*8000*/  FMNMX.FTZ R5, R4, R14, !PT ;  /* 0x0000000e04057209 */ /* 0x000fc80007810000 */
[----:B------:R-:W-:-:S07]  /*8010*/  MOV R13, R5 ;  /* 0x00000005000d7202 */ /* 0x000fce0000000f00 */
[----:B------:R-:W-:Y:S05]  /*8020*/  WARPSYNC.COLLECTIVE R15, `(.L_x_2413) ;  /* 0x000000000f087348 */ /* 0x000fea0003c00000 */
[----:B------:R0:W1:Y:S02]  /*8030*/  SHFL.BFLY P6, R14, R13, R12, R11 ;  /* 0x0c00000c0d0e7389 */ /* 0x00006400000c000b */
[----:B01----:R-:W-:Y:S05]  /*8040*/  ENDCOLLECTIVE ;  /* 0x000000000000791b */ /* 0x003fea0003800000 */
.L_x_2413:
[----:B------:R-:W-:Y:S05]  /*8050*/  BRA `(.L_x_2414) ;  /* 0xffffffa400e87947 */ /* 0x000fea000383ffff */
.L_x_2415:
        /* <DEDUP_REMOVED lines=10> */
.L_x_3263:


//--------------------- .text._ZN4mmha33masked_multihead_attention_kernelItLi48ELi64ELi4ELi8ELi64ELb0ELb0EEEv26Multihead_attention_paramsIT_XT5_EE --------------------------
	.section	.text._ZN4mmha33masked_multihead_attention_kernelItLi48ELi64ELi4ELi8ELi64ELb0ELb0EEEv26Multihead_attention_paramsIT_XT5_EE,"ax",@progbits
	.align	128
        .global         _ZN4mmha33masked_multihead_attention_kernelItLi48ELi64ELi4ELi8ELi64ELb0ELb0EEEv26Multihead_attention_paramsIT_XT5_EE
        .type           _ZN4mmha33masked_multihead_attention_kernelItLi48ELi64ELi4ELi8ELi64ELb0ELb0EEEv26Multihead_attention_paramsIT_XT5_EE,@function
        .size           _ZN4mmha33masked_multihead_attention_kernelItLi48ELi64ELi4ELi8ELi64ELb0ELb0EEEv26Multihead_attention_paramsIT_XT5_EE,(.L_x_3264 - _ZN4mmha33masked_multihead_attention_kernelItLi48ELi64ELi4ELi8ELi64ELb0ELb0EEEv26Multihead_attention_paramsIT_XT5_EE)
        .other          _ZN4mmha33masked_multihead_attention_kernelItLi48ELi64ELi4ELi8ELi64ELb0ELb0EEEv26Multihead_attention_paramsIT_XT5_EE,@"STO_CUDA_ENTRY STV_DEFAULT"
_ZN4mmha33masked_multihead_attention_kernelItLi48ELi64ELi4ELi8ELi64ELb0ELb0EEEv26Multihead_attention_paramsIT_XT5_EE:
.text._ZN4mmha33masked_multihead_attention_kernelItLi48ELi64ELi4ELi8ELi64ELb0ELb0EEEv26Multihead_attention_paramsIT_XT5_EE:
        /* <DEDUP_REMOVED lines=14> */
.L_x_2416:
        /* <DEDUP_REMOVED lines=37> */
[----:B---3--:R-:W-:-:S04]  /*0330*/  MOV R0, UR5 ;  /* 0x0000000500007c02 */ /* 0x008fc80008000f00 */
[----:B------:R-:W-:Y:S02]  /*0340*/  IABS R9, R0 ;  /* 0x0000000000097213 */ /* 0x000fe40000000000 */
[----:B------:R-:W-:Y:S02]  /*0350*/  @P1 IADD3 R19, PT, PT, R19, 0x1, RZ ;  /* 0x0000000113131810 */ /* 0x000fe40007ffe0ff */
[----:B------:R-:W2:Y:S01]  /*0360*/  I2F.RP R0, R9 ;  /* 0x0000000900007306 */ /* 0x000ea20000209400 */
[----:B------:R-:W-:Y:S02]  /*0370*/  PLOP3.LUT P1, PT, PT, PT, UP0, 0x80, 0x8 ;  /* 0x000000000008781c */ /* 0x000fe40003f2f008 */
[----:B------:R-:W-:Y:S01]  /*0380*/  @!P3 IMAD.MOV R19, RZ, RZ, -R19 ;  /* 0x000000ffff13b224 */ /* 0x000fe200078e0a13 */
[----:B------:R-:W-:Y:S01]  /*0390*/  @!P2 LOP3.LUT R19, RZ, R11, RZ, 0x33, !PT ;  /* 0x0000000bff13a212 */ /* 0x000fe200078e33ff */
[----:B------:R-:W0:Y:S04]  /*03a0*/  @!UP0 LDCU UR42, c[0x0][0x40c] ;  /* 0x00008180ff2a87ac */ /* 0x000e280008000800 */
[----:B-1----:R-:W-:Y:S01]  /*03b0*/  @P0 IMAD.WIDE R2, R19, 0x4, R2 ;  /* 0x0000000413020825 */ /* 0x002fe200078e0202 */
[----:B--2---:R-:W1:Y:S05]  /*03c0*/  MUFU.RCP R0, R0 ;  /* 0x0000000000007308 */ /* 0x004e6a0000001000 */
[----:B------:R2:W5:Y:S01]  /*03d0*/  @P0 LDG.E R3, desc[UR36][R2.64] ;  /* 0x0000002402030981 */ /* 0x000562000c1e1900 */
[----:B------:R-:W3:Y:S01]  /*03e0*/  S2UR UR43, SR_CTAID.X ;  /* 0x00000000002b79c3 */ /* 0x000ee20000002500 */
[----:B------:R-:W-:Y:S01]  /*03f0*/  UMOV UR38, URZ ;  /* 0x000000ff00267c82 */ /* 0x000fe20008000000 */
[----:B------:R-:W-:Y:S01]  /*0400*/  UIMAD UR46, UR7, UR5, URZ ;  /* 0x00000005072e72a4 */ /* 0x000fe2000f8e02ff */
[----:B------:R-:W-:Y:S01]  /*0410*/  BSSY.RECONVERGENT B0, `(.L_x_2417) ;  /* 0x0000038000007945 */ /* 0x000fe20003800200 */
[----:B-1----:R-:W-:-:S04]  /*0420*/  IADD3 R6, PT, PT, R0, 0xffffffe, RZ ;  /* 0x0ffffffe00067810 */ /* 0x002fc80007ffe0ff */
[----:B------:R1:W2:Y:S02]  /*0430*/  F2I.FTZ.U32.TRUNC.NTZ R7, R6 ;  /* 0x0000000600077305 */ /* 0x0002a4000021f000 */
[----:B-1----:R-:W-:Y:S02]  /*0440*/  HFMA2 R6, -RZ, RZ, 0, 0 ;  /* 0x00000000ff067431 */ /* 0x002fe400000001ff */
[----:B--2---:R-:W-:-:S04]  /*0450*/  IMAD.MOV R2, RZ, RZ, -R7 ;  /* 0x000000ffff027224 */ /* 0x004fc800078e0a07 */
[----:B------:R-:W-:Y:S02]  /*0460*/  IMAD R11, R2, R9, RZ ;  /* 0x00000009020b7224 */ /* 0x000fe400078e02ff */
[----:B------:R-:W1:Y:S02]  /*0470*/  S2R R2, SR_TID.X ;  /* 0x0000000000027919 */ /* 0x000e640000002100 */
[----:B------:R-:W-:Y:S01]  /*0480*/  IMAD.HI.U32 R7, R7, R11, R6 ;  /* 0x0000000b07077227 */ /* 0x000fe200078e0006 */
[----:B-1----:R-:W-:Y:S02]  /*0490*/  SHF.L.U32 R17, R2, 0x1, RZ ;  /* 0x0000000102117819 */ /* 0x002fe400000006ff */
[----:B----4-:R-:W-:-:S13]  /*04a0*/  @P1 R2UR UR6, R8 ;  /* 0x00000000080612ca */ /* 0x010fda00000e0000 */
[----:B0-----:R-:W-:Y:S01]  /*04b0*/  @UP0 UIADD3 UR42, UPT, UPT, UR6, UR4, URZ ;  /* 0x00000004062a0290 */ /* 0x001fe2000fffe0ff */
[----:B------:R-:W0:Y:S05]  /*04c0*/  LDCU UR4, c[0x0][0x3e8] ;  /* 0x00007d00ff0477ac */ /* 0x000e2a0008000800 */
[----:B------:R-:W-:Y:S01]  /*04d0*/  IABS R0, UR42 ;  /* 0x0000002a00007c13 */ /* 0x000fe20008000000 */
[----:B------:R-:W3:Y:S01]  /*04e0*/  LDCU UR6, c[0x0][0x3f8] ;  /* 0x00007f00ff0677ac */ /* 0x000ee20008000800 */
[----:B------:R-:W-:-:S03]  /*04f0*/  IMAD.U32 R6, RZ, RZ, UR42 ;  /* 0x0000002aff067e24 */ /* 0x000fc6000f8e00ff */
[----:B------:R-:W-:Y:S01]  /*0500*/  IMAD.HI.U32 R7, R7, R0, RZ ;  /* 0x0000000007077227 */ /* 0x000fe200078e00ff */
[----:B------:R-:W-:Y:S01]  /*0510*/  UISETP.GE.AND UP2, UPT, UR42, URZ, UPT ;  /* 0x000000ff2a00728c */ /* 0x000fe2000bf46270 */
[----:B------:R-:W-:Y:S01]  /*0520*/  IADD3 R6, PT, PT, R6, 0x1, RZ ;  /* 0x0000000106067810 */ /* 0x000fe20007ffe0ff */
[----:B------:R-:W-:Y:S02]  /*0530*/  UISETP.NE.AND UP0, UPT, UR5, URZ, UPT ;  /* 0x000000ff0500728c */ /* 0x000fe4000bf05270 */
[----:B------:R-:W-:Y:S02]  /*0540*/  IADD3 R7, PT, PT, -R7, RZ, RZ ;  /* 0x000000ff07077210 */ /* 0x000fe40007ffe1ff */
[----:B------:R-:W-:Y:S01]  /*0550*/  VIADDMNMX R12, R6, -UR5, RZ, !PT ;  /* 0x80000005060c7c46 */ /* 0x000fe2000f8001ff */
[----:B0-----:R-:W-:Y:S02]  /*0560*/  UISETP.NE.AND UP1, UPT, UR4, URZ, UPT ;  /* 0x000000ff0400728c */ /* 0x001fe4000bf25270 */
[----:B------:R-:W-:Y:S01]  /*0570*/  IMAD R7, R9, R7, R0 ;  /* 0x0000000709077224 */ /* 0x000fe200078e0200 */
[----:B---3--:R-:W-:-:S04]  /*0580*/  UIMAD UR40, UR7, UR6, UR43 ;  /* 0x00000006072872a4 */ /* 0x008fc8000f8e022b */
[----:B------:R-:W-:-:S04]  /*0590*/  R2UR UR41, R7 ;  /* 0x00000000072972ca */ /* 0x000fc800000e0000 */
[----:B------:R-:W-:Y:S02]  /*05a0*/  @UP1 UIMAD UR4, UR7, UR4, URZ ;  /* 0x00000004070412a4 */ /* 0x000fe4000f8e02ff */
[----:B------:R-:W-:Y:S02]  /*05b0*/  @!UP1 UIMAD UR44, UR40, 0x30, URZ ;  /* 0x00000030282c98a4 */ /* 0x000fe4000f8e02ff */
[----:B------:R-:W-:-:S05]  /*05c0*/  @UP1 UIMAD UR44, UR43, 0x30, UR4 ;  /* 0x000000302b2c18a4 */ /* 0x000fca000f8e0204 */
[----:B------:R-:W-:Y:S02]  /*05d0*/  ISETP.GT.U32.AND P1, PT, R9, UR41, PT ;  /* 0x0000002909007c0c */ /* 0x000fe4000bf24070 */
[----:B------:R-:W-:-:S11]  /*05e0*/  IADD3 R21, PT, PT, R17, UR44, RZ ;  /* 0x0000002c11157c10 */ /* 0x000fd6000fffe0ff */
[----:B------:R-:W-:-:S04]  /*05f0*/  @!P1 IADD3 R0, PT, PT, -R9, UR41, RZ ;  /* 0x0000002909009c10 */ /* 0x000fc8000fffe1ff */
[----:B------:R-:W-:Y:S01]  /*0600*/  @!P1 R2UR UR41, R0 ;  /* 0x00000000002992ca */ /* 0x000fe200000e0000 */
[----:B------:R-:W-:-:S12]  /*0610*/  IMAD.MOV.U32 R0, RZ, RZ, RZ ;  /* 0x000000ffff007224 */ /* 0x000fd800078e00ff */
        /* <DEDUP_REMOVED lines=23> */
.L_x_2418:
[----:B------:R-:W-:Y:S05]  /*0790*/  BSYNC.RECONVERGENT B0 ;  /* 0x0000000000007941 */ /* 0x000fea0003800200 */
.L_x_2417:
[----:B------:R-:W1:Y:S01]  /*07a0*/  LDCU UR4, c[0x0][0x478] ;  /* 0x00008f00ff0477ac */ /* 0x000e620008000800 */
[----:B------:R-:W-:Y:S01]  /*07b0*/  R2UR UR45, R12 ;  /* 0x000000000c2d72ca */ /* 0x000fe200000e0000 */
[----:B------:R-:W-:Y:S01]  /*07c0*/  IMAD.U32 R18, RZ, RZ, UR46 ;  /* 0x0000002eff127e24 */ /* 0x000fe2000f8e00ff */
[----:B------:R-:W-:Y:S01]  /*07d0*/  MOV R6, UR43 ;  /* 0x0000002b00067c02 */ /* 0x000fe20008000f00 */
[----:B------:R-:W-:Y:S01]  /*07e0*/  IMAD R19, R19, UR6, RZ ;  /* 0x0000000613137c24 */ /* 0x000fe2000f8e02ff */
[----:B-----5:R-:W-:Y:S02]  /*07f0*/  @P0 R2UR UR38, R3 ;  /* 0x00000000032602ca */ /* 0x020fe400000e0000 */
[----:B------:R-:W-:Y:S01]  /*0800*/  SHF.R.S32.HI R18, RZ, 0x1f, R18 ;  /* 0x0000001fff127819 */ /* 0x000fe20000011412 */
        /* <DEDUP_REMOVED lines=15> */
.L_x_2419:
[----:B------:R-:W-:Y:S01]  /*0900*/  BSSY.RECONVERGENT B0, `(.L_x_2420) ;  /* 0x0000006000007945 */ /* 0x000fe20003800200 */
[----:B------:R-:W-:-:S03]  /*0910*/  HFMA2 R16, -RZ, RZ, 0, 0 ;  /* 0x00000000ff107431 */ /* 0x000fc600000001ff */
[----:B------:R-:W-:Y:S05]  /*0920*/  @P1 BRA `(.L_x_2421) ;  /* 0x00000000000c1947 */ /* 0x000fea0003800000 */
[----:B------:R-:W1:Y:S02]  /*0930*/  LDC.64 R6, c[0x0][0x398] ;  /* 0x0000e600ff067b82 */ /* 0x000e640000000a00 */
[----:B-1----:R-:W-:-:S05]  /*0940*/  IMAD.WIDE R6, R21, 0x2, R6 ;  /* 0x0000000215067825 */ /* 0x002fca00078e0206 */
[----:B------:R1:W5:Y:S02]  /*0950*/  LDG.E R16, desc[UR36][R6.64] ;  /* 0x0000002406107981 */ /* 0x000364000c1e1900 */
.L_x_2421:
[----:B------:R-:W-:Y:S05]  /*0960*/  BSYNC.RECONVERGENT B0 ;  /* 0x0000000000007941 */ /* 0x000fea0003800200 */
.L_x_2420:
[----:B-1----:R-:W1:Y:S01]  /*0970*/  LDC.64 R6, c[0x0][0x418] ;  /* 0x00010600ff067b82 */ /* 0x002e620000000a00 */
[----:B------:R-:W2:Y:S01]  /*0980*/  LDCU.64 UR8, c[0x0][0x3a0] ;  /* 0x00007400ff0877ac */ /* 0x000ea20008000a00 */
[----:B------:R-:W-:Y:S02]  /*0990*/  ISETP.EQ.U32.AND P0, PT, R4, RZ, PT ;  /* 0x000000ff0400720c */ /* 0x000fe40003f02070 */
[----:B------:R-:W-:Y:S01]  /*09a0*/  MOV R13, RZ ;  /* 0x000000ff000d7202 */ /* 0x000fe20000000f00 */
[----:B------:R-:W3:Y:S01]  /*09b0*/  LDCU.64 UR4, c[0x0][0x390] ;  /* 0x00007200ff0477ac */ /* 0x000ee20008000a00 */
[----:B--2---:R-:W-:Y:S02]  /*09c0*/  ISETP.NE.U32.AND P2, PT, RZ, UR8, PT ;  /* 0x00000008ff007c0c */ /* 0x004fe4000bf45070 */
[----:B---3--:R-:W-:Y:S02]  /*09d0*/  ISETP.NE.U32.AND P1, PT, RZ, UR4, PT ;  /* 0x00000004ff007c0c */ /* 0x008fe4000bf25070 */
[----:B-1----:R-:W-:-:S02]  /*09e0*/  ISETP.NE.U32.AND P3, PT, R6, RZ, PT ;  /* 0x000000ff0600720c */ /* 0x002fc40003f65070 */
[----:B------:R-:W-:Y:S02]  /*09f0*/  R2UR UR10, R7 ;  /* 0x00000000070a72ca */ /* 0x000fe400000e0000 */
        /* <DEDUP_REMOVED lines=15> */
[----:B------:R-:W-:Y:S01]  /*0af0*/  MOV R12, UR6 ;  /* 0x00000006000c7c02 */ /* 0x000fe20008000f00 */
[----:B--2---:R-:W-:Y:S01]  /*0b00*/  @UP0 UIMAD.WIDE.U32 UR4, UR7, 0x4, UR4 ;  /* 0x00000004070408a5 */ /* 0x004fe2000f8e0004 */
[----:B-1----:R-:W-:-:S04]  /*0b10*/  @!P2 IMAD.WIDE.U32 R6, R3, 0x2, R6 ;  /* 0x000000020306a825 */ /* 0x002fc800078e0006 */
[----:B------:R-:W-:Y:S01]  /*0b20*/  @!P0 IMAD R15, R12, 0x30, R3 ;  /* 0x000000300c0f8824 */ /* 0x000fe200078e0203 */
[----:B------:R-:W-:Y:S01]  /*0b30*/  MOV R11, UR5 ;  /* 0x00000005000b7c02 */ /* 0x000fe20008000f00 */
[----:B------:R-:W-:Y:S01]  /*0b40*/  IMAD.U32 R10, RZ, RZ, UR4 ;  /* 0x00000004ff0a7e24 */ /* 0x000fe2000f8e00ff */
[----:B------:R-:W2:Y:S01]  /*0b50*/  @!P2 LDG.E R13, desc[UR36][R6.64] ;  /* 0x00000024060da981 */ /* 0x000ea2000c1e1900 */
[----:B------:R-:W-:Y:S01]  /*0b60*/  IMAD.MOV.U32 R23, RZ, RZ, RZ ;  /* 0x000000ffff177224 */ /* 0x000fe200078e00ff */
[----:B------:R-:W1:Y:S01]  /*0b70*/  LDC R12, c[0x0][0x400] ;  /* 0x00010000ff0c7b82 */ /* 0x000e620000000800 */
[----:B---3--:R-:W-:Y:S01]  /*0b80*/  @!P1 IMAD.WIDE.U32 R4, R3, 0x2, R4 ;  /* 0x0000000203049825 */ /* 0x008fe200078e0004 */
[----:B------:R-:W3:Y:S01]  /*0b90*/  LDCU.U8 UR4, c[0x0][0x404] ;  /* 0x00008080ff0477ac */ /* 0x000ee20008000000 */
[----:B------:R-:W4:Y:S02]  /*0ba0*/  @P3 LDG.E R10, desc[UR36][R10.64] ;  /* 0x000000240a0a3981 */ /* 0x000f24000c1e1900 */
[----:B0-----:R-:W-:-:S02]  /*0bb0*/  @!P0 IMAD.WIDE R8, R15, 0x2, R8 ;  /* 0x000000020f088825 */ /* 0x001fc400078e0208 */
[----:B------:R-:W4:Y:S04]  /*0bc0*/  @!P1 LDG.E R23, desc[UR36][R4.64] ;  /* 0x0000002404179981 */ /* 0x000f28000c1e1900 */
[----:B------:R-:W4:Y:S01]  /*0bd0*/  @!P0 LDG.E R9, desc[UR36][R8.64] ;  /* 0x0000002408098981 */ /* 0x000f22000c1e1900 */
[----:B---3--:R-:W-:-:S04]  /*0be0*/  ISETP.NE.AND P1, PT, RZ, UR4, PT ;  /* 0x00000004ff007c0c */ /* 0x008fc8000bf25270 */
[----:B-1----:R-:W-:Y:S01]  /*0bf0*/  ISETP.LT.OR P1, PT, R12, 0x1, P1 ;  /* 0x000000010c00780c */ /* 0x002fe20000f21670 */
[----:B------:R-:W-:Y:S01]  /*0c00*/  UMOV UR39, URZ ;  /* 0x000000ff00277c82 */ /* 0x000fe20008000000 */
[----:B------:R-:W-:Y:S01]  /*0c10*/  BSSY.RECONVERGENT B6, `(.L_x_2422) ;  /* 0x00000a7000067945 */ /* 0x000fe20003800200 */
[----:B--2--5:R-:W-:Y:S01]  /*0c20*/  HADD2 R16, R16, R13 ;  /* 0x0000000d10107230 */ /* 0x024fe20000000000 */
[----:B----4-:R-:W-:Y:S01]  /*0c30*/  @P3 R2UR UR39, R10 ;  /* 0x000000000a2732ca */ /* 0x010fe200000e0000 */
[----:B------:R-:W-:Y:S02]  /*0c40*/  HFMA2 R23, R0, 1, 1, R23 ;  /* 0x3c003c0000177831 */ /* 0x000fe40000000017 */
[----:B------:R-:W-:-:S06]  /*0c50*/  @!P0 HMUL2 R16, R16, R9 ;  /* 0x0000000910108232 */ /* 0x000fcc0000000000 */
[----:B------:R-:W-:Y:S06]  /*0c60*/  @P1 BRA `(.L_x_2423) ;  /* 0x0000000000781947 */ /* 0x000fec0003800000 */
        /* <DEDUP_REMOVED lines=30> */
.L_x_2423:
        /* <DEDUP_REMOVED lines=42> */
[----:B------:R-:W-:Y:S01]  /*10f0*/  MOV R13, RZ ;  /* 0x000000ff000d7202 */ /* 0x000fe20000000f00 */
[----:B------:R-:W1:Y:S01]  /*1100*/  LDCU.64 UR6, c[0x4][0xd0] ;  /* 0x01001a00ff0677ac */ /* 0x000e620008000a00 */
[----:B------:R-:W2:Y:S01]  /*1110*/  LDC.64 R14, c[0x4][R14] ;  /* 0x010000000e0e7b82 */ /* 0x000ea20000000a00 */
[----:B------:R-:W3:Y:S01]  /*1120*/  LDCU.64 UR8, c[0x4][0x38] ;  /* 0x01000700ff0877ac */ /* 0x000ee20008000a00 */
[----:B0-----:R-:W-:Y:S01]  /*1130*/  MOV R4, UR4 ;  /* 0x0000000400047c02 */ /* 0x001fe20008000f00 */
[----:B------:R-:W-:Y:S01]  /*1140*/  IMAD.U32 R5, RZ, RZ, UR5 ;  /* 0x00000005ff057e24 */ /* 0x000fe2000f8e00ff */
[----:B-1----:R-:W-:-:S02]  /*1150*/  MOV R6, UR6 ;  /* 0x0000000600067c02 */ /* 0x002fc40008000f00 */
[----:B------:R-:W-:Y:S01]  /*1160*/  MOV R7, UR7 ;  /* 0x0000000700077c02 */ /* 0x000fe20008000f00 */
[----:B---3--:R-:W-:Y:S01]  /*1170*/  IMAD.U32 R10, RZ, RZ, UR8 ;  /* 0x00000008ff0a7e24 */ /* 0x008fe2000f8e00ff */
[----:B------:R-:W-:-:S07]  /*1180*/  MOV R11, UR9 ;  /* 0x00000009000b7c02 */ /* 0x000fce0008000f00 */
[----:B------:R-:W-:-:S07]  /*1190*/  LEPC R20, `(.L_x_2425) ;  /* 0x000000001014794e */ /* 0x000fce0000000000 */
[----:B--2---:R-:W-:Y:S05]  /*11a0*/  CALL.ABS.NOINC R14 ;  /* 0x000000000e007343 */ /* 0x004fea0003c00000 */
.L_x_2425:
        /* <DEDUP_REMOVED lines=41> */
[----:B0-----:R-:W-:Y:S01]  /*1440*/  UIADD3 UR4, UPT, UPT, -UR39, UR4, URZ ;  /* 0x0000000427047290 */ /* 0x001fe2000fffe1ff */
[----:B-1----:R-:W-:-:S05]  /*1450*/  FMUL.FTZ R8, R8, R9 ;  /* 0x0000000908087220 */ /* 0x002fca0000410000 */
[----:B------:R-:W-:Y:S01]  /*1460*/  I2FP.F32.S32 R11, UR4 ;  /* 0x00000004000b7c45 */ /* 0x000fe20008201400 */
        /* <DEDUP_REMOVED lines=18> */
.L_x_2429:
[----:B------:R-:W-:Y:S05]  /*1590*/  BSYNC.RECONVERGENT B1 ;  /* 0x0000000000017941 */ /* 0x000fea0003800200 */
.L_x_2428:
[----:B------:R-:W-:Y:S01]  /*15a0*/  PRMT R8, R16, 0x7632, R8 ;  /* 0x0000763210087816 */ /* 0x000fe20000000008 */
[----:B------:R0:W-:Y:S01]  /*15b0*/  STS.U16 [R7], R16 ;  /* 0x0000001007007388 */ /* 0x0001e20000000400 */
[----:B------:R-:W-:-:S03]  /*15c0*/  PRMT R9, R23, 0x7632, R9 ;  /* 0x0000763217097816 */ /* 0x000fc60000000009 */
[----:B------:R0:W-:Y:S04]  /*15d0*/  STS.U16 [R6], R8 ;  /* 0x0000000806007388 */ /* 0x0001e80000000400 */
[----:B------:R0:W-:Y:S04]  /*15e0*/  STS.U16 [R5], R23 ;  /* 0x0000001705007388 */ /* 0x0001e80000000400 */
[----:B------:R0:W-:Y:S02]  /*15f0*/  STS.U16 [R4], R9 ;  /* 0x0000000904007388 */ /* 0x0001e40000000400 */
.L_x_2427:
[----:B------:R-:W-:Y:S05]  /*1600*/  BSYNC.RECONVERGENT B0 ;  /* 0x0000000000007941 */ /* 0x000fea0003800200 */
.L_x_2426:
[----:B------:R-:W-:Y:S01]  /*1610*/  BAR.SYNC.DEFER_BLOCKING 0x0 ;  /* 0x0000000000007b1d */ /* 0x000fe20000010000 */
[----:B------:R-:W-:-:S04]  /*1620*/  @!P6 IMAD R22, R22, R25, R24 ;  /* 0x000000191616e224 */ /* 0x000fc800078e0218 */
[C---:B------:R-:W-:Y:S01]  /*1630*/  @!P6 IMAD R0, R22.reuse, 0x2, R0 ;  /* 0x000000021600e824 */ /* 0x040fe200078e0200 */
[----:B------:R-:W-:-:S05]  /*1640*/  @!P6 LEA R3, R22, R3, 0x1 ;  /* 0x000000031603e211 */ /* 0x000fca00078e08ff */
[----:B0-----:R0:W1:Y:S04]  /*1650*/  @!P6 LDS R23, [R3] ;  /* 0x000000000317e984 */ /* 0x0010680000000800 */
[----:B------:R0:W2:Y:S01]  /*1660*/  @!P6 LDS R16, [R0] ;  /* 0x000000000010e984 */ /* 0x0000a20000000800 */
[----:B------:R-:W-:Y:S06]  /*1670*/  BAR.SYNC.DEFER_BLOCKING 0x0 ;  /* 0x0000000000007b1d */ /* 0x000fec0000010000 */
.L_x_2424:
[----:B------:R-:W-:Y:S05]  /*1680*/  BSYNC.RECONVERGENT B6 ;  /* 0x0000000000067941 */ /* 0x000fea0003800200 */
.L_x_2422:
[----:B------:R-:W-:Y:S02]  /*1690*/  ISETP.GT.U32.AND P0, PT, R2, 0x1f, PT ;  /* 0x0000001f0200780c */ /* 0x000fe40003f04070 */
[----:B------:R-:W-:-:S11]  /*16a0*/  MOV R39, 0xff7fffff ;  /* 0xff7fffff00277802 */ /* 0x000fd60000000f00 */
[----:B------:R-:W-:Y:S05]  /*16b0*/  @P0 BRA `(.L_x_2430) ;  /* 0x0000000400000947 */ /* 0x000fea0003800000 */
[----:B0-----:R-:W0:Y:S01]  /*16c0*/  S2R R3, SR_CgaCtaId ;  /* 0x0000000000037919 */ /* 0x001e220000008800 */
[----:B------:R-:W-:Y:S01]  /*16d0*/  MOV R9, 0x400 ;  /* 0x0000040000097802 */ /* 0x000fe20000000f00 */
[----:B------:R-:W-:Y:S01]  /*16e0*/  BSSY.RECONVERGENT B0, `(.L_x_2431) ;  /* 0x0000016000007945 */ /* 0x000fe20003800200 */
[----:B------:R-:W-:Y:S02]  /*16f0*/  ISETP.GT.U32.AND P0, PT, R2, 0x17, PT ;  /* 0x000000170200780c */ /* 0x000fe40003f04070 */
[----:B------:R-:W-:-:S04]  /*1700*/  IADD3 R0, PT, PT, R9, 0x10, RZ ;  /* 0x0000001009007810 */ /* 0x000fc80007ffe0ff */
[----:B0-----:R-:W-:-:S05]  /*1710*/  LEA R3, R3, R0, 0x18 ;  /* 0x0000000003037211 */ /* 0x001fca00078ec0ff */
[----:B------:R-:W-:Y:S02]  /*1720*/  IMAD R0, R2, 0x4, R3 ;  /* 0x0000000402007824 */ /* 0x000fe400078e0203 */
[----:B-12---:R-:W-:-:S03]  /*1730*/  HMUL2 R3, R23, R16 ;  /* 0x0000001017037232 */ /* 0x006fc60000000000 */
[----:B------:R0:W-:Y:S02]  /*1740*/  STS [R0], R23 ;  /* 0x0000001700007388 */ /* 0x0001e40000000800 */
[--C-:B------:R-:W-:Y:S02]  /*1750*/  HADD2.F32 R13, -RZ, R3.reuse.H0_H0 ;  /* 0x20000003ff0d7230 */ /* 0x100fe40000004100 */
[----:B------:R-:W-:Y:S01]  /*1760*/  HADD2.F32 R6, -RZ, R3.H1_H1 ;  /* 0x30000003ff067230 */ /* 0x000fe20000004100 */
[----:B------:R-:W-:Y:S06]  /*1770*/  @P0 BRA `(.L_x_2432) ;  /* 0x0000000000300947 */ /* 0x000fec0003800000 */
[----:B------:R-:W1:Y:S01]  /*1780*/  LDCU UR5, c[0x0][0x3f4] ;  /* 0x00007e80ff0577ac */ /* 0x000e620008000800 */
[----:B------:R-:W2:Y:S01]  /*1790*/  LDC.64 R4, c[0x0][0x3b8] ;  /* 0x0000ee00ff047b82 */ /* 0x000ea20000000a00 */
[----:B------:R-:W-:Y:S02]  /*17a0*/  SHF.R.U32.HI R3, RZ, 0x2, R2 ;  /* 0x00000002ff037819 */ /* 0x000fe40000011602 */
[----:B0-----:R-:W-:Y:S01]  /*17b0*/  LOP3.LUT R0, R17, 0x6, RZ, 0xc0, !PT ;  /* 0x0000000611007812 */ /* 0x001fe200078ec0ff */
[----:B-1----:R-:W-:Y:S02]  /*17c0*/  UIMAD UR4, UR40, UR5, URZ ;  /* 0x00000005280472a4 */ /* 0x002fe4000f8e02ff */
[----:B------:R-:W-:-:S04]  /*17d0*/  MOV R8, UR5 ;  /* 0x0000000500087c02 */ /* 0x000fc80008000f00 */
[----:B------:R-:W-:Y:S01]  /*17e0*/  MOV R7, UR4 ;  /* 0x0000000400077c02 */ /* 0x000fe20008000f00 */
[----:B------:R-:W-:-:S04]  /*17f0*/  IMAD R3, R3, R8, UR41 ;  /* 0x0000002903037e24 */ /* 0x000fc8000f8e0208 */
[----:B------:R-:W-:-:S04]  /*1800*/  IMAD R0, R7, 0x30, R0 ;  /* 0x0000003007007824 */ /* 0x000fc800078e0200 */
[----:B------:R-:W-:-:S04]  /*1810*/  IMAD R3, R3, 0x8, R0 ;  /* 0x0000000803037824 */ /* 0x000fc800078e0200 */
[----:B--2---:R-:W-:-:S05]  /*1820*/  IMAD.WIDE R4, R3, 0x2, R4 ;  /* 0x0000000203047825 */ /* 0x004fca00078e0204 */
[----:B------:R1:W-:Y:S02]  /*1830*/  STG.E desc[UR36][R4.64], R16 ;  /* 0x0000001004007986 */ /* 0x0003e4000c101924 */
.L_x_2432:
[----:B------:R-:W-:Y:S05]  /*1840*/  BSYNC.RECONVERGENT B0 ;  /* 0x0000000000007941 */ /* 0x000fea0003800200 */
.L_x_2431:
[----:B------:R-:W-:Y:S01]  /*1850*/  UMOV UR4, 0xffffffff ;  /* 0xffffffff00047882 */ /* 0x000fe20000000000 */
[----:B------:R-:W-:Y:S02]  /*1860*/  FADD.FTZ R13, R13, R6 ;  /* 0x000000060d0d7221 */ /* 0x000fe40000010000 */
[----:B------:R-:W-:Y:S05]  /*1870*/  BRA.DIV UR4, `(.L_x_2433) ;  /* 0x00000062049c7947 */ /* 0x000fea000b800000 */
[----:B------:R-:W0:Y:S02]  /*1880*/  SHFL.BFLY PT, R14, R13, 0x10, 0x1f ;  /* 0x0e001f000d0e7f89 */ /* 0x000e2400000e0000 */
[----:B0-----:R-:W-:-:S05]  /*1890*/  FADD.FTZ R0, R13, R14 ;  /* 0x0000000e0d007221 */ /* 0x001fca0000010000 */
[----:B------:R-:W0:Y:S02]  /*18a0*/  SHFL.BFLY PT, R14, R0, 0x8, 0x1f ;  /* 0x0d001f00000e7f89 */ /* 0x000e2400000e0000 */
[----:B0-----:R-:W-:-:S05]  /*18b0*/  FADD.FTZ R3, R0, R14 ;  /* 0x0000000e00037221 */ /* 0x001fca0000010000 */
[----:B------:R-:W1:Y:S02]  /*18c0*/  SHFL.BFLY PT, R14, R3, 0x4, 0x1f ;  /* 0x0c801f00030e7f89 */ /* 0x000e6400000e0000 */
[----:B-1----:R-:W-:-:S05]  /*18d0*/  FADD.FTZ R4, R3, R14 ;  /* 0x0000000e03047221 */ /* 0x002fca0000010000 */
[----:B------:R-:W0:Y:S02]  /*18e0*/  SHFL.BFLY PT, R14, R4, 0x2, 0x1f ;  /* 0x0c401f00040e7f89 */ /* 0x000e2400000e0000 */
[----:B0-----:R-:W-:-:S05]  /*18f0*/  FADD.FTZ R5, R4, R14 ;  /* 0x0000000e04057221 */ /* 0x001fca0000010000 */
[----:B------:R0:W1:Y:S02]  /*1900*/  SHFL.BFLY PT, R14, R5, 0x1, 0x1f ;  /* 0x0c201f00050e7f89 */ /* 0x00006400000e0000 */
.L_x_2508:
        /* <DEDUP_REMOVED lines=14> */
[----:B------:R-:W1:Y:S01]  /*19f0*/  S2UR UR6, SR_CgaCtaId ;  /* 0x00000000000679c3 */ /* 0x000e620000008800 */
[----:B0-----:R-:W-:Y:S01]  /*1a00*/  MOV R5, UR5 ;  /* 0x0000000500057c02 */ /* 0x001fe20008000f00 */
[----:B------:R-:W0:Y:S04]  /*1a10*/  LDCU UR7, c[0x0][0x410] ;  /* 0x00008200ff0777ac */ /* 0x000e280008000800 */
[----:B------:R-:W2:Y:S01]  /*1a20*/  @P0 LDG.E.U16 R4, desc[UR36][R4.64] ;  /* 0x0000002404040981 */ /* 0x000ea2000c1e1500 */
[----:B------:R-:W-:Y:S01]  /*1a30*/  R2UR UR5, R9 ;  /* 0x00000000090572ca */ /* 0x000fe200000e0000 */
[----:B------:R-:W-:-:S12]  /*1a40*/  UIADD3 UR4, UPT, UPT, -UR45, UR42, URZ ;  /* 0x0000002a2d047290 */ /* 0x000fd8000fffe1ff */
[----:B------:R-:W-:Y:S01]  /*1a50*/  UIADD3 UR5, UPT, UPT, UR5, 0x90, URZ ;  /* 0x0000009005057890 */ /* 0x000fe2000fffe0ff */
[----:B0-----:R-:W-:-:S03]  /*1a60*/  FMUL.FTZ R39, R14, UR7 ;  /* 0x000000070e277c20 */ /* 0x001fc60008410000 */
[----:B-1----:R-:W-:-:S04]  /*1a70*/  ULEA UR5, UR6, UR5, 0x18 ;  /* 0x0000000506057291 */ /* 0x002fc8000f8ec0ff */
[----:B------:R-:W-:Y:S01]  /*1a80*/  ULEA UR4, UR4, UR5, 0x2 ;  /* 0x0000000504047291 */ /* 0x000fe2000f8e10ff */
[----:B--2---:R-:W-:-:S05]  /*1a90*/  @P0 HADD2.F32 R0, -RZ, R4.H0_H0 ;  /* 0x20000004ff000230 */ /* 0x004fca0000004100 */
[----:B------:R-:W-:-:S05]  /*1aa0*/  @P0 FADD.FTZ R39, R39, R0 ;  /* 0x0000000027270221 */ /* 0x000fca0000010000 */
[----:B------:R3:W-:Y:S02]  /*1ab0*/  STS [UR4], R39 ;  /* 0x00000027ff007988 */ /* 0x0007e40008000804 */
.L_x_2430:
[----:B------:R-:W-:Y:S05]  /*1ac0*/  WARPSYNC.ALL ;  /* 0x0000000000007948 */ /* 0x000fea0003800000 */
[----:B------:R-:W-:Y:S01]  /*1ad0*/  UIADD3 UR8, UPT, UPT, -UR45, UR42, URZ ;  /* 0x0000002a2d087290 */ /* 0x000fe2000fffe1ff */
[----:B------:R-:W2:Y:S01]  /*1ae0*/  LDC.64 R8, c[0x0][0x3f0] ;  /* 0x0000fc00ff087b82 */ /* 0x000ea20000000a00 */
[----:B------:R-:W-:Y:S01]  /*1af0*/  SHF.R.U32.HI R20, RZ, 0x2, R2 ;  /* 0x00000002ff147819 */ /* 0x000fe20000011602 */
[----:B------:R-:W-:Y:S01]  /*1b00*/  UMOV UR9, 0x400 ;  /* 0x0000040000097882 */ /* 0x000fe20000000000 */
[----:B------:R-:W-:Y:S01]  /*1b10*/  UIADD3 UR4, UPT, UPT, UR8, 0x7, URZ ;  /* 0x0000000708047890 */ /* 0x000fe2000fffe0ff */
[----:B0-----:R-:W-:Y:S01]  /*1b20*/  IMAD.SHL.U32 R0, R2, 0x4, RZ ;  /* 0x0000000402007824 */ /* 0x001fe200078e00ff */
[----:B------:R-:W0:Y:S01]  /*1b30*/  LDCU UR16, c[0x0][0x410] ;  /* 0x00008200ff1077ac */ /* 0x000e220008000800 */
[----:B------:R-:W-:Y:S02]  /*1b40*/  BSSY B0, `(.L_x_2434) ;  /* 0x00000d0000007945 */ /* 0x000fe40003800000 */
[----:B------:R-:W4:Y:S01]  /*1b50*/  S2UR UR14, SR_CgaCtaId ;  /* 0x00000000000e79c3 */ /* 0x000f220000008800 */
[----:B------:R-:W-:Y:S01]  /*1b60*/  USHF.R.S32.HI UR5, URZ, 0x1f, UR4 ;  /* 0x0000001fff057899 */ /* 0x000fe20008011404 */
[----:B------:R-:W0:Y:S03]  /*1b70*/  LDCU.64 UR18, c[0x0][0x438] ;  /* 0x00008700ff1277ac */ /* 0x000e260008000a00 */
[----:B------:R-:W-:-:S02]  /*1b80*/  ULEA.HI UR5, UR5, UR4, URZ, 0x3 ;  /* 0x0000000405057291 */ /* 0x000fc4000f8f18ff */
[----:B------:R-:W-:Y:S02]  /*1b90*/  UIADD3 UR4, UPT, UPT, UR9, 0x10, URZ ;  /* 0x0000001009047890 */ /* 0x000fe4000fffe0ff */
[----:B------:R-:W-:Y:S01]  /*1ba0*/  ULOP3.LUT UR5, UR5, 0xfffffff8, URZ, 0xc0, !UPT ;  /* 0xfffffff805057892 */ /* 0x000fe2000f8ec0ff */
[----:B------:R-:W0:Y:S01]  /*1bb0*/  LDCU.64 UR12, c[0x0][0x448] ;  /* 0x00008900ff0c77ac */ /* 0x000e220008000a00 */
[----:B--2---:R-:W-:Y:S01]  /*1bc0*/  IMAD R16, R19, R8, UR43 ;  /* 0x0000002b13107e24 */ /* 0x004fe2000f8e0208 */
[----:B------:R-:W-:Y:S03]  /*1bd0*/  BAR.SYNC.DEFER_BLOCKING 0x0 ;  /* 0x0000000000007b1d */ /* 0x000fe60000010000 */
[----:B------:R-:W-:Y:S02]  /*1be0*/  ISETP.GE.AND P0, PT, R20, UR5, PT ;  /* 0x0000000514007c0c */ /* 0x000fe4000bf06270 */
[----:B------:R-:W-:Y:S01]  /*1bf0*/  LOP3.LUT R8, R0, 0xc, RZ, 0xc0, !PT ;  /* 0x0000000c00087812 */ /* 0x000fe200078ec0ff */
[----:B------:R-:W-:Y:S01]  /*1c00*/  IMAD R16, R16, 0x30, RZ ;  /* 0x0000003010107824 */ /* 0x000fe200078e02ff */
[----:B----4-:R-:W-:-:S09]  /*1c10*/  ULEA UR6, UR14, UR4, 0x18 ;  /* 0x000000040e067291 */ /* 0x010fd2000f8ec0ff */
[----:B0-----:R-:W-:Y:S05]  /*1c20*/  @P0 BRA `(.L_x_2435) ;  /* 0x0000000c00040947 */ /* 0x001fea0003800000 */
[----:B------:R-:W-:Y:S01]  /*1c30*/  IABS R0, R9 ;  /* 0x0000000900007213 */ /* 0x000fe20000000000 */
[----:B------:R-:W0:Y:S01]  /*1c40*/  LDCU.64 UR10, c[0x0][0x420] ;  /* 0x00008400ff0a77ac */ /* 0x000e220008000a00 */
[----:B------:R-:W2:Y:S01]  /*1c50*/  LDC R19, c[0x0][0x430] ;  /* 0x00010c00ff137b82 */ /* 0x000ea20000000800 */
[----:B------:R-:W-:Y:S01]  /*1c60*/  IADD3 R38, PT, PT, R20, UR45, RZ ;  /* 0x0000002d14267c10 */ /* 0x000fe2000fffe0ff */
[----:B------:R-:W4:Y:S01]  /*1c70*/  I2F.RP R6, R0 ;  /* 0x0000000000067306 */ /* 0x000f220000209400 */
[----:B------:R-:W5:Y:S01]  /*1c80*/  LDCU UR15, c[0x0][0x440] ;  /* 0x00008800ff0f77ac */ /* 0x000f620008000800 */
[----:B------:R-:W-:Y:S01]  /*1c90*/  LOP3.LUT R17, R17, 0x6, RZ, 0xc0, !PT ;  /* 0x0000000611117812 */ /* 0x000fe200078ec0ff */
[----:B------:R-:W1:Y:S01]  /*1ca0*/  LDS R36, [R8+UR6] ;  /* 0x0000000608247984 */ /* 0x000e620008000800 */
[----:B------:R-:W2:Y:S03]  /*1cb0*/  LDCU UR7, c[0x0][0x408] ;  /* 0x00008100ff0777ac */ /* 0x000ea60008000800 */
[----:B------:R-:W1:Y:S01]  /*1cc0*/  LDS R34, [R8+UR6+0x10] ;  /* 0x0000100608227984 */ /* 0x000e620008000800 */
[----:B------:R-:W-:-:S03]  /*1cd0*/  UIADD3 UR4, UPT, UPT, UR9, 0x90, URZ ;  /* 0x0000009009047890 */ /* 0x000fc6000fffe0ff */
[----:B------:R-:W1:Y:S01]  /*1ce0*/  LDS R37, [R8+UR6+0x20] ;  /* 0x0000200608257984 */ /* 0x000e620008000800 */
[----:B------:R-:W-:Y:S01]  /*1cf0*/  ULEA UR4, UR14, UR4, 0x18 ;  /* 0x000000040e047291 */ /* 0x000fe2000f8ec0ff */
[----:B----4-:R-:W4:Y:S01]  /*1d00*/  MUFU.RCP R6, R6 ;  /* 0x0000000600067308 */ /* 0x010f220000001000 */
[----:B0-----:R-:W-:Y:S01]  /*1d10*/  ISETP.NE.U32.AND P0, PT, RZ, UR10, PT ;  /* 0x0000000aff007c0c */ /* 0x001fe2000bf05070 */
[----:B------:R-:W0:Y:S01]  /*1d20*/  LDS R35, [R8+UR6+0x30] ;  /* 0x0000300608237984 */ /* 0x000e220008000800 */
[----:B-----5:R-:W-:Y:S02]  /*1d30*/  UIMAD UR5, UR43, UR15, UR42 ;  /* 0x0000000f2b0572a4 */ /* 0x020fe4000f8e022a */
[----:B------:R-:W-:Y:S01]  /*1d40*/  IMAD.U32 R21, RZ, RZ, UR15 ;  /* 0x0000000fff157e24 */ /* 0x000fe2000f8e00ff */
[----:B------:R-:W0:Y:S01]  /*1d50*/  LDS R3, [R8+UR6+0x40] ;  /* 0x0000400608037984 */ /* 0x000e220008000800 */
[----:B------:R-:W-:Y:S02]  /*1d60*/  ISETP.NE.AND.EX P0, PT, RZ, UR11, PT, P0 ;  /* 0x0000000bff007c0c */ /* 0x000fe4000bf05300 */
[----:B--2---:R-:W-:Y:S01]  /*1d70*/  IADD3 R19, PT, PT, R19, UR7, RZ ;  /* 0x0000000713137c10 */ /* 0x004fe2000fffe0ff */
[----:B------:R-:W2:Y:S01]  /*1d80*/  LDS R4, [R8+UR6+0x50] ;  /* 0x0000500608047984 */ /* 0x000ea20008000800 */
[----:B------:R-:W-:Y:S01]  /*1d90*/  LEA R20, R20, UR4, 0x2 ;  /* 0x0000000414147c11 */ /* 0x000fe2000f8e10ff */
[----:B------:R-:W-:-:S02]  /*1da0*/  IMAD R21, R21, UR5, R38 ;  /* 0x0000000515157c24 */ /* 0x000fc4000f8e0226 */
[----:B------:R-:W0:Y:S01]  /*1db0*/  LDS R5, [R8+UR6+0x60] ;  /* 0x0000600608057984 */ /* 0x000e220008000800 */
[----:B----4-:R-:W-:-:S03]  /*1dc0*/  IADD3 R10, PT, PT, R6, 0xffffffe, RZ ;  /* 0x0ffffffe060a7810 */ /* 0x010fc60007ffe0ff */
[----:B------:R4:W0:Y:S01]  /*1dd0*/  LDS R6, [R8+UR6+0x70] ;  /* 0x0000700608067984 */ /* 0x0008220008000800 */
[----:B------:R5:W3:Y:S01]  /*1de0*/  F2I.FTZ.U32.TRUNC.NTZ R11, R10 ;  /* 0x0000000a000b7305 */ /* 0x000ae2000021f000 */
[----:B----4-:R-:W-:Y:S02]  /*1df0*/  IMAD R8, R16, R9, R17 ;  /* 0x0000000910087224 */ /* 0x010fe400078e0211 */
[----:B------:R-:W-:Y:S02]  /*1e00*/  IMAD R9, R9, 0x30, RZ ;  /* 0x0000003009097824 */ /* 0x000fe400078e02ff */
[----:B-----5:R-:W-:Y:S01]  /*1e10*/  IMAD.MOV.U32 R10, RZ, RZ, RZ ;  /* 0x000000ffff0a7224 */ /* 0x020fe200078e00ff */
[----:B---3--:R-:W-:-:S05]  /*1e20*/  IADD3 R7, PT, PT, RZ, -R11, RZ ;  /* 0x8000000bff077210 */ /* 0x008fca0007ffe0ff */
[----:B------:R-:W-:-:S04]  /*1e30*/  IMAD R7, R7, R0, RZ ;  /* 0x0000000007077224 */ /* 0x000fc800078e02ff */
[----:B------:R-:W-:Y:S01]  /*1e40*/  IMAD.HI.U32 R7, R11, R7, R10 ;  /* 0x000000070b077227 */ /* 0x000fe200078e000a */
[----:B------:R-:W-:-:S04]  /*1e50*/  MOV R11, UR10 ;  /* 0x0000000a000b7c02 */ /* 0x000fc80008000f00 */
[----:B------:R-:W-:-:S04]  /*1e60*/  IADD3 R10, P1, P2, R11, UR46, R38 ;  /* 0x0000002e0b0a7c10 */ /* 0x000fc8000fa3e026 */
[----:B-12---:R-:W-:-:S09]  /*1e70*/  IADD3.X R17, PT, PT, R18, UR11, RZ, P1, P2 ;  /* 0x0000000b12117c10 */ /* 0x006fd20008fe44ff */
.L_x_2439:
[----:B------:R-:W1:Y:S01]  /*1e80*/  LDC R12, c[0x0][0x3f4] ;  /* 0x0000fd00ff0c7b82 */ /* 0x000e620000000800 */
[----:B------:R-:W-:Y:S02]  /*1e90*/  IABS R14, R38 ;  /* 0x00000026000e7213 */ /* 0x000fe40000000000 */
[----:B------:R-:W-:-:S03]  /*1ea0*/  ISETP.GE.AND P2, PT, R38, RZ, PT ;  /* 0x000000ff2600720c */ /* 0x000fc60003f46270 */
[----:B------:R-:W-:-:S05]  /*1eb0*/  IMAD.HI.U32 R11, R7, R14, RZ ;  /* 0x0000000e070b7227 */ /* 0x000fca00078e00ff */
[----:B------:R-:W-:Y:S02]  /*1ec0*/  IADD3 R11, PT, PT, -R11, RZ, RZ ;  /* 0x000000ff0b0b7210 */ /* 0x000fe40007ffe1ff */
[----:B-1----:R-:W-:Y:S02]  /*1ed0*/  IABS R26, R12 ;  /* 0x0000000c001a7213 */ /* 0x002fe40000000000 */
[----:B------:R-:W-:-:S03]  /*1ee0*/  ISETP.NE.AND P3, PT, R12, RZ, PT ;  /* 0x000000ff0c00720c */ /* 0x000fc60003f65270 */
[----:B------:R-:W-:-:S05]  /*1ef0*/  IMAD R29, R26, R11, R14 ;  /* 0x0000000b1a1d7224 */ /* 0x000fca00078e020e */
[----:B------:R-:W-:-:S13]  /*1f00*/  ISETP.GT.U32.AND P1, PT, R0, R29, PT ;  /* 0x0000001d0000720c */ /* 0x000fda0003f24070 */
[----:B------:R-:W-:-:S05]  /*1f10*/  @!P1 IMAD.IADD R29, R29, 0x1, -R26 ;  /* 0x000000011d1d9824 */ /* 0x000fca00078e0a1a */
[----:B------:R-:W-:-:S13]  /*1f20*/  ISETP.GT.U32.AND P1, PT, R0, R29, PT ;  /* 0x0000001d0000720c */ /* 0x000fda0003f24070 */
[----:B------:R-:W-:Y:S02]  /*1f30*/  @!P1 IADD3 R29, PT, PT, R29, -R26, RZ ;  /* 0x8000001a1d1d9210 */ /* 0x000fe40007ffe0ff */
[C---:B------:R-:W-:Y:S02]  /*1f40*/  ISETP.GE.AND P1, PT, R38.reuse, UR42, PT ;  /* 0x0000002a26007c0c */ /* 0x040fe4000bf26270 */
[----:B------:R-:W-:Y:S02]  /*1f50*/  @!P2 IADD3 R29, PT, PT, -R29, RZ, RZ ;  /* 0x000000ff1d1da210 */ /* 0x000fe40007ffe1ff */
[----:B------:R-:W-:Y:S02]  /*1f60*/  @!P3 LOP3.LUT R29, RZ, R12, RZ, 0x33, !PT ;  /* 0x0000000cff1db212 */ /* 0x000fe400078e33ff */
[----:B------:R-:W-:Y:S02]  /*1f70*/  ISETP.GE.AND P3, PT, R38, UR42, PT ;  /* 0x0000002a26007c0c */ /* 0x000fe4000bf66270 */
[C---:B0-----:R-:W-:Y:S01]  /*1f80*/  SHF.L.U32 R13, R29.reuse, 0x3, RZ ;  /* 0x000000031d0d7819 */ /* 0x041fe200000006ff */
[C---:B------:R-:W-:Y:S01]  /*1f90*/  IMAD.SHL.U32 R11, R29.reuse, 0x8, RZ ;  /* 0x000000081d0b7824 */ /* 0x040fe200078e00ff */
[----:B------:R-:W-:Y:S01]  /*1fa0*/  SEL R22, R22, RZ, P3 ;  /* 0x000000ff16167207 */ /* 0x000fe20001800000 */
[----:B------:R-:W-:Y:S01]  /*1fb0*/  IMAD.SHL.U32 R43, R29, 0x8, RZ ;  /* 0x000000081d2b7824 */ /* 0x000fe200078e00ff */
[----:B------:R-:W-:-:S02]  /*1fc0*/  ISETP.GE.OR P4, PT, R13, R9, P1 ;  /* 0x000000090d00720c */ /* 0x000fc40000f86670 */
[----:B------:R-:W-:Y:S02]  /*1fd0*/  LEA R28, R12, R11, 0x4 ;  /* 0x0000000b0c1c7211 */ /* 0x000fe400078e20ff */
[----:B------:R-:W-:Y:S02]  /*1fe0*/  SHF.R.S32.HI R11, RZ, 0x1f, R8 ;  /* 0x0000001fff0b7819 */ /* 0x000fe40000011408 */
[----:B------:R-:W-:Y:S02]  /*1ff0*/  ISETP.GE.OR P5, PT, R28, R9, P1 ;  /* 0x000000091c00720c */ /* 0x000fe40000fa6670 */
[----:B------:R-:W-:Y:S02]  /*2000*/  LEA R44, R12, R43, 0x5 ;  /* 0x0000002b0c2c7211 */ /* 0x000fe400078e28ff */
[----:B------:R-:W-:-:S09]  /*2010*/  IADD3 R29, PT, PT, R29, R12, RZ ;  /* 0x0000000c1d1d7210 */ /* 0x000fd20007ffe0ff */
[----:B------:R-:W1:Y:S01]  /*2020*/  @!P5 LDC.64 R14, c[0x0][0x3b8] ;  /* 0x0000ee00ff0edb82 */ /* 0x000e620000000a00 */
[----:B------:R-:W-:-:S04]  /*2030*/  @!P5 IADD3 R26, P2, PT, R8, R28, RZ ;  /* 0x0000001c081ad210 */ /* 0x000fc80007f5e0ff */
[----:B------:R-:W-:Y:S02]  /*2040*/  @!P5 LEA.HI.X.SX32 R27, R28, R11, 0x1, P2 ;  /* 0x0000000b1c1bd211 */ /* 0x000fe400010f0eff */
[----:B-1----:R-:W-:-:S04]  /*2050*/  @!P5 LEA R40, P2, R26, R14, 0x1 ;  /* 0x0000000e1a28d211 */ /* 0x002fc800078408ff */
[----:B------:R-:W-:Y:S02]  /*2060*/  @!P5 LEA.HI.X R41, R26, R15, R27, 0x1, P2 ;  /* 0x0000000f1a29d211 */ /* 0x000fe400010f0c1b */
[----:B------:R-:W1:Y:S01]  /*2070*/  @!P4 LDC.64 R26, c[0x0][0x3b8] ;  /* 0x0000ee00ff1acb82 */ /* 0x000e620000000a00 */
[----:B------:R-:W-:Y:S01]  /*2080*/  ISETP.GE.OR P2, PT, R44, R9, P1 ;  /* 0x000000092c00720c */ /* 0x000fe20000f46670 */
[----:B------:R-:W-:Y:S01]  /*2090*/  IMAD.SHL.U32 R28, R29, 0x8, RZ ;  /* 0x000000081d1c7824 */ /* 0x000fe200078e00ff */
[----:B------:R2:W3:Y:S01]  /*20a0*/  @!P5 LDG.E R22, desc[UR36][R40.64] ;  /* 0x000000242816d981 */ /* 0x0004e2000c1e1900 */
[----:B------:R-:W-:Y:S02]  /*20b0*/  @!P4 IADD3 R13, P5, PT, R8, R13, RZ ;  /* 0x0000000d080dc210 */ /* 0x000fe40007fbe0ff */
[----:B------:R-:W-:Y:S02]  /*20c0*/  SEL R23, R23, RZ, P3 ;  /* 0x000000ff17177207 */ /* 0x000fe40001800000 */
[----:B------:R-:W-:-:S02]  /*20d0*/  ISETP.GE.OR P6, PT, R28, R9, P1 ;  /* 0x000000091c00720c */ /* 0x000fc40000fc6670 */
[----:B------:R-:W-:-:S04]  /*20e0*/  @!P4 IADD3.X R43, PT, PT, RZ, R11, RZ, P5, !PT ;  /* 0x0000000bff2bc210 */ /* 0x000fc80002ffe4ff */
[----:B------:R-:W4:Y:S01]  /*20f0*/  @!P2 LDC.64 R14, c[0x0][0x3b8] ;  /* 0x0000ee00ff0eab82 */ /* 0x000f220000000a00 */
[----:B-1----:R-:W-:-:S04]  /*2100*/  @!P4 LEA R42, P5, R13, R26, 0x1 ;  /* 0x0000001a0d2ac211 */ /* 0x002fc800078a08ff */
[----:B------:R-:W-:-:S03]  /*2110*/  @!P4 LEA.HI.X R43, R13, R27, R43, 0x1, P5 ;  /* 0x0000001b0d2bc211 */ /* 0x000fc600028f0c2b */
[----:B------:R-:W1:Y:S02]  /*2120*/  @!P6 LDC.64 R26, c[0x0][0x3b8] ;  /* 0x0000ee00ff1aeb82 */ /* 0x000e640000000a00 */
[----:B------:R5:W3:Y:S01]  /*2130*/  @!P4 LDG.E R23, desc[UR36][R42.64] ;  /* 0x000000242a17c981 */ /* 0x000ae2000c1e1900 */
[----:B------:R-:W-:Y:S02]  /*2140*/  @!P2 IADD3 R13, P4, PT, R8, R44, RZ ;  /* 0x0000002c080da210 */ /* 0x000fe40007f9e0ff */
[----:B------:R-:W-:Y:S02]  /*2150*/  SEL R24, R24, RZ, P3 ;  /* 0x000000ff18187207 */ /* 0x000fe40001800000 */
[----:B------:R-:W-:Y:S02]  /*2160*/  @!P2 LEA.HI.X.SX32 R44, R44, R11, 0x1, P4 ;  /* 0x0000000b2c2ca211 */ /* 0x000fe400020f0eff */
[----:B----4-:R-:W-:-:S04]  /*2170*/  @!P2 LEA R14, P4, R13, R14, 0x1 ;  /* 0x0000000e0d0ea211 */ /* 0x010fc800078808ff */
[----:B------:R-:W-:Y:S02]  /*2180*/  @!P2 LEA.HI.X R15, R13, R15, R44, 0x1, P4 ;  /* 0x0000000f0d0fa211 */ /* 0x000fe400020f0c2c */
[-C--:B------:R-:W-:Y:S02]  /*2190*/  LEA R13, R12, R28.reuse, 0x4 ;  /* 0x0000001c0c0d7211 */ /* 0x080fe400078e20ff */
[----:B--2---:R-:W-:Y:S01]  /*21a0*/  @!P6 IADD3 R40, P4, PT, R8, R28, RZ ;  /* 0x0000001c0828e210 */ /* 0x004fe20007f9e0ff */
[----:B------:R2:W4:Y:S01]  /*21b0*/  @!P2 LDG.E R24, desc[UR36][R14.64] ;  /* 0x000000240e18a981 */ /* 0x000522000c1e1900 */
[----:B------:R-:W-:Y:S02]  /*21c0*/  ISETP.GE.OR P5, PT, R13, R9, P1 ;  /* 0x000000090d00720c */ /* 0x000fe40000fa6670 */
[----:B------:R-:W-:Y:S02]  /*21d0*/  @!P6 LEA.HI.X.SX32 R41, R28, R11, 0x1, P4 ;  /* 0x0000000b1c29e211 */ /* 0x000fe400020f0eff */
[----:B-1----:R-:W-:Y:S01]  /*21e0*/  @!P6 LEA R28, P2, R40, R26, 0x1 ;  /* 0x0000001a281ce211 */ /* 0x002fe200078408ff */
[----:B-----5:R-:W-:-:S03]  /*21f0*/  IMAD R43, R12, 0x4, R29 ;  /* 0x000000040c2b7824 */ /* 0x020fc600078e021d */
[----:B------:R-:W-:Y:S02]  /*2200*/  @!P6 LEA.HI.X R29, R40, R27, R41, 0x1, P2 ;  /* 0x0000001b281de211 */ /* 0x000fe400010f0c29 */
[----:B------:R-:W-:-:S03]  /*2210*/  SHF.L.U32 R44, R43, 0x3, RZ ;  /* 0x000000032b2c7819 */ /* 0x000fc600000006ff */
[----:B------:R-:W1:Y:S01]  /*2220*/  @!P5 LDC.64 R26, c[0x0][0x3b8] ;  /* 0x0000ee00ff1adb82 */ /* 0x000e620000000a00 */
[----:B------:R-:W-:Y:S02]  /*2230*/  ISETP.GE.OR P4, PT, R44, R9, P1 ;  /* 0x000000092c00720c */ /* 0x000fe40000f86670 */
[----:B------:R-:W-:Y:S02]  /*2240*/  IADD3 R43, PT, PT, R43, R12, RZ ;  /* 0x0000000c2b2b7210 */ /* 0x000fe40007ffe0ff */
[----:B------:R-:W-:-:S03]  /*2250*/  SEL R25, R25, RZ, P3 ;  /* 0x000000ff19197207 */ /* 0x000fc60001800000 */
[C---:B------:R-:W-:Y:S01]  /*2260*/  IMAD.SHL.U32 R40, R43.reuse, 0x8, RZ ;  /* 0x000000082b287824 */ /* 0x040fe200078e00ff */
[----:B------:R-:W-:Y:S02]  /*2270*/  IADD3 R42, PT, PT, R43, R12, RZ ;  /* 0x0000000c2b2a7210 */ /* 0x000fe40007ffe0ff */
[----:B------:R5:W4:Y:S02]  /*2280*/  @!P6 LDG.E R25, desc[UR36][R28.64] ;  /* 0x000000241c19e981 */ /* 0x000b24000c1e1900 */
[----:B------:R-:W-:Y:S01]  /*2290*/  ISETP.GE.OR P2, PT, R40, R9, P1 ;  /* 0x000000092800720c */ /* 0x000fe20000f46670 */
[----:B--2---:R-:W2:Y:S01]  /*22a0*/  @!P4 LDC.64 R14, c[0x0][0x3b8] ;  /* 0x0000ee00ff0ecb82 */ /* 0x004ea20000000a00 */
[----:B------:R-:W-:Y:S02]  /*22b0*/  @!P5 IADD3 R41, P6, PT, R8, R13, RZ ;  /* 0x0000000d0829d210 */ /* 0x000fe40007fde0ff */
[----:B------:R-:W-:Y:S02]  /*22c0*/  SHF.L.U32 R42, R42, 0x3, RZ ;  /* 0x000000032a2a7819 */ /* 0x000fe400000006ff */
[----:B------:R-:W-:-:S02]  /*22d0*/  @!P5 LEA.HI.X.SX32 R13, R13, R11, 0x1, P6 ;  /* 0x0000000b0d0dd211 */ /* 0x000fc400030f0eff */
[----:B------:R-:W-:Y:S02]  /*22e0*/  ISETP.GE.OR P1, PT, R42, R9, P1 ;  /* 0x000000092a00720c */ /* 0x000fe40000f26670 */
[----:B-1----:R-:W-:-:S04]  /*22f0*/  @!P5 LEA R12, P6, R41, R26, 0x1 ;  /* 0x0000001a290cd211 */ /* 0x002fc800078c08ff */
[----:B------:R-:W-:Y:S02]  /*2300*/  @!P5 LEA.HI.X R13, R41, R27, R13, 0x1, P6 ;  /* 0x0000001b290dd211 */ /* 0x000fe400030f0c0d */
[----:B------:R-:W1:Y:S01]  /*2310*/  @!P2 LDC.64 R26, c[0x0][0x3b8] ;  /* 0x0000ee00ff1aab82 */ /* 0x000e620000000a00 */
[----:B------:R-:W-:-:S06]  /*2320*/  SEL R30, R30, RZ, P3 ;  /* 0x000000ff1e1e7207 */ /* 0x000fcc0001800000 */
[----:B------:R3:W0:Y:S01]  /*2330*/  @!P5 LDG.E R30, desc[UR36][R12.64] ;  /* 0x000000240c1ed981 */ /* 0x000622000c1e1900 */
[----:B------:R-:W-:Y:S01]  /*2340*/  @!P4 IADD3 R41, P5, PT, R8, R44, RZ ;  /* 0x0000002c0829c210 */ /* 0x000fe20007fbe0ff */
[----:B-----5:R-:W5:Y:S03]  /*2350*/  @!P1 LDC.64 R28, c[0x0][0x3b8] ;  /* 0x0000ee00ff1c9b82 */ /* 0x020f660000000a00 */
[----:B------:R-:W-:Y:S02]  /*2360*/  @!P4 LEA.HI.X.SX32 R44, R44, R11, 0x1, P5 ;  /* 0x0000000b2c2cc211 */ /* 0x000fe400028f0eff */
[----:B--2---:R-:W-:-:S04]  /*2370*/  @!P4 LEA R14, P5, R41, R14, 0x1 ;  /* 0x0000000e290ec211 */ /* 0x004fc800078a08ff */
[----:B------:R-:W-:Y:S02]  /*2380*/  @!P4 LEA.HI.X R15, R41, R15, R44, 0x1, P5 ;  /* 0x0000000f290fc211 */ /* 0x000fe400028f0c2c */
[----:B------:R-:W-:-:S04]  /*2390*/  @!P2 IADD3 R41, P5, PT, R8, R40, RZ ;  /* 0x000000280829a210 */ /* 0x000fc80007fbe0ff */
[----:B------:R-:W-:Y:S02]  /*23a0*/  @!P2 LEA.HI.X.SX32 R40, R40, R11, 0x1, P5 ;  /* 0x0000000b2828a211 */ /* 0x000fe400028f0eff */
[----:B-1----:R-:W-:Y:S02]  /*23b0*/  @!P2 LEA R26, P5, R41, R26, 0x1 ;  /* 0x0000001a291aa211 */ /* 0x002fe400078a08ff */
[----:B------:R-:W-:Y:S02]  /*23c0*/  SEL R31, R31, RZ, P3 ;  /* 0x000000ff1f1f7207 */ /* 0x000fe40001800000 */
[----:B------:R-:W-:Y:S02]  /*23d0*/  @!P2 LEA.HI.X R27, R41, R27, R40, 0x1, P5 ;  /* 0x0000001b291ba211 */ /* 0x000fe400028f0c28 */
[----:B------:R-:W-:Y:S02]  /*23e0*/  @!P1 IADD3 R40, P5, PT, R8, R42, RZ ;  /* 0x0000002a08289210 */ /* 0x000fe40007fbe0ff */
[----:B------:R-:W-:Y:S01]  /*23f0*/  SEL R32, R32, RZ, P3 ;  /* 0x000000ff20207207 */ /* 0x000fe20001800000 */
[----:B------:R1:W2:Y:S01]  /*2400*/  @!P4 LDG.E R31, desc[UR36][R14.64] ;  /* 0x000000240e1fc981 */ /* 0x0002a2000c1e1900 */
[----:B------:R-:W-:-:S02]  /*2410*/  @!P1 LEA.HI.X.SX32 R11, R42, R11, 0x1, P5 ;  /* 0x0000000b2a0b9211 */ /* 0x000fc400028f0eff */
[C---:B-----5:R-:W-:Y:S02]  /*2420*/  @!P1 LEA R28, P5, R40.reuse, R28, 0x1 ;  /* 0x0000001c281c9211 */ /* 0x060fe400078a08ff */
[----:B------:R-:W-:Y:S01]  /*2430*/  SEL R33, R33, RZ, P3 ;  /* 0x000000ff21217207 */ /* 0x000fe20001800000 */
[----:B------:R-:W5:Y:S01]  /*2440*/  @!P2 LDG.E R32, desc[UR36][R26.64] ;  /* 0x000000241a20a981 */ /* 0x000f62000c1e1900 */
[----:B------:R-:W-:-:S05]  /*2450*/  @!P1 LEA.HI.X R29, R40, R29, R11, 0x1, P5 ;  /* 0x0000001d281d9211 */ /* 0x000fca00028f0c0b */
[----:B------:R-:W5:Y:S01]  /*2460*/  @!P1 LDG.E R33, desc[UR36][R28.64] ;  /* 0x000000241c219981 */ /* 0x000f62000c1e1900 */
[----:B------:R-:W-:-:S06]  /*2470*/  @P0 IMAD.MOV.U32 R11, RZ, RZ, R17 ;  /* 0x000000ffff0b0224 */ /* 0x000fcc00078e0011 */
[----:B------:R-:W5:Y:S01]  /*2480*/  @P0 LDG.E.U8 R11, desc[UR36][R10.64] ;  /* 0x000000240a0b0981 */ /* 0x000f62000c1e1100 */
[----:B------:R-:W-:Y:S01]  /*2490*/  UMOV UR4, 0xffffffff ;  /* 0xffffffff00047882 */ /* 0x000fe20000000000 */
[----:B------:R-:W-:Y:S01]  /*24a0*/  LOP3.LUT P1, RZ, R2, 0x3, RZ, 0xc0, !PT ;  /* 0x0000000302ff7812 */ /* 0x000fe2000782c0ff */
[----:B---3--:R-:W-:-:S04]  /*24b0*/  HFMA2 R12, R36, R23, -RZ ;  /* 0x00000017240c7231 */ /* 0x008fc800001000ff */
[----:B----4-:R-:W-:-:S04]  /*24c0*/  HFMA2 R12, R34, R25, R12 ;  /* 0x00000019220c7231 */ /* 0x010fc8000000000c */
[----:B-1----:R-:W-:-:S04]  /*24d0*/  HFMA2 R15, R37, R22, R12 ;  /* 0x00000016250f7231 */ /* 0x002fc8000000000c */
[----:B0-----:R-:W-:-:S04]  /*24e0*/  HFMA2 R12, R35, R30, R15 ;  /* 0x0000001e230c7231 */ /* 0x001fc8000000000f */
[----:B------:R-:W-:-:S04]  /*24f0*/  HFMA2 R12, R3, R24, R12 ;  /* 0x00000018030c7231 */ /* 0x000fc8000000000c */
[----:B--2---:R-:W-:-:S04]  /*2500*/  HFMA2 R12, R4, R31, R12 ;  /* 0x0000001f040c7231 */ /* 0x004fc8000000000c */
[----:B-----5:R-:W-:-:S04]  /*2510*/  HFMA2 R12, R5, R32, R12 ;  /* 0x00000020050c7231 */ /* 0x020fc8000000000c */
[----:B------:R-:W-:-:S05]  /*2520*/  HFMA2 R12, R6, R33, R12 ;  /* 0x00000021060c7231 */ /* 0x000fca000000000c */
        /* <DEDUP_REMOVED lines=8> */
.L_x_2512:
[----:B------:R-:W-:Y:S01]  /*25b0*/  ISETP.GE.OR P1, PT, R38, UR42, P1 ;  /* 0x0000002a26007c0c */ /* 0x000fe20008f26670 */
        /* <DEDUP_REMOVED lines=10> */
[----:B------:R-:W2:Y:S01]  /*2660*/  @P1 LDC.64 R14, c[0x0][0x438] ;  /* 0x00010e00ff0e1b82 */ /* 0x000ea20000000a00 */
[----:B-1----:R-:W-:-:S06]  /*2670*/  @UP0 UIMAD.WIDE.U32 UR4, UR43, 0x2, UR4 ;  /* 0x000000022b0408a5 */ /* 0x002fcc000f8e0004 */
[----:B------:R-:W-:Y:S01]  /*2680*/  MOV R12, UR4 ;  /* 0x00000004000c7c02 */ /* 0x000fe20008000f00 */
[----:B--2---:R-:W-:Y:S01]  /*2690*/  @P1 IMAD.WIDE R14, R21, 0x2, R14 ;  /* 0x00000002150e1825 */ /* 0x004fe200078e020e */
[----:B0-----:R-:W-:-:S05]  /*26a0*/  MOV R13, UR5 ;  /* 0x00000005000d7c02 */ /* 0x001fca0008000f00 */
        /* <DEDUP_REMOVED lines=12> */
.L_x_2438:
[----:B------:R-:W-:Y:S05]  /*2770*/  BSYNC.RECONVERGENT B1 ;  /* 0x0000000000017941 */ /* 0x000fea0003800200 */
.L_x_2437:
[----:B------:R-:W-:Y:S01]  /*2780*/  UIADD3 UR4, UPT, UPT, UR8, 0x7, URZ ;  /* 0x0000000708047890 */ /* 0x000fe2000fffe0ff */
[----:B------:R-:W-:Y:S01]  /*2790*/  VIADD R38, R38, 0x10 ;  /* 0x0000001026267836 */ /* 0x000fe20000000000 */
[----:B------:R-:W-:Y:S02]  /*27a0*/  IADD3 R10, P2, PT, R10, 0x10, RZ ;  /* 0x000000100a0a7810 */ /* 0x000fe40007f5e0ff */
[----:B------:R-:W-:Y:S01]  /*27b0*/  USHF.R.S32.HI UR5, URZ, 0x1f, UR4 ;  /* 0x0000001fff057899 */ /* 0x000fe20008011404 */
[----:B-1----:R-:W-:Y:S02]  /*27c0*/  IADD3 R20, PT, PT, R20, 0x40, RZ ;  /* 0x0000004014147810 */ /* 0x002fe40007ffe0ff */
[----:B------:R-:W-:Y:S01]  /*27d0*/  IADD3 R21, PT, PT, R21, 0x10, RZ ;  /* 0x0000001015157810 */ /* 0x000fe20007ffe0ff */
[----:B------:R-:W-:Y:S01]  /*27e0*/  ULEA.HI UR5, UR5, UR4, URZ, 0x3 ;  /* 0x0000000405057291 */ /* 0x000fe2000f8f18ff */
[----:B------:R-:W-:-:S03]  /*27f0*/  IMAD.X R17, RZ, RZ, R17, P2 ;  /* 0x000000ffff117224 */ /* 0x000fc600010e0611 */
[----:B------:R-:W-:-:S04]  /*2800*/  ULOP3.LUT UR5, UR5, 0xfffffff8, URZ, 0xc0, !UPT ;  /* 0xfffffff805057892 */ /* 0x000fc8000f8ec0ff */
[----:B------:R-:W-:-:S06]  /*2810*/  UIADD3 UR5, UPT, UPT, UR45, UR5, URZ ;  /* 0x000000052d057290 */ /* 0x000fcc000fffe0ff */
[----:B------:R-:W-:-:S13]  /*2820*/  ISETP.GE.AND P1, PT, R38, UR5, PT ;  /* 0x0000000526007c0c */ /* 0x000fda000bf26270 */
[----:B------:R-:W-:Y:S05]  /*2830*/  @!P1 BRA `(.L_x_2439) ;  /* 0xfffffff400909947 */ /* 0x000fea000383ffff */
.L_x_2435:
[----:B------:R-:W-:Y:S05]  /*2840*/  BSYNC B0 ;  /* 0x0000000000007941 */ /* 0x000fea0003800000 */
.L_x_2434:
[----:B------:R-:W-:Y:S01]  /*2850*/  UMOV UR4, 0xffffffff ;  /* 0xffffffff00047882 */ /* 0x000fe20000000000 */
[----:B------:R-:W-:-:S04]  /*2860*/  MOV R3, UR42 ;  /* 0x0000002a00037c02 */ /* 0x000fc80008000f00 */
[----:B------:R-:W-:Y:S01]  /*2870*/  IADD3 R3, PT, PT, R3, 0x1, RZ ;  /* 0x0000000103037810 */ /* 0x000fe20007ffe0ff */
[----:B------:R-:W-:Y:S06]  /*2880*/  BRA.DIV UR4, `(.L_x_2440) ;  /* 0x0000005604547947 */ /* 0x000fec000b800000 */
[----:B------:R-:W0:Y:S02]  /*2890*/  SHFL.BFLY PT, R14, R39, 0x10, 0x1f ;  /* 0x0e001f00270e7f89 */ /* 0x000e2400000e0000 */
[----:B0-----:R-:W-:-:S05]  /*28a0*/  FMNMX.FTZ R13, R14, R39, !PT ;  /* 0x000000270e0d7209 */ /* 0x001fca0007810000 */
[----:B------:R-:W0:Y:S02]  /*28b0*/  SHFL.BFLY PT, R14, R13, 0x8, 0x1f ;  /* 0x0d001f000d0e7f89 */ /* 0x000e2400000e0000 */
[----:B0-----:R-:W-:-:S05]  /*28c0*/  FMNMX.FTZ R0, R13, R14, !PT ;  /* 0x0000000e0d007209 */ /* 0x001fca0007810000 */
[----:B------:R0:W2:Y:S02]  /*28d0*/  SHFL.BFLY PT, R14, R0, 0x4, 0x1f ;  /* 0x0c801f00000e7f89 */ /* 0x0000a400000e0000 */
.L_x_2517:
[----:B------:R-:W4:Y:S01]  /*28e0*/  S2R R10, SR_CgaCtaId ;  /* 0x00000000000a7919 */ /* 0x000f220000008800 */
[----:B------:R-:W-:Y:S01]  /*28f0*/  MOV R15, 0x400 ;  /* 0x00000400000f7802 */ /* 0x000fe20000000f00 */
[----:B------:R-:W-:Y:S05]  /*2900*/  WARPSYNC.ALL ;  /* 0x0000000000007948 */ /* 0x000fea0003800000 */
[----:B------:R-:W-:Y:S02]  /*2910*/  LOP3.LUT P0, R4, R2, 0x1f, RZ, 0xc0, !PT ;  /* 0x0000001f02047812 */ /* 0x000fe4000780c0ff */
[----:B------:R-:W-:Y:S02]  /*2920*/  SHF.R.U32.HI R31, RZ, 0x3, R2 ;  /* 0x00000003ff1f7819 */ /* 0x000fe40000011602 */
[----:B--2---:R-:W-:-:S02]  /*2930*/  FMNMX.FTZ R14, R0, R14, !PT ;  /* 0x0000000e000e7209 */ /* 0x004fc40007810000 */
[----:B----4-:R-:W-:-:S05]  /*2940*/  LEA R6, R10, R15, 0x18 ;  /* 0x0000000f0a067211 */ /* 0x010fca00078ec0ff */
[----:B------:R-:W-:-:S05]  /*2950*/  IMAD.IADD R5, R31, 0x1, R6 ;  /* 0x000000011f057824 */ /* 0x000fca00078e0206 */
        /* <DEDUP_REMOVED lines=10> */
[----:B------:R-:W-:-:S05]  /*2a00*/  VIADD R0, R2, UR45 ;  /* 0x0000002d02007c36 */ /* 0x000fca0008000000 */
[----:B------:R-:W-:Y:S01]  /*2a10*/  ISETP.GT.AND P0, PT, R0, UR42, PT ;  /* 0x0000002a00007c0c */ /* 0x000fe2000bf04270 */
[----:B------:R-:W0:-:S12]  /*2a20*/  SHFL.IDX PT, R7, R7, RZ, 0x1f ;  /* 0x00001fff07077589 */ /* 0x000e1800000e0000 */
[----:B------:R-:W-:Y:S05]  /*2a30*/  @P0 BRA `(.L_x_2442) ;  /* 0x0000001400900947 */ /* 0x000fea0003800000 */
[----:B------:R-:W2:Y:S02]  /*2a40*/  LDC.64 R12, c[0x0][0x420] ;  /* 0x00010800ff0c7b82 */ /* 0x000ea40000000a00 */
[----:B--2---:R-:W-:-:S04]  /*2a50*/  ISETP.NE.U32.AND P0, PT, R12, RZ, PT ;  /* 0x000000ff0c00720c */ /* 0x004fc80003f05070 */
[----:B------:R-:W-:-:S13]  /*2a60*/  ISETP.NE.AND.EX P0, PT, R13, RZ, PT, P0 ;  /* 0x000000ff0d00720c */ /* 0x000fda0003f05300 */
[----:B------:R-:W-:Y:S05]  /*2a70*/  @P0 BRA `(.L_x_2443) ;  /* 0x0000001000040947 */ /* 0x000fea0003800000 */
[----:B------:R-:W-:Y:S01]  /*2a80*/  VIADDMNMX R8, R0, 0x40, R3, !PT ;  /* 0x0000004000087846 */ /* 0x000fe20007800103 */
[----:B------:R-:W-:Y:S01]  /*2a90*/  BSSY.RECONVERGENT B1, `(.L_x_2444) ;  /* 0x000001c000017945 */ /* 0x000fe20003800200 */
[----:B------:R-:W-:-:S04]  /*2aa0*/  LOP3.LUT R9, RZ, R2, RZ, 0x33, !PT ;  /* 0x00000002ff097212 */ /* 0x000fc800078e33ff */
        /* <DEDUP_REMOVED lines=15> */
.L_x_2446:
        /* <DEDUP_REMOVED lines=11> */
.L_x_2445:
[----:B------:R-:W-:Y:S05]  /*2c50*/  BSYNC.RECONVERGENT B1 ;  /* 0x0000000000017941 */ /* 0x000fea0003800200 */
.L_x_2444:
[----:B------:R-:W-:Y:S05]  /*2c60*/  @!P1 BRA `(.L_x_2442) ;  /* 0x0000001400049947 */ /* 0x000fea0003800000 */
[----:B------:R-:W-:Y:S01]  /*2c70*/  USHF.L.U32 UR4, UR45, 0x2, URZ ;  /* 0x000000022d047899 */ /* 0x000fe200080006ff */
[----:B------:R-:W-:-:S05]  /*2c80*/  VIADD R15, R15, 0x90 ;  /* 0x000000900f0f7836 */ /* 0x000fca0000000000 */
[----:B------:R-:W-:Y:S02]  /*2c90*/  LEA R11, R10, R15, 0x18 ;  /* 0x0000000f0a0b7211 */ /* 0x000fe400078ec0ff */
[C---:B------:R-:W-:Y:S02]  /*2ca0*/  LEA R10, R9.reuse, -UR4, 0x2 ;  /* 0x80000004090a7c11 */ /* 0x040fe4000f8e10ff */
[----:B------:R-:W-:Y:S02]  /*2cb0*/  IADD3 R9, PT, PT, R9, 0x100, RZ ;  /* 0x0000010009097810 */ /* 0x000fe40007ffe0ff */
[----:B------:R-:W-:Y:S02]  /*2cc0*/  IADD3 R11, PT, PT, R11, R10, RZ ;  /* 0x0000000a0b0b7210 */ /* 0x000fe40007ffe0ff */
[----:B------:R-:W-:-:S03]  /*2cd0*/  ISETP.GT.AND P0, PT, R9, UR42, PT ;  /* 0x0000002a09007c0c */ /* 0x000fc6000bf04270 */
[----:B------:R-:W0:Y:S04]  /*2ce0*/  LDS R10, [R11] ;  /* 0x000000000b0a7984 */ /* 0x000e280000000800 */
[----:B------:R-:W2:Y:S04]  /*2cf0*/  LDS R12, [R11+0x100] ;  /* 0x000100000b0c7984 */ /* 0x000ea80000000800 */
[----:B------:R-:W4:Y:S04]  /*2d00*/  LDS R14, [R11+0x200] ;  /* 0x000200000b0e7984 */ /* 0x000f280000000800 */
[----:B------:R-:W5:Y:S01]  /*2d10*/  LDS R18, [R11+0x300] ;  /* 0x000300000b127984 */ /* 0x000f620000000800 */
[C---:B0-----:R-:W-:Y:S01]  /*2d20*/  FADD.FTZ R10, -R7.reuse, R10 ;  /* 0x0000000a070a7221 */ /* 0x041fe20000010100 */
[----:B--2---:R-:W-:-:S03]  /*2d30*/  FADD.FTZ R12, -R7, R12 ;  /* 0x0000000c070c7221 */ /* 0x004fc60000010100 */
[----:B------:R-:W-:Y:S01]  /*2d40*/  FMUL.FTZ R10, R10, 1.4426950216293334961 ;  /* 0x3fb8aa3b0a0a7820 */ /* 0x000fe20000410000 */
[----:B----4-:R-:W-:Y:S01]  /*2d50*/  FADD.FTZ R14, -R7, R14 ;  /* 0x0000000e070e7221 */ /* 0x010fe20000010100 */
[----:B------:R-:W-:-:S04]  /*2d60*/  FMUL.FTZ R12, R12, 1.4426950216293334961 ;  /* 0x3fb8aa3b0c0c7820 */ /* 0x000fc80000410000 */
[----:B------:R-:W0:Y:S01]  /*2d70*/  MUFU.EX2 R10, R10 ;  /* 0x0000000a000a7308 */ /* 0x000e220000000800 */
[----:B-----5:R-:W-:Y:S01]  /*2d80*/  FADD.FTZ R18, -R7, R18 ;  /* 0x0000001207127221 */ /* 0x020fe20000010100 */
[----:B------:R-:W-:Y:S02]  /*2d90*/  FMUL.FTZ R14, R14, 1.4426950216293334961 ;  /* 0x3fb8aa3b0e0e7820 */ /* 0x000fe40000410000 */
[----:B------:R-:W2:Y:S01]  /*2da0*/  MUFU.EX2 R12, R12 ;  /* 0x0000000c000c7308 */ /* 0x000ea20000000800 */
[----:B------:R-:W-:-:S03]  /*2db0*/  FMUL.FTZ R18, R18, 1.4426950216293334961 ;  /* 0x3fb8aa3b12127820 */ /* 0x000fc60000410000 */
[----:B------:R-:W4:Y:S04]  /*2dc0*/  MUFU.EX2 R14, R14 ;  /* 0x0000000e000e7308 */ /* 0x000f280000000800 */
[----:B------:R-:W5:Y:S01]  /*2dd0*/  MUFU.EX2 R18, R18 ;  /* 0x0000001200127308 */ /* 0x000f620000000800 */
[----:B0-----:R0:W-:Y:S01]  /*2de0*/  STS [R11], R10 ;  /* 0x0000000a0b007388 */ /* 0x0011e20000000800 */
[----:B------:R-:W-:-:S03]  /*2df0*/  FADD.FTZ R8, R8, R10 ;  /* 0x0000000a08087221 */ /* 0x000fc60000010000 */
[----:B--2---:R0:W-:Y:S01]  /*2e00*/  STS [R11+0x100], R12 ;  /* 0x0001000c0b007388 */ /* 0x0041e20000000800 */
[----:B------:R-:W-:-:S03]  /*2e10*/  FADD.FTZ R8, R8, R12 ;  /* 0x0000000c08087221 */ /* 0x000fc60000010000 */
[----:B----4-:R0:W-:Y:S01]  /*2e20*/  STS [R11+0x200], R14 ;  /* 0x0002000e0b007388 */ /* 0x0101e20000000800 */
[----:B------:R-:W-:-:S03]  /*2e30*/  FADD.FTZ R8, R8, R14 ;  /* 0x0000000e08087221 */ /* 0x000fc60000010000 */
[----:B-----5:R0:W-:Y:S01]  /*2e40*/  STS [R11+0x300], R18 ;  /* 0x000300120b007388 */ /* 0x0201e20000000800 */
[----:B------:R-:W-:Y:S01]  /*2e50*/  FADD.FTZ R8, R8, R18 ;  /* 0x0000001208087221 */ /* 0x000fe20000010000 */
[----:B------:R-:W-:Y:S06]  /*2e60*/  @P0 BRA `(.L_x_2442) ;  /* 0x0000001000840947 */ /* 0x000fec0003800000 */
[----:B0-----:R-:W-:Y:S01]  /*2e70*/  IMAD.MOV.U32 R10, RZ, RZ, R9 ;  /* 0x000000ffff0a7224 */ /* 0x001fe200078e0009 */
[----:B------:R-:W-:Y:S01]  /*2e80*/  BSSY.RECONVERGENT B1, `(.L_x_2447) ;  /* 0x000006d000017945 */ /* 0x000fe20003800200 */
[----:B------:R-:W-:-:S03]  /*2e90*/  PLOP3.LUT P0, PT, PT, PT, PT, 0x80, 0x8 ;  /* 0x000000000008781c */ /* 0x000fc60003f0f070 */
[----:B------:R-:W-:-:S04]  /*2ea0*/  IADD3 R9, PT, PT, -R10, UR42, RZ ;  /* 0x0000002a0a097c10 */ /* 0x000fc8000fffe1ff */
[----:B------:R-:W-:Y:S02]  /*2eb0*/  ISETP.GT.AND P1, PT, R9, 0x2ff, PT ;  /* 0x000002ff0900780c */ /* 0x000fe40003f24270 */
[----:B------:R-:W-:-:S11]  /*2ec0*/  IADD3 R9, PT, PT, R11, 0x600, RZ ;  /* 0x000006000b097810 */ /* 0x000fd60007ffe0ff */
[----:B------:R-:W-:Y:S05]  /*2ed0*/  @!P1 BRA `(.L_x_2448) ;  /* 0x00000004009c9947 */ /* 0x000fea0003800000 */
[----:B------:R-:W-:Y:S02]  /*2ee0*/  MOV R11, UR42 ;  /* 0x0000002a000b7c02 */ /* 0x000fe40008000f00 */
[----:B------:R-:W-:-:S03]  /*2ef0*/  PLOP3.LUT P0, PT, PT, PT, PT, 0x8, 0x80 ;  /* 0x000000000080781c */ /* 0x000fc60003f0e170 */
[----:B------:R-:W-:-:S10]  /*2f00*/  VIADD R11, R11, 0xfffffd01 ;  /* 0xfffffd010b0b7836 */ /* 0x000fd40000000000 */
.L_x_2449:
[----:B------:R-:W0:Y:S01]  /*2f10*/  LDS R12, [R9+-0x200] ;  /* 0xfffe0000090c7984 */ /* 0x000e220000000800 */
[----:B------:R-:W-:-:S03]  /*2f20*/  IADD3 R10, PT, PT, R10, 0x400, RZ ;  /* 0x000004000a0a7810 */ /* 0x000fc60007ffe0ff */
[----:B------:R-:W2:Y:S01]  /*2f30*/  LDS R14, [R9+-0x100] ;  /* 0xffff0000090e7984 */ /* 0x000ea20000000800 */
[----:B------:R-:W-:-:S03]  /*2f40*/  ISETP.GE.AND P1, PT, R10, R11, PT ;  /* 0x0000000b0a00720c */ /* 0x000fc60003f26270 */
[----:B------:R-:W4:Y:S04]  /*2f50*/  LDS R20, [R9] ;  /* 0x0000000009147984 */ /* 0x000f280000000800 */
[----:B------:R-:W5:Y:S04]  /*2f60*/  LDS R24, [R9+0x100] ;  /* 0x0001000009187984 */ /* 0x000f680000000800 */
[----:B------:R-:W1:Y:S04]  /*2f70*/  LDS R32, [R9+0x200] ;  /* 0x0002000009207984 */ /* 0x000e680000000800 */
[----:B------:R-:W3:Y:S04]  /*2f80*/  LDS R30, [R9+0x500] ;  /* 0x00050000091e7984 */ /* 0x000ee80000000800 */
[----:B------:R-:W3:Y:S04]  /*2f90*/  LDS R34, [R9+0x300] ;  /* 0x0003000009227984 */ /* 0x000ee80000000800 */
[----:B------:R-:W3:Y:S04]  /*2fa0*/  LDS R38, [R9+0x400] ;  /* 0x0004000009267984 */ /* 0x000ee80000000800 */
[----:B------:R-:W3:Y:S04]  /*2fb0*/  LDS R28, [R9+0x600] ;  /* 0x00060000091c7984 */ /* 0x000ee80000000800 */
[----:B------:R-:W3:Y:S01]  /*2fc0*/  LDS R26, [R9+0x700] ;  /* 0x00070000091a7984 */ /* 0x000ee20000000800 */
[----:B0-----:R-:W-:-:S03]  /*2fd0*/  FADD.FTZ R13, -R7, R12 ;  /* 0x0000000c070d7221 */ /* 0x001fc60000010100 */
[----:B------:R-:W0:Y:S01]  /*2fe0*/  LDS R22, [R9+0x800] ;  /* 0x0008000009167984 */ /* 0x000e220000000800 */
[----:B------:R-:W-:-:S03]  /*2ff0*/  FMUL.FTZ R13, R13, 1.4426950216293334961 ;  /* 0x3fb8aa3b0d0d7820 */ /* 0x000fc60000410000 */
[----:B------:R-:W0:Y:S01]  /*3000*/  LDS R18, [R9+0x900] ;  /* 0x0009000009127984 */ /* 0x000e220000000800 */
[C---:B--2---:R-:W-:Y:S01]  /*3010*/  FADD.FTZ R15, -R7.reuse, R14 ;  /* 0x0000000e070f7221 */ /* 0x044fe20000010100 */
[----:B----4-:R-:W-:Y:S02]  /*3020*/  FADD.FTZ R17, -R7, R20 ;  /* 0x0000001407117221 */ /* 0x010fe40000010100 */
[----:B------:R-:W2:Y:S01]  /*3030*/  LDS R12, [R9+0xa00] ;  /* 0x000a0000090c7984 */ /* 0x000ea20000000800 */
[----:B------:R-:W-:Y:S01]  /*3040*/  FMUL.FTZ R15, R15, 1.4426950216293334961 ;  /* 0x3fb8aa3b0f0f7820 */ /* 0x000fe20000410000 */
[----:B------:R-:W4:Y:S01]  /*3050*/  MUFU.EX2 R13, R13 ;  /* 0x0000000d000d7308 */ /* 0x000f220000000800 */
[----:B-----5:R-:W-:Y:S01]  /*3060*/  FADD.FTZ R19, -R7, R24 ;  /* 0x0000001807137221 */ /* 0x020fe20000010100 */
[----:B------:R-:W5:Y:S01]  /*3070*/  LDS R14, [R9+0xb00] ;  /* 0x000b0000090e7984 */ /* 0x000f620000000800 */
[----:B------:R-:W-:Y:S01]  /*3080*/  FMUL.FTZ R17, R17, 1.4426950216293334961 ;  /* 0x3fb8aa3b11117820 */ /* 0x000fe20000410000 */
[----:B------:R3:W4:Y:S01]  /*3090*/  MUFU.EX2 R36, R15 ;  /* 0x0000000f00247308 */ /* 0x0007220000000800 */
[----:B-1----:R-:W-:Y:S01]  /*30a0*/  FADD.FTZ R21, -R7, R32 ;  /* 0x0000002007157221 */ /* 0x002fe20000010100 */
[----:B------:R-:W1:Y:S01]  /*30b0*/  LDS R20, [R9+0xc00] ;  /* 0x000c000009147984 */ /* 0x000e620000000800 */
[----:B------:R-:W-:Y:S01]  /*30c0*/  FMUL.FTZ R19, R19, 1.4426950216293334961 ;  /* 0x3fb8aa3b13137820 */ /* 0x000fe20000410000 */
[----:B------:R4:W0:Y:S01]  /*30d0*/  MUFU.EX2 R32, R17 ;  /* 0x0000001100207308 */ /* 0x0008220000000800 */
[----:B------:R-:W-:Y:S01]  /*30e0*/  FMUL.FTZ R21, R21, 1.4426950216293334961 ;  /* 0x3fb8aa3b15157820 */ /* 0x000fe20000410000 */
[----:B------:R-:W1:Y:S01]  /*30f0*/  LDS R24, [R9+0xd00] ;  /* 0x000d000009187984 */ /* 0x000e620000000800 */
[C---:B---3--:R-:W-:Y:S01]  /*3100*/  FADD.FTZ R15, -R7.reuse, R30 ;  /* 0x0000001e070f7221 */ /* 0x048fe20000010100 */
[----:B------:R-:W-:-:S02]  /*3110*/  FADD.FTZ R23, -R7, R34 ;  /* 0x0000002207177221 */ /* 0x000fc40000010100 */
[----:B----4-:R5:W-:Y:S01]  /*3120*/  STS [R9+-0x200], R13 ;  /* 0xfffe000d09007388 */ /* 0x010be20000000800 */
[----:B------:R-:W3:Y:S01]  /*3130*/  MUFU.EX2 R34, R19 ;  /* 0x0000001300227308 */ /* 0x000ee20000000800 */
[----:B------:R-:W-:Y:S01]  /*3140*/  FMUL.FTZ R17, R15, 1.4426950216293334961 ;  /* 0x3fb8aa3b0f117820 */ /* 0x000fe20000410000 */
[----:B------:R-:W-:Y:S01]  /*3150*/  FADD.FTZ R15, R13, R8 ;  /* 0x000000080d0f7221 */ /* 0x000fe20000010000 */
[----:B------:R-:W-:Y:S01]  /*3160*/  FADD.FTZ R25, -R7, R38 ;  /* 0x0000002607197221 */ /* 0x000fe20000010100 */
[----:B------:R-:W-:Y:S01]  /*3170*/  FMUL.FTZ R23, R23, 1.4426950216293334961 ;  /* 0x3fb8aa3b17177820 */ /* 0x000fe20000410000 */
[----:B------:R-:W4:Y:S01]  /*3180*/  MUFU.EX2 R38, R21 ;  /* 0x0000001500267308 */ /* 0x000f220000000800 */
[----:B------:R-:W-:Y:S01]  /*3190*/  FADD.FTZ R15, R15, R36 ;  /* 0x000000240f0f7221 */ /* 0x000fe20000010000 */
[----:B------:R-:W-:Y:S01]  /*31a0*/  FMUL.FTZ R25, R25, 1.4426950216293334961 ;  /* 0x3fb8aa3b19197820 */ /* 0x000fe20000410000 */
[----:B------:R-:W-:Y:S01]  /*31b0*/  FADD.FTZ R27, -R7, R28 ;  /* 0x0000001c071b7221 */ /* 0x000fe20000010100 */
[----:B------:R-:W2:Y:S01]  /*31c0*/  MUFU.EX2 R30, R23 ;  /* 0x00000017001e7308 */ /* 0x000ea20000000800 */
[----:B0-----:R-:W-:Y:S01]  /*31d0*/  FADD.FTZ R15, R15, R32 ;  /* 0x000000200f0f7221 */ /* 0x001fe20000010000 */
[----:B------:R-:W-:Y:S01]  /*31e0*/  FADD.FTZ R29, -R7, R26 ;  /* 0x0000001a071d7221 */ /* 0x000fe20000010100 */
[----:B------:R-:W-:Y:S01]  /*31f0*/  FMUL.FTZ R27, R27, 1.4426950216293334961 ;  /* 0x3fb8aa3b1b1b7820 */ /* 0x000fe20000410000 */
[----:B------:R-:W0:Y:S01]  /*3200*/  MUFU.EX2 R28, R25 ;  /* 0x00000019001c7308 */ /* 0x000e220000000800 */
[----:B---3--:R-:W-:Y:S01]  /*3210*/  FADD.FTZ R15, R15, R34 ;  /* 0x000000220f0f7221 */ /* 0x008fe20000010000 */
[----:B------:R-:W-:Y:S01]  /*3220*/  FADD.FTZ R22, -R7, R22 ;  /* 0x0000001607167221 */ /* 0x000fe20000010100 */
[----:B------:R-:W-:Y:S01]  /*3230*/  FMUL.FTZ R29, R29, 1.4426950216293334961 ;  /* 0x3fb8aa3b1d1d7820 */ /* 0x000fe20000410000 */
[----:B------:R3:W1:Y:S01]  /*3240*/  MUFU.EX2 R26, R17 ;  /* 0x00000011001a7308 */ /* 0x0006620000000800 */
[----:B------:R-:W-:Y:S01]  /*3250*/  FADD.FTZ R19, -R7, R18 ;  /* 0x0000001207137221 */ /* 0x000fe20000010100 */
[----:B----4-:R-:W-:Y:S01]  /*3260*/  FADD.FTZ R15, R15, R38 ;  /* 0x000000260f0f7221 */ /* 0x010fe20000010000 */
[----:B------:R-:W-:Y:S01]  /*3270*/  FMUL.FTZ R22, R22, 1.4426950216293334961 ;  /* 0x3fb8aa3b16167820 */ /* 0x000fe20000410000 */
[----:B------:R-:W4:Y:S01]  /*3280*/  MUFU.EX2 R8, R27 ;  /* 0x0000001b00087308 */ /* 0x000f220000000800 */
[----:B------:R-:W-:Y:S01]  /*3290*/  FMUL.FTZ R19, R19, 1.4426950216293334961 ;  /* 0x3fb8aa3b13137820 */ /* 0x000fe20000410000 */
[----:B--2---:R-:W-:Y:S01]  /*32a0*/  FADD.FTZ R15, R15, R30 ;  /* 0x0000001e0f0f7221 */ /* 0x004fe20000010000 */
[----:B------:R2:W-:Y:S01]  /*32b0*/  STS [R9+-0x100], R36 ;  /* 0xffff002409007388 */ /* 0x0005e20000000800 */
[----:B------:R-:W2:Y:S01]  /*32c0*/  MUFU.EX2 R18, R29 ;  /* 0x0000001d00127308 */ /* 0x000ea20000000800 */
[----:B---3--:R-:W-:Y:S01]  /*32d0*/  FADD.FTZ R17, -R7, R12 ;  /* 0x0000000c07117221 */ /* 0x008fe20000010100 */
[----:B0-----:R-:W-:Y:S01]  /*32e0*/  FADD.FTZ R15, R15, R28 ;  /* 0x0000001c0f0f7221 */ /* 0x001fe20000010000 */
[----:B-----5:R-:W-:Y:S01]  /*32f0*/  FADD.FTZ R13, -R7, R14 ;  /* 0x0000000e070d7221 */ /* 0x020fe20000010100 */
[----:B------:R-:W0:Y:S01]  /*3300*/  MUFU.EX2 R12, R22 ;  /* 0x00000016000c7308 */ /* 0x000e220000000800 */
[----:B------:R-:W-:Y:S01]  /*3310*/  FMUL.FTZ R17, R17, 1.4426950216293334961 ;  /* 0x3fb8aa3b11117820 */ /* 0x000fe20000410000 */
[----:B-1----:R-:W-:Y:S01]  /*3320*/  FADD.FTZ R15, R15, R26 ;  /* 0x0000001a0f0f7221 */ /* 0x002fe20000010000 */
[----:B------:R-:W-:Y:S01]  /*3330*/  FADD.FTZ R21, -R7, R20 ;  /* 0x0000001407157221 */ /* 0x000fe20000010100 */
[----:B------:R1:W3:Y:S01]  /*3340*/  MUFU.EX2 R14, R19 ;  /* 0x00000013000e7308 */ /* 0x0002e20000000800 */
[----:B------:R-:W-:Y:S01]  /*3350*/  FMUL.FTZ R13, R13, 1.4426950216293334961 ;  /* 0x3fb8aa3b0d0d7820 */ /* 0x000fe20000410000 */
[----:B----4-:R-:W-:Y:S01]  /*3360*/  FADD.FTZ R15, R15, R8 ;  /* 0x000000080f0f7221 */ /* 0x010fe20000010000 */
[----:B------:R-:W-:Y:S01]  /*3370*/  FADD.FTZ R24, -R7, R24 ;  /* 0x0000001807187221 */ /* 0x000fe20000010100 */
[----:B------:R-:W4:Y:S01]  /*3380*/  MUFU.EX2 R20, R17 ;  /* 0x0000001100147308 */ /* 0x000f220000000800 */
[----:B------:R-:W-:Y:S01]  /*3390*/  FMUL.FTZ R21, R21, 1.4426950216293334961 ;  /* 0x3fb8aa3b15157820 */ /* 0x000fe20000410000 */
[----:B--2---:R-:W-:Y:S01]  /*33a0*/  FADD.FTZ R15, R15, R18 ;  /* 0x000000120f0f7221 */ /* 0x004fe20000010000 */
[----:B------:R-:W-:Y:S01]  /*33b0*/  STS [R9], R32 ;  /* 0x0000002009007388 */ /* 0x000fe20000000800 */
[----:B------:R-:W2:Y:S01]  /*33c0*/  MUFU.EX2 R22, R13 ;  /* 0x0000000d00167308 */ /* 0x000ea20000000800 */
[----:B-1----:R-:W-:Y:S01]  /*33d0*/  FMUL.FTZ R19, R24, 1.4426950216293334961 ;  /* 0x3fb8aa3b18137820 */ /* 0x002fe20000410000 */
[----:B0-----:R-:W-:Y:S01]  /*33e0*/  FADD.FTZ R15, R15, R12 ;  /* 0x0000000c0f0f7221 */ /* 0x001fe20000010000 */
[----:B------:R-:W-:Y:S01]  /*33f0*/  STS [R9+0x100], R34 ;  /* 0x0001002209007388 */ /* 0x000fe20000000800 */
[----:B------:R-:W0:Y:S02]  /*3400*/  MUFU.EX2 R24, R21 ;  /* 0x0000001500187308 */ /* 0x000e240000000800 */
[----:B---3--:R-:W-:Y:S01]  /*3410*/  FADD.FTZ R15, R15, R14 ;  /* 0x0000000e0f0f7221 */ /* 0x008fe20000010000 */
[----:B------:R-:W-:Y:S01]  /*3420*/  STS [R9+0x200], R38 ;  /* 0x0002002609007388 */ /* 0x000fe20000000800 */
[----:B------:R-:W1:Y:S02]  /*3430*/  MUFU.EX2 R36, R19 ;  /* 0x0000001300247308 */ /* 0x000e640000000800 */
[----:B----4-:R-:W-:Y:S01]  /*3440*/  FADD.FTZ R15, R15, R20 ;  /* 0x000000140f0f7221 */ /* 0x010fe20000010000 */
[----:B------:R-:W-:Y:S03]  /*3450*/  STS [R9+0x300], R30 ;  /* 0x0003001e09007388 */ /* 0x000fe60000000800 */
[----:B--2---:R-:W-:Y:S01]  /*3460*/  FADD.FTZ R15, R15, R22 ;  /* 0x000000160f0f7221 */ /* 0x004fe20000010000 */
[----:B------:R-:W-:Y:S03]  /*3470*/  STS [R9+0x400], R28 ;  /* 0x0004001c09007388 */ /* 0x000fe60000000800 */
[----:B0-----:R-:W-:Y:S01]  /*3480*/  FADD.FTZ R15, R15, R24 ;  /* 0x000000180f0f7221 */ /* 0x001fe20000010000 */
[----:B------:R-:W-:Y:S04]  /*3490*/  STS [R9+0x500], R26 ;  /* 0x0005001a09007388 */ /* 0x000fe80000000800 */
[----:B------:R1:W-:Y:S04]  /*34a0*/  STS [R9+0x600], R8 ;  /* 0x0006000809007388 */ /* 0x0003e80000000800 */
[----:B------:R-:W-:Y:S04]  /*34b0*/  STS [R9+0x700], R18 ;  /* 0x0007001209007388 */ /* 0x000fe80000000800 */
[----:B------:R-:W-:Y:S01]  /*34c0*/  STS [R9+0x800], R12 ;  /* 0x0008000c09007388 */ /* 0x000fe20000000800 */
[----:B-1----:R-:W-:-:S03]  /*34d0*/  FADD.FTZ R8, R15, R36 ;  /* 0x000000240f087221 */ /* 0x002fc60000010000 */
[----:B------:R-:W-:Y:S04]  /*34e0*/  STS [R9+0x900], R14 ;  /* 0x0009000e09007388 */ /* 0x000fe80000000800 */
[----:B------:R-:W-:Y:S04]  /*34f0*/  STS [R9+0xa00], R20 ;  /* 0x000a001409007388 */ /* 0x000fe80000000800 */
[----:B------:R-:W-:Y:S04]  /*3500*/  STS [R9+0xb00], R22 ;  /* 0x000b001609007388 */ /* 0x000fe80000000800 */
[----:B------:R-:W-:Y:S04]  /*3510*/  STS [R9+0xc00], R24 ;  /* 0x000c001809007388 */ /* 0x000fe80000000800 */
[----:B------:R0:W-:Y:S02]  /*3520*/  STS [R9+0xd00], R36 ;  /* 0x000d002409007388 */ /* 0x0001e40000000800 */
[----:B0-----:R-:W-:Y:S01]  /*3530*/  IADD3 R9, PT, PT, R9, 0x1000, RZ ;  /* 0x0000100009097810 */ /* 0x001fe20007ffe0ff */
[----:B------:R-:W-:Y:S06]  /*3540*/  @!P1 BRA `(.L_x_2449) ;  /* 0xfffffff800709947 */ /* 0x000fec000383ffff */
.L_x_2448:
[----:B------:R-:W-:Y:S05]  /*3550*/  BSYNC.RECONVERGENT B1 ;  /* 0x0000000000017941 */ /* 0x000fea0003800200 */
.L_x_2447:
        /* <DEDUP_REMOVED lines=8> */
[----:B------:R-:W4:Y:S04]  /*35e0*/  LDS R18, [R9] ;  /* 0x0000000009127984 */ /* 0x000f280000000800 */
[----:B------:R-:W5:Y:S04]  /*35f0*/  LDS R20, [R9+0x100] ;  /* 0x0001000009147984 */ /* 0x000f680000000800 */
[----:B------:R-:W1:Y:S04]  /*3600*/  LDS R22, [R9+0x200] ;  /* 0x0002000009167984 */ /* 0x000e680000000800 */
[----:B------:R-:W3:Y:S04]  /*3610*/  LDS R24, [R9+0x300] ;  /* 0x0003000009187984 */ /* 0x000ee80000000800 */
[----:B------:R-:W3:Y:S04]  /*3620*/  LDS R26, [R9+0x400] ;  /* 0x00040000091a7984 */ /* 0x000ee80000000800 */
[----:B------:R-:W3:Y:S01]  /*3630*/  LDS R28, [R9+0x500] ;  /* 0x00050000091c7984 */ /* 0x000ee20000000800 */
[C---:B0-----:R-:W-:Y:S01]  /*3640*/  FADD.FTZ R12, -R7.reuse, R12 ;  /* 0x0000000c070c7221 */ /* 0x041fe20000010100 */
[----:B--2---:R-:W-:-:S03]  /*3650*/  FADD.FTZ R14, -R7, R14 ;  /* 0x0000000e070e7221 */ /* 0x004fc60000010100 */
[----:B------:R-:W-:Y:S01]  /*3660*/  FMUL.FTZ R12, R12, 1.4426950216293334961 ;  /* 0x3fb8aa3b0c0c7820 */ /* 0x000fe20000410000 */
[----:B----4-:R-:W-:Y:S01]  /*3670*/  FADD.FTZ R18, -R7, R18 ;  /* 0x0000001207127221 */ /* 0x010fe20000010100 */
[----:B------:R-:W-:-:S04]  /*3680*/  FMUL.FTZ R14, R14, 1.4426950216293334961 ;  /* 0x3fb8aa3b0e0e7820 */ /* 0x000fc80000410000 */
[----:B------:R-:W0:Y:S01]  /*3690*/  MUFU.EX2 R12, R12 ;  /* 0x0000000c000c7308 */ /* 0x000e220000000800 */
[C---:B-----5:R-:W-:Y:S01]  /*36a0*/  FADD.FTZ R20, -R7.reuse, R20 ;  /* 0x0000001407147221 */ /* 0x060fe20000010100 */
[----:B------:R-:W-:Y:S02]  /*36b0*/  FMUL.FTZ R18, R18, 1.4426950216293334961 ;  /* 0x3fb8aa3b12127820 */ /* 0x000fe40000410000 */
[----:B------:R-:W2:Y:S01]  /*36c0*/  MUFU.EX2 R14, R14 ;  /* 0x0000000e000e7308 */ /* 0x000ea20000000800 */
[C---:B-1----:R-:W-:Y:S01]  /*36d0*/  FADD.FTZ R22, -R7.reuse, R22 ;  /* 0x0000001607167221 */ /* 0x042fe20000010100 */
[----:B------:R-:W-:Y:S02]  /*36e0*/  FMUL.FTZ R20, R20, 1.4426950216293334961 ;  /* 0x3fb8aa3b14147820 */ /* 0x000fe40000410000 */
[----:B------:R-:W1:Y:S01]  /*36f0*/  MUFU.EX2 R18, R18 ;  /* 0x0000001200127308 */ /* 0x000e620000000800 */
[----:B---3--:R-:W-:Y:S01]  /*3700*/  FADD.FTZ R24, -R7, R24 ;  /* 0x0000001807187221 */ /* 0x008fe20000010100 */
        /* <DEDUP_REMOVED lines=8> */
[----:B--2---:R-:W-:Y:S01]  /*3790*/  FADD.FTZ R8, R8, R14 ;  /* 0x0000000e08087221 */ /* 0x004fe20000010000 */
[----:B------:R-:W2:Y:S01]  /*37a0*/  MUFU.EX2 R24, R24 ;  /* 0x0000001800187308 */ /* 0x000ea20000000800 */
[----:B------:R-:W-:Y:S01]  /*37b0*/  FMUL.FTZ R28, R28, 1.4426950216293334961 ;  /* 0x3fb8aa3b1c1c7820 */ /* 0x000fe20000410000 */
[----:B------:R-:W-:Y:S01]  /*37c0*/  STS [R9+-0x200], R12 ;  /* 0xfffe000c09007388 */ /* 0x000fe20000000800 */
[----:B-1----:R-:W-:Y:S01]  /*37d0*/  FADD.FTZ R8, R8, R18 ;  /* 0x0000001208087221 */ /* 0x002fe20000010000 */
[----:B------:R-:W1:Y:S02]  /*37e0*/  MUFU.EX2 R26, R26 ;  /* 0x0000001a001a7308 */ /* 0x000e640000000800 */
[----:B------:R-:W-:Y:S01]  /*37f0*/  STS [R9+-0x100], R14 ;  /* 0xffff000e09007388 */ /* 0x000fe20000000800 */
[----:B---3--:R-:W-:Y:S01]  /*3800*/  FADD.FTZ R8, R8, R20 ;  /* 0x0000001408087221 */ /* 0x008fe20000010000 */
[----:B------:R-:W3:Y:S02]  /*3810*/  MUFU.EX2 R28, R28 ;  /* 0x0000001c001c7308 */ /* 0x000ee40000000800 */
[----:B------:R-:W-:Y:S01]  /*3820*/  STS [R9], R18 ;  /* 0x0000001209007388 */ /* 0x000fe20000000800 */
        /* <DEDUP_REMOVED lines=8> */
[----:B------:R0:W-:Y:S02]  /*38b0*/  STS [R9+0x500], R28 ;  /* 0x0005001c09007388 */ /* 0x0001e40000000800 */
[----:B0-----:R-:W-:-:S07]  /*38c0*/  IADD3 R9, PT, PT, R9, 0x800, RZ ;  /* 0x0000080009097810 */ /* 0x001fce0007ffe0ff */
.L_x_2451:
[----:B------:R-:W-:Y:S05]  /*38d0*/  BSYNC.RECONVERGENT B1 ;  /* 0x0000000000017941 */ /* 0x000fea0003800200 */
.L_x_2450:
[----:B------:R-:W-:-:S13]  /*38e0*/  ISETP.GT.AND P1, PT, R10, UR42, PT ;  /* 0x0000002a0a007c0c */ /* 0x000fda000bf24270 */
[----:B------:R-:W-:Y:S05]  /*38f0*/  @!P0 BRA P1, `(.L_x_2442) ;  /* 0x0000000400e08947 */ /* 0x000fea0000800000 */
[----:B------:R-:W0:Y:S04]  /*3900*/  LDS R10, [R9+-0x200] ;  /* 0xfffe0000090a7984 */ /* 0x000e280000000800 */
[----:B------:R-:W2:Y:S04]  /*3910*/  LDS R12, [R9+-0x100] ;  /* 0xffff0000090c7984 */ /* 0x000ea80000000800 */
[----:B------:R-:W4:Y:S04]  /*3920*/  LDS R14, [R9] ;  /* 0x00000000090e7984 */ /* 0x000f280000000800 */
        /* <DEDUP_REMOVED lines=13> */
[----:B0-----:R0:W-:Y:S01]  /*3a00*/  STS [R9+-0x200], R10 ;  /* 0xfffe000a09007388 */ /* 0x0011e20000000800 */
[----:B------:R-:W-:-:S03]  /*3a10*/  FADD.FTZ R8, R8, R10 ;  /* 0x0000000a08087221 */ /* 0x000fc60000010000 */
[----:B--2---:R0:W-:Y:S01]  /*3a20*/  STS [R9+-0x100], R12 ;  /* 0xffff000c09007388 */ /* 0x0041e20000000800 */
[----:B------:R-:W-:-:S03]  /*3a30*/  FADD.FTZ R8, R8, R12 ;  /* 0x0000000c08087221 */ /* 0x000fc60000010000 */
[----:B----4-:R0:W-:Y:S01]  /*3a40*/  STS [R9], R14 ;  /* 0x0000000e09007388 */ /* 0x0101e20000000800 */
[----:B------:R-:W-:-:S03]  /*3a50*/  FADD.FTZ R8, R8, R14 ;  /* 0x0000000e08087221 */ /* 0x000fc60000010000 */
[----:B-----5:R0:W-:Y:S01]  /*3a60*/  STS [R9+0x100], R18 ;  /* 0x0001001209007388 */ /* 0x0201e20000000800 */
[----:B------:R-:W-:Y:S01]  /*3a70*/  FADD.FTZ R8, R8, R18 ;  /* 0x0000001208087221 */ /* 0x000fe20000010000 */
[----:B------:R-:W-:Y:S06]  /*3a80*/  BRA `(.L_x_2442) ;  /* 0x00000004007c7947 */ /* 0x000fec0003800000 */
.L_x_2443:
[----:B------:R-:W-:Y:S01]  /*3a90*/  VIADDMNMX R8, R0, 0x40, R3, !PT ;  /* 0x0000004000087846 */ /* 0x000fe20007800103 */
[----:B------:R-:W-:Y:S01]  /*3aa0*/  BSSY.RECONVERGENT B1, `(.L_x_2452) ;  /* 0x0000024000017945 */ /* 0x000fe20003800200 */
[----:B------:R-:W-:-:S04]  /*3ab0*/  LOP3.LUT R9, RZ, R2, RZ, 0x33, !PT ;  /* 0x00000002ff097212 */ /* 0x000fc800078e33ff */
[----:B------:R-:W-:Y:S01]  /*3ac0*/  IADD3 R11, PT, PT, R8, -UR45, R9 ;  /* 0x8000002d080b7c10 */ /* 0x000fe2000fffe009 */
        /* <DEDUP_REMOVED lines=16> */
.L_x_2454:
[----:B------:R-:W-:-:S06]  /*3bd0*/  IMAD.MOV.U32 R10, RZ, RZ, R17 ;  /* 0x000000ffff0a7224 */ /* 0x000fcc00078e0011 */
[----:B------:R2:W4:Y:S01]  /*3be0*/  LDG.E.U8 R10, desc[UR36][R10.64] ;  /* 0x000000240a0a7981 */ /* 0x000522000c1e1100 */
[----:B------:R-:W-:Y:S01]  /*3bf0*/  MOV R15, RZ ;  /* 0x000000ff000f7202 */ /* 0x000fe20000000f00 */
[----:B------:R-:W-:Y:S01]  /*3c00*/  VIADD R9, R9, 0x40 ;  /* 0x0000004009097836 */ /* 0x000fe20000000000 */
[----:B------:R-:W-:Y:S02]  /*3c10*/  IADD3 R13, PT, PT, R13, 0x1, RZ ;  /* 0x000000010d0d7810 */ /* 0x000fe40007ffe0ff */
[----:B------:R-:W-:-:S04]  /*3c20*/  IADD3 R17, P2, PT, R17, 0x40, RZ ;  /* 0x0000004011117810 */ /* 0x000fc80007f5e0ff */
[----:B--2---:R-:W-:Y:S02]  /*3c30*/  IADD3.X R11, PT, PT, RZ, R11, RZ, P2, !PT ;  /* 0x0000000bff0b7210 */ /* 0x004fe400017fe4ff */
        /* <DEDUP_REMOVED lines=10> */
.L_x_2453:
[----:B------:R-:W-:Y:S05]  /*3ce0*/  BSYNC.RECONVERGENT B1 ;  /* 0x0000000000017941 */ /* 0x000fea0003800200 */
.L_x_2452:
[----:B------:R-:W-:Y:S05]  /*3cf0*/  @!P1 BRA `(.L_x_2442) ;  /* 0x0000000000e09947 */ /* 0x000fea0003800000 */
[----:B------:R-:W2:Y:S01]  /*3d00*/  S2R R12, SR_CgaCtaId ;  /* 0x00000000000c7919 */ /* 0x000ea20000008800 */
[----:B------:R-:W4:Y:S01]  /*3d10*/  LDCU.64 UR6, c[0x0][0x420] ;  /* 0x00008400ff0677ac */ /* 0x000f220008000a00 */
[----:B------:R-:W-:Y:S01]  /*3d20*/  MOV R10, 0x400 ;  /* 0x00000400000a7802 */ /* 0x000fe20000000f00 */
[----:B------:R-:W-:-:S03]  /*3d30*/  USHF.L.U32 UR4, UR45, 0x2, URZ ;  /* 0x000000022d047899 */ /* 0x000fc600080006ff */
[----:B------:R-:W-:-:S03]  /*3d40*/  IADD3 R11, PT, PT, R10, 0x90, RZ ;  /* 0x000000900a0b7810 */ /* 0x000fc60007ffe0ff */
[----:B------:R-:W-:Y:S01]  /*3d50*/  LEA R10, R9, -UR4, 0x2 ;  /* 0x80000004090a7c11 */ /* 0x000fe2000f8e10ff */
[----:B----4-:R-:W-:-:S05]  /*3d60*/  IMAD.U32 R14, RZ, RZ, UR6 ;  /* 0x00000006ff0e7e24 */ /* 0x010fca000f8e00ff */
[----:B------:R-:W-:-:S04]  /*3d70*/  IADD3 R14, P0, P1, R14, UR46, R9 ;  /* 0x0000002e0e0e7c10 */ /* 0x000fc8000f91e009 */
[----:B------:R-:W-:Y:S02]  /*3d80*/  IADD3 R14, P2, PT, R14, 0x80, RZ ;  /* 0x000000800e0e7810 */ /* 0x000fe40007f5e0ff */
[----:B--2---:R-:W-:Y:S02]  /*3d90*/  LEA R13, R12, R11, 0x18 ;  /* 0x0000000b0c0d7211 */ /* 0x004fe400078ec0ff */
[----:B------:R-:W-:Y:S02]  /*3da0*/  IADD3.X R11, PT, PT, R18, UR7, RZ, P0, P1 ;  /* 0x00000007120b7c10 */ /* 0x000fe400087e24ff */
[----:B------:R-:W-:Y:S02]  /*3db0*/  IADD3 R12, PT, PT, R10, 0x200, R13 ;  /* 0x000002000a0c7810 */ /* 0x000fe40007ffe00d */
[----:B------:R-:W-:-:S07]  /*3dc0*/  IADD3.X R11, PT, PT, RZ, R11, RZ, P2, !PT ;  /* 0x0000000bff0b7210 */ /* 0x000fce00017fe4ff */
.L_x_2455:
[----:B------:R-:W-:-:S05]  /*3dd0*/  IMAD.MOV.U32 R10, RZ, RZ, R14 ;  /* 0x000000ffff0a7224 */ /* 0x000fca00078e000e */
[----:B------:R-:W2:Y:S04]  /*3de0*/  LDG.E.U8 R17, desc[UR36][R10.64+-0x80] ;  /* 0xffff80240a117981 */ /* 0x000ea8000c1e1100 */
[----:B------:R-:W4:Y:S04]  /*3df0*/  LDG.E.U8 R13, desc[UR36][R10.64+-0x40] ;  /* 0xffffc0240a0d7981 */ /* 0x000f28000c1e1100 */
[----:B------:R-:W5:Y:S04]  /*3e00*/  LDG.E.U8 R14, desc[UR36][R10.64] ;  /* 0x000000240a0e7981 */ /* 0x000f68000c1e1100 */
[----:B------:R-:W3:Y:S01]  /*3e10*/  LDG.E.U8 R15, desc[UR36][R10.64+0x40] ;  /* 0x000040240a0f7981 */ /* 0x000ee2000c1e1100 */
[----:B------:R-:W-:Y:S01]  /*3e20*/  HFMA2 R19, -RZ, RZ, 0, 0 ;  /* 0x00000000ff137431 */ /* 0x000fe200000001ff */
[----:B------:R-:W-:-:S02]  /*3e30*/  IADD3 R9, PT, PT, R9, 0x100, RZ ;  /* 0x0000010009097810 */ /* 0x000fc40007ffe0ff */
[----:B--2---:R-:W-:Y:S01]  /*3e40*/  ISETP.NE.AND P0, PT, R17, RZ, PT ;  /* 0x000000ff1100720c */ /* 0x004fe20003f05270 */
[----:B------:R-:W-:Y:S01]  /*3e50*/  IMAD.MOV.U32 R17, RZ, RZ, RZ ;  /* 0x000000ffff117224 */ /* 0x000fe200078e00ff */
[----:B----4-:R-:W-:Y:S01]  /*3e60*/  ISETP.NE.AND P1, PT, R13, RZ, PT ;  /* 0x000000ff0d00720c */ /* 0x010fe20003f25270 */
[----:B------:R-:W-:Y:S01]  /*3e70*/  HFMA2 R13, -RZ, RZ, 0, 0 ;  /* 0x00000000ff0d7431 */ /* 0x000fe200000001ff */
[----:B-----5:R-:W-:Y:S02]  /*3e80*/  ISETP.NE.AND P2, PT, R14, RZ, PT ;  /* 0x000000ff0e00720c */ /* 0x020fe40003f45270 */
[----:B---3--:R-:W-:-:S07]  /*3e90*/  ISETP.NE.AND P3, PT, R15, RZ, PT ;  /* 0x000000ff0f00720c */ /* 0x008fce0003f65270 */
[----:B------:R-:W0:Y:S01]  /*3ea0*/  @!P0 LDS R14, [R12+-0x200] ;  /* 0xfffe00000c0e8984 */ /* 0x000e220000000800 */
[----:B------:R-:W-:-:S03]  /*3eb0*/  MOV R15, RZ ;  /* 0x000000ff000f7202 */ /* 0x000fc60000000f00 */
[----:B------:R-:W2:Y:S04]  /*3ec0*/  @!P1 LDS R18, [R12+-0x100] ;  /* 0xffff00000c129984 */ /* 0x000ea80000000800 */
[----:B------:R-:W3:Y:S04]  /*3ed0*/  @!P2 LDS R20, [R12] ;  /* 0x000000000c14a984 */ /* 0x000ee80000000800 */
[----:B------:R-:W4:Y:S01]  /*3ee0*/  @!P3 LDS R22, [R12+0x100] ;  /* 0x000100000c16b984 */ /* 0x000f220000000800 */
[----:B0-----:R-:W-:-:S04]  /*3ef0*/  @!P0 FADD.FTZ R14, -R7, R14 ;  /* 0x0000000e070e8221 */ /* 0x001fc80000010100 */
[----:B------:R-:W-:Y:S01]  /*3f00*/  @!P0 FMUL.FTZ R14, R14, 1.4426950216293334961 ;  /* 0x3fb8aa3b0e0e8820 */ /* 0x000fe20000410000 */
[----:B--2---:R-:W-:-:S03]  /*3f10*/  @!P1 FADD.FTZ R18, -R7, R18 ;  /* 0x0000001207129221 */ /* 0x004fc60000010100 */
[----:B------:R0:W2:Y:S01]  /*3f20*/  @!P0 MUFU.EX2 R13, R14 ;  /* 0x0000000e000d8308 */ /* 0x0000a20000000800 */
[----:B------:R-:W-:Y:S01]  /*3f30*/  @!P1 FMUL.FTZ R18, R18, 1.4426950216293334961 ;  /* 0x3fb8aa3b12129820 */ /* 0x000fe20000410000 */
[----:B---3--:R-:W-:Y:S01]  /*3f40*/  @!P2 FADD.FTZ R20, -R7, R20 ;  /* 0x000000140714a221 */ /* 0x008fe20000010100 */
[----:B------:R-:W-:Y:S01]  /*3f50*/  ISETP.GT.AND P0, PT, R9, UR42, PT ;  /* 0x0000002a09007c0c */ /* 0x000fe2000bf04270 */
[----:B----4-:R-:W-:Y:S01]  /*3f60*/  @!P3 FADD.FTZ R22, -R7, R22 ;  /* 0x000000160716b221 */ /* 0x010fe20000010100 */
[----:B------:R-:W3:Y:S01]  /*3f70*/  @!P1 MUFU.EX2 R15, R18 ;  /* 0x00000012000f9308 */ /* 0x000ee20000000800 */
[----:B------:R-:W-:Y:S02]  /*3f80*/  @!P2 FMUL.FTZ R20, R20, 1.4426950216293334961 ;  /* 0x3fb8aa3b1414a820 */ /* 0x000fe40000410000 */
[----:B------:R-:W-:Y:S01]  /*3f90*/  @!P3 FMUL.FTZ R22, R22, 1.4426950216293334961 ;  /* 0x3fb8aa3b1616b820 */ /* 0x000fe20000410000 */
[----:B0-----:R-:W-:Y:S01]  /*3fa0*/  IADD3 R14, P1, PT, R10, 0x100, RZ ;  /* 0x000001000a0e7810 */ /* 0x001fe20007f3e0ff */
[----:B------:R-:W0:Y:S04]  /*3fb0*/  @!P2 MUFU.EX2 R17, R20 ;  /* 0x000000140011a308 */ /* 0x000e280000000800 */
[----:B------:R-:W4:Y:S01]  /*3fc0*/  @!P3 MUFU.EX2 R19, R22 ;  /* 0x000000160013b308 */ /* 0x000f220000000800 */
[----:B--2---:R-:W-:Y:S01]  /*3fd0*/  FADD.FTZ R8, R13, R8 ;  /* 0x000000080d087221 */ /* 0x004fe20000010000 */
[----:B------:R-:W-:Y:S01]  /*3fe0*/  STS [R12+-0x200], R13 ;  /* 0xfffe000d0c007388 */ /* 0x000fe20000000800 */
[----:B------:R-:W-:-:S02]  /*3ff0*/  IMAD.X R11, RZ, RZ, R11, P1 ;  /* 0x000000ffff0b7224 */ /* 0x000fc400008e060b */
[----:B---3--:R-:W-:Y:S01]  /*4000*/  FADD.FTZ R8, R8, R15 ;  /* 0x0000000f08087221 */ /* 0x008fe20000010000 */
[----:B------:R-:W-:Y:S03]  /*4010*/  STS [R12+-0x100], R15 ;  /* 0xffff000f0c007388 */ /* 0x000fe60000000800 */
[----:B0-----:R-:W-:Y:S01]  /*4020*/  FADD.FTZ R8, R8, R17 ;  /* 0x0000001108087221 */ /* 0x001fe20000010000 */
[----:B------:R-:W-:Y:S03]  /*4030*/  STS [R12], R17 ;  /* 0x000000110c007388 */ /* 0x000fe60000000800 */
[----:B----4-:R-:W-:Y:S01]  /*4040*/  FADD.FTZ R8, R8, R19 ;  /* 0x0000001308087221 */ /* 0x010fe20000010000 */
[----:B------:R0:W-:Y:S02]  /*4050*/  STS [R12+0x100], R19 ;  /* 0x000100130c007388 */ /* 0x0001e40000000800 */
[----:B0-----:R-:W-:Y:S01]  /*4060*/  IADD3 R12, PT, PT, R12, 0x400, RZ ;  /* 0x000004000c0c7810 */ /* 0x001fe20007ffe0ff */
[----:B------:R-:W-:Y:S06]  /*4070*/  @!P0 BRA `(.L_x_2455) ;  /* 0xfffffffc00548947 */ /* 0x000fec000383ffff */
.L_x_2442:
[----:B------:R-:W-:Y:S05]  /*4080*/  BSYNC.RECONVERGENT B0 ;  /* 0x0000000000007941 */ /* 0x000fea0003800200 */
.L_x_2441:
[----:B0-----:R-:W0:Y:S01]  /*4090*/  SHFL.BFLY PT, R7, R8, 0x10, 0x1f ;  /* 0x0e001f0008077f89 */ /* 0x001e2200000e0000 */
[C---:B------:R-:W-:Y:S01]  /*40a0*/  ISETP.NE.AND P0, PT, R4.reuse, RZ, PT ;  /* 0x000000ff0400720c */ /* 0x040fe20003f05270 */
[----:B------:R-:W2:Y:S01]  /*40b0*/  LDCU UR4, c[0x0][0x40c] ;  /* 0x00008180ff0477ac */ /* 0x000ea20008000800 */
[----:B------:R-:W-:Y:S01]  /*40c0*/  ISETP.GT.U32.AND P1, PT, R4, 0x1, PT ;  /* 0x000000010400780c */ /* 0x000fe20003f24070 */
[----:B------:R-:W2:Y:S01]  /*40d0*/  LDCU UR5, c[0x0][0x3f4] ;  /* 0x00007e80ff0577ac */ /* 0x000ea20008000800 */
[----:B------:R-:W4:Y:S01]  /*40e0*/  LDCU.U8 UR9, c[0x0][0x48c] ;  /* 0x00009180ff0977ac */ /* 0x000f220008000000 */
[----:B0-----:R-:W-:Y:S01]  /*40f0*/  FADD.FTZ R7, R7, R8 ;  /* 0x0000000807077221 */ /* 0x001fe20000010000 */
[----:B--2---:R-:W-:-:S04]  /*4100*/  UISETP.LT.AND UP0, UPT, UR5, UR4, UPT ;  /* 0x000000040500728c */ /* 0x004fc8000bf01270 */
        /* <DEDUP_REMOVED lines=22> */
[----:B0-----:R-:W-:-:S06]  /*4270*/  FADD.FTZ R7, R7, R4 ;  /* 0x0000000407077221 */ /* 0x001fcc0000010000 */
[----:B------:R-:W0:Y:S02]  /*4280*/  SHFL.IDX PT, R7, R7, RZ, 0x1f ;  /* 0x00001fff07077589 */ /* 0x000e2400000e0000 */
[----:B0-----:R-:W-:-:S04]  /*4290*/  FADD.FTZ R5, R7, 9.9999999747524270788e-07 ;  /* 0x358637bd07057421 */ /* 0x001fc80000010000 */
[----:B------:R0:W2:Y:S01]  /*42a0*/  MUFU.RCP R4, R5 ;  /* 0x0000000500047308 */ /* 0x0000a20000001000 */
[----:B------:R-:W-:Y:S05]  /*42b0*/  @!P0 BRA `(.L_x_2456) ;  /* 0x0000000000188947 */ /* 0x000fea0003800000 */
[----:B------:R-:W4:Y:S01]  /*42c0*/  LDCU UR4, c[0x0][0x488] ;  /* 0x00009100ff0477ac */ /* 0x000f220008000800 */
[----:B------:R-:W4:Y:S01]  /*42d0*/  LDCU UR5, c[0x0][0x40c] ;  /* 0x00008180ff0577ac */ /* 0x000f220008000800 */
[----:B------:R-:W5:Y:S01]  /*42e0*/  LDCU UR7, c[0x0][0x3f4] ;  /* 0x00007e80ff0777ac */ /* 0x000f620008000800 */
[----:B----4-:R-:W-:-:S04]  /*42f0*/  UIMAD UR4, UR40, UR4, UR5 ;  /* 0x00000004280472a4 */ /* 0x010fc8000f8e0205 */
[----:B-----5:R-:W-:-:S04]  /*4300*/  UIMAD UR4, UR4, UR7, URZ ;  /* 0x00000007040472a4 */ /* 0x020fc8000f8e02ff */
[----:B------:R-:W-:-:S12]  /*4310*/  USHF.R.S32.HI UR5, URZ, 0x1f, UR4 ;  /* 0x0000001fff057899 */ /* 0x000fd80008011404 */
.L_x_2456:
[----:B------:R-:W-:Y:S04]  /*4320*/  BSSY.RECONVERGENT B0, `(.L_x_2457) ;  /* 0x0000063000007945 */ /* 0x000fe80003800200 */
[----:B------:R-:W-:Y:S05]  /*4330*/  @P1 BRA `(.L_x_2458) ;  /* 0x0000000400841947 */ /* 0x000fea0003800000 */
[----:B------:R-:W-:Y:S01]  /*4340*/  VIADDMNMX R3, R0, 0x40, R3, !PT ;  /* 0x0000004000037846 */ /* 0x000fe20007800103 */
[----:B------:R-:W-:Y:S01]  /*4350*/  BSSY.RECONVERGENT B1, `(.L_x_2459) ;  /* 0x0000028000017945 */ /* 0x000fe20003800200 */
[----:B------:R-:W-:-:S04]  /*4360*/  LOP3.LUT R6, RZ, R2, RZ, 0x33, !PT ;  /* 0x00000002ff067212 */ /* 0x000fc800078e33ff */
[----:B------:R-:W-:-:S04]  /*4370*/  IADD3 R3, PT, PT, R3, -UR45, R6 ;  /* 0x8000002d03037c10 */ /* 0x000fc8000fffe006 */
[C---:B0-----:R-:W-:Y:S02]  /*4380*/  LOP3.LUT R5, R3.reuse, 0xc0, RZ, 0xc0, !PT ;  /* 0x000000c003057812 */ /* 0x041fe400078ec0ff */
[----:B------:R-:W-:Y:S02]  /*4390*/  ISETP.GE.U32.AND P2, PT, R3, 0xc0, PT ;  /* 0x000000c00300780c */ /* 0x000fe40003f46070 */
[----:B------:R-:W-:-:S13]  /*43a0*/  ISETP.NE.AND P1, PT, R5, 0xc0, PT ;  /* 0x000000c00500780c */ /* 0x000fda0003f25270 */
[----:B------:R-:W-:Y:S05]  /*43b0*/  @!P1 BRA `(.L_x_2460) ;  /* 0x0000000000849947 */ /* 0x000fea0003800000 */
[----:B------:R-:W0:Y:S01]  /*43c0*/  S2R R7, SR_CgaCtaId ;  /* 0x0000000000077919 */ /* 0x000e220000008800 */
[----:B------:R-:W4:Y:S01]  /*43d0*/  LDCU.64 UR10, c[0x0][0x480] ;  /* 0x00009000ff0a77ac */ /* 0x000f220008000a00 */
[----:B------:R-:W-:Y:S02]  /*43e0*/  MOV R5, 0x400 ;  /* 0x0000040000057802 */ /* 0x000fe40000000f00 */
[----:B------:R-:W-:Y:S02]  /*43f0*/  LEA.HI R3, R3, 0x1, RZ, 0x1a ;  /* 0x0000000103037811 */ /* 0x000fe400078fd0ff */
[----:B------:R-:W-:Y:S02]  /*4400*/  IADD3 R6, PT, PT, R5, 0x90, RZ ;  /* 0x0000009005067810 */ /* 0x000fe40007ffe0ff */
[----:B------:R-:W-:Y:S01]  /*4410*/  IADD3 R10, P1, PT, R0, UR4, RZ ;  /* 0x00000004000a7c10 */ /* 0x000fe2000ff3e0ff */
[C---:B------:R-:W-:Y:S01]  /*4420*/  IMAD.SHL.U32 R5, R3.reuse, 0x40, RZ ;  /* 0x0000004003057824 */ /* 0x040fe200078e00ff */
[----:B------:R-:W-:-:S04]  /*4430*/  LOP3.LUT R3, R3, 0x3, RZ, 0xc0, !PT ;  /* 0x0000000303037812 */ /* 0x000fc800078ec0ff */
[----:B------:R-:W-:Y:S01]  /*4440*/  LOP3.LUT R5, R5, 0xc0, RZ, 0xc0, !PT ;  /* 0x000000c005057812 */ /* 0x000fe200078ec0ff */
[----:B------:R-:W-:-:S03]  /*4450*/  IMAD.MOV R8, RZ, RZ, -R3 ;  /* 0x000000ffff087224 */ /* 0x000fc600078e0a03 */
[----:B------:R-:W-:Y:S02]  /*4460*/  IADD3 R0, PT, PT, R0, R5, RZ ;  /* 0x0000000500007210 */ /* 0x000fe40007ffe0ff */
[----:B0-----:R-:W-:Y:S02]  /*4470*/  LEA R11, R7, R6, 0x18 ;  /* 0x00000006070b7211 */ /* 0x001fe400078ec0ff */
[----:B------:R-:W-:Y:S02]  /*4480*/  IADD3.X R7, PT, PT, RZ, UR5, RZ, P1, !PT ;  /* 0x00000005ff077c10 */ /* 0x000fe40008ffe4ff */
[----:B----4-:R-:W-:Y:S02]  /*4490*/  LEA R9, P1, R10, UR10, 0x2 ;  /* 0x0000000a0a097c11 */ /* 0x010fe4000f8210ff */
[----:B------:R-:W-:Y:S02]  /*44a0*/  SHF.L.U32 R6, R2, 0x1, RZ ;  /* 0x0000000102067819 */ /* 0x000fe400000006ff */
[----:B------:R-:W-:-:S02]  /*44b0*/  LEA.HI.X R10, R10, UR11, R7, 0x2, P1 ;  /* 0x0000000b0a0a7c11 */ /* 0x000fc400088f1407 */
[----:B------:R-:W-:Y:S02]  /*44c0*/  IADD3 R3, PT, PT, R11, UR6, R6 ;  /* 0x000000060b037c10 */ /* 0x000fe4000fffe006 */
[----:B------:R-:W-:-:S07]  /*44d0*/  LEA R5, R2, R11, 0x2 ;  /* 0x0000000b02057211 */ /* 0x000fce00078e10ff */
.L_x_2461:
[----:B----4-:R0:W2:Y:S01]  /*44e0*/  LDS R7, [R5] ;  /* 0x0000000005077984 */ /* 0x0100a20000000800 */
[----:B------:R-:W-:-:S05]  /*44f0*/  VIADD R8, R8, 0x1 ;  /* 0x0000000108087836 */ /* 0x000fca0000000000 */
[----:B------:R-:W-:Y:S02]  /*4500*/  ISETP.NE.AND P3, PT, R8, RZ, PT ;  /* 0x000000ff0800720c */ /* 0x000fe40003f65270 */
[----:B0-----:R-:W-:Y:S01]  /*4510*/  IADD3 R5, PT, PT, R5, 0x100, RZ ;  /* 0x0000010005057810 */ /* 0x001fe20007ffe0ff */
[----:B--2---:R-:W-:Y:S01]  /*4520*/  FMUL.FTZ R11, R7, R4 ;  /* 0x00000004070b7220 */ /* 0x004fe20000410000 */
        /* <DEDUP_REMOVED lines=10> */
.L_x_2460:
[----:B------:R-:W-:Y:S05]  /*45d0*/  BSYNC.RECONVERGENT B1 ;  /* 0x0000000000017941 */ /* 0x000fea0003800200 */
.L_x_2459:
[----:B------:R-:W-:Y:S05]  /*45e0*/  @!P2 BRA `(.L_x_2458) ;  /* 0x0000000000d8a947 */ /* 0x000fea0003800000 */
[----:B----4-:R-:W0:Y:S01]  /*45f0*/  S2R R7, SR_CgaCtaId ;  /* 0x0000000000077919 */ /* 0x010e220000008800 */
[----:B------:R-:W4:Y:S01]  /*4600*/  LDCU.64 UR10, c[0x0][0x480] ;  /* 0x00009000ff0a77ac */ /* 0x000f220008000a00 */
[C---:B------:R-:W-:Y:S01]  /*4610*/  LEA R3, R0.reuse, UR6, 0x1 ;  /* 0x0000000600037c11 */ /* 0x040fe2000f8e08ff */
[----:B------:R-:W-:Y:S01]  /*4620*/  IMAD.U32 R8, RZ, RZ, UR45 ;  /* 0x0000002dff087e24 */ /* 0x000fe2000f8e00ff */
[----:B------:R-:W-:Y:S01]  /*4630*/  MOV R6, 0x400 ;  /* 0x0000040000067802 */ /* 0x000fe20000000f00 */
[----:B------:R-:W-:Y:S01]  /*4640*/  USHF.L.U32 UR7, UR45, 0x2, URZ ;  /* 0x000000022d077899 */ /* 0x000fe200080006ff */
[----:B------:R-:W-:Y:S01]  /*4650*/  IADD3 R9, P2, PT, R0, UR4, RZ ;  /* 0x0000000400097c10 */ /* 0x000fe2000ff5e0ff */
[----:B------:R-:W-:Y:S01]  /*4660*/  IMAD R5, R8, -0x2, R3 ;  /* 0xfffffffe08057824 */ /* 0x000fe200078e0203 */
[----:B------:R-:W-:Y:S01]  /*4670*/  IADD3 R6, PT, PT, R6, 0x90, RZ ;  /* 0x0000009006067810 */ /* 0x000fe20007ffe0ff */
[----:B------:R-:W-:Y:S01]  /*4680*/  UISETP.NE.AND UP0, UPT, UR9, URZ, UPT ;  /* 0x000000ff0900728c */ /* 0x000fe2000bf05270 */
[----:B------:R-:W-:-:S02]  /*4690*/  IADD3.X R10, PT, PT, RZ, UR5, RZ, P2, !PT ;  /* 0x00000005ff0a7c10 */ /* 0x000fc400097fe4ff */
[----:B------:R-:W-:Y:S02]  /*46a0*/  LEA R3, R0, -UR7, 0x2 ;  /* 0x8000000700037c11 */ /* 0x000fe4000f8e10ff */
[----:B------:R-:W-:Y:S02]  /*46b0*/  ISETP.NE.AND P1, PT, RZ, UR9, PT ;  /* 0x00000009ff007c0c */ /* 0x000fe4000bf25270 */
[----:B------:R-:W-:Y:S02]  /*46c0*/  PLOP3.LUT P0, PT, PT, PT, UP0, 0x80, 0x8 ;  /* 0x000000000008781c */ /* 0x000fe40003f0f008 */
[----:B----4-:R-:W-:-:S04]  /*46d0*/  LEA R8, P3, R9, UR10, 0x2 ;  /* 0x0000000a09087c11 */ /* 0x010fc8000f8610ff */
[----:B------:R-:W-:Y:S02]  /*46e0*/  IADD3 R8, P2, PT, R8, 0x200, RZ ;  /* 0x0000020008087810 */ /* 0x000fe40007f5e0ff */
[----:B------:R-:W-:-:S04]  /*46f0*/  LEA.HI.X R10, R9, UR11, R10, 0x2, P3 ;  /* 0x0000000b090a7c11 */ /* 0x000fc800098f140a */
[----:B------:R-:W-:Y:S02]  /*4700*/  IADD3.X R11, PT, PT, RZ, R10, RZ, P2, !PT ;  /* 0x0000000aff0b7210 */ /* 0x000fe400017fe4ff */
[----:B0-----:R-:W-:-:S04]  /*4710*/  LEA R6, R7, R6, 0x18 ;  /* 0x0000000607067211 */ /* 0x001fc800078ec0ff */
[--C-:B------:R-:W-:Y:S02]  /*4720*/  IADD3 R3, PT, PT, R3, 0x200, R6.reuse ;  /* 0x0000020003037810 */ /* 0x100fe40007ffe006 */
[----:B------:R-:W-:-:S07]  /*4730*/  IADD3 R5, PT, PT, R5, 0x100, R6 ;  /* 0x0000010005057810 */ /* 0x000fce0007ffe006 */
.L_x_2462:
[----:B------:R-:W2:Y:S01]  /*4740*/  LDS R7, [R3+-0x200] ;  /* 0xfffe000003077984 */ /* 0x000ea20000000800 */
[----:B------:R-:W-:-:S04]  /*4750*/  IADD3 R0, PT, PT, R0, 0x100, RZ ;  /* 0x0000010000007810 */ /* 0x000fc80007ffe0ff */
[----:B------:R-:W-:Y:S01]  /*4760*/  ISETP.GT.AND P2, PT, R0, UR42, PT ;  /* 0x0000002a00007c0c */ /* 0x000fe2000bf44270 */
[----:B--2---:R-:W-:-:S05]  /*4770*/  FMUL.FTZ R13, R7, R4 ;  /* 0x00000004070d7220 */ /* 0x004fca0000410000 */
        /* <DEDUP_REMOVED lines=10> */
[----:B------:R-:W-:-:S04]  /*4820*/  MOV R7, R11 ;  /* 0x0000000b00077202 */ /* 0x000fc80000000f00 */
[----:B------:R-:W-:-:S05]  /*4830*/  F2FP.F16.F32.PACK_AB R6, RZ, R17 ;  /* 0x00000011ff06723e */ /* 0x000fca00000000ff */
[----:B------:R0:W-:Y:S04]  /*4840*/  STS.U16 [R5], R6 ;  /* 0x0000000605007388 */ /* 0x0001e80000000400 */
[----:B------:R2:W4:Y:S01]  /*4850*/  LDS R9, [R3+0x100] ;  /* 0x0001000003097984 */ /* 0x0005220000000800 */
[----:B0-----:R-:W-:Y:S02]  /*4860*/  IMAD.MOV.U32 R6, RZ, RZ, R8 ;  /* 0x000000ffff067224 */ /* 0x001fe400078e0008 */
[----:B--2---:R-:W-:-:S03]  /*4870*/  VIADD R3, R3, 0x400 ;  /* 0x0000040003037836 */ /* 0x004fc60000000000 */
        /* <DEDUP_REMOVED lines=13> */
.L_x_2458:
[----:B------:R-:W-:Y:S05]  /*4950*/  BSYNC.RECONVERGENT B0 ;  /* 0x0000000000007941 */ /* 0x000fea0003800200 */
.L_x_2457:
[----:B------:R-:W-:Y:S01]  /*4960*/  USHF.R.S32.HI UR4, URZ, 0x1f, UR42 ;  /* 0x0000001fff047899 */ /* 0x000fe2000801142a */
[----:B------:R-:W-:Y:S01]  /*4970*/  SHF.L.U32 R30, R2, 0x3, RZ ;  /* 0x00000003021e7819 */ /* 0x000fe200000006ff */
[----:B------:R-:W0:Y:S01]  /*4980*/  LDCU.64 UR10, c[0x0][0x3b0] ;  /* 0x00007600ff0a77ac */ /* 0x000e220008000a00 */
[----:B------:R-:W-:Y:S02]  /*4990*/  MOV R3, UR43 ;  /* 0x0000002b00037c02 */ /* 0x000fe40008000f00 */
[----:B----4-:R-:W-:Y:S02]  /*49a0*/  CS2R R10, SRZ ;  /* 0x00000000000a7805 */ /* 0x010fe4000001ff00 */
[----:B------:R-:W-:Y:S01]  /*49b0*/  LOP3.LUT R30, R30, 0x38, RZ, 0xc0, !PT ;  /* 0x000000381e1e7812 */ /* 0x000fe200078ec0ff */
[----:B------:R-:W-:Y:S01]  /*49c0*/  ULEA.HI UR4, UR4, UR42, URZ, 0x3 ;  /* 0x0000002a04047291 */ /* 0x000fe2000f8f18ff */
[----:B------:R-:W-:-:S03]  /*49d0*/  CS2R R8, SRZ ;  /* 0x0000000000087805 */ /* 0x000fc6000001ff00 */
[----:B------:R-:W-:-:S04]  /*49e0*/  ULOP3.LUT UR4, UR4, 0xfffffff8, URZ, 0xc0, !UPT ;  /* 0xfffffff804047892 */ /* 0x000fc8000f8ec0ff */
[----:B------:R-:W-:-:S06]  /*49f0*/  UIADD3 UR5, UPT, UPT, -UR4, UR42, URZ ;  /* 0x0000002a04057290 */ /* 0x000fcc000fffe1ff */
[----:B------:R-:W-:Y:S02]  /*4a00*/  ISETP.NE.AND P0, PT, R31, UR5, PT ;  /* 0x000000051f007c0c */ /* 0x000fe4000bf05270 */
[----:B0-----:R-:W-:Y:S02]  /*4a10*/  ISETP.EQ.U32.AND P1, PT, RZ, UR10, PT ;  /* 0x0000000aff007c0c */ /* 0x001fe4000bf22070 */
[----:B------:R-:W-:-:S04]  /*4a20*/  ISETP.GT.U32.OR P0, PT, R30, 0x2f, P0 ;  /* 0x0000002f1e00780c */ /* 0x000fc80000704470 */
[----:B------:R-:W-:-:S13]  /*4a30*/  ISETP.EQ.OR.EX P0, PT, RZ, UR11, P0, P1 ;  /* 0x0000000bff007c0c */ /* 0x000fda0008702710 */
[----:B------:R-:W0:Y:S01]  /*4a40*/  @!P0 LDC.64 R12, c[0x0][0x3b0] ;  /* 0x0000ec00ff0c8b82 */ /* 0x000e220000000a00 */
[----:B------:R-:W-:Y:S01]  /*4a50*/  @!P0 IMAD R3, R3, 0x30, R30 ;  /* 0x0000003003038824 */ /* 0x000fe200078e021e */
[----:B------:R-:W-:Y:S01]  /*4a60*/  UIMAD UR40, UR40, 0x30, URZ ;  /* 0x00000030282878a4 */ /* 0x000fe2000f8e02ff */
[----:B------:R-:W-:Y:S01]  /*4a70*/  BSSY.RECONVERGENT B0, `(.L_x_2463) ;  /* 0x0000253000007945 */ /* 0x000fe20003800200 */
[----:B------:R-:W-:Y:S02]  /*4a80*/  HFMA2 R0, -RZ, RZ, 0, 0 ;  /* 0x00000000ff007431 */ /* 0x000fe400000001ff */
[----:B0-----:R-:W-:-:S05]  /*4a90*/  @!P0 IMAD.WIDE.U32 R12, R3, 0x2, R12 ;  /* 0x00000002030c8825 */ /* 0x001fca00078e000c */
[----:B------:R0:W5:Y:S01]  /*4aa0*/  @!P0 LDG.E.128 R8, desc[UR36][R12.64] ;  /* 0x000000240c088981 */ /* 0x000162000c1e1d00 */
[----:B------:R-:W-:Y:S01]  /*4ab0*/  BAR.SYNC.DEFER_BLOCKING 0x0 ;  /* 0x0000000000007b1d */ /* 0x000fe20000010000 */
[----:B------:R-:W-:Y:S02]  /*4ac0*/  ISETP.GT.U32.AND P0, PT, R30, 0x2f, PT ;  /* 0x0000002f1e00780c */ /* 0x000fe40003f04070 */
[----:B------:R-:W-:Y:S02]  /*4ad0*/  CS2R R28, SRZ ;  /* 0x00000000001c7805 */ /* 0x000fe4000001ff00 */
[----:B------:R-:W-:Y:S02]  /*4ae0*/  CS2R R6, SRZ ;  /* 0x0000000000067805 */ /* 0x000fe4000001ff00 */
[----:B--2---:R-:W-:Y:S01]  /*4af0*/  CS2R R4, SRZ ;  /* 0x0000000000047805 */ /* 0x004fe2000001ff00 */
[----:B------:R-:W-:-:S06]  /*4b00*/  IMAD.MOV.U32 R3, RZ, RZ, RZ ;  /* 0x000000ffff037224 */ /* 0x000fcc00078e00ff */
[----:B0-----:R-:W-:Y:S05]  /*4b10*/  @P0 BRA `(.L_x_2464) ;  /* 0x0000002400200947 */ /* 0x001fea0003800000 */
[----:B------:R-:W0:Y:S01]  /*4b20*/  LDCU UR4, c[0x0][0x3f4] ;  /* 0x00007e80ff0477ac */ /* 0x000e220008000800 */
[----:B------:R-:W2:Y:S01]  /*4b30*/  S2R R35, SR_CgaCtaId ;  /* 0x0000000000237919 */ /* 0x000ea20000008800 */
[----:B---3--:R-:W3:Y:S01]  /*4b40*/  LDC.64 R38, c[0x0][0x3c0] ;  /* 0x0000f000ff267b82 */ /* 0x008ee20000000a00 */
[----:B------:R-:W-:Y:S01]  /*4b50*/  IADD3 R34, PT, PT, R31, UR45, RZ ;  /* 0x0000002d1f227c10 */ /* 0x000fe2000fffe0ff */
[----:B------:R-:W-:Y:S01]  /*4b60*/  BSSY.RECONVERGENT B1, `(.L_x_2465) ;  /* 0x00000c4000017945 */ /* 0x000fe20003800200 */
[----:B------:R-:W-:Y:S02]  /*4b70*/  MOV R12, 0x400 ;  /* 0x00000400000c7802 */ /* 0x000fe40000000f00 */
[----:B------:R-:W-:-:S03]  /*4b80*/  MOV R29, RZ ;  /* 0x000000ff001d7202 */ /* 0x000fc60000000f00 */
[----:B------:R-:W-:Y:S01]  /*4b90*/  VIADD R12, R12, 0x90 ;  /* 0x000000900c0c7836 */ /* 0x000fe20000000000 */
[----:B0-----:R-:W-:-:S04]  /*4ba0*/  MOV R33, UR4 ;  /* 0x0000000400217c02 */ /* 0x001fc80008000f00 */
[----:B------:R-:W-:Y:S01]  /*4bb0*/  VIMNMX R15, PT, PT, R33, UR42, PT ;  /* 0x0000002a210f7c48 */ /* 0x000fe2000bfe0100 */
[----:B------:R-:W-:-:S03]  /*4bc0*/  IMAD R13, R16, R33, R30 ;  /* 0x00000021100d7224 */ /* 0x000fc600078e021e */
[----:B------:R-:W-:Y:S01]  /*4bd0*/  ISETP.GE.AND P0, PT, R34, R15, PT ;  /* 0x0000000f2200720c */ /* 0x000fe20003f06270 */
[----:B---3--:R-:W-:Y:S01]  /*4be0*/  IMAD.WIDE R38, R13, 0x2, R38 ;  /* 0x000000020d267825 */ /* 0x008fe200078e0226 */
[----:B--2---:R-:W-:-:S04]  /*4bf0*/  LEA R35, R35, R12, 0x18 ;  /* 0x0000000c23237211 */ /* 0x004fc800078ec0ff */
[----:B------:R-:W-:-:S07]  /*4c00*/  IADD3 R32, PT, PT, R35, UR6, RZ ;  /* 0x0000000623207c10 */ /* 0x000fce000fffe0ff */
[----:B------:R-:W-:Y:S05]  /*4c10*/  @P0 BRA `(.L_x_2466) ;  /* 0x0000000800e00947 */ /* 0x000fea0003800000 */
[----:B------:R-:W-:Y:S01]  /*4c20*/  ULOP3.LUT UR4, URZ, UR45, URZ, 0x33, !UPT ;  /* 0x0000002dff047292 */ /* 0x000fe2000f8e33ff */
[----:B------:R-:W-:Y:S01]  /*4c30*/  VIADDMNMX R0, R34, 0x8, R15, !PT ;  /* 0x0000000822007846 */ /* 0x000fe2000780010f */
[----:B------:R-:W-:Y:S01]  /*4c40*/  BSSY.RECONVERGENT B2, `(.L_x_2467) ;  /* 0x000006a000027945 */ /* 0x000fe20003800200 */
[----:B------:R-:W-:Y:S02]  /*4c50*/  HFMA2 R3, -RZ, RZ, 0, 0 ;  /* 0x00000000ff037431 */ /* 0x000fe400000001ff */
[----:B------:R-:W-:Y:S01]  /*4c60*/  IMAD.MOV.U32 R36, RZ, RZ, R34 ;  /* 0x000000ffff247224 */ /* 0x000fe200078e0022 */
[----:B------:R-:W-:Y:S02]  /*4c70*/  CS2R R4, SRZ ;  /* 0x0000000000047805 */ /* 0x000fe4000001ff00 */
[----:B------:R-:W-:Y:S02]  /*4c80*/  IADD3 R37, PT, PT, -R31, UR4, R0 ;  /* 0x000000041f257c10 */ /* 0x000fe4000fffe100 */
[----:B------:R-:W-:-:S02]  /*4c90*/  CS2R R6, SRZ ;  /* 0x0000000000067805 */ /* 0x000fc4000001ff00 */
[----:B------:R-:W-:Y:S02]  /*4ca0*/  MOV R0, RZ ;  /* 0x000000ff00007202 */ /* 0x000fe40000000f00 */
[----:B------:R-:W-:Y:S02]  /*4cb0*/  CS2R R28, SRZ ;  /* 0x00000000001c7805 */ /* 0x000fe4000001ff00 */
[C---:B------:R-:W-:Y:S02]  /*4cc0*/  ISETP.GE.U32.AND P0, PT, R37.reuse, 0x18, PT ;  /* 0x000000182500780c */ /* 0x040fe40003f06070 */
[----:B------:R-:W-:-:S04]  /*4cd0*/  LEA.HI R41, R37, 0x1, RZ, 0x1d ;  /* 0x0000000125297811 */ /* 0x000fc800078fe8ff */
[----:B------:R-:W-:-:S07]  /*4ce0*/  LOP3.LUT P1, R40, R41, 0x3, RZ, 0xc0, !PT ;  /* 0x0000000329287812 */ /* 0x000fce000782c0ff */
[----:B------:R-:W-:Y:S06]  /*4cf0*/  @!P0 BRA `(.L_x_2468) ;  /* 0x0000000400788947 */ /* 0x000fec0003800000 */
[----:B------:R-:W-:Y:S01]  /*4d00*/  LOP3.LUT R41, R41, 0x3ffffffc, RZ, 0xc0, !PT ;  /* 0x3ffffffc29297812 */ /* 0x000fe200078ec0ff */
[----:B------:R-:W-:Y:S01]  /*4d10*/  IMAD.MOV.U32 R36, RZ, RZ, R34 ;  /* 0x000000ffff247224 */ /* 0x000fe200078e0022 */
[----:B------:R-:W-:Y:S02]  /*4d20*/  MOV R42, RZ ;  /* 0x000000ff002a7202 */ /* 0x000fe40000000f00 */
[----:B------:R-:W-:-:S07]  /*4d30*/  MOV R0, RZ ;  /* 0x000000ff00007202 */ /* 0x000fce0000000f00 */
.L_x_2469:
[----:B------:R-:W-:-:S04]  /*4d40*/  IMAD R25, R36, 0x30, RZ ;  /* 0x0000003024197824 */ /* 0x000fc800078e02ff */
[----:B------:R-:W-:-:S06]  /*4d50*/  IMAD.WIDE.U32 R12, R25, 0x2, R38 ;  /* 0x00000002190c7825 */ /* 0x000fcc00078e0026 */
[----:B------:R-:W2:Y:S01]  /*4d60*/  LDG.E.128 R12, desc[UR36][R12.64] ;  /* 0x000000240c0c7981 */ /* 0x000ea2000c1e1d00 */
[----:B------:R-:W-:-:S05]  /*4d70*/  IADD3 R17, PT, PT, R25, 0x180, RZ ;  /* 0x0000018019117810 */ /* 0x000fca0007ffe0ff */
[----:B------:R-:W-:-:S06]  /*4d80*/  IMAD.WIDE.U32 R16, R17, 0x2, R38 ;  /* 0x0000000211107825 */ /* 0x000fcc00078e0026 */
[----:B------:R-:W3:Y:S01]  /*4d90*/  LDG.E.128 R16, desc[UR36][R16.64] ;  /* 0x0000002410107981 */ /* 0x000ee2000c1e1d00 */
[----:B------:R-:W-:-:S05]  /*4da0*/  IADD3 R21, PT, PT, R25, 0x300, RZ ;  /* 0x0000030019157810 */ /* 0x000fca0007ffe0ff */
[----:B------:R-:W-:Y:S01]  /*4db0*/  IMAD.WIDE.U32 R20, R21, 0x2, R38 ;  /* 0x0000000215147825 */ /* 0x000fe200078e0026 */
[----:B------:R-:W-:-:S05]  /*4dc0*/  IADD3 R25, PT, PT, R25, 0x480, RZ ;  /* 0x0000048019197810 */ /* 0x000fca0007ffe0ff */
[----:B-1----:R-:W4:Y:S01]  /*4dd0*/  LDG.E.128 R20, desc[UR36][R20.64] ;  /* 0x0000002414147981 */ /* 0x002f22000c1e1d00 */
[----:B------:R-:W-:-:S06]  /*4de0*/  IMAD.WIDE.U32 R24, R25, 0x2, R38 ;  /* 0x0000000219187825 */ /* 0x000fcc00078e0026 */
[----:B------:R-:W4:Y:S01]  /*4df0*/  LDG.E.128 R24, desc[UR36][R24.64] ;  /* 0x0000002418187981 */ /* 0x000f22000c1e1d00 */
[----:B------:R-:W-:Y:S01]  /*4e00*/  VIADD R43, R36, -UR45 ;  /* 0x8000002d242b7c36 */ /* 0x000fe20008000000 */
[----:B------:R-:W-:Y:S02]  /*4e10*/  IADD3 R42, PT, PT, R42, 0x4, RZ ;  /* 0x000000042a2a7810 */ /* 0x000fe40007ffe0ff */
[----:B------:R-:W-:Y:S02]  /*4e20*/  IADD3 R36, PT, PT, R36, 0x20, RZ ;  /* 0x0000002024247810 */ /* 0x000fe40007ffe0ff */
[----:B------:R-:W-:Y:S02]  /*4e30*/  LEA R43, R43, R32, 0x1 ;  /* 0x000000202b2b7211 */ /* 0x000fe400078e08ff */
[----:B------:R-:W-:-:S03]  /*4e40*/  ISETP.NE.AND P0, PT, R42, R41, PT ;  /* 0x000000292a00720c */ /* 0x000fc60003f05270 */
[----:B------:R-:W0:Y:S02]  /*4e50*/  LDS.U16 R45, [R43] ;  /* 0x000000002b2d7984 */ /* 0x000e240000000400 */
[----:B0-----:R-:W-:Y:S02]  /*4e60*/  HADD2.F32 R45, -RZ, R45.H0_H0 ;  /* 0x2000002dff2d7230 */ /* 0x001fe40000004100 */
[--C-:B--2---:R-:W-:Y:S02]  /*4e70*/  HADD2.F32 R44, -RZ, R12.reuse.H0_H0 ;  /* 0x2000000cff2c7230 */ /* 0x104fe40000004100 */
[----:B------:R-:W-:-:S03]  /*4e80*/  HADD2.F32 R12, -RZ, R12.H1_H1 ;  /* 0x3000000cff0c7230 */ /* 0x000fc60000004100 */
[C---:B------:R-:W-:Y:S02]  /*4e90*/  FFMA.FTZ R0, R45.reuse, R44, R0 ;  /* 0x0000002c2d007223 */ /* 0x040fe40000010000 */
[----:B------:R-:W-:Y:S01]  /*4ea0*/  FFMA.FTZ R3, R45, R12, R3 ;  /* 0x0000000c2d037223 */ /* 0x000fe20000010003 */
[----:B------:R-:W-:-:S05]  /*4eb0*/  HADD2.F32 R12, -RZ, R13.H0_H0 ;  /* 0x2000000dff0c7230 */ /* 0x000fca0000004100 */
[C---:B------:R-:W-:Y:S01]  /*4ec0*/  FFMA.FTZ R4, R45.reuse, R12, R4 ;  /* 0x0000000c2d047223 */ /* 0x040fe20000010004 */
[----:B------:R-:W-:Y:S02]  /*4ed0*/  HADD2.F32 R12, -RZ, R13.H1_H1 ;  /* 0x3000000dff0c7230 */ /* 0x000fe40000004100 */
[--C-:B------:R-:W-:Y:S02]  /*4ee0*/  HADD2.F32 R13, -RZ, R14.reuse.H0_H0 ;  /* 0x2000000eff0d7230 */ /* 0x100fe40000004100 */
[----:B------:R-:W-:Y:S02]  /*4ef0*/  HADD2.F32 R14, -RZ, R14.H1_H1 ;  /* 0x3000000eff0e7230 */ /* 0x000fe40000004100 */
[C---:B------:R-:W-:Y:S01]  /*4f00*/  FFMA.FTZ R5, R45.reuse, R12, R5 ;  /* 0x0000000c2d057223 */ /* 0x040fe20000010005 */
[--C-:B------:R-:W-:Y:S02]  /*4f10*/  HADD2.F32 R12, -RZ, R15.reuse.H1_H1 ;  /* 0x3000000fff0c7230 */ /* 0x100fe40000004100 */
[----:B------:R-:W-:Y:S01]  /*4f20*/  FFMA.FTZ R6, R45, R13, R6 ;  /* 0x0000000d2d067223 */ /* 0x000fe20000010006 */
[----:B------:R-:W-:-:S02]  /*4f30*/  HADD2.F32 R13, -RZ, R15.H0_H0 ;  /* 0x2000000fff0d7230 */ /* 0x000fc40000004100 */
[C---:B------:R-:W-:Y:S01]  /*4f40*/  FFMA.FTZ R7, R45.reuse, R14, R7 ;  /* 0x0000000e2d077223 */ /* 0x040fe20000010007 */
[--C-:B---3--:R-:W-:Y:S02]  /*4f50*/  HADD2.F32 R14, -RZ, R16.reuse.H0_H0 ;  /* 0x20000010ff0e7230 */ /* 0x108fe40000004100 */
[C---:B------:R-:W-:Y:S01]  /*4f60*/  FFMA.FTZ R29, R45.reuse, R12, R29 ;  /* 0x0000000c2d1d7223 */ /* 0x040fe2000001001d */
[----:B------:R-:W-:Y:S02]  /*4f70*/  HADD2.F32 R16, -RZ, R16.H1_H1 ;  /* 0x30000010ff107230 */ /* 0x000fe40000004100 */
[----:B------:R-:W-:Y:S01]  /*4f80*/  FFMA.FTZ R28, R45, R13, R28 ;  /* 0x0000000d2d1c7223 */ /* 0x000fe2000001001c */
[----:B------:R-:W0:Y:S01]  /*4f90*/  LDS.U16 R12, [R43+0x20] ;  /* 0x000020002b0c7984 */ /* 0x000e220000000400 */
[----:B------:R-:W-:-:S03]  /*4fa0*/  HADD2.F32 R15, -RZ, R17.H0_H0 ;  /* 0x20000011ff0f7230 */ /* 0x000fc60000004100 */
[----:B------:R-:W1:Y:S01]  /*4fb0*/  LDS.U16 R13, [R43+0x10] ;  /* 0x000010002b0d7984 */ /* 0x000e620000000400 */
[----:B0-----:R-:W-:Y:S02]  /*4fc0*/  HADD2.F32 R12, -RZ, R12.H0_H0 ;  /* 0x2000000cff0c7230 */ /* 0x001fe40000004100 */
[----:B-1----:R-:W-:-:S05]  /*4fd0*/  HADD2.F32 R13, -RZ, R13.H0_H0 ;  /* 0x2000000dff0d7230 */ /* 0x002fca0000004100 */
[C---:B------:R-:W-:Y:S01]  /*4fe0*/  FFMA.FTZ R0, R13.reuse, R14, R0 ;  /* 0x0000000e0d007223 */ /* 0x040fe20000010000 */
[C---:B------:R-:W-:Y:S01]  /*4ff0*/  FFMA.FTZ R3, R13.reuse, R16, R3 ;  /* 0x000000100d037223 */ /* 0x040fe20000010003 */
[----:B------:R-:W0:Y:S01]  /*5000*/  LDS.U16 R14, [R43+0x30] ;  /* 0x000030002b0e7984 */ /* 0x000e220000000400 */
[C---:B------:R-:W-:Y:S01]  /*5010*/  FFMA.FTZ R4, R13.reuse, R15, R4 ;  /* 0x0000000f0d047223 */ /* 0x040fe20000010004 */
[----:B------:R-:W-:Y:S02]  /*5020*/  HADD2.F32 R16, -RZ, R17.H1_H1 ;  /* 0x30000011ff107230 */ /* 0x000fe40000004100 */
[--C-:B------:R-:W-:Y:S02]  /*5030*/  HADD2.F32 R15, -RZ, R18.reuse.H0_H0 ;  /* 0x20000012ff0f7230 */ /* 0x100fe40000004100 */
[----:B------:R-:W-:Y:S02]  /*5040*/  HADD2.F32 R18, -RZ, R18.H1_H1 ;  /* 0x30000012ff127230 */ /* 0x000fe40000004100 */
[----:B------:R-:W-:Y:S01]  /*5050*/  FFMA.FTZ R5, R13, R16, R5 ;  /* 0x000000100d057223 */ /* 0x000fe20000010005 */
[----:B------:R-:W-:-:S02]  /*5060*/  HADD2.F32 R16, -RZ, R19.H1_H1 ;  /* 0x30000013ff107230 */ /* 0x000fc40000004100 */
[C---:B------:R-:W-:Y:S01]  /*5070*/  FFMA.FTZ R6, R13.reuse, R15, R6 ;  /* 0x0000000f0d067223 */ /* 0x040fe20000010006 */
[----:B------:R-:W-:Y:S02]  /*5080*/  HADD2.F32 R15, -RZ, R19.H0_H0 ;  /* 0x20000013ff0f7230 */ /* 0x000fe40000004100 */
[C---:B------:R-:W-:Y:S01]  /*5090*/  FFMA.FTZ R7, R13.reuse, R18, R7 ;  /* 0x000000120d077223 */ /* 0x040fe20000010007 */
[--C-:B----4-:R-:W-:Y:S02]  /*50a0*/  HADD2.F32 R17, -RZ, R20.reuse.H0_H0 ;  /* 0x20000014ff117230 */ /* 0x110fe40000004100 */
[C---:B------:R-:W-:Y:S01]  /*50b0*/  FFMA.FTZ R29, R13.reuse, R16, R29 ;  /* 0x000000100d1d7223 */ /* 0x040fe2000001001d */
[----:B------:R-:W-:Y:S02]  /*50c0*/  HADD2.F32 R20, -RZ, R20.H1_H1 ;  /* 0x30000014ff147230 */ /* 0x000fe40000004100 */
[----:B------:R-:W-:Y:S01]  /*50d0*/  FFMA.FTZ R15, R13, R15, R28 ;  /* 0x0000000f0d0f7223 */ /* 0x000fe2000001001c */
[----:B------:R-:W-:-:S02]  /*50e0*/  HADD2.F32 R13, -RZ, R21.H0_H0 ;  /* 0x20000015ff0d7230 */ /* 0x000fc40000004100 */
        /* <DEDUP_REMOVED lines=16> */
[--C-:B------:R-:W-:Y:S02]  /*51f0*/  HADD2.F32 R17, -RZ, R25.reuse.H0_H0 ;  /* 0x20000019ff117230 */ /* 0x100fe40000004100 */
[----:B------:R-:W-:Y:S02]  /*5200*/  HADD2.F32 R12, -RZ, R25.H1_H1 ;  /* 0x30000019ff0c7230 */ /* 0x000fe40000004100 */
[----:B------:R-:W-:Y:S02]  /*5210*/  HADD2.F32 R26, -RZ, R26.H1_H1 ;  /* 0x3000001aff1a7230 */ /* 0x000fe40000004100 */
[----:B0-----:R-:W-:Y:S02]  /*5220*/  HADD2.F32 R14, -RZ, R14.H0_H0 ;  /* 0x2000000eff0e7230 */ /* 0x001fe40000004100 */
[--C-:B------:R-:W-:Y:S02]  /*5230*/  HADD2.F32 R28, -RZ, R27.reuse.H0_H0 ;  /* 0x2000001bff1c7230 */ /* 0x100fe40000004100 */
        /* <DEDUP_REMOVED lines=10> */
.L_x_2468:
[----:B------:R-:W-:Y:S05]  /*52e0*/  BSYNC.RECONVERGENT B2 ;  /* 0x0000000000027941 */ /* 0x000fea0003800200 */
.L_x_2467:
[----:B------:R-:W-:Y:S05]  /*52f0*/  @!P1 BRA `(.L_x_2466) ;  /* 0x0000000400289947 */ /* 0x000fea0003800000 */
[----:B------:R-:W-:Y:S01]  /*5300*/  ISETP.NE.AND P1, PT, R40, 0x1, PT ;  /* 0x000000012800780c */ /* 0x000fe20003f25270 */
[----:B------:R-:W-:Y:S01]  /*5310*/  BSSY.RECONVERGENT B2, `(.L_x_2470) ;  /* 0x0000030000027945 */ /* 0x000fe20003800200 */
[----:B------:R-:W-:-:S11]  /*5320*/  LOP3.LUT P0, RZ, R37, 0x8, RZ, 0xc0, !PT ;  /* 0x0000000825ff7812 */ /* 0x000fd6000780c0ff */
[----:B------:R-:W-:Y:S05]  /*5330*/  @!P1 BRA `(.L_x_2471) ;  /* 0x0000000000b49947 */ /* 0x000fea0003800000 */
[----:B------:R-:W-:-:S04]  /*5340*/  IMAD R17, R36, 0x30, RZ ;  /* 0x0000003024117824 */ /* 0x000fc800078e02ff */
[----:B------:R-:W-:-:S04]  /*5350*/  IMAD.WIDE.U32 R12, R17, 0x2, R38 ;  /* 0x00000002110c7825 */ /* 0x000fc800078e0026 */
[----:B------:R-:W-:Y:S02]  /*5360*/  VIADD R17, R17, 0x180 ;  /* 0x0000018011117836 */ /* 0x000fe40000000000 */
[----:B------:R-:W1:Y:S02]  /*5370*/  LDG.E.128 R12, desc[UR36][R12.64] ;  /* 0x000000240c0c7981 */ /* 0x000e64000c1e1d00 */
[----:B------:R-:W-:-:S06]  /*5380*/  IMAD.WIDE.U32 R16, R17, 0x2, R38 ;  /* 0x0000000211107825 */ /* 0x000fcc00078e0026 */
[----:B------:R-:W2:Y:S01]  /*5390*/  LDG.E.128 R16, desc[UR36][R16.64] ;  /* 0x0000002410107981 */ /* 0x000ea2000c1e1d00 */
[C---:B------:R-:W-:Y:S02]  /*53a0*/  IADD3 R21, PT, PT, R36.reuse, -UR45, RZ ;  /* 0x8000002d24157c10 */ /* 0x040fe4000fffe0ff */
[----:B------:R-:W-:Y:S02]  /*53b0*/  IADD3 R36, PT, PT, R36, 0x10, RZ ;  /* 0x0000001024247810 */ /* 0x000fe40007ffe0ff */
[----:B------:R-:W-:-:S05]  /*53c0*/  LEA R21, R21, R32, 0x1 ;  /* 0x0000002015157211 */ /* 0x000fca00078e08ff */
[----:B------:R-:W0:Y:S04]  /*53d0*/  LDS.U16 R22, [R21] ;  /* 0x0000000015167984 */ /* 0x000e280000000400 */
[----:B------:R-:W3:Y:S01]  /*53e0*/  LDS.U16 R20, [R21+0x10] ;  /* 0x0000100015147984 */ /* 0x000ee20000000400 */
[--C-:B-1----:R-:W-:Y:S02]  /*53f0*/  HADD2.F32 R23, -RZ, R12.reuse.H0_H0 ;  /* 0x2000000cff177230 */ /* 0x102fe40000004100 */
[----:B------:R-:W-:Y:S02]  /*5400*/  HADD2.F32 R24, -RZ, R12.H1_H1 ;  /* 0x3000000cff187230 */ /* 0x000fe40000004100 */
[--C-:B------:R-:W-:Y:S02]  /*5410*/  HADD2.F32 R25, -RZ, R13.reuse.H0_H0 ;  /* 0x2000000dff197230 */ /* 0x100fe40000004100 */
[----:B------:R-:W-:-:S02]  /*5420*/  HADD2.F32 R12, -RZ, R13.H1_H1 ;  /* 0x3000000dff0c7230 */ /* 0x000fc40000004100 */
[----:B0-----:R-:W-:Y:S02]  /*5430*/  HADD2.F32 R13, -RZ, R22.H0_H0 ;  /* 0x20000016ff0d7230 */ /* 0x001fe40000004100 */
[--C-:B------:R-:W-:Y:S02]  /*5440*/  HADD2.F32 R27, -RZ, R14.reuse.H0_H0 ;  /* 0x2000000eff1b7230 */ /* 0x100fe40000004100 */
[----:B------:R-:W-:Y:S02]  /*5450*/  HADD2.F32 R14, -RZ, R14.H1_H1 ;  /* 0x3000000eff0e7230 */ /* 0x000fe40000004100 */
[C---:B------:R-:W-:Y:S01]  /*5460*/  FFMA.FTZ R0, R13.reuse, R23, R0 ;  /* 0x000000170d007223 */ /* 0x040fe20000010000 */
[--C-:B------:R-:W-:Y:S02]  /*5470*/  HADD2.F32 R37, -RZ, R15.reuse.H0_H0 ;  /* 0x2000000fff257230 */ /* 0x100fe40000004100 */
[----:B------:R-:W-:Y:S01]  /*5480*/  FFMA.FTZ R3, R13, R24, R3 ;  /* 0x000000180d037223 */ /* 0x000fe20000010003 */
[----:B------:R-:W-:-:S02]  /*5490*/  HADD2.F32 R22, -RZ, R15.H1_H1 ;  /* 0x3000000fff167230 */ /* 0x000fc40000004100 */
[C---:B------:R-:W-:Y:S01]  /*54a0*/  FFMA.FTZ R4, R13.reuse, R25, R4 ;  /* 0x000000190d047223 */ /* 0x040fe20000010004 */
[C---:B------:R-:W-:Y:S01]  /*54b0*/  FFMA.FTZ R5, R13.reuse, R12, R5 ;  /* 0x0000000c0d057223 */ /* 0x040fe20000010005 */
[C---:B------:R-:W-:Y:S01]  /*54c0*/  FFMA.FTZ R6, R13.reuse, R27, R6 ;  /* 0x0000001b0d067223 */ /* 0x040fe20000010006 */
[C---:B------:R-:W-:Y:S01]  /*54d0*/  FFMA.FTZ R7, R13.reuse, R14, R7 ;  /* 0x0000000e0d077223 */ /* 0x040fe20000010007 */
[C---:B------:R-:W-:Y:S01]  /*54e0*/  FFMA.FTZ R28, R13.reuse, R37, R28 ;  /* 0x000000250d1c7223 */ /* 0x040fe2000001001c */
[----:B------:R-:W-:Y:S01]  /*54f0*/  FFMA.FTZ R22, R13, R22, R29 ;  /* 0x000000160d167223 */ /* 0x000fe2000001001d */
[----:B--2---:R-:W-:Y:S02]  /*5500*/  HADD2.F32 R12, -RZ, R16.H0_H0 ;  /* 0x20000010ff0c7230 */ /* 0x004fe40000004100 */
[--C-:B------:R-:W-:Y:S02]  /*5510*/  HADD2.F32 R13, -RZ, R17.reuse.H0_H0 ;  /* 0x20000011ff0d7230 */ /* 0x100fe40000004100 */
[----:B------:R-:W-:-:S02]  /*5520*/  HADD2.F32 R14, -RZ, R17.H1_H1 ;  /* 0x30000011ff0e7230 */ /* 0x000fc40000004100 */
[----:B------:R-:W-:Y:S02]  /*5530*/  HADD2.F32 R15, -RZ, R18.H0_H0 ;  /* 0x20000012ff0f7230 */ /* 0x000fe40000004100 */
[----:B---3--:R-:W-:Y:S02]  /*5540*/  HADD2.F32 R29, -RZ, R20.H0_H0 ;  /* 0x20000014ff1d7230 */ /* 0x008fe40000004100 */
[----:B------:R-:W-:Y:S02]  /*5550*/  HADD2.F32 R16, -RZ, R16.H1_H1 ;  /* 0x30000010ff107230 */ /* 0x000fe40000004100 */
        /* <DEDUP_REMOVED lines=10> */
[----:B------:R-:W-:-:S07]  /*5600*/  FFMA.FTZ R29, R29, R19, R22 ;  /* 0x000000131d1d7223 */ /* 0x000fce0000010016 */
.L_x_2471:
[----:B------:R-:W-:Y:S05]  /*5610*/  BSYNC.RECONVERGENT B2 ;  /* 0x0000000000027941 */ /* 0x000fea0003800200 */
.L_x_2470:
[----:B------:R-:W-:Y:S05]  /*5620*/  @P0 BRA `(.L_x_2466) ;  /* 0x00000000005c0947 */ /* 0x000fea0003800000 */
[----:B------:R-:W-:-:S04]  /*5630*/  IMAD R13, R36, 0x30, RZ ;  /* 0x00000030240d7824 */ /* 0x000fc800078e02ff */
[----:B------:R-:W-:-:S06]  /*5640*/  IMAD.WIDE.U32 R12, R13, 0x2, R38 ;  /* 0x000000020d0c7825 */ /* 0x000fcc00078e0026 */
[----:B------:R-:W2:Y:S01]  /*5650*/  LDG.E.128 R12, desc[UR36][R12.64] ;  /* 0x000000240c0c7981 */ /* 0x000ea2000c1e1d00 */
[----:B------:R-:W-:-:S05]  /*5660*/  VIADD R17, R36, -UR45 ;  /* 0x8000002d24117c36 */ /* 0x000fca0008000000 */
[----:B------:R-:W-:-:S06]  /*5670*/  LEA R17, R17, R32, 0x1 ;  /* 0x0000002011117211 */ /* 0x000fcc00078e08ff */
[----:B------:R-:W0:Y:S02]  /*5680*/  LDS.U16 R17, [R17] ;  /* 0x0000000011117984 */ /* 0x000e240000000400 */
[----:B0-----:R-:W-:Y:S02]  /*5690*/  HADD2.F32 R19, -RZ, R17.H0_H0 ;  /* 0x20000011ff137230 */ /* 0x001fe40000004100 */
[--C-:B--2---:R-:W-:Y:S02]  /*56a0*/  HADD2.F32 R16, -RZ, R12.reuse.H0_H0 ;  /* 0x2000000cff107230 */ /* 0x104fe40000004100 */
[----:B------:R-:W-:Y:S02]  /*56b0*/  HADD2.F32 R18, -RZ, R12.H1_H1 ;  /* 0x3000000cff127230 */ /* 0x000fe40000004100 */
[--C-:B------:R-:W-:Y:S02]  /*56c0*/  HADD2.F32 R21, -RZ, R13.reuse.H0_H0 ;  /* 0x2000000dff157230 */ /* 0x100fe40000004100 */
[----:B------:R-:W-:Y:S01]  /*56d0*/  FFMA.FTZ R0, R19, R16, R0 ;  /* 0x0000001013007223 */ /* 0x000fe20000010000 */
[----:B------:R-:W-:-:S02]  /*56e0*/  HADD2.F32 R20, -RZ, R13.H1_H1 ;  /* 0x3000000dff147230 */ /* 0x000fc40000004100 */
[C---:B------:R-:W-:Y:S01]  /*56f0*/  FFMA.FTZ R3, R19.reuse, R18, R3 ;  /* 0x0000001213037223 */ /* 0x040fe20000010003 */
[--C-:B-1----:R-:W-:Y:S02]  /*5700*/  HADD2.F32 R23, -RZ, R14.reuse.H0_H0 ;  /* 0x2000000eff177230 */ /* 0x102fe40000004100 */
        /* <DEDUP_REMOVED lines=9> */
.L_x_2466:
[----:B------:R-:W-:Y:S05]  /*57a0*/  BSYNC.RECONVERGENT B1 ;  /* 0x0000000000017941 */ /* 0x000fea0003800200 */
.L_x_2465:
[----:B------:R-:W-:Y:S01]  /*57b0*/  ISETP.GE.AND P0, PT, R34, UR42, PT ;  /* 0x0000002a22007c0c */ /* 0x000fe2000bf06270 */
[----:B------:R-:W-:-:S12]  /*57c0*/  BSSY.RECONVERGENT B1, `(.L_x_2472) ;  /* 0x000010c000017945 */ /* 0x000fd80003800200 */
[----:B------:R-:W-:Y:S05]  /*57d0*/  @P0 BRA `(.L_x_2473) ;  /* 0x0000001000280947 */ /* 0x000fea0003800000 */
[----:B------:R-:W-:Y:S01]  /*57e0*/  MOV R13, 0x8 ;  /* 0x00000008000d7802 */ /* 0x000fe20000000f00 */
[----:B------:R-:W-:Y:S01]  /*57f0*/  ULOP3.LUT UR4, URZ, UR45, URZ, 0x33, !UPT ;  /* 0x0000002dff047292 */ /* 0x000fe2000f8e33ff */
[----:B------:R-:W-:Y:S02]  /*5800*/  BSSY.RECONVERGENT B2, `(.L_x_2474) ;  /* 0x0000040000027945 */ /* 0x000fe40003800200 */
[----:B------:R-:W-:-:S04]  /*5810*/  VIADDMNMX R16, R34, R13, UR42, !PT ;  /* 0x0000002a22107e46 */ /* 0x000fc8000f80010d */
[----:B------:R-:W-:-:S04]  /*5820*/  IADD3 R16, PT, PT, -R31, UR4, R16 ;  /* 0x000000041f107c10 */ /* 0x000fc8000fffe110 */
[----:B------:R-:W-:-:S04]  /*5830*/  LOP3.LUT R12, R16, 0x18, RZ, 0xc0, !PT ;  /* 0x00000018100c7812 */ /* 0x000fc800078ec0ff */
[----:B------:R-:W-:-:S13]  /*5840*/  ISETP.NE.AND P0, PT, R12, 0x18, PT ;  /* 0x000000180c00780c */ /* 0x000fda0003f05270 */
[----:B------:R-:W-:Y:S05]  /*5850*/  @!P0 BRA `(.L_x_2475) ;  /* 0x0000000000e88947 */ /* 0x000fea0003800000 */
[----:B------:R-:W0:Y:S01]  /*5860*/  LDC R33, c[0x0][0x3f4] ;  /* 0x0000fd00ff217b82 */ /* 0x000e220000000800 */
[----:B------:R-:W-:Y:S02]  /*5870*/  LEA.HI R13, R16, 0x1, RZ, 0x1d ;  /* 0x00000001100d7811 */ /* 0x000fe400078fe8ff */
[----:B------:R-:W-:Y:S02]  /*5880*/  LEA R12, R31, UR6, 0x1 ;  /* 0x000000061f0c7c11 */ /* 0x000fe4000f8e08ff */
[----:B------:R-:W-:Y:S02]  /*5890*/  LOP3.LUT R13, R13, 0x3, RZ, 0xc0, !PT ;  /* 0x000000030d0d7812 */ /* 0x000fe400078ec0ff */
[----:B------:R-:W-:-:S03]  /*58a0*/  IADD3 R35, PT, PT, R35, R12, RZ ;  /* 0x0000000c23237210 */ /* 0x000fc60007ffe0ff */
[----:B------:R-:W-:-:S07]  /*58b0*/  IMAD.MOV R17, RZ, RZ, -R13 ;  /* 0x000000ffff117224 */ /* 0x000fce00078e0a0d */
.L_x_2478:
        /* <DEDUP_REMOVED lines=12> */
[----:B------:R0:W2:Y:S02]  /*5980*/  F2I.FTZ.U32.TRUNC.NTZ R13, R18 ;  /* 0x00000012000d7305 */ /* 0x0000a4000021f000 */
[----:B0-----:R-:W0:Y:S01]  /*5990*/  LDS.U16 R18, [R35] ;  /* 0x0000000023127984 */ /* 0x001e220000000400 */
        /* <DEDUP_REMOVED lines=16> */
[----:B------:R-:W1:Y:S01]  /*5aa0*/  LDG.E.128 R12, desc[UR36][R12.64] ;  /* 0x000000240c0c7981 */ /* 0x000e62000c1e1d00 */
[----:B0-----:R-:W-:Y:S02]  /*5ab0*/  HADD2.F32 R19, -RZ, R18.H0_H0 ;  /* 0x20000012ff137230 */ /* 0x001fe40000004100 */
[----:B-1----:R-:W-:Y:S02]  /*5ac0*/  HADD2.F32 R23, -RZ, R14.H0_H0 ;  /* 0x2000000eff177230 */ /* 0x002fe40000004100 */
        /* <DEDUP_REMOVED lines=15> */
.L_x_2477:
[----:B------:R-:W-:Y:S05]  /*5bc0*/  BSYNC.RECONVERGENT B3 ;  /* 0x0000000000037941 */ /* 0x000fea0003800200 */
.L_x_2476:
[----:B------:R-:W-:Y:S02]  /*5bd0*/  IADD3 R34, PT, PT, R34, 0x8, RZ ;  /* 0x0000000822227810 */ /* 0x000fe40007ffe0ff */
[----:B------:R-:W-:Y:S01]  /*5be0*/  IADD3 R35, PT, PT, R35, 0x10, RZ ;  /* 0x0000001023237810 */ /* 0x000fe20007ffe0ff */
[----:B------:R-:W-:Y:S06]  /*5bf0*/  @P2 BRA `(.L_x_2478) ;  /* 0xfffffffc00302947 */ /* 0x000fec000383ffff */
.L_x_2475:
[----:B------:R-:W-:Y:S05]  /*5c00*/  BSYNC.RECONVERGENT B2 ;  /* 0x0000000000027941 */ /* 0x000fea0003800200 */
.L_x_2474:
[----:B------:R-:W-:-:S13]  /*5c10*/  ISETP.GE.U32.AND P0, PT, R16, 0x18, PT ;  /* 0x000000181000780c */ /* 0x000fda0003f06070 */
[----:B------:R-:W-:Y:S05]  /*5c20*/  @!P0 BRA `(.L_x_2473) ;  /* 0x0000000c00148947 */ /* 0x000fea0003800000 */
[----:B------:R-:W0:Y:S02]  /*5c30*/  LDC R33, c[0x0][0x3f4] ;  /* 0x0000fd00ff217b82 */ /* 0x000e240000000800 */
.L_x_2487:
        /* <DEDUP_REMOVED lines=54> */
.L_x_2480:
[----:B------:R-:W-:Y:S05]  /*5fa0*/  BSYNC.RECONVERGENT B2 ;  /* 0x0000000000027941 */ /* 0x000fea0003800200 */
.L_x_2479:
        /* <DEDUP_REMOVED lines=10> */
[----:B0-----:R-:W0:Y:S01]  /*6050*/  LDS.U16 R17, [R16+0x10] ;  /* 0x0000100010117984 */ /* 0x001e220000000400 */
[----:B--2---:R-:W-:-:S05]  /*6060*/  IADD3 R12, PT, PT, RZ, -R13, RZ ;  /* 0x8000000dff0c7210 */ /* 0x004fca0007ffe0ff */
        /* <DEDUP_REMOVED lines=33> */
.L_x_2482:
[----:B------:R-:W-:Y:S05]  /*6280*/  BSYNC.RECONVERGENT B2 ;  /* 0x0000000000027941 */ /* 0x000fea0003800200 */
.L_x_2481:
        /* <DEDUP_REMOVED lines=45> */
.L_x_2484:
[----:B------:R-:W-:Y:S05]  /*6560*/  BSYNC.RECONVERGENT B2 ;  /* 0x0000000000027941 */ /* 0x000fea0003800200 */
.L_x_2483:
[----:B------:R-:W-:Y:S04]  /*6570*/  BSSY.RECONVERGENT B2, `(.L_x_2485) ;  /* 0x000002d000027945 */ /* 0x000fe80003800200 */
[----:B------:R-:W-:Y:S05]  /*6580*/  @!P1 BRA `(.L_x_2486) ;  /* 0x0000000000ac9947 */ /* 0x000fea0003800000 */
[----:B------:R-:W-:Y:S01]  /*6590*/  IABS R15, R33 ;  /* 0x00000021000f7213 */ /* 0x000fe20000000000 */
[----:B------:R-:W0:Y:S01]  /*65a0*/  LDS.U16 R16, [R16+0x30] ;  /* 0x0000300010107984 */ /* 0x000e220000000400 */
        /* <DEDUP_REMOVED lines=35> */
[--C-:B-1----:R-:W-:Y:S02]  /*67e0*/  HADD2.F32 R23, -RZ, R15.reuse.H0_H0 ;  /* 0x2000000fff177230 */ /* 0x102fe40000004100 */
[----:B------:R-:W-:Y:S01]  /*67f0*/  FFMA.FTZ R5, R17, R22, R5 ;  /* 0x0000001611057223 */ /* 0x000fe20000010005 */
[----:B------:R-:W-:-:S02]  /*6800*/  HADD2.F32 R24, -RZ, R15.H1_H1 ;  /* 0x3000000fff187230 */ /* 0x000fc40000004100 */
[C---:B------:R-:W-:Y:S01]  /*6810*/  FFMA.FTZ R7, R17.reuse, R14, R7 ;  /* 0x0000000e11077223 */ /* 0x040fe20000010007 */
[C---:B------:R-:W-:Y:S02]  /*6820*/  FFMA.FTZ R28, R17.reuse, R23, R28 ;  /* 0x00000017111c7223 */ /* 0x040fe4000001001c */
[----:B------:R-:W-:-:S07]  /*6830*/  FFMA.FTZ R29, R17, R24, R29 ;  /* 0x00000018111d7223 */ /* 0x000fce000001001d */
.L_x_2486:
[----:B------:R-:W-:Y:S05]  /*6840*/  BSYNC.RECONVERGENT B2 ;  /* 0x0000000000027941 */ /* 0x000fea0003800200 */
.L_x_2485:
[----:B------:R-:W-:-:S04]  /*6850*/  IADD3 R34, PT, PT, R34, 0x20, RZ ;  /* 0x0000002022227810 */ /* 0x000fc80007ffe0ff */
[----:B------:R-:W-:-:S13]  /*6860*/  ISETP.GE.AND P0, PT, R34, UR42, PT ;  /* 0x0000002a22007c0c */ /* 0x000fda000bf06270 */
[----:B------:R-:W-:Y:S05]  /*6870*/  @!P0 BRA `(.L_x_2487) ;  /* 0xfffffff000f08947 */ /* 0x000fea000383ffff */
.L_x_2473:
[----:B------:R-:W-:Y:S05]  /*6880*/  BSYNC.RECONVERGENT B1 ;  /* 0x0000000000017941 */ /* 0x000fea0003800200 */
.L_x_2472:
[----:B------:R-:W-:-:S13]  /*6890*/  ISETP.NE.AND P0, PT, R31, UR5, PT ;  /* 0x000000051f007c0c */ /* 0x000fda000bf05270 */
[----:B------:R-:W-:Y:S05]  /*68a0*/  @P0 BRA `(.L_x_2464) ;  /* 0x0000000400bc0947 */ /* 0x000fea0003800000 */
[----:B------:R-:W0:Y:S01]  /*68b0*/  LDCU UR4, c[0x0][0x478] ;  /* 0x00008f00ff0477ac */ /* 0x000e220008000800 */
[----:B------:R-:W-:Y:S01]  /*68c0*/  IADD3 R15, PT, PT, R30, UR44, RZ ;  /* 0x0000002c1e0f7c10 */ /* 0x000fe2000fffe0ff */
[----:B0-----:R-:W-:-:S09]  /*68d0*/  UISETP.NE.AND UP0, UPT, UR4, 0x2, UPT ;  /* 0x000000020400788c */ /* 0x001fd2000bf05270 */
[----:B------:R-:W-:Y:S05]  /*68e0*/  BRA.U UP0, `(.L_x_2488) ;  /* 0x0000000100d47547 */ /* 0x000fea000b800000 */
[----:B------:R-:W0:Y:S02]  /*68f0*/  LDCU.64 UR10, c[0x0][0x3a8] ;  /* 0x00007500ff0a77ac */ /* 0x000e240008000a00 */
[----:B0-----:R-:W-:-:S04]  /*6900*/  IADD3 R12, P0, PT, R15, UR10, RZ ;  /* 0x0000000a0f0c7c10 */ /* 0x001fc8000ff1e0ff */
[----:B------:R-:W-:-:S06]  /*6910*/  LEA.HI.X.SX32 R13, R15, UR11, 0x1, P0 ;  /* 0x0000000b0f0d7c11 */ /* 0x000fcc00080f0eff */
[----:B------:R-:W2:Y:S01]  /*6920*/  LDG.E.64 R12, desc[UR36][R12.64] ;  /* 0x000000240c0c7981 */ /* 0x000ea2000c1e1b00 */
[----:B------:R-:W0:Y:S03]  /*6930*/  LDC.64 R18, c[0x0][0x468] ;  /* 0x00011a00ff127b82 */ /* 0x000e260000000a00 */
[----:B0-----:R0:W3:Y:S01]  /*6940*/  LDG.E R14, desc[UR36][R18.64+0x8] ;  /* 0x00000824120e7981 */ /* 0x0010e2000c1e1900 */
[----:B--2---:R-:W-:Y:S01]  /*6950*/  LOP3.LUT R26, R13, 0xff, RZ, 0xc0, !PT ;  /* 0x000000ff0d1a7812 */ /* 0x004fe200078ec0ff */
[----:B------:R2:W3:Y:S01]  /*6960*/  I2F.S8 R15, R12 ;  /* 0x0000000c000f7306 */ /* 0x0004e20000001400 */
[--C-:B------:R-:W-:Y:S02]  /*6970*/  SHF.R.S32.HI R17, RZ, 0x18, R13.reuse ;  /* 0x00000018ff117819 */ /* 0x100fe4000001140d */
[----:B------:R-:W-:Y:S02]  /*6980*/  SHF.R.U64 R20, R26, 0x7, RZ ;  /* 0x000000071a147819 */ /* 0x000fe400000012ff */
[----:B------:R-:W-:-:S02]  /*6990*/  SHF.R.S64 R34, R12, 0x10, R13 ;  /* 0x000000100c227819 */ /* 0x000fc4000000100d */
[----:B------:R-:W-:Y:S01]  /*69a0*/  ISETP.NE.U32.AND P1, PT, R20, RZ, PT ;  /* 0x000000ff1400720c */ /* 0x000fe20003f25070 */
[----:B------:R-:W4:Y:S01]  /*69b0*/  I2F.S16 R17, R17 ;  /* 0x0000001100117306 */ /* 0x000f220000101400 */
[----:B0-----:R-:W-:Y:S02]  /*69c0*/  PRMT R18, R13, 0x9910, RZ ;  /* 0x000099100d127816 */ /* 0x001fe400000000ff */
[--C-:B------:R-:W-:Y:S02]  /*69d0*/  SHF.R.U64 R20, R12, 0x10, R13.reuse ;  /* 0x000000100c147819 */ /* 0x100fe4000000120d */
[----:B------:R-:W-:Y:S02]  /*69e0*/  SHF.R.S32.HI R13, RZ, 0x10, R13 ;  /* 0x00000010ff0d7819 */ /* 0x000fe4000001140d */
[----:B------:R-:W-:Y:S02]  /*69f0*/  LOP3.LUT R34, R34, 0xff, RZ, 0xc0, !PT ;  /* 0x000000ff22227812 */ /* 0x000fe400078ec0ff */
[----:B------:R-:W-:-:S02]  /*6a00*/  LOP3.LUT R24, R13, 0xff, RZ, 0xc0, !PT ;  /* 0x000000ff0d187812 */ /* 0x000fc400078ec0ff */
[----:B------:R-:W-:Y:S02]  /*6a10*/  PRMT R16, R12, 0x9910, RZ ;  /* 0x000099100c107816 */ /* 0x000fe400000000ff */
[----:B--2---:R-:W-:Y:S02]  /*6a20*/  SHF.R.U64 R12, R34, 0x7, RZ ;  /* 0x00000007220c7819 */ /* 0x004fe400000012ff */
[----:B------:R-:W-:Y:S01]  /*6a30*/  SHF.R.U64 R13, R24, 0x7, RZ ;  /* 0x00000007180d7819 */ /* 0x000fe200000012ff */
[----:B---3--:R-:W-:Y:S01]  /*6a40*/  FMUL.FTZ R15, R14, R15 ;  /* 0x0000000f0e0f7220 */ /* 0x008fe20000410000 */
[----:B------:R-:W-:Y:S01]  /*6a50*/  ISETP.NE.U32.AND P0, PT, R12, RZ, PT ;  /* 0x000000ff0c00720c */ /* 0x000fe20003f05070 */
[----:B----4-:R-:W-:Y:S01]  /*6a60*/  FMUL.FTZ R22, R14, R17 ;  /* 0x000000110e167220 */ /* 0x010fe20000410000 */
[----:B------:R-:W-:Y:S02]  /*6a70*/  ISETP.NE.U32.AND P2, PT, R13, RZ, PT ;  /* 0x000000ff0d00720c */ /* 0x000fe40003f45070 */
[----:B------:R-:W-:-:S02]  /*6a80*/  ISETP.NE.U32.AND.EX P1, PT, RZ, RZ, PT, P1 ;  /* 0x000000ffff00720c */ /* 0x000fc40003f25110 */
[----:B------:R-:W-:Y:S02]  /*6a90*/  ISETP.NE.U32.AND.EX P0, PT, RZ, RZ, PT, P0 ;  /* 0x000000ffff00720c */ /* 0x000fe40003f05100 */
[----:B------:R-:W-:Y:S02]  /*6aa0*/  ISETP.NE.U32.AND.EX P2, PT, RZ, RZ, PT, P2 ;  /* 0x000000ffff00720c */ /* 0x000fe40003f45120 */
[----:B------:R-:W-:Y:S02]  /*6ab0*/  PRMT R20, R20, 0x9910, RZ ;  /* 0x0000991014147816 */ /* 0x000fe400000000ff */
[----:B------:R-:W-:Y:S02]  /*6ac0*/  SHF.R.S32.HI R16, RZ, 0x8, R16 ;  /* 0x00000008ff107819 */ /* 0x000fe40000011410 */
[----:B------:R-:W-:Y:S02]  /*6ad0*/  MOV R12, R20 ;  /* 0x00000014000c7202 */ /* 0x000fe40000000f00 */
[----:B------:R-:W-:Y:S01]  /*6ae0*/  SHF.R.S32.HI R18, RZ, 0x8, R18 ;  /* 0x00000008ff127819 */ /* 0x000fe20000011412 */
[----:B------:R-:W0:Y:S01]  /*6af0*/  I2F.S16 R19, R16 ;  /* 0x0000001000137306 */ /* 0x000e220000101400 */
[----:B------:R-:W-:-:S02]  /*6b00*/  SHF.R.S32.HI R12, RZ, 0x8, R12 ;  /* 0x00000008ff0c7819 */ /* 0x000fc4000001140c */
[----:B------:R-:W-:Y:S02]  /*6b10*/  @P1 LOP3.LUT R26, R26, 0xffffff00, RZ, 0xfc, !PT ;  /* 0xffffff001a1a1812 */ /* 0x000fe400078efcff */
[----:B------:R-:W-:Y:S02]  /*6b20*/  @P0 LOP3.LUT R34, R34, 0xffffff00, RZ, 0xfc, !PT ;  /* 0xffffff0022220812 */ /* 0x000fe400078efcff */
[----:B------:R-:W-:Y:S01]  /*6b30*/  @P2 LOP3.LUT R24, R24, 0xffffff00, RZ, 0xfc, !PT ;  /* 0xffffff0018182812 */ /* 0x000fe200078efcff */
[----:B------:R-:W2:Y:S01]  /*6b40*/  I2F.S16 R25, R18 ;  /* 0x0000001200197306 */ /* 0x000ea20000101400 */
[----:B0-----:R-:W-:-:S07]  /*6b50*/  FMUL.FTZ R16, R14, R19 ;  /* 0x000000130e107220 */ /* 0x001fce0000410000 */
[----:B------:R0:W3:Y:S01]  /*6b60*/  I2F.S16 R21, R12 ;  /* 0x0000000c00157306 */ /* 0x0000e20000101400 */
[----:B--2---:R-:W-:-:S07]  /*6b70*/  FMUL.FTZ R20, R14, R25 ;  /* 0x000000190e147220 */ /* 0x004fce0000410000 */
[----:B-1----:R-:W1:Y:S01]  /*6b80*/  I2F.S8 R23, R26 ;  /* 0x0000001a00177306 */ /* 0x002e620000001400 */
[----:B0-----:R-:W-:Y:S01]  /*6b90*/  F2FP.F16.F32.PACK_AB R12, R16, R15 ;  /* 0x0000000f100c723e */ /* 0x001fe200000000ff */
[----:B---3--:R-:W-:-:S06]  /*6ba0*/  FMUL.FTZ R18, R14, R21 ;  /* 0x000000150e127220 */ /* 0x008fcc0000410000 */
        /* <DEDUP_REMOVED lines=9> */
.L_x_2488:
[----:B------:R-:W0:Y:S02]  /*6c40*/  LDC.64 R12, c[0x0][0x3a8] ;  /* 0x0000ea00ff0c7b82 */ /* 0x000e240000000a00 */
[----:B0-----:R-:W-:-:S06]  /*6c50*/  IMAD.WIDE R12, R15, 0x2, R12 ;  /* 0x000000020f0c7825 */ /* 0x001fcc00078e020c */
[----:B------:R-:W5:Y:S02]  /*6c60*/  LDG.E.128 R12, desc[UR36][R12.64] ;  /* 0x000000240c0c7981 */ /* 0x000f64000c1e1d00 */
.L_x_2489:
[----:B------:R-:W0:Y:S02]  /*6c70*/  LDCU.64 UR10, c[0x0][0x460] ;  /* 0x00008c00ff0a77ac */ /* 0x000e240008000a00 */
[----:B0-----:R-:W-:-:S04]  /*6c80*/  UISETP.NE.U32.AND UP0, UPT, UR10, URZ, UPT ;  /* 0x000000ff0a00728c */ /* 0x001fc8000bf05070 */
[----:B------:R-:W-:-:S06]  /*6c90*/  UISETP.NE.AND.EX UP0, UPT, UR11, URZ, UPT, UP0 ;  /* 0x000000ff0b00728c */ /* 0x000fcc000bf05300 */
[----:B------:R-:W-:-:S05]  /*6ca0*/  PLOP3.LUT P1, PT, PT, PT, UP0, 0x80, 0x8 ;  /* 0x000000000008781c */ /* 0x000fca0003f2f008 */
[----:B------:R-:W0:Y:S01]  /*6cb0*/  @UP0 LDCU UR4, c[0x0][0x3f8] ;  /* 0x00007f00ff0407ac */ /* 0x000e220008000800 */
[----:B------:R-:W2:Y:S01]  /*6cc0*/  @UP0 LDCU.64 UR10, c[0x0][0x458] ;  /* 0x00008b00ff0a07ac */ /* 0x000ea20008000a00 */
[----:B0-----:R-:W-:Y:S01]  /*6cd0*/  @UP0 UIMAD UR4, UR38, UR4, UR43 ;  /* 0x00000004260402a4 */ /* 0x001fe2000f8e022b */
[----:B--2---:R-:W-:-:S05]  /*6ce0*/  MOV R16, UR10 ;  /* 0x0000000a00107c02 */ /* 0x004fca0008000f00 */
[----:B------:R-:W-:Y:S01]  /*6cf0*/  IMAD.U32 R19, RZ, RZ, UR4 ;  /* 0x00000004ff137e24 */ /* 0x000fe2000f8e00ff */
[----:B------:R-:W-:Y:S01]  /*6d00*/  MOV R17, UR11 ;  /* 0x0000000b00117c02 */ /* 0x000fe20008000f00 */
[----:B------:R-:W0:Y:S02]  /*6d10*/  LDCU.64 UR10, c[0x0][0x3c0] ;  /* 0x00007800ff0a77ac */ /* 0x000e240008000a00 */
[----:B------:R-:W-:-:S04]  /*6d20*/  @P1 IMAD R19, R19, 0x30, R30 ;  /* 0x0000003013131824 */ /* 0x000fc800078e021e */
[----:B------:R-:W-:-:S06]  /*6d30*/  @P1 IMAD.WIDE R16, R19, 0x2, R16 ;  /* 0x0000000213101825 */ /* 0x000fcc00078e0210 */
[----:B------:R-:W2:Y:S01]  /*6d40*/  @P1 LDG.E.128 R16, desc[UR36][R16.64] ;  /* 0x0000002410101981 */ /* 0x000ea2000c1e1d00 */
[----:B------:R-:W-:Y:S01]  /*6d50*/  MOV R21, UR8 ;  /* 0x0000000800157c02 */ /* 0x000fe20008000f00 */
[----:B------:R-:W-:Y:S01]  /*6d60*/  UIMAD UR4, UR41, 0x30, URZ ;  /* 0x00000030290478a4 */ /* 0x000fe2000f8e02ff */
[----:B------:R-:W-:Y:S02]  /*6d70*/  IMAD R33, R33, UR40, R30 ;  /* 0x0000002821217c24 */ /* 0x000fe4000f8e021e */
[----:B-----5:R-:W-:Y:S02]  /*6d80*/  HFMA2 R8, R12, 1, 1, R8 ;  /* 0x3c003c000c087831 */ /* 0x020fe40000000008 */
[----:B------:R-:W-:Y:S02]  /*6d90*/  HADD2 R9, R13, R9 ;  /* 0x000000090d097230 */ /* 0x000fe40000000000 */
[----:B------:R-:W-:Y:S02]  /*6da0*/  IMAD R32, R21, 0x2, R32 ;  /* 0x0000000215207824 */ /* 0x000fe400078e0220 */
[----:B------:R-:W-:Y:S01]  /*6db0*/  HFMA2 R10, R14, 1, 1, R10 ;  /* 0x3c003c000e0a7831 */ /* 0x000fe2000000000a */
[----:B------:R-:W-:Y:S01]  /*6dc0*/  SHF.R.S32.HI R20, RZ, 0x1f, R33 ;  /* 0x0000001fff147819 */ /* 0x000fe20000011421 */
[----:B------:R-:W-:Y:S01]  /*6dd0*/  HADD2 R11, R15, R11 ;  /* 0x0000000b0f0b7230 */ /* 0x000fe20000000000 */
[----:B------:R-:W-:Y:S01]  /*6de0*/  IADD3 R33, P0, PT, R33, UR4, RZ ;  /* 0x0000000421217c10 */ /* 0x000fe2000ff1e0ff */
[----:B------:R-:W3:Y:S01]  /*6df0*/  LDS.U16 R32, [R32] ;  /* 0x0000000020207984 */ /* 0x000ee20000000400 */
[----:B------:R-:W-:-:S04]  /*6e00*/  MOV R21, UR4 ;  /* 0x0000000400157c02 */ /* 0x000fc80008000f00 */
[----:B------:R-:W-:Y:S02]  /*6e10*/  LEA.HI.X.SX32 R20, R21, R20, 0x1, P0 ;  /* 0x0000001415147211 */ /* 0x000fe400000f0eff */
[----:B0-----:R-:W-:-:S04]  /*6e20*/  LEA R12, P0, R33, UR10, 0x1 ;  /* 0x0000000a210c7c11 */ /* 0x001fc8000f8008ff */
[----:B------:R-:W-:Y:S01]  /*6e30*/  LEA.HI.X R13, R33, UR11, R20, 0x1, P0 ;  /* 0x0000000b210d7c11 */ /* 0x000fe200080f0c14 */
[----:B---3--:R-:W-:Y:S02]  /*6e40*/  HADD2.F32 R15, -RZ, R32.H0_H0 ;  /* 0x20000020ff0f7230 */ /* 0x008fe40000004100 */
        /* <DEDUP_REMOVED lines=21> */
.L_x_2464:
[----:B------:R-:W-:Y:S05]  /*6fa0*/  BSYNC.RECONVERGENT B0 ;  /* 0x0000000000007941 */ /* 0x000fea0003800200 */
.L_x_2463:
[----:B------:R-:W-:Y:S01]  /*6fb0*/  BAR.SYNC.DEFER_BLOCKING 0x0 ;  /* 0x0000000000007b1d */ /* 0x000fe20000010000 */
[----:B------:R-:W-:-:S13]  /*6fc0*/  ISETP.GT.U32.AND P0, PT, R30, 0x2f, PT ;  /* 0x0000002f1e00780c */ /* 0x000fda0003f04070 */
[----:B------:R-:W-:Y:S05]  /*6fd0*/  @P0 BRA `(.L_x_2490) ;  /* 0x0000000400a00947 */ /* 0x000fea0003800000 */
[----:B------:R-:W0:Y:S01]  /*6fe0*/  S2UR UR5, SR_CgaCtaId ;  /* 0x00000000000579c3 */ /* 0x000e220000008800 */
[----:B-----5:R-:W-:Y:S01]  /*6ff0*/  LOP3.LUT R8, R2, 0x3e0, RZ, 0xc0, !PT ;  /* 0x000003e002087812 */ /* 0x020fe200078ec0ff */
        /* <DEDUP_REMOVED lines=14> */
[----:B------:R-:W-:Y:S02]  /*70e0*/  F2FP.F16.F32.PACK_AB R8, R3, R0 ;  /* 0x000000000308723e */ /* 0x000fe400000000ff */
[----:B------:R-:W-:Y:S02]  /*70f0*/  F2FP.F16.F32.PACK_AB R9, R5, R4 ;  /* 0x000000040509723e */ /* 0x000fe400000000ff */
[----:B------:R-:W-:Y:S02]  /*7100*/  F2FP.F16.F32.PACK_AB R10, R7, R6 ;  /* 0x00000006070a723e */ /* 0x000fe400000000ff */
[----:B------:R-:W-:-:S05]  /*7110*/  F2FP.F16.F32.PACK_AB R11, R29, R28 ;  /* 0x0000001c1d0b723e */ /* 0x000fca00000000ff */
[----:B------:R0:W-:Y:S02]  /*7120*/  STS.128 [R12+-0x180], R8 ;  /* 0xfffe80080c007388 */ /* 0x0001e40000000c00 */
.L_x_2491:
        /* <DEDUP_REMOVED lines=21> */
.L_x_2493:
[----:B------:R-:W-:Y:S05]  /*7280*/  BSYNC.RECONVERGENT B0 ;  /* 0x0000000000007941 */ /* 0x000fea0003800200 */
.L_x_2492:
        /* <DEDUP_REMOVED lines=8> */
.L_x_2495:
[----:B------:R-:W-:Y:S05]  /*7310*/  BSYNC.RECONVERGENT B0 ;  /* 0x0000000000007941 */ /* 0x000fea0003800200 */
.L_x_2494:
[----:B------:R-:W-:Y:S06]  /*7320*/  BAR.SYNC.DEFER_BLOCKING 0x0 ;  /* 0x0000000000007b1d */ /* 0x000fec0000010000 */
[----:B------:R-:W-:Y:S04]  /*7330*/  BSSY.RECONVERGENT B0, `(.L_x_2496) ;  /* 0x0000013000007945 */ /* 0x000fe80003800200 */
[----:B------:R-:W-:Y:S05]  /*7340*/  @P3 BRA `(.L_x_2497) ;  /* 0x0000000000443947 */ /* 0x000fea0003800000 */
[----:B0-2---:R-:W0:Y:S02]  /*7350*/  LDS.128 R8, [R12] ;  /* 0x000000000c087984 */ /* 0x005e240000000c00 */
        /* <DEDUP_REMOVED lines=16> */
.L_x_2497:
[----:B------:R-:W-:Y:S05]  /*7460*/  BSYNC.RECONVERGENT B0 ;  /* 0x0000000000007941 */ /* 0x000fea0003800200 */
.L_x_2496:
        /* <DEDUP_REMOVED lines=8> */
.L_x_2499:
[----:B------:R-:W-:Y:S05]  /*74f0*/  BSYNC.RECONVERGENT B0 ;  /* 0x0000000000007941 */ /* 0x000fea0003800200 */
.L_x_2498:
[----:B------:R-:W-:Y:S06]  /*7500*/  BAR.SYNC.DEFER_BLOCKING 0x0 ;  /* 0x0000000000007b1d */ /* 0x000fec0000010000 */
[----:B------:R-:W-:Y:S04]  /*7510*/  BSSY.RECONVERGENT B0, `(.L_x_2500) ;  /* 0x0000013000007945 */ /* 0x000fe80003800200 */
[----:B------:R-:W-:Y:S05]  /*7520*/  @P5 BRA `(.L_x_2501) ;  /* 0x0000000000445947 */ /* 0x000fea0003800000 */
[----:B0-2-4-:R-:W0:Y:S02]  /*7530*/  LDS.128 R8, [R12] ;  /* 0x000000000c087984 */ /* 0x015e240000000c00 */
        /* <DEDUP_REMOVED lines=16> */
.L_x_2501:
[----:B------:R-:W-:Y:S05]  /*7640*/  BSYNC.RECONVERGENT B0 ;  /* 0x0000000000007941 */ /* 0x000fea0003800200 */
.L_x_2500:
[----:B------:R-:W-:Y:S06]  /*7650*/  BAR.SYNC.DEFER_BLOCKING 0x0 ;  /* 0x0000000000007b1d */ /* 0x000fec0000010000 */
.L_x_2490:
[----:B------:R-:W-:-:S13]  /*7660*/  ISETP.GT.U32.OR P0, PT, R2, 0x7, P0 ;  /* 0x000000070200780c */ /* 0x000fda0000704470 */
[----:B------:R-:W-:Y:S05]  /*7670*/  @P0 EXIT ;  /* 0x000000000000094d */ /* 0x000fea0003800000 */
[----:B------:R-:W0:Y:S02]  /*7680*/  LDCU UR4, c[0x0][0x478] ;  /* 0x00008f00ff0477ac */ /* 0x000e240008000800 */
[----:B0-----:R-:W-:-:S09]  /*7690*/  UISETP.NE.AND UP0, UPT, UR4, 0x2, UPT ;  /* 0x000000020400788c */ /* 0x001fd2000bf05270 */
[----:B------:R-:W-:Y:S05]  /*76a0*/  BRA.U UP0, `(.L_x_2502) ;  /* 0x0000000100e07547 */ /* 0x000fea000b800000 */
[----:B--2-45:R-:W0:Y:S01]  /*76b0*/  LDC.64 R8, c[0x0][0x470] ;  /* 0x00011c00ff087b82 */ /* 0x034e220000000a00 */
[----:B------:R-:W2:Y:S01]  /*76c0*/  LDCU.64 UR4, c[0x0][0x380] ;  /* 0x00007000ff0477ac */ /* 0x000ea20008000a00 */
[----:B0-----:R-:W4:Y:S01]  /*76d0*/  LDG.E R8, desc[UR36][R8.64] ;  /* 0x0000002408087981 */ /* 0x001f22000c1e1900 */
[----:B------:R-:W-:Y:S02]  /*76e0*/  VIADD R30, R30, UR40 ;  /* 0x000000281e1e7c36 */ /* 0x000fe40008000000 */
[C---:B----4-:R-:W-:Y:S01]  /*76f0*/  FMUL.FTZ R28, R8.reuse, R28 ;  /* 0x0000001c081c7220 */ /* 0x050fe20000410000 */
        /* <DEDUP_REMOVED lines=8> */
[----:B--2---:R-:W-:-:S05]  /*7780*/  IADD3 R8, P0, PT, R30, UR4, RZ ;  /* 0x000000041e087c10 */ /* 0x004fca000ff1e0ff */
[----:B------:R-:W2:Y:S01]  /*7790*/  F2I.S8.NTZ R29, R29 ;  /* 0x0000001d001d7305 */ /* 0x000ea20000202100 */
[----:B0-----:R-:W-:-:S07]  /*77a0*/  PRMT R2, R28, 0x8880, RZ ;  /* 0x000088801c027816 */ /* 0x001fce00000000ff */
[----:B------:R-:W0:Y:S01]  /*77b0*/  F2I.S8.NTZ R7, R7 ;  /* 0x0000000700077305 */ /* 0x000e220000202100 */
[----:B------:R-:W-:Y:S02]  /*77c0*/  PRMT R2, R2, 0x7710, RZ ;  /* 0x0000771002027816 */ /* 0x000fe400000000ff */
[----:B--2---:R-:W-:-:S05]  /*77d0*/  PRMT R10, R29, 0x8880, RZ ;  /* 0x000088801d0a7816 */ /* 0x004fca00000000ff */
[----:B------:R-:W2:Y:S01]  /*77e0*/  F2I.S8.NTZ R5, R5 ;  /* 0x0000000500057305 */ /* 0x000ea20000202100 */
[----:B------:R-:W-:Y:S02]  /*77f0*/  SHF.L.U32 R2, R2, 0x10, RZ ;  /* 0x0000001002027819 */ /* 0x000fe400000006ff */
[----:B0-----:R-:W-:-:S05]  /*7800*/  PRMT R9, R7, 0x8880, RZ ;  /* 0x0000888007097816 */ /* 0x001fca00000000ff */
[----:B------:R-:W0:Y:S01]  /*7810*/  F2I.S8.NTZ R3, R3 ;  /* 0x0000000300037305 */ /* 0x000e220000202100 */
[----:B------:R-:W-:Y:S02]  /*7820*/  PRMT R7, R10, 0x7710, RZ ;  /* 0x000077100a077816 */ /* 0x000fe400000000ff */
[----:B------:R-:W-:Y:S02]  /*7830*/  LOP3.LUT R10, R2, 0xff0000, RZ, 0xc0, !PT ;  /* 0x00ff0000020a7812 */ /* 0x000fe400078ec0ff */
[----:B------:R-:W-:Y:S02]  /*7840*/  PRMT R2, R9, 0x7710, RZ ;  /* 0x0000771009027816 */ /* 0x000fe400000000ff */
[----:B------:R-:W-:Y:S01]  /*7850*/  PRMT R7, R10, 0x4210, R7 ;  /* 0x000042100a077816 */ /* 0x000fe20000000007 */
[----:B------:R-:W4:Y:S01]  /*7860*/  F2I.S8.NTZ R4, R4 ;  /* 0x0000000400047305 */ /* 0x000f220000202100 */
[----:B------:R-:W-:-:S04]  /*7870*/  SHF.L.U32 R2, R2, 0x8, RZ ;  /* 0x0000000802027819 */ /* 0x000fc800000006ff */
[----:B------:R-:W-:Y:S02]  /*7880*/  LOP3.LUT R9, R7, 0xff00, R2, 0xf8, !PT ;  /* 0x0000ff0007097812 */ /* 0x000fe400078ef802 */
[----:B--2---:R-:W-:Y:S01]  /*7890*/  PRMT R7, R5, 0x8880, RZ ;  /* 0x0000888005077816 */ /* 0x004fe200000000ff */
[----:B------:R-:W2:Y:S01]  /*78a0*/  F2I.S8.NTZ R6, R6 ;  /* 0x0000000600067305 */ /* 0x000ea20000202100 */
[----:B0-----:R-:W-:-:S04]  /*78b0*/  PRMT R2, R3, 0x8880, RZ ;  /* 0x0000888003027816 */ /* 0x001fc800000000ff */
[----:B------:R-:W-:Y:S02]  /*78c0*/  PRMT R2, R2, 0x7710, RZ ;  /* 0x0000771002027816 */ /* 0x000fe400000000ff */
[----:B----4-:R-:W-:Y:S01]  /*78d0*/  PRMT R5, R4, 0x8880, RZ ;  /* 0x0000888004057816 */ /* 0x010fe200000000ff */
[----:B------:R-:W0:Y:S01]  /*78e0*/  F2I.S8.NTZ R0, R0 ;  /* 0x0000000000007305 */ /* 0x000e220000202100 */
[----:B------:R-:W-:Y:S02]  /*78f0*/  PRMT R4, R7, 0x7710, RZ ;  /* 0x0000771007047816 */ /* 0x000fe400000000ff */
[----:B------:R-:W-:Y:S02]  /*7900*/  PRMT R3, R5, 0x7710, RZ ;  /* 0x0000771005037816 */ /* 0x000fe400000000ff */
[----:B------:R-:W-:Y:S02]  /*7910*/  LOP3.LUT R4, R4, 0xff, RZ, 0xc0, !PT ;  /* 0x000000ff04047812 */ /* 0x000fe400078ec0ff */
[----:B--2---:R-:W-:-:S02]  /*7920*/  PRMT R7, R6, 0x8880, RZ ;  /* 0x0000888006077816 */ /* 0x004fc400000000ff */
[----:B------:R-:W-:Y:S02]  /*7930*/  LOP3.LUT R5, R3, 0xff, RZ, 0xc0, !PT ;  /* 0x000000ff03057812 */ /* 0x000fe400078ec0ff */
[----:B------:R-:W-:Y:S01]  /*7940*/  LOP3.LUT R6, R2, 0xff, RZ, 0xc0, !PT ;  /* 0x000000ff02067812 */ /* 0x000fe200078ec0ff */
[----:B------:R-:W-:Y:S01]  /*7950*/  IMAD.WIDE.U32 R2, R4, 0x1000000, RZ ;  /* 0x0100000004027825 */ /* 0x000fe200078e00ff */
[----:B0-----:R-:W-:-:S03]  /*7960*/  PRMT R10, R0, 0x8880, RZ ;  /* 0x00008880000a7816 */ /* 0x001fc600000000ff */
[----:B------:R-:W-:Y:S01]  /*7970*/  IMAD.WIDE.U32 R4, R5, 0x10000, RZ ;  /* 0x0001000005047825 */ /* 0x000fe200078e00ff */
[----:B------:R-:W-:-:S03]  /*7980*/  PRMT R0, R7, 0x7710, RZ ;  /* 0x0000771007007816 */ /* 0x000fc600000000ff */
[----:B------:R-:W-:Y:S01]  /*7990*/  IMAD.WIDE.U32 R6, R6, 0x100, RZ ;  /* 0x0000010006067825 */ /* 0x000fe200078e00ff */
[----:B------:R-:W-:Y:S02]  /*79a0*/  LOP3.LUT R9, R9, 0xff, R0, 0xf8, !PT ;  /* 0x000000ff09097812 */ /* 0x000fe400078ef800 */
[----:B------:R-:W-:Y:S02]  /*79b0*/  PRMT R0, R10, 0x7710, RZ ;  /* 0x000077100a007816 */ /* 0x000fe400000000ff */
[----:B------:R-:W-:Y:S02]  /*79c0*/  LOP3.LUT R11, R6, R2, R4, 0xfe, !PT ;  /* 0x00000002060b7212 */ /* 0x000fe400078efe04 */
[----:B------:R-:W-:Y:S02]  /*79d0*/  LOP3.LUT R3, R5, R9, R3, 0xfe, !PT ;  /* 0x0000000905037212 */ /* 0x000fe400078efe03 */
[----:B------:R-:W-:Y:S02]  /*79e0*/  LEA.HI.X.SX32 R9, R30, UR5, 0x1, P0 ;  /* 0x000000051e097c11 */ /* 0x000fe400080f0eff */
[----:B------:R-:W-:-:S02]  /*79f0*/  LOP3.LUT R2, R11, 0xff, R0, 0xf8, !PT ;  /* 0x000000ff0b027812 */ /* 0x000fc400078ef800 */
[----:B------:R-:W-:-:S05]  /*7a00*/  LOP3.LUT R3, R3, R7, RZ, 0xfc, !PT ;  /* 0x0000000703037212 */ /* 0x000fca00078efcff */
[----:B------:R-:W-:Y:S01]  /*7a10*/  STG.E.64 desc[UR36][R8.64], R2 ;  /* 0x0000000208007986 */ /* 0x000fe2000c101b24 */
[----:B------:R-:W-:Y:S05]  /*7a20*/  EXIT ;  /* 0x000000000000794d */ /* 0x000fea0003800000 */
.L_x_2502:
[----:B--2-45:R-:W0:Y:S01]  /*7a30*/  LDC.64 R8, c[0x0][0x380] ;  /* 0x0000e000ff087b82 */ /* 0x034e220000000a00 */
        /* <DEDUP_REMOVED lines=11> */
.L_x_2433:
[----:B------:R-:W-:Y:S01]  /*7af0*/  HFMA2 R12, -RZ, RZ, 0, 9.5367431640625e-07 ;  /* 0x00000010ff0c7431 */ /* 0x000fe200000001ff */
[----:B------:R-:W-:Y:S01]  /*7b00*/  MOV R11, 0x1f ;  /* 0x0000001f000b7802 */ /* 0x000fe20000000f00 */
[----:B------:R-:W-:-:S07]  /*7b10*/  IMAD.MOV.U32 R15, RZ, RZ, -0x1 ;  /* 0xffffffffff0f7424 */ /* 0x000fce00078e00ff */
[----:B01----:R-:W-:Y:S05]  /*7b20*/  WARPSYNC.COLLECTIVE R15, `(.L_x_2503) ;  /* 0x000000000f087348 */ /* 0x003fea0003c00000 */
[----:B------:R2:W3:Y:S02]  /*7b30*/  SHFL.BFLY P6, R14, R13, R12, R11 ;  /* 0x0c00000c0d0e7389 */ /* 0x0004e400000c000b */
[----:B0123--:R-:W-:Y:S05]  /*7b40*/  ENDCOLLECTIVE ;  /* 0x000000000000791b */ /* 0x00ffea0003800000 */
.L_x_2503:
[----:B------:R-:W-:Y:S02]  /*7b50*/  HFMA2 R12, -RZ, RZ, 0, 4.76837158203125e-07 ;  /* 0x00000008ff0c7431 */ /* 0x000fe400000001ff */
[----:B------:R-:W-:-:S05]  /*7b60*/  FADD.FTZ R0, R13, R14 ;  /* 0x0000000e0d007221 */ /* 0x000fca0000010000 */
[----:B------:R-:W-:-:S07]  /*7b70*/  MOV R13, R0 ;  /* 0x00000000000d7202 */ /* 0x000fce0000000f00 */
[----:B------:R-:W-:Y:S05]  /*7b80*/  WARPSYNC.COLLECTIVE R15, `(.L_x_2504) ;  /* 0x000000000f087348 */ /* 0x000fea0003c00000 */
[----:B------:R0:W1:Y:S02]  /*7b90*/  SHFL.BFLY P6, R14, R13, R12, R11 ;  /* 0x0c00000c0d0e7389 */ /* 0x00006400000c000b */
[----:B01----:R-:W-:Y:S05]  /*7ba0*/  ENDCOLLECTIVE ;  /* 0x000000000000791b */ /* 0x003fea0003800000 */
.L_x_2504:
[----:B------:R-:W-:Y:S02]  /*7bb0*/  IMAD.MOV.U32 R12, RZ, RZ, 0x4 ;  /* 0x00000004ff0c7424 */ /* 0x000fe400078e00ff */
[----:B------:R-:W-:-:S05]  /*7bc0*/  FADD.FTZ R3, R0, R14 ;  /* 0x0000000e00037221 */ /* 0x000fca0000010000 */
[----:B------:R-:W-:-:S07]  /*7bd0*/  MOV R13, R3 ;  /* 0x00000003000d7202 */ /* 0x000fce0000000f00 */
[----:B------:R-:W-:Y:S05]  /*7be0*/  WARPSYNC.COLLECTIVE R15, `(.L_x_2505) ;  /* 0x000000000f087348 */ /* 0x000fea0003c00000 */
[----:B------:R0:W1:Y:S02]  /*7bf0*/  SHFL.BFLY P6, R14, R13, R12, R11 ;  /* 0x0c00000c0d0e7389 */ /* 0x00006400000c000b */
[----:B01----:R-:W-:Y:S05]  /*7c00*/  ENDCOLLECTIVE ;  /* 0x000000000000791b */ /* 0x003fea0003800000 */
.L_x_2505:
[----:B------:R-:W-:Y:S02]  /*7c10*/  HFMA2 R12, -RZ, RZ, 0, 1.1920928955078125e-07 ;  /* 0x00000002ff0c7431 */ /* 0x000fe400000001ff */
[----:B------:R-:W-:-:S05]  /*7c20*/  FADD.FTZ R4, R3, R14 ;  /* 0x0000000e03047221 */ /* 0x000fca0000010000 */
[----:B------:R-:W-:-:S07]  /*7c30*/  MOV R13, R4 ;  /* 0x00000004000d7202 */ /* 0x000fce0000000f00 */
[----:B------:R-:W-:Y:S05]  /*7c40*/  WARPSYNC.COLLECTIVE R15, `(.L_x_2506) ;  /* 0x000000000f087348 */ /* 0x000fea0003c00000 */
[----:B------:R0:W1:Y:S02]  /*7c50*/  SHFL.BFLY P6, R14, R13, R12, R11 ;  /* 0x0c00000c0d0e7389 */ /* 0x00006400000c000b */
[----:B01----:R-:W-:Y:S05]  /*7c60*/  ENDCOLLECTIVE ;  /* 0x000000000000791b */ /* 0x003fea0003800000 */
.L_x_2506:
[----:B------:R-:W-:Y:S02]  /*7c70*/  IMAD.MOV.U32 R12, RZ, RZ, 0x1 ;  /* 0x00000001ff0c7424 */ /* 0x000fe400078e00ff */
[----:B------:R-:W-:-:S05]  /*7c80*/  FADD.FTZ R5, R4, R14 ;  /* 0x0000000e04057221 */ /* 0x000fca0000010000 */
[----:B------:R-:W-:-:S07]  /*7c90*/  MOV R13, R5 ;  /* 0x00000005000d7202 */ /* 0x000fce0000000f00 */
[----:B------:R-:W-:Y:S05]  /*7ca0*/  WARPSYNC.COLLECTIVE R15, `(.L_x_2507) ;  /* 0x000000000f087348 */ /* 0x000fea0003c00000 */
[----:B------:R0:W1:Y:S02]  /*7cb0*/  SHFL.BFLY P6, R14, R13, R12, R11 ;  /* 0x0c00000c0d0e7389 */ /* 0x00006400000c000b */
[----:B01----:R-:W-:Y:S05]  /*7cc0*/  ENDCOLLECTIVE ;  /* 0x000000000000791b */ /* 0x003fea0003800000 */
.L_x_2507:
[----:B------:R-:W-:Y:S05]  /*7cd0*/  BRA `(.L_x_2508) ;  /* 0xffffff9c000c7947 */ /* 0x000fea000383ffff */
.L_x_2436:
[----:B------:R-:W-:Y:S01]  /*7ce0*/  BSSY B1, `(.L_x_2509) ;  /* 0x0000007000017945 */ /* 0x000fe20003800000 */
[----:B------:R-:W-:Y:S02]  /*7cf0*/  MOV R12, 0x2 ;  /* 0x00000002000c7802 */ /* 0x000fe40000000f00 */
[----:B------:R-:W-:Y:S02]  /*7d00*/  MOV R11, 0x1f ;  /* 0x0000001f000b7802 */ /* 0x000fe40000000f00 */
[----:B------:R-:W-:-:S07]  /*7d10*/  MOV R15, 0xffffffff ;  /* 0xffffffff000f7802 */ /* 0x000fce0000000f00 */
[----:B------:R-:W-:Y:S05]  /*7d20*/  WARPSYNC.COLLECTIVE R15, `(.L_x_2510) ;  /* 0x000000000f087348 */ /* 0x000fea0003c00000 */
[----:B------:R0:W1:Y:S02]  /*7d30*/  SHFL.BFLY P6, R14, R13, R12, R11 ;  /* 0x0c00000c0d0e7389 */ /* 0x00006400000c000b */
[----:B01----:R-:W-:Y:S05]  /*7d40*/  ENDCOLLECTIVE ;  /* 0x000000000000791b */ /* 0x003fea0003800000 */
.L_x_2510:
[----:B------:R-:W-:Y:S05]  /*7d50*/  BSYNC B1 ;  /* 0x0000000000017941 */ /* 0x000fea0003800000 */
.L_x_2509:
[----:B------:R-:W-:Y:S01]  /*7d60*/  FADD.FTZ R13, R13, R14 ;  /* 0x0000000e0d0d7221 */ /* 0x000fe20000010000 */
[----:B------:R-:W-:Y:S02]  /*7d70*/  IMAD.MOV.U32 R12, RZ, RZ, 0x1 ;  /* 0x00000001ff0c7424 */ /* 0x000fe400078e00ff */
[----:B------:R-:W-:Y:S01]  /*7d80*/  HFMA2 R11, -RZ, RZ, 0, 1.847743988037109375e-06 ;  /* 0x0000001fff0b7431 */ /* 0x000fe200000001ff */
[----:B------:R-:W-:-:S07]  /*7d90*/  MOV R15, 0xffffffff ;  /* 0xffffffff000f7802 */ /* 0x000fce0000000f00 */
[----:B------:R-:W-:Y:S05]  /*7da0*/  WARPSYNC.COLLECTIVE R15, `(.L_x_2511) ;  /* 0x000000000f087348 */ /* 0x000fea0003c00000 */
[----:B------:R0:W1:Y:S02]  /*7db0*/  SHFL.BFLY P6, R14, R13, R12, R11 ;  /* 0x0c00000c0d0e7389 */ /* 0x00006400000c000b */
[----:B01----:R-:W-:Y:S05]  /*7dc0*/  ENDCOLLECTIVE ;  /* 0x000000000000791b */ /* 0x003fea0003800000 */
.L_x_2511:
[----:B------:R-:W-:Y:S05]  /*7dd0*/  BRA `(.L_x_2512) ;  /* 0xffffffa400f47947 */ /* 0x000fea000383ffff */
.L_x_2440:
[----:B------:R-:W-:Y:S01]  /*7de0*/  HFMA2 R11, -RZ, RZ, 0, 1.847743988037109375e-06 ;  /* 0x0000001fff0b7431 */ /* 0x000fe200000001ff */
[----:B------:R-:W-:Y:S01]  /*7df0*/  BSSY B0, `(.L_x_2513) ;  /* 0x0000007000007945 */ /* 0x000fe20003800000 */
[----:B0-----:R-:W-:Y:S01]  /*7e00*/  MOV R13, R39 ;  /* 0x00000027000d7202 */ /* 0x001fe20000000f00 */
[----:B------:R-:W-:Y:S01]  /*7e10*/  IMAD.MOV.U32 R12, RZ, RZ, 0x10 ;  /* 0x00000010ff0c7424 */ /* 0x000fe200078e00ff */
[----:B------:R-:W-:-:S07]  /*7e20*/  MOV R15, 0xffffffff ;  /* 0xffffffff000f7802 */ /* 0x000fce0000000f00 */
[----:B-1-3--:R-:W-:Y:S05]  /*7e30*/  WARPSYNC.COLLECTIVE R15, `(.L_x_2514) ;  /* 0x000000000f087348 */ /* 0x00afea0003c00000 */
[----:B------:R0:W2:Y:S02]  /*7e40*/  SHFL.BFLY P6, R14, R13, R12, R11 ;  /* 0x0c00000c0d0e7389 */ /* 0x0000a400000c000b */
[----:B0123--:R-:W-:Y:S05]  /*7e50*/  ENDCOLLECTIVE ;  /* 0x000000000000791b */ /* 0x00ffea0003800000 */
.L_x_2514:
[----:B------:R-:W-:Y:S05]  /*7e60*/  BSYNC B0 ;  /* 0x0000000000007941 */ /* 0x000fea0003800000 */
.L_x_2513:
[----:B------:R-:W-:Y:S01]  /*7e70*/  FMNMX.FTZ R13, R14, R39, !PT ;  /* 0x000000270e0d7209 */ /* 0x000fe20007810000 */
[----:B------:R-:W-:Y:S02]  /*7e80*/  HFMA2 R12, -RZ, RZ, 0, 4.76837158203125e-07 ;  /* 0x00000008ff0c7431 */ /* 0x000fe400000001ff */
[----:B------:R-:W-:Y:S01]  /*7e90*/  IMAD.MOV.U32 R11, RZ, RZ, 0x1f ;  /* 0x0000001fff0b7424 */ /* 0x000fe200078e00ff */
[----:B------:R-:W-:-:S07]  /*7ea0*/  MOV R15, 0xffffffff ;  /* 0xffffffff000f7802 */ /* 0x000fce0000000f00 */
[----:B------:R-:W-:Y:S05]  /*7eb0*/  WARPSYNC.COLLECTIVE R15, `(.L_x_2515) ;  /* 0x000000000f087348 */ /* 0x000fea0003c00000 */
[----:B------:R0:W1:Y:S02]  /*7ec0*/  SHFL.BFLY P6, R14, R13, R12, R11 ;  /* 0x0c00000c0d0e7389 */ /* 0x00006400000c000b */
[----:B01----:R-:W-:Y:S05]  /*7ed0*/  ENDCOLLECTIVE ;  /* 0x000000000000791b */ /* 0x003fea0003800000 */
.L_x_2515:
[----:B------:R-:W-:Y:S01]  /*7ee0*/  HFMA2 R12, -RZ, RZ, 0, 2.384185791015625e-07 ;  /* 0x00000004ff0c7431 */ /* 0x000fe200000001ff */
[----:B------:R-:W-:-:S04]  /*7ef0*/  FMNMX.FTZ R0, R13, R14, !PT ;  /* 0x0000000e0d007209 */ /* 0x000fc80007810000 */
[----:B------:R-:W-:-:S07]  /*7f00*/  MOV R13, R0 ;  /* 0x00000000000d7202 */ /* 0x000fce0000000f00 */
[----:B------:R-:W-:Y:S05]  /*7f10*/  WARPSYNC.COLLECTIVE R15, `(.L_x_2516) ;  /* 0x000000000f087348 */ /* 0x000fea0003c00000 */
[----:B------:R0:W1:Y:S02]  /*7f20*/  SHFL.BFLY P6, R14, R13, R12, R11 ;  /* 0x0c00000c0d0e7389 */ /* 0x00006400000c000b */
[----:B01----:R-:W-:Y:S05]  /*7f30*/  ENDCOLLECTIVE ;  /* 0x000000000000791b */ /* 0x003fea0003800000 */
.L_x_2516:
[----:B------:R-:W-:Y:S05]  /*7f40*/  BRA `(.L_x_2517) ;  /* 0xffffffa800647947 */ /* 0x000fea000383ffff */
.L_x_2518:
        /* <DEDUP_REMOVED lines=11> */
.L_x_3264:


//--------------------- .text._ZN4mmha33masked_multihead_attention_kernelIfLi48ELi64ELi1ELi16ELi256ELb0ELb1EEEv26Multihead_attention_paramsIT_XT5_EE --------------------------
	.section	.text._ZN4mmha33masked_multihead_attention_kernelIfLi48ELi64ELi1ELi16ELi256ELb0ELb1EEEv26Multihead_attention_paramsIT_XT5_EE,"ax",@progbits
	.align	128
        .global         _ZN4mmha33masked_multihead_attention_kernelIfLi48ELi64ELi1ELi16ELi256ELb0ELb1EEEv26Multihead_attention_paramsIT_XT5_EE
        .type           _ZN4mmha33masked_multihead_attention_kernelIfLi48ELi64ELi1ELi16ELi256ELb0ELb1EEEv26Multihead_attention_paramsIT_XT5_EE,@function
        .size           _ZN4mmha33masked_multihead_attention_kernelIfLi48ELi64ELi1ELi16ELi256ELb0ELb1EEEv26Multihead_attention_paramsIT_XT5_EE,(.L_x_3265 - _ZN4mmha33masked_multihead_attention_kernelIfLi48ELi64ELi1ELi16ELi256ELb0ELb1EEEv26Multihead_attention_paramsIT_XT5_EE)
        .other          _ZN4mmha33masked_multihead_attention_kernelIfLi48ELi64ELi1ELi16ELi256ELb0ELb1EEEv26Multihead_attention_paramsIT_XT5_EE,@"STO_CUDA_ENTRY STV_DEFAULT"
_ZN4mmha33masked_multihead_attention_kernelIfLi48ELi64ELi1ELi16ELi256ELb0ELb1EEEv26Multihead_attention_paramsIT_XT5_EE:
.text._ZN4mmha33masked_multihead_attention_kernelIfLi48ELi64ELi1ELi16ELi256ELb0ELb1EEEv26Multihead_attention_paramsIT_XT5_EE:
        /* <DEDUP_REMOVED lines=12> */
.L_x_2519:
[----:B------:R-:W1:Y:S08]  /*00c0*/  LDC.64 R2, c[0x0][0x4a0] ;  /* 0x00012800ff027b82 */ /* 0x000e700000000a00 */
[----:B------:R-:W3:Y:S08]  /*00d0*/  LDC R8, c[0x0][0x3f0] ;  /* 0x0000fc00ff087b82 */ /* 0x000ef00000000800 */
[----:B------:R-:W4:Y:S01]  /*00e0*/  LDC R19, c[0x0][0x3f4] ;  /* 0x0000fd00ff137b82 */ /* 0x000f220000000800 */
[----:B-1----:R-:W-:-:S07]  /*00f0*/  ISETP.NE.U32.AND P0, PT, R2, RZ, PT ;  /* 0x000000ff0200720c */ /* 0x002fce0003f05070 */
[----:B------:R-:W1:Y:S01]  /*0100*/  LDC.64 R14, c[0x0][0x460] ;  /* 0x00011800ff0e7b82 */ /* 0x000e620000000a00 */
[----:B------:R-:W-:Y:S02]  /*0110*/  ISETP.NE.AND.EX P0, PT, R3, RZ, PT, P0 ;  /* 0x000000ff0300720c */ /* 0x000fe40003f05300 */
[----:B---3--:R-:W-:Y:S01]  /*0120*/  IABS R7, R8 ;  /* 0x0000000800077213 */ /* 0x008fe20000000000 */
[----:B------:R-:W3:Y:S04]  /*0130*/  S2R R22, SR_TID.X ;  /* 0x0000000000167919 */ /* 0x000ee80000002100 */
[----:B------:R-:W0:Y:S01]  /*0140*/  LDC R12, c[0x0][0x3f8] ;  /* 0x0000fe00ff0c7b82 */ /* 0x000e220000000800 */
[----:B------:R-:W2:Y:S07]  /*0150*/  I2F.RP R0, R7 ;  /* 0x0000000700007306 */ /* 0x000eae0000209400 */
[----:B------:R-:W4:Y:S01]  /*0160*/  @P0 LDC.64 R2, c[0x0][0x4a0] ;  /* 0x00012800ff020b82 */ /* 0x000f220000000a00 */
[----:B--2---:R-:W2:Y:S01]  /*0170*/  MUFU.RCP R0, R0 ;  /* 0x0000000000007308 */ /* 0x004ea20000001000 */
[----:B----4-:R-:W-:-:S04]  /*0180*/  @P0 IMAD.WIDE.U32 R2, R23, 0x4, R2 ;  /* 0x0000000417020825 */ /* 0x010fc800078e0002 */
[----:B--2---:R-:W-:Y:S02]  /*0190*/  VIADD R4, R0, 0xffffffe ;  /* 0x0ffffffe00047836 */ /* 0x004fe40000000000 */
[----:B------:R2:W4:Y:S02]  /*01a0*/  @P0 LDG.E R3, desc[UR36][R2.64] ;  /* 0x0000002402030981 */ /* 0x000524000c1e1900 */
[----:B------:R3:W1:Y:S02]  /*01b0*/  F2I.FTZ.U32.TRUNC.NTZ R5, R4 ;  /* 0x0000000400057305 */ /* 0x000664000021f000 */
[----:B---3--:R-:W-:Y:S01]  /*01c0*/  IMAD.MOV.U32 R4, RZ, RZ, RZ ;  /* 0x000000ffff047224 */ /* 0x008fe200078e00ff */
[----:B-1----:R-:W-:-:S05]  /*01d0*/  IADD3 R6, PT, PT, RZ, -R5, RZ ;  /* 0x80000005ff067210 */ /* 0x002fca0007ffe0ff */
[----:B------:R-:W-:Y:S01]  /*01e0*/  IMAD R9, R6, R7, RZ ;  /* 0x0000000706097224 */ /* 0x000fe200078e02ff */
[----:B------:R-:W-:-:S03]  /*01f0*/  IABS R6, R23 ;  /* 0x0000001700067213 */ /* 0x000fc60000000000 */
[----:B------:R-:W-:-:S06]  /*0200*/  IMAD.HI.U32 R5, R5, R9, R4 ;  /* 0x0000000905057227 */ /* 0x000fcc00078e0004 */
[----:B------:R-:W-:-:S05]  /*0210*/  IMAD.HI.U32 R0, R5, R6, RZ ;  /* 0x0000000605007227 */ /* 0x000fca00078e00ff */
[----:B------:R-:W-:-:S05]  /*0220*/  IADD3 R4, PT, PT, -R0, RZ, RZ ;  /* 0x000000ff00047210 */ /* 0x000fca0007ffe1ff */
[----:B------:R-:W-:-:S05]  /*0230*/  IMAD R4, R7, R4, R6 ;  /* 0x0000000407047224 */ /* 0x000fca00078e0206 */
[----:B------:R-:W-:-:S13]  /*0240*/  ISETP.GT.U32.AND P3, PT, R7, R4, PT ;  /* 0x000000040700720c */ /* 0x000fda0003f64070 */
[----:B------:R-:W-:-:S05]  /*0250*/  @!P3 IMAD.IADD R4, R4, 0x1, -R7 ;  /* 0x000000010404b824 */ /* 0x000fca00078e0a07 */
[----:B------:R-:W-:Y:S02]  /*0260*/  ISETP.GE.U32.AND P2, PT, R4, R7, PT ;  /* 0x000000070400720c */ /* 0x000fe40003f46070 */
[----:B------:R-:W-:Y:S02]  /*0270*/  @!P3 IADD3 R0, PT, PT, R0, 0x1, RZ ;  /* 0x000000010000b810 */ /* 0x000fe40007ffe0ff */
[----:B------:R-:W-:-:S09]  /*0280*/  IABS R11, R19 ;  /* 0x00000013000b7213 */ /* 0x000fd20000000000 */
[----:B------:R-:W-:-:S05]  /*0290*/  @P2 VIADD R0, R0, 0x1 ;  /* 0x0000000100002836 */ /* 0x000fca0000000000 */
[----:B------:R-:W-:Y:S02]  /*02a0*/  MOV R13, R0 ;  /* 0x00000000000d7202 */ /* 0x000fe40000000f00 */
[----:B------:R-:W1:Y:S01]  /*02b0*/  I2F.RP R0, R11 ;  /* 0x0000000b00007306 */ /* 0x000e620000209400 */
[----:B------:R-:W-:-:S04]  /*02c0*/  ISETP.NE.U32.AND P1, PT, R14, RZ, PT ;  /* 0x000000ff0e00720c */ /* 0x000fc80003f25070 */
[----:B------:R-:W-:Y:S02]  /*02d0*/  ISETP.NE.AND.EX P1, PT, R15, RZ, PT, P1 ;  /* 0x000000ff0f00720c */ /* 0x000fe40003f25310 */
[-C--:B------:R-:W-:Y:S02]  /*02e0*/  LOP3.LUT R6, R23, R8.reuse, RZ, 0x3c, !PT ;  /* 0x0000000817067212 */ /* 0x080fe400078e3cff */
[----:B------:R-:W-:Y:S02]  /*02f0*/  ISETP.NE.AND P3, PT, R8, RZ, PT ;  /* 0x000000ff0800720c */ /* 0x000fe40003f65270 */
[----:B------:R-:W-:Y:S01]  /*0300*/  ISETP.GE.AND P4, PT, R6, RZ, PT ;  /* 0x000000ff0600720c */ /* 0x000fe20003f86270 */
[----:B-1----:R-:W1:Y:S06]  /*0310*/  MUFU.RCP R0, R0 ;  /* 0x0000000000007308 */ /* 0x002e6c0000001000 */
[----:B------:R-:W3:Y:S06]  /*0320*/  @P1 LDC.64 R4, c[0x0][0x460] ;  /* 0x00011800ff041b82 */ /* 0x000eec0000000a00 */
[----:B------:R-:W-:Y:S01]  /*0330*/  @!P4 IMAD.MOV R13, RZ, RZ, -R13 ;  /* 0x000000ffff0dc224 */ /* 0x000fe200078e0a0d */
[----:B------:R-:W-:Y:S01]  /*0340*/  @!P3 LOP3.LUT R13, RZ, R8, RZ, 0x33, !PT ;  /* 0x00000008ff0db212 */ /* 0x000fe200078e33ff */
[----:B------:R-:W4:Y:S01]  /*0350*/  @!P0 LDC R16, c[0x0][0x40c] ;  /* 0x00010300ff108b82 */ /* 0x000f220000000800 */
[----:B-1----:R-:W-:-:S07]  /*0360*/  VIADD R6, R0, 0xffffffe ;  /* 0x0ffffffe00067836 */ /* 0x002fce0000000000 */
[----:B------:R-:W4:Y:S01]  /*0370*/  @P0 LDC R8, c[0x0][0x430] ;  /* 0x00010c00ff080b82 */ /* 0x000f220000000800 */
[----:B------:R-:W1:Y:S01]  /*0380*/  F2I.FTZ.U32.TRUNC.NTZ R7, R6 ;  /* 0x0000000600077305 */ /* 0x000e62000021f000 */
[----:B--2---:R-:W-:Y:S02]  /*0390*/  HFMA2 R2, -RZ, RZ, 0, 0 ;  /* 0x00000000ff027431 */ /* 0x004fe400000001ff */
[----:B---3--:R-:W-:-:S05]  /*03a0*/  @P1 IMAD.WIDE R4, R13, 0x4, R4 ;  /* 0x000000040d041825 */ /* 0x008fca00078e0204 */
[----:B------:R1:W5:Y:S02]  /*03b0*/  @P1 LDG.E R2, desc[UR36][R4.64] ;  /* 0x0000002404021981 */ /* 0x000364000c1e1900 */
[----:B-1----:R-:W-:Y:S01]  /*03c0*/  IADD3 R4, PT, PT, RZ, -R7, RZ ;  /* 0x80000007ff047210 */ /* 0x002fe20007ffe0ff */
[----:B------:R-:W0:Y:S01]  /*03d0*/  S2R R77, SR_CTAID.X ;  /* 0x00000000004d7919 */ /* 0x000e220000002500 */
[----:B------:R-:W-:Y:S01]  /*03e0*/  HFMA2 R6, -RZ, RZ, 0, 0 ;  /* 0x00000000ff067431 */ /* 0x000fe200000001ff */
[C---:B------:R-:W-:Y:S01]  /*03f0*/  ISETP.GT.U32.AND P3, PT, R22.reuse, 0x17, PT ;  /* 0x000000171600780c */ /* 0x040fe20003f64070 */
[----:B------:R-:W-:Y:S01]  /*0400*/  IMAD.SHL.U32 R30, R22, 0x2, RZ ;  /* 0x00000002161e7824 */ /* 0x000fe200078e00ff */
[----:B------:R-:W-:Y:S01]  /*0410*/  BSSY.RECONVERGENT B0, `(.L_x_2520) ;  /* 0x0000023000007945 */ /* 0x000fe20003800200 */
[----:B------:R-:W-:Y:S01]  /*0420*/  CS2R R26, SRZ ;  /* 0x00000000001a7805 */ /* 0x000fe2000001ff00 */
[----:B0-----:R-:W-:Y:S02]  /*0430*/  IMAD R29, R23, R12, R77 ;  /* 0x0000000c171d7224 */ /* 0x001fe400078e024d */
[----:B----4-:R-:W-:-:S02]  /*0440*/  @P0 IMAD.IADD R16, R3, 0x1, R8 ;  /* 0x0000000103100824 */ /* 0x010fc400078e0208 */
[----:B------:R-:W-:Y:S02]  /*0450*/  IMAD R3, R4, R11, RZ ;  /* 0x0000000b04037224 */ /* 0x000fe400078e02ff */
[----:B------:R-:W0:Y:S01]  /*0460*/  LDC R4, c[0x0][0x3e8] ;  /* 0x0000fa00ff047b82 */ /* 0x000e220000000800 */
[----:B------:R-:W-:Y:S01]  /*0470*/  IABS R18, R16 ;  /* 0x0000001000127213 */ /* 0x000fe20000000000 */
[----:B------:R-:W-:-:S06]  /*0480*/  IMAD.HI.U32 R7, R7, R3, R6 ;  /* 0x0000000307077227 */ /* 0x000fcc00078e0006 */
[----:B------:R-:W-:-:S04]  /*0490*/  IMAD.HI.U32 R7, R7, R18, RZ ;  /* 0x0000001207077227 */ /* 0x000fc800078e00ff */
[----:B------:R-:W-:-:S04]  /*04a0*/  IMAD.MOV R7, RZ, RZ, -R7 ;  /* 0x000000ffff077224 */ /* 0x000fc800078e0a07 */
[----:B------:R-:W-:Y:S01]  /*04b0*/  IMAD R18, R11, R7, R18 ;  /* 0x000000070b127224 */ /* 0x000fe200078e0212 */
[----:B0-----:R-:W-:-:S04]  /*04c0*/  ISETP.NE.AND P0, PT, R4, RZ, PT ;  /* 0x000000ff0400720c */ /* 0x001fc80003f05270 */
[----:B------:R-:W-:-:S09]  /*04d0*/  ISETP.GT.U32.AND P1, PT, R11, R18, PT ;  /* 0x000000120b00720c */ /* 0x000fd20003f24070 */
[----:B------:R-:W-:Y:S02]  /*04e0*/  @P0 IMAD R0, R23, R4, RZ ;  /* 0x0000000417000224 */ /* 0x000fe400078e02ff */
[----:B------:R-:W-:Y:S02]  /*04f0*/  @!P0 IMAD R17, R29, 0x30, RZ ;  /* 0x000000301d118824 */ /* 0x000fe400078e02ff */
[----:B------:R-:W-:Y:S01]  /*0500*/  @!P1 IADD3 R18, PT, PT, R18, -R11, RZ ;  /* 0x8000000b12129210 */ /* 0x000fe20007ffe0ff */
[----:B------:R-:W-:-:S03]  /*0510*/  @P0 IMAD R17, R77, 0x30, R0 ;  /* 0x000000304d110824 */ /* 0x000fc600078e0200 */
        /* <DEDUP_REMOVED lines=18> */
.L_x_2521:
[----:B------:R-:W-:Y:S05]  /*0640*/  BSYNC.RECONVERGENT B0 ;  /* 0x0000000000007941 */ /* 0x000fea0003800200 */
.L_x_2520:
[----:B------:R-:W1:Y:S01]  /*0650*/  LDCU UR4, c[0x0][0x478] ;  /* 0x00008f00ff0477ac */ /* 0x000e620008000800 */
[----:B------:R-:W-:Y:S01]  /*0660*/  ISETP.GE.AND P2, PT, R16, RZ, PT ;  /* 0x000000ff1000720c */ /* 0x000fe20003f46270 */
[----:B------:R-:W-:Y:S01]  /*0670*/  @!P1 IMAD.IADD R18, R18, 0x1, -R11 ;  /* 0x0000000112129824 */ /* 0x000fe200078e0a0b */
[----:B------:R-:W-:Y:S01]  /*0680*/  ISETP.NE.AND P0, PT, R19, RZ, PT ;  /* 0x000000ff1300720c */ /* 0x000fe20003f05270 */
[----:B------:R-:W-:Y:S02]  /*0690*/  IMAD R140, R23, R19, RZ ;  /* 0x00000013178c7224 */ /* 0x000fe400078e02ff */
[----:B------:R-:W-:Y:S02]  /*06a0*/  IMAD R3, R77, 0x30, R30 ;  /* 0x000000304d037824 */ /* 0x000fe400078e021e */
[----:B------:R-:W-:Y:S01]  /*06b0*/  IMAD R28, R13, R12, RZ ;  /* 0x0000000c0d1c7224 */ /* 0x000fe200078e02ff */
[----:B------:R-:W-:-:S05]  /*06c0*/  SHF.R.S32.HI R143, RZ, 0x1f, R140 ;  /* 0x0000001fff8f7819 */ /* 0x000fca000001148c */
        /* <DEDUP_REMOVED lines=15> */
[----:B0-----:R-:W-:Y:S01]  /*07c0*/  FMUL.FTZ R25, R6, R11 ;  /* 0x0000000b06197220 */ /* 0x001fe20000410000 */
[----:B------:R-:W-:Y:S06]  /*07d0*/  BRA `(.L_x_2523) ;  /* 0x00000000001c7947 */ /* 0x000fec0003800000 */
.L_x_2522:
[----:B------:R-:W-:Y:S01]  /*07e0*/  BSSY.RECONVERGENT B0, `(.L_x_2523) ;  /* 0x0000006000007945 */ /* 0x000fe20003800200 */
[----:B------:R-:W-:-:S03]  /*07f0*/  CS2R R24, SRZ ;  /* 0x0000000000187805 */ /* 0x000fc6000001ff00 */
[----:B------:R-:W-:Y:S05]  /*0800*/  @P3 BRA `(.L_x_2524) ;  /* 0x00000000000c3947 */ /* 0x000fea0003800000 */
[----:B------:R-:W1:Y:S02]  /*0810*/  LDC.64 R4, c[0x0][0x398] ;  /* 0x0000e600ff047b82 */ /* 0x000e640000000a00 */
[----:B-1----:R-:W-:-:S05]  /*0820*/  IMAD.WIDE R4, R21, 0x4, R4 ;  /* 0x0000000415047825 */ /* 0x002fca00078e0204 */
[----:B------:R1:W5:Y:S02]  /*0830*/  LDG.E.64 R24, desc[UR36][R4.64] ;  /* 0x0000002404187981 */ /* 0x000364000c1e1b00 */
.L_x_2524:
[----:B------:R-:W-:Y:S05]  /*0840*/  BSYNC.RECONVERGENT B0 ;  /* 0x0000000000007941 */ /* 0x000fea0003800200 */
.L_x_2523:
[----:B------:R-:W2:Y:S01]  /*0850*/  LDCU.64 UR6, c[0x0][0x3a0] ;  /* 0x00007400ff0677ac */ /* 0x000ea20008000a00 */
[----:B-1----:R-:W1:Y:S01]  /*0860*/  LDC.64 R4, c[0x0][0x418] ;  /* 0x00010600ff047b82 */ /* 0x002e620000000a00 */
[----:B------:R-:W-:Y:S01]  /*0870*/  ISETP.EQ.U32.AND P3, PT, R14, RZ, PT ;  /* 0x000000ff0e00720c */ /* 0x000fe20003f62070 */
[----:B------:R-:W3:Y:S01]  /*0880*/  LDCU.64 UR4, c[0x0][0x390] ;  /* 0x00007200ff0477ac */ /* 0x000ee20008000a00 */
[----:B------:R-:W-:-:S04]  /*0890*/  ISETP.GT.U32.AND P2, PT, R22, 0x1f, PT ;  /* 0x0000001f1600780c */ /* 0x000fc80003f44070 */
[----:B------:R-:W-:Y:S02]  /*08a0*/  ISETP.EQ.OR.EX P2, PT, R15, RZ, P2, P3 ;  /* 0x000000ff0f00720c */ /* 0x000fe40001742730 */
[----:B------:R-:W-:Y:S02]  /*08b0*/  CS2R R14, SRZ ;  /* 0x00000000000e7805 */ /* 0x000fe4000001ff00 */
[----:B--2---:R-:W-:Y:S02]  /*08c0*/  ISETP.NE.U32.AND P1, PT, RZ, UR6, PT ;  /* 0x00000006ff007c0c */ /* 0x004fe4000bf25070 */
[----:B---3--:R-:W-:-:S07]  /*08d0*/  ISETP.NE.U32.AND P0, PT, RZ, UR4, PT ;  /* 0x00000004ff007c0c */ /* 0x008fce000bf05070 */
[----:B------:R-:W2:Y:S01]  /*08e0*/  @!P2 LDC.64 R8, c[0x0][0x450] ;  /* 0x00011400ff08ab82 */ /* 0x000ea20000000a00 */
[----:B------:R-:W-:Y:S01]  /*08f0*/  ISETP.NE.AND.EX P1, PT, RZ, UR7, PT, P1 ;  /* 0x00000007ff007c0c */ /* 0x000fe2000bf25310 */
[----:B-----5:R-:W-:Y:S01]  /*0900*/  @!P2 IMAD R0, R2, R12, RZ ;  /* 0x0000000c0200a224 */ /* 0x020fe200078e02ff */
[----:B------:R-:W-:Y:S02]  /*0910*/  ISETP.NE.AND.EX P0, PT, RZ, UR5, PT, P0 ;  /* 0x00000005ff007c0c */ /* 0x000fe4000bf05300 */
[----:B------:R-:W-:Y:S02]  /*0920*/  CS2R R12, SRZ ;  /* 0x00000000000c7805 */ /* 0x000fe4000001ff00 */
[----:B------:R-:W-:Y:S01]  /*0930*/  ISETP.GT.U32.OR P1, PT, R22, 0x17, !P1 ;  /* 0x000000171600780c */ /* 0x000fe20004f24470 */
[----:B------:R-:W-:Y:S01]  /*0940*/  @!P2 IMAD R21, R0, 0x30, R3 ;  /* 0x000000300015a824 */ /* 0x000fe200078e0203 */
[----:B-1----:R-:W-:Y:S01]  /*0950*/  ISETP.NE.U32.AND P3, PT, R4, RZ, PT ;  /* 0x000000ff0400720c */ /* 0x002fe20003f65070 */
[----:B------:R-:W1:Y:S01]  /*0960*/  LDCU.U8 UR4, c[0x0][0x404] ;  /* 0x00008080ff0477ac */ /* 0x000e620008000000 */
[----:B------:R-:W-:-:S02]  /*0970*/  ISETP.GT.U32.OR P0, PT, R22, 0x17, !P0 ;  /* 0x000000171600780c */ /* 0x000fc40004704470 */
[----:B------:R-:W-:-:S07]  /*0980*/  ISETP.NE.AND.EX P3, PT, R5, RZ, PT, P3 ;  /* 0x000000ff0500720c */ /* 0x000fce0003f65330 */
[----:B0-----:R-:W0:Y:S01]  /*0990*/  @!P1 LDC.64 R6, c[0x0][0x3a0] ;  /* 0x0000e800ff069b82 */ /* 0x001e220000000a00 */
[----:B--2---:R-:W-:-:S07]  /*09a0*/  @!P2 IMAD.WIDE R8, R21, 0x4, R8 ;  /* 0x000000041508a825 */ /* 0x004fce00078e0208 */
[----:B------:R-:W2:Y:S01]  /*09b0*/  @!P0 LDC.64 R4, c[0x0][0x390] ;  /* 0x0000e400ff048b82 */ /* 0x000ea20000000a00 */
[----:B------:R-:W3:Y:S07]  /*09c0*/  @!P2 LDG.E.64 R8, desc[UR36][R8.64] ;  /* 0x000000240808a981 */ /* 0x000eee000c1e1b00 */
[----:B------:R-:W4:Y:S01]  /*09d0*/  @P3 LDC.64 R10, c[0x0][0x418] ;  /* 0x00010600ff0a3b82 */ /* 0x000f220000000a00 */
[----:B0-----:R-:W-:-:S05]  /*09e0*/  @!P1 IMAD.WIDE.U32 R6, R3, 0x4, R6 ;  /* 0x0000000403069825 */ /* 0x001fca00078e0006 */
[----:B------:R-:W3:Y:S01]  /*09f0*/  @!P1 LDG.E.64 R14, desc[UR36][R6.64] ;  /* 0x00000024060e9981 */ /* 0x000ee2000c1e1b00 */
[----:B--2---:R-:W-:Y:S02]  /*0a00*/  @!P0 IMAD.WIDE.U32 R4, R3, 0x4, R4 ;  /* 0x0000000403048825 */ /* 0x004fe400078e0004 */
[----:B------:R-:W0:Y:S03]  /*0a10*/  LDC R3, c[0x0][0x400] ;  /* 0x00010000ff037b82 */ /* 0x000e260000000800 */
[----:B------:R-:W2:Y:S01]  /*0a20*/  @!P0 LDG.E.64 R12, desc[UR36][R4.64] ;  /* 0x00000024040c8981 */ /* 0x000ea2000c1e1b00 */
[----:B----4-:R-:W-:-:S04]  /*0a30*/  @P3 IMAD.WIDE.U32 R10, R23, 0x4, R10 ;  /* 0x00000004170a3825 */ /* 0x010fc800078e000a */
[----:B------:R-:W-:-:S06]  /*0a40*/  IMAD.MOV.U32 R23, RZ, RZ, RZ ;  /* 0x000000ffff177224 */ /* 0x000fcc00078e00ff */
[----:B------:R4:W5:Y:S01]  /*0a50*/  @P3 LDG.E R23, desc[UR36][R10.64] ;  /* 0x000000240a173981 */ /* 0x000962000c1e1900 */
[----:B-1----:R-:W-:-:S04]  /*0a60*/  ISETP.NE.AND P0, PT, RZ, UR4, PT ;  /* 0x00000004ff007c0c */ /* 0x002fc8000bf05270 */
[----:B0-----:R-:W-:Y:S01]  /*0a70*/  ISETP.LT.OR P0, PT, R3, 0x1, P0 ;  /* 0x000000010300780c */ /* 0x001fe20000701670 */
[----:B------:R-:W-:Y:S01]  /*0a80*/  BSSY.RECONVERGENT B6, `(.L_x_2525) ;  /* 0x000009a000067945 */ /* 0x000fe20003800200 */
[----:B---3--:R-:W-:Y:S01]  /*0a90*/  FADD.FTZ R24, R14, R24 ;  /* 0x000000180e187221 */ /* 0x008fe20000010000 */
[----:B------:R-:W-:-:S03]  /*0aa0*/  FADD.FTZ R25, R15, R25 ;  /* 0x000000190f197221 */ /* 0x000fc60000010000 */
[----:B------:R-:W-:Y:S01]  /*0ab0*/  @!P2 FMUL.FTZ R24, R24, R8 ;  /* 0x000000081818a220 */ /* 0x000fe20000410000 */
[----:B------:R-:W-:Y:S01]  /*0ac0*/  @!P2 FMUL.FTZ R25, R25, R9 ;  /* 0x000000091919a220 */ /* 0x000fe20000410000 */
[----:B--2---:R-:W-:Y:S01]  /*0ad0*/  FADD.FTZ R26, R12, R26 ;  /* 0x0000001a0c1a7221 */ /* 0x004fe20000010000 */
[----:B------:R-:W-:-:S04]  /*0ae0*/  FADD.FTZ R27, R13, R27 ;  /* 0x0000001b0d1b7221 */ /* 0x000fc80000010000 */
[----:B----4-:R-:W-:Y:S05]  /*0af0*/  @P0 BRA `(.L_x_2526) ;  /* 0x0000000000600947 */ /* 0x010fea0003800000 */
[----:B------:R-:W-:-:S13]  /*0b00*/  ISETP.GE.AND P0, PT, R30, R3, PT ;  /* 0x000000031e00720c */ /* 0x000fda0003f06270 */
[----:B------:R-:W-:Y:S05]  /*0b10*/  @P0 BRA `(.L_x_2527) ;  /* 0x0000000800400947 */ /* 0x000fea0003800000 */
[----:B------:R-:W-:Y:S01]  /*0b20*/  I2FP.F32.U32 R3, R3 ;  /* 0x0000000300037245 */ /* 0x000fe20000201000 */
[----:B------:R-:W0:Y:S01]  /*0b30*/  LDCU UR4, c[0x0][0x40c] ;  /* 0x00008180ff0477ac */ /* 0x000e220008000800 */
[----:B------:R-:W-:-:S04]  /*0b40*/  I2FP.F32.U32 R0, R30 ;  /* 0x0000001e00007245 */ /* 0x000fc80000201000 */
[----:B------:R-:W1:Y:S02]  /*0b50*/  MUFU.RCP R3, R3 ;  /* 0x0000000300037308 */ /* 0x000e640000001000 */
[----:B-1----:R-:W-:-:S04]  /*0b60*/  FMUL.FTZ R0, R0, R3 ;  /* 0x0000000300007220 */ /* 0x002fc80000410000 */
        /* <DEDUP_REMOVED lines=17> */
.L_x_2526:
        /* <DEDUP_REMOVED lines=55> */
.L_x_2528:
        /* <DEDUP_REMOVED lines=10> */
[----:B------:R-:W-:Y:S01]  /*1090*/  @!P6 IMAD R4, R4, 0x4, R3 ;  /* 0x000000040404e824 */ /* 0x000fe200078e0203 */
[----:B------:R-:W-:Y:S04]  /*10a0*/  @!P6 STS.64 [R5], R26 ;  /* 0x0000001a0500e388 */ /* 0x000fe80000000a00 */
[----:B------:R0:W-:Y:S02]  /*10b0*/  @!P6 STS.64 [R4], R24 ;  /* 0x000000180400e388 */ /* 0x0001e40000000a00 */
        /* <DEDUP_REMOVED lines=9> */
[C---:B------:R-:W-:Y:S01]  /*1150*/  LEA R11, R4.reuse, R0, 0x2 ;  /* 0x00000000040b7211 */ /* 0x040fe200078e10ff */
[C---:B------:R-:W-:Y:S01]  /*1160*/  IMAD R13, R4.reuse, 0x4, R3 ;  /* 0x00000004040d7824 */ /* 0x040fe200078e0203 */
[----:B------:R-:W-:-:S03]  /*1170*/  SHF.L.U32 R4, R4, 0x1, RZ ;  /* 0x0000000104047819 */ /* 0x000fc600000006ff */
[C---:B------:R-:W-:Y:S01]  /*1180*/  IMAD R12, R31.reuse, 0x4, R11 ;  /* 0x000000041f0c7824 */ /* 0x040fe200078e020b */
[----:B------:R-:W-:Y:S01]  /*1190*/  LEA R14, R31, R13, 0x2 ;  /* 0x0000000d1f0e7211 */ /* 0x000fe200078e10ff */
[----:B------:R0:W1:Y:S01]  /*11a0*/  LDS R26, [R11] ;  /* 0x000000000b1a7984 */ /* 0x0000620000000800 */
[----:B------:R-:W-:-:S03]  /*11b0*/  ISETP.GE.AND P0, PT, R4, R7, PT ;  /* 0x000000070400720c */ /* 0x000fc60003f06270 */
[----:B------:R0:W2:Y:S04]  /*11c0*/  LDS R24, [R13] ;  /* 0x000000000d187984 */ /* 0x0000a80000000800 */
[----:B------:R0:W3:Y:S04]  /*11d0*/  LDS R27, [R12] ;  /* 0x000000000c1b7984 */ /* 0x0000e80000000800 */
[----:B------:R0:W4:Y:S02]  /*11e0*/  LDS R25, [R14] ;  /* 0x000000000e197984 */ /* 0x0001240000000800 */
[----:B------:R-:W-:Y:S05]  /*11f0*/  @P0 BRA `(.L_x_2532) ;  /* 0x0000000000540947 */ /* 0x000fea0003800000 */
[----:B------:R-:W-:Y:S01]  /*1200*/  I2FP.F32.S32 R5, R7 ;  /* 0x0000000700057245 */ /* 0x000fe20000201400 */
[----:B------:R-:W0:Y:S01]  /*1210*/  LDCU UR4, c[0x0][0x40c] ;  /* 0x00008180ff0477ac */ /* 0x000e220008000800 */
[----:B------:R-:W-:-:S04]  /*1220*/  I2FP.F32.S32 R4, R4 ;  /* 0x0000000400047245 */ /* 0x000fc80000201400 */
[----:B------:R-:W1:Y:S01]  /*1230*/  MUFU.RCP R5, R5 ;  /* 0x0000000500057308 */ /* 0x000e620000001000 */
[----:B0----5:R-:W-:-:S04]  /*1240*/  IADD3 R6, PT, PT, -R23, UR4, RZ ;  /* 0x0000000417067c10 */ /* 0x021fc8000fffe1ff */
[----:B------:R-:W-:Y:S01]  /*1250*/  I2FP.F32.S32 R7, R6 ;  /* 0x0000000600077245 */ /* 0x000fe20000201400 */
[----:B-1----:R-:W-:-:S04]  /*1260*/  FMUL.FTZ R4, R4, R5 ;  /* 0x0000000504047220 */ /* 0x002fc80000410000 */
[----:B------:R-:W-:-:S06]  /*1270*/  FMUL.FTZ R4, R4, 13.28771209716796875 ;  /* 0x41549a7804047820 */ /* 0x000fcc0000410000 */
[----:B------:R-:W0:Y:S02]  /*1280*/  MUFU.EX2 R4, -R4 ;  /* 0x8000000400047308 */ /* 0x000e240000000800 */
[----:B0-----:R-:W-:-:S04]  /*1290*/  FMUL.FTZ R6, R7, R4 ;  /* 0x0000000407067220 */ /* 0x001fc80000410000 */
[----:B------:R-:W-:-:S04]  /*12a0*/  FMUL.RZ R10, R6, 0.15915493667125701904 ;  /* 0x3e22f983060a7820 */ /* 0x000fc8000040c000 */
[----:B------:R-:W3:Y:S08]  /*12b0*/  MUFU.SIN R6, R10 ;  /* 0x0000000a00067308 */ /* 0x000ef00000000400 */
[----:B------:R-:W0:Y:S01]  /*12c0*/  MUFU.COS R5, R10 ;  /* 0x0000000a00057308 */ /* 0x000e220000000000 */
[-C--:B---3--:R-:W-:Y:S01]  /*12d0*/  FMUL.FTZ R7, R27, R6.reuse ;  /* 0x000000061b077220 */ /* 0x088fe20000410000 */
[-C--:B----4-:R-:W-:Y:S01]  /*12e0*/  FMUL.FTZ R9, R25, R6.reuse ;  /* 0x0000000619097220 */ /* 0x090fe20000410000 */
[-C--:B------:R-:W-:Y:S01]  /*12f0*/  FMUL.FTZ R8, R26, R6.reuse ;  /* 0x000000061a087220 */ /* 0x080fe20000410000 */
[----:B--2---:R-:W-:Y:S01]  /*1300*/  FMUL.FTZ R6, R24, R6 ;  /* 0x0000000618067220 */ /* 0x004fe20000410000 */
[-C--:B0-----:R-:W-:Y:S01]  /*1310*/  FFMA.FTZ R26, R26, R5.reuse, -R7 ;  /* 0x000000051a1a7223 */ /* 0x081fe20000010807 */
[-C--:B------:R-:W-:Y:S01]  /*1320*/  FFMA.FTZ R24, R24, R5.reuse, -R9 ;  /* 0x0000000518187223 */ /* 0x080fe20000010809 */
[-C--:B------:R-:W-:Y:S01]  /*1330*/  FFMA.FTZ R27, R27, R5.reuse, R8 ;  /* 0x000000051b1b7223 */ /* 0x080fe20000010008 */
[----:B------:R-:W-:-:S07]  /*1340*/  FFMA.FTZ R25, R25, R5, R6 ;  /* 0x0000000519197223 */ /* 0x000fce0000010006 */
.L_x_2532:
[----:B------:R-:W-:Y:S05]  /*1350*/  BSYNC.RECONVERGENT B1 ;  /* 0x0000000000017941 */ /* 0x000fea0003800200 */
.L_x_2531:
[----:B--2---:R2:W-:Y:S04]  /*1360*/  STS [R13], R24 ;  /* 0x000000180d007388 */ /* 0x0045e80000000800 */
[----:B----4-:R2:W-:Y:S04]  /*1370*/  STS [R14], R25 ;  /* 0x000000190e007388 */ /* 0x0105e80000000800 */
[----:B-1----:R2:W-:Y:S04]  /*1380*/  STS [R11], R26 ;  /* 0x0000001a0b007388 */ /* 0x0025e80000000800 */
[----:B---3--:R2:W-:Y:S02]  /*1390*/  STS [R12], R27 ;  /* 0x0000001b0c007388 */ /* 0x0085e40000000800 */
.L_x_2530:
[----:B------:R-:W-:Y:S05]  /*13a0*/  BSYNC.RECONVERGENT B0 ;  /* 0x0000000000007941 */ /* 0x000fea0003800200 */
.L_x_2529:
[----:B------:R-:W-:Y:S01]  /*13b0*/  BAR.SYNC.DEFER_BLOCKING 0x0 ;  /* 0x0000000000007b1d */ /* 0x000fe20000010000 */
[----:B------:R-:W-:-:S04]  /*13c0*/  @!P6 IMAD R31, R31, R32, R33 ;  /* 0x000000201f1fe224 */ /* 0x000fc800078e0221 */
[C---:B------:R-:W-:Y:S01]  /*13d0*/  @!P6 IMAD R0, R31.reuse, 0x4, R0 ;  /* 0x000000041f00e824 */ /* 0x040fe200078e0200 */
[----:B------:R-:W-:-:S04]  /*13e0*/  @!P6 LEA R3, R31, R3, 0x2 ;  /* 0x000000031f03e211 */ /* 0x000fc800078e10ff */
[----:B--2---:R1:W2:Y:S04]  /*13f0*/  @!P6 LDS.64 R26, [R0] ;  /* 0x00000000001ae984 */ /* 0x0042a80000000a00 */
[----:B------:R1:W3:Y:S01]  /*1400*/  @!P6 LDS.64 R24, [R3] ;  /* 0x000000000318e984 */ /* 0x0002e20000000a00 */
[----:B------:R-:W-:Y:S06]  /*1410*/  BAR.SYNC.DEFER_BLOCKING 0x0 ;  /* 0x0000000000007b1d */ /* 0x000fec0000010000 */
.L_x_2527:
[----:B------:R-:W-:Y:S05]  /*1420*/  BSYNC.RECONVERGENT B6 ;  /* 0x0000000000067941 */ /* 0x000fea0003800200 */
.L_x_2525:
[----:B------:R-:W4:Y:S01]  /*1430*/  S2R R31, SR_CgaCtaId ;  /* 0x00000000001f7919 */ /* 0x000f220000008800 */
[----:B------:R-:W-:Y:S02]  /*1440*/  ISETP.GT.U32.AND P0, PT, R22, 0x1f, PT ;  /* 0x0000001f1600780c */ /* 0x000fe40003f04070 */
[----:B------:R-:W-:Y:S02]  /*1450*/  MOV R76, 0x400 ;  /* 0x00000400004c7802 */ /* 0x000fe40000000f00 */
[----:B------:R-:W-:-:S03]  /*1460*/  IADD3 R9, PT, PT, -R19, R16, RZ ;  /* 0x0000001013097210 */ /* 0x000fc60007ffe1ff */
[----:B-1----:R-:W-:-:S05]  /*1470*/  VIADD R0, R76, 0x140 ;  /* 0x000001404c007836 */ /* 0x002fca0000000000 */
[----:B----4-:R-:W-:Y:S01]  /*1480*/  LEA R78, R31, R0, 0x18 ;  /* 0x000000001f4e7211 */ /* 0x010fe200078ec0ff */
[----:B------:R-:W-:-:S03]  /*1490*/  IMAD.MOV.U32 R0, RZ, RZ, -0x800001 ;  /* 0xff7fffffff007424 */ /* 0x000fc600078e00ff */
[----:B------:R-:W-:Y:S01]  /*14a0*/  LEA R3, R9, R78, 0x2 ;  /* 0x0000004e09037211 */ /* 0x000fe200078e10ff */
[----:B------:R-:W-:Y:S06]  /*14b0*/  @P0 BRA `(.L_x_2533) ;  /* 0x0000000000c40947 */ /* 0x000fec0003800000 */
[----:B------:R-:W-:Y:S01]  /*14c0*/  VIADD R4, R76, 0x40 ;  /* 0x000000404c047836 */ /* 0x000fe20000000000 */
[----:B------:R-:W-:Y:S01]  /*14d0*/  ISETP.GT.U32.AND P0, PT, R22, 0x17, PT ;  /* 0x000000171600780c */ /* 0x000fe20003f04070 */
[----:B------:R-:W-:Y:S01]  /*14e0*/  BSSY.RECONVERGENT B0, `(.L_x_2534) ;  /* 0x0000010000007945 */ /* 0x000fe20003800200 */
[----:B--23--:R-:W-:Y:S02]  /*14f0*/  FMUL.FTZ R8, R24, R26 ;  /* 0x0000001a18087220 */ /* 0x00cfe40000410000 */
[----:B------:R-:W-:-:S04]  /*1500*/  LEA R5, R31, R4, 0x18 ;  /* 0x000000041f057211 */ /* 0x000fc800078ec0ff */
[----:B------:R-:W-:-:S05]  /*1510*/  LEA R5, R22, R5, 0x3 ;  /* 0x0000000516057211 */ /* 0x000fca00078e18ff */
[----:B------:R1:W-:Y:S01]  /*1520*/  STS.64 [R5], R26 ;  /* 0x0000001a05007388 */ /* 0x0003e20000000a00 */
[----:B------:R-:W-:Y:S05]  /*1530*/  @P0 BRA `(.L_x_2535) ;  /* 0x0000000000280947 */ /* 0x000fea0003800000 */
[----:B------:R-:W2:Y:S01]  /*1540*/  LDCU UR4, c[0x0][0x3f4] ;  /* 0x00007e80ff0477ac */ /* 0x000ea20008000800 */
[----:B-1----:R-:W1:Y:S01]  /*1550*/  LDC.64 R4, c[0x0][0x3b8] ;  /* 0x0000ee00ff047b82 */ /* 0x002e620000000a00 */
[----:B------:R-:W-:Y:S02]  /*1560*/  SHF.R.U32.HI R7, RZ, 0x1, R22 ;  /* 0x00000001ff077819 */ /* 0x000fe40000011616 */
[----:B------:R-:W-:Y:S01]  /*1570*/  LOP3.LUT R30, R30, 0x2, RZ, 0xc0, !PT ;  /* 0x000000021e1e7812 */ /* 0x000fe200078ec0ff */
[----:B--2---:R-:W-:Y:S02]  /*1580*/  IMAD R29, R29, UR4, RZ ;  /* 0x000000041d1d7c24 */ /* 0x004fe4000f8e02ff */
[----:B------:R-:W-:Y:S02]  /*1590*/  IMAD R6, R7, UR4, R18 ;  /* 0x0000000407067c24 */ /* 0x000fe4000f8e0212 */
[----:B------:R-:W-:-:S04]  /*15a0*/  IMAD R29, R29, 0x30, R30 ;  /* 0x000000301d1d7824 */ /* 0x000fc800078e021e */
[----:B------:R-:W-:-:S04]  /*15b0*/  IMAD R29, R6, 0x4, R29 ;  /* 0x00000004061d7824 */ /* 0x000fc800078e021d */
[----:B-1----:R-:W-:-:S05]  /*15c0*/  IMAD.WIDE R4, R29, 0x4, R4 ;  /* 0x000000041d047825 */ /* 0x002fca00078e0204 */
[----:B------:R2:W-:Y:S02]  /*15d0*/  STG.E.64 desc[UR36][R4.64], R24 ;  /* 0x0000001804007986 */ /* 0x0005e4000c101b24 */
.L_x_2535:
[----:B------:R-:W-:Y:S05]  /*15e0*/  BSYNC.RECONVERGENT B0 ;  /* 0x0000000000007941 */ /* 0x000fea0003800200 */
.L_x_2534:
[----:B------:R-:W-:Y:S01]  /*15f0*/  UMOV UR4, 0xffffffff ;  /* 0xffffffff00047882 */ /* 0x000fe20000000000 */
[----:B0-----:R-:W-:Y:S02]  /*1600*/  FFMA.FTZ R13, R25, R27, R8 ;  /* 0x0000001b190d7223 */ /* 0x001fe40000010008 */
        /* <DEDUP_REMOVED lines=10> */
.L_x_2646:
        /* <DEDUP_REMOVED lines=11> */
[----:B-----5:R-:W-:-:S05]  /*1760*/  IADD3 R6, PT, PT, -R23, R16, RZ ;  /* 0x0000001017067210 */ /* 0x020fca0007ffe1ff */
[----:B0-----:R-:W-:-:S04]  /*1770*/  IMAD R7, R77, UR4, R6 ;  /* 0x000000044d077c24 */ /* 0x001fc8000f8e0206 */
[----:B------:R-:W-:-:S04]  /*1780*/  IMAD R7, R7, UR4, R6 ;  /* 0x0000000407077c24 */ /* 0x000fc8000f8e0206 */
[----:B-1----:R-:W-:-:S06]  /*1790*/  IMAD.WIDE R4, R7, 0x4, R4 ;  /* 0x0000000407047825 */ /* 0x002fcc00078e0204 */
[----:B------:R-:W2:Y:S02]  /*17a0*/  LDG.E R5, desc[UR36][R4.64] ;  /* 0x0000002404057981 */ /* 0x000ea4000c1e1900 */
[----:B--2---:R-:W-:-:S07]  /*17b0*/  FADD.FTZ R0, R0, R5 ;  /* 0x0000000500007221 */ /* 0x004fce0000010000 */
.L_x_2537:
[----:B------:R1:W-:Y:S02]  /*17c0*/  STS [R3], R0 ;  /* 0x0000000003007388 */ /* 0x0003e40000000800 */
.L_x_2533:
[----:B------:R-:W-:Y:S05]  /*17d0*/  WARPSYNC.ALL ;  /* 0x0000000000007948 */ /* 0x000fea0003800000 */
[----:B------:R-:W-:Y:S01]  /*17e0*/  VIADD R4, R9, 0x1f ;  /* 0x0000001f09047836 */ /* 0x000fe20000000000 */
[----:B------:R-:W4:Y:S01]  /*17f0*/  LDCU UR4, c[0x0][0x3f0] ;  /* 0x00007e00ff0477ac */ /* 0x000f220008000800 */
[----:B------:R-:W-:Y:S03]  /*1800*/  BSSY.RECONVERGENT B0, `(.L_x_2538) ;  /* 0x000025c000007945 */ /* 0x000fe60003800200 */
[----:B------:R-:W-:Y:S01]  /*1810*/  SHF.R.S32.HI R5, RZ, 0x1f, R4 ;  /* 0x0000001fff057819 */ /* 0x000fe20000011404 */
[----:B------:R-:W0:Y:S03]  /*1820*/  LDCU UR13, c[0x0][0x3f8] ;  /* 0x00007f00ff0d77ac */ /* 0x000e260008000800 */
[----:B------:R-:W-:Y:S01]  /*1830*/  LEA.HI R5, R5, R4, RZ, 0x5 ;  /* 0x0000000405057211 */ /* 0x000fe200078f28ff */
[----:B------:R-:W0:Y:S03]  /*1840*/  LDCU UR14, c[0x0][0x410] ;  /* 0x00008200ff0e77ac */ /* 0x000e260008000800 */
[----:B------:R-:W-:Y:S01]  /*1850*/  LOP3.LUT R144, R5, 0xffffffe0, RZ, 0xc0, !PT ;  /* 0xffffffe005907812 */ /* 0x000fe200078ec0ff */
[----:B------:R-:W0:Y:S01]  /*1860*/  LDCU.64 UR6, c[0x0][0x3c8] ;  /* 0x00007900ff0677ac */ /* 0x000e220008000a00 */
[----:B------:R-:W-:Y:S02]  /*1870*/  BAR.SYNC.DEFER_BLOCKING 0x0 ;  /* 0x0000000000007b1d */ /* 0x000fe40000010000 */
[----:B------:R-:W-:Y:S01]  /*1880*/  ISETP.GE.AND P0, PT, R22, R144, PT ;  /* 0x000000901600720c */ /* 0x000fe20003f06270 */
[----:B----4-:R-:W-:-:S03]  /*1890*/  IMAD R20, R28, UR4, R77 ;  /* 0x000000041c147c24 */ /* 0x010fc6000f8e024d */
[----:B------:R-:W4:Y:S01]  /*18a0*/  LDCU.64 UR8, c[0x0][0x3b8] ;  /* 0x00007700ff0877ac */ /* 0x000f220008000a00 */
[----:B------:R-:W-:Y:S01]  /*18b0*/  IMAD R20, R20, 0x30, RZ ;  /* 0x0000003014147824 */ /* 0x000fe200078e02ff */
[----:B------:R-:W0:Y:S01]  /*18c0*/  LDCU.64 UR16, c[0x0][0x438] ;  /* 0x00008700ff1077ac */ /* 0x000e220008000a00 */
[----:B------:R-:W0:Y:S06]  /*18d0*/  LDCU.64 UR10, c[0x0][0x448] ;  /* 0x00008900ff0a77ac */ /* 0x000e2c0008000a00 */
[----:B------:R-:W-:Y:S05]  /*18e0*/  @P0 BRA `(.L_x_2539) ;  /* 0x0000002400340947 */ /* 0x000fea0003800000 */
[----:B------:R-:W1:Y:S01]  /*18f0*/  LDC R4, c[0x0][0x3f4] ;  /* 0x0000fd00ff047b82 */ /* 0x000e620000000800 */
[----:B------:R-:W4:Y:S01]  /*1900*/  LDCU.64 UR4, c[0x0][0x420] ;  /* 0x00008400ff0477ac */ /* 0x000f220008000a00 */
[----:B------:R-:W-:Y:S01]  /*1910*/  LEA R76, R31, R76, 0x18 ;  /* 0x0000004c1f4c7211 */ /* 0x000fe200078ec0ff */
[C---:B------:R-:W-:Y:S01]  /*1920*/  IMAD.IADD R144, R19.reuse, 0x1, R144 ;  /* 0x0000000113907824 */ /* 0x040fe200078e0290 */
[----:B------:R-:W-:Y:S01]  /*1930*/  IADD3 R141, PT, PT, R19, R22, RZ ;  /* 0x00000016138d7210 */ /* 0x000fe20007ffe0ff */
[----:B------:R-:W1:Y:S01]  /*1940*/  LDCU UR12, c[0x0][0x440] ;  /* 0x00008800ff0c77ac */ /* 0x000e620008000800 */
[----:B------:R-:W-:Y:S01]  /*1950*/  IMAD R22, R22, 0x4, R78 ;  /* 0x0000000416167824 */ /* 0x000fe200078e024e */
[----:B0-----:R-:W0:Y:S01]  /*1960*/  LDS.128 R8, [R76+0x50] ;  /* 0x000050004c087984 */ /* 0x001e220000000c00 */
[----:B------:R-:W-:-:S03]  /*1970*/  HFMA2 R78, -RZ, RZ, 0, 0 ;  /* 0x00000000ff4e7431 */ /* 0x000fc600000001ff */
[----:B------:R-:W0:Y:S04]  /*1980*/  LDS.128 R12, [R76+0x60] ;  /* 0x000060004c0c7984 */ /* 0x000e280000000c00 */
[----:B--23--:R-:W2:Y:S04]  /*1990*/  LDS.128 R24, [R76+0x70] ;  /* 0x000070004c187984 */ /* 0x00cea80000000c00 */
[----:B------:R-:W3:Y:S01]  /*19a0*/  LDS.128 R28, [R76+0x80] ;  /* 0x000080004c1c7984 */ /* 0x000ee20000000c00 */
[----:B----4-:R-:W-:Y:S02]  /*19b0*/  ISETP.NE.U32.AND P0, PT, RZ, UR4, PT ;  /* 0x00000004ff007c0c */ /* 0x010fe4000bf05070 */
[----:B------:R-:W-:Y:S01]  /*19c0*/  IADD3 R140, P1, P2, R140, UR4, R141 ;  /* 0x000000048c8c7c10 */ /* 0x000fe2000fa3e08d */
[----:B------:R-:W4:Y:S01]  /*19d0*/  LDS.128 R32, [R76+0x90] ;  /* 0x000090004c207984 */ /* 0x000f220000000c00 */
[----:B-1----:R-:W-:-:S02]  /*19e0*/  IABS R21, R4 ;  /* 0x0000000400157213 */ /* 0x002fc40000000000 */
[----:B------:R-:W-:Y:S01]  /*19f0*/  ISETP.NE.AND.EX P0, PT, RZ, UR5, PT, P0 ;  /* 0x00000005ff007c0c */ /* 0x000fe2000bf05300 */
[----:B------:R-:W1:Y:S01]  /*1a00*/  LDS.128 R4, [R76+0x40] ;  /* 0x000040004c047984 */ /* 0x000e620000000c00 */
[----:B------:R-:W0:Y:S01]  /*1a10*/  I2F.RP R52, R21 ;  /* 0x0000001500347306 */ /* 0x000e220000209400 */
[----:B------:R-:W-:Y:S02]  /*1a20*/  IADD3.X R143, PT, PT, R143, UR5, RZ, P1, P2 ;  /* 0x000000058f8f7c10 */ /* 0x000fe40008fe44ff */
[----:B------:R-:W1:Y:S04]  /*1a30*/  LDS.128 R36, [R76+0xa0] ;  /* 0x0000a0004c247984 */ /* 0x000e680000000c00 */
[----:B------:R-:W1:Y:S04]  /*1a40*/  LDS.128 R40, [R76+0xb0] ;  /* 0x0000b0004c287984 */ /* 0x000e680000000c00 */
[----:B------:R-:W1:Y:S01]  /*1a50*/  LDS.128 R44, [R76+0xc0] ;  /* 0x0000c0004c2c7984 */ /* 0x000e620000000c00 */
[----:B0-----:R0:W2:Y:S03]  /*1a60*/  MUFU.RCP R68, R52 ;  /* 0x0000003400447308 */ /* 0x0010a60000001000 */
[----:B------:R-:W1:Y:S04]  /*1a70*/  LDS.128 R48, [R76+0xd0] ;  /* 0x0000d0004c307984 */ /* 0x000e680000000c00 */
[----:B------:R-:W1:Y:S04]  /*1a80*/  LDS.128 R56, [R76+0xf0] ;  /* 0x0000f0004c387984 */ /* 0x000e680000000c00 */
[----:B0-----:R-:W0:Y:S04]  /*1a90*/  LDS.128 R52, [R76+0xe0] ;  /* 0x0000e0004c347984 */ /* 0x001e280000000c00 */
[----:B------:R-:W0:Y:S04]  /*1aa0*/  LDS.128 R60, [R76+0x100] ;  /* 0x000100004c3c7984 */ /* 0x000e280000000c00 */
[----:B------:R-:W0:Y:S01]  /*1ab0*/  LDS.128 R64, [R76+0x110] ;  /* 0x000110004c407984 */ /* 0x000e220000000c00 */
[----:B--2---:R-:W-:-:S03]  /*1ac0*/  IADD3 R79, PT, PT, R68, 0xffffffe, RZ ;  /* 0x0ffffffe444f7810 */ /* 0x004fc60007ffe0ff */
[----:B------:R-:W2:Y:S03]  /*1ad0*/  LDS.128 R68, [R76+0x120] ;  /* 0x000120004c447984 */ /* 0x000ea60000000c00 */
[----:B------:R-:W3:Y:S01]  /*1ae0*/  F2I.FTZ.U32.TRUNC.NTZ R79, R79 ;  /* 0x0000004f004f7305 */ /* 0x000ee2000021f000 */
[----:B------:R4:W0:Y:S02]  /*1af0*/  LDS.128 R72, [R76+0x130] ;  /* 0x000130004c487984 */ /* 0x0008240000000c00 */
[----:B----4-:R-:W-:-:S04]  /*1b00*/  IMAD R76, R77, UR12, R16 ;  /* 0x0000000c4d4c7c24 */ /* 0x010fc8000f8e0210 */
[----:B------:R-:W-:Y:S02]  /*1b10*/  IMAD R145, R76, UR12, R141 ;  /* 0x0000000c4c917c24 */ /* 0x000fe4000f8e028d */
[----:B---3--:R-:W-:-:S04]  /*1b20*/  IMAD.MOV R80, RZ, RZ, -R79 ;  /* 0x000000ffff507224 */ /* 0x008fc800078e0a4f */
[----:B------:R-:W-:-:S04]  /*1b30*/  IMAD R81, R80, R21, RZ ;  /* 0x0000001550517224 */ /* 0x000fc800078e02ff */
[----:B-1----:R-:W-:-:S07]  /*1b40*/  IMAD.HI.U32 R142, R79, R81, R78 ;  /* 0x000000514f8e7227 */ /* 0x002fce00078e004e */
.L_x_2574:
[----:B------:R-:W-:Y:S01]  /*1b50*/  @P0 MOV R148, R140 ;  /* 0x0000008c00940202 */ /* 0x000fe20000000f00 */
[----:B------:R-:W-:Y:S01]  /*1b60*/  @P0 IMAD.MOV.U32 R149, RZ, RZ, R143 ;  /* 0x000000ffff950224 */ /* 0x000fe200078e008f */
[----:B------:R-:W1:Y:S04]  /*1b70*/  LDC R147, c[0x0][0x3f4] ;  /* 0x0000fd00ff937b82 */ /* 0x000e680000000800 */
[----:B------:R-:W3:Y:S01]  /*1b80*/  @P0 LDG.E.U8 R148, desc[UR36][R148.64] ;  /* 0x0000002494940981 */ /* 0x000ee2000c1e1100 */
[----:B------:R-:W-:Y:S01]  /*1b90*/  IABS R151, R141 ;  /* 0x0000008d00977213 */ /* 0x000fe20000000000 */
[----:B------:R-:W-:Y:S01]  /*1ba0*/  BSSY.RECONVERGENT B1, `(.L_x_2540) ;  /* 0x0000027000017945 */ /* 0x000fe20003800200 */
[----:B------:R-:W-:-:S03]  /*1bb0*/  ISETP.GE.AND P2, PT, R141, RZ, PT ;  /* 0x000000ff8d00720c */ /* 0x000fc60003f46270 */
[----:B------:R-:W-:-:S05]  /*1bc0*/  IMAD.HI.U32 R146, R142, R151, RZ ;  /* 0x000000978e927227 */ /* 0x000fca00078e00ff */
[----:B------:R-:W-:Y:S02]  /*1bd0*/  IADD3 R146, PT, PT, -R146, RZ, RZ ;  /* 0x000000ff92927210 */ /* 0x000fe40007ffe1ff */
[----:B-1----:R-:W-:Y:S01]  /*1be0*/  IABS R153, R147 ;  /* 0x0000009300997213 */ /* 0x002fe20000000000 */
[C---:B------:R-:W-:Y:S01]  /*1bf0*/  IMAD R150, R147.reuse, 0x30, RZ ;  /* 0x0000003093967824 */ /* 0x040fe200078e02ff */
[----:B------:R-:W-:-:S03]  /*1c00*/  ISETP.NE.AND P4, PT, R147, RZ, PT ;  /* 0x000000ff9300720c */ /* 0x000fc60003f85270 */
[----:B------:R-:W-:-:S05]  /*1c10*/  IMAD R146, R153, R146, R151 ;  /* 0x0000009299927224 */ /* 0x000fca00078e0297 */
[----:B------:R-:W-:-:S13]  /*1c20*/  ISETP.GT.U32.AND P1, PT, R21, R146, PT ;  /* 0x000000921500720c */ /* 0x000fda0003f24070 */
[----:B------:R-:W-:-:S05]  /*1c30*/  @!P1 IMAD.IADD R146, R146, 0x1, -R153 ;  /* 0x0000000192929824 */ /* 0x000fca00078e0a99 */
[----:B------:R-:W-:-:S13]  /*1c40*/  ISETP.GT.U32.AND P1, PT, R21, R146, PT ;  /* 0x000000921500720c */ /* 0x000fda0003f24070 */
[----:B------:R-:W-:Y:S02]  /*1c50*/  @!P1 IADD3 R146, PT, PT, R146, -R153, RZ ;  /* 0x8000009992929210 */ /* 0x000fe40007ffe0ff */
[----:B------:R-:W-:-:S03]  /*1c60*/  ISETP.GE.AND P1, PT, R141, R16, PT ;  /* 0x000000108d00720c */ /* 0x000fc60003f26270 */
[----:B------:R-:W-:Y:S01]  /*1c70*/  @!P2 IMAD.MOV R146, RZ, RZ, -R146 ;  /* 0x000000ffff92a224 */ /* 0x000fe200078e0a92 */
[----:B------:R-:W-:-:S04]  /*1c80*/  @!P4 LOP3.LUT R146, RZ, R147, RZ, 0x33, !PT ;  /* 0x00000093ff92c212 */ /* 0x000fc800078e33ff */
[----:B------:R-:W-:Y:S02]  /*1c90*/  SHF.L.U32 R154, R146, 0x2, RZ ;  /* 0x00000002929a7819 */ /* 0x000fe400000006ff */
[----:B---3--:R-:W-:-:S03]  /*1ca0*/  ISETP.NE.AND P3, PT, R148, RZ, P0 ;  /* 0x000000ff9400720c */ /* 0x008fc60000765270 */
[----:B-----5:R-:W-:Y:S10]  /*1cb0*/  @P1 BRA `(.L_x_2541) ;  /* 0x0000000000541947 */ /* 0x020ff40003800000 */
[----:B------:R-:W-:Y:S02]  /*1cc0*/  ISETP.GE.AND P2, PT, R154, R150, PT ;  /* 0x000000969a00720c */ /* 0x000fe40003f46270 */
[----:B------:R-:W-:Y:S02]  /*1cd0*/  CS2R R78, SRZ ;  /* 0x00000000004e7805 */ /* 0x000fe4000001ff00 */
[----:B------:R-:W-:-:S09]  /*1ce0*/  CS2R R76, SRZ ;  /* 0x00000000004c7805 */ /* 0x000fd2000001ff00 */
[----:B------:R-:W-:Y:S05]  /*1cf0*/  @P2 BRA `(.L_x_2541) ;  /* 0x0000000000442947 */ /* 0x000fea0003800000 */
[----:B------:R-:W1:Y:S02]  /*1d00*/  S2UR UR4, SR_CTAID.Y ;  /* 0x00000000000479c3 */ /* 0x000e640000002600 */
[----:B-1----:R-:W-:-:S05]  /*1d10*/  IMAD R77, R147, UR4, RZ ;  /* 0x00000004934d7c24 */ /* 0x002fca000f8e02ff */
[----:B------:R-:W-:-:S04]  /*1d20*/  IADD3 R76, P2, PT, R77, R146, RZ ;  /* 0x000000924d4c7210 */ /* 0x000fc80007f5e0ff */
[----:B------:R-:W-:Y:S02]  /*1d30*/  LEA.HI.X.SX32 R77, R77, RZ, 0x1, P2 ;  /* 0x000000ff4d4d7211 */ /* 0x000fe400010f0eff */
[----:B------:R-:W-:-:S04]  /*1d40*/  LEA R148, P2, R76, UR6, 0x2 ;  /* 0x000000064c947c11 */ /* 0x000fc8000f8410ff */
[----:B------:R-:W-:-:S05]  /*1d50*/  LEA.HI.X R149, R76, UR7, R77, 0x2, P2 ;  /* 0x000000074c957c11 */ /* 0x000fca00090f144d */
[----:B------:R-:W3:Y:S01]  /*1d60*/  LDG.E R148, desc[UR36][R148.64] ;  /* 0x0000002494947981 */ /* 0x000ee2000c1e1900 */
[----:B------:R-:W-:Y:S02]  /*1d70*/  IMAD R77, R147, UR13, RZ ;  /* 0x0000000d934d7c24 */ /* 0x000fe4000f8e02ff */
[----:B------:R-:W-:-:S05]  /*1d80*/  IMAD R76, R20, R147, RZ ;  /* 0x00000093144c7224 */ /* 0x000fca00078e02ff */
[----:B------:R-:W-:Y:S01]  /*1d90*/  SHF.R.S32.HI R78, RZ, 0x1f, R76 ;  /* 0x0000001fff4e7819 */ /* 0x000fe2000001144c */
[----:B---3--:R-:W-:-:S04]  /*1da0*/  IMAD R77, R148, R77, RZ ;  /* 0x0000004d944d7224 */ /* 0x008fc800078e02ff */
[----:B------:R-:W-:-:S05]  /*1db0*/  IMAD R77, R77, 0x30, R154 ;  /* 0x000000304d4d7824 */ /* 0x000fca00078e029a */
[----:B------:R-:W-:-:S04]  /*1dc0*/  IADD3 R79, P2, PT, R77, R76, RZ ;  /* 0x0000004c4d4f7210 */ /* 0x000fc80007f5e0ff */
[----:B------:R-:W-:Y:S02]  /*1dd0*/  LEA.HI.X.SX32 R78, R77, R78, 0x1, P2 ;  /* 0x0000004e4d4e7211 */ /* 0x000fe400010f0eff */
[----:B------:R-:W-:-:S04]  /*1de0*/  LEA R76, P2, R79, UR8, 0x2 ;  /* 0x000000084f4c7c11 */ /* 0x000fc8000f8410ff */
[----:B------:R-:W-:-:S06]  /*1df0*/  LEA.HI.X R77, R79, UR9, R78, 0x2, P2 ;  /* 0x000000094f4d7c11 */ /* 0x000fcc00090f144e */
[----:B------:R-:W5:Y:S03]  /*1e00*/  LDG.E.128 R76, desc[UR36][R76.64] ;  /* 0x000000244c4c7981 */ /* 0x000f66000c1e1d00 */
.L_x_2541:
[----:B------:R-:W-:Y:S05]  /*1e10*/  BSYNC.RECONVERGENT B1 ;  /* 0x0000000000017941 */ /* 0x000fea0003800200 */
.L_x_2540:
[----:B------:R-:W-:Y:S01]  /*1e20*/  BSSY.RECONVERGENT B1, `(.L_x_2542) ;  /* 0x0000019000017945 */ /* 0x000fe20003800200 */
[----:B------:R-:W-:-:S03]  /*1e30*/  IMAD.IADD R152, R146, 0x1, R147 ;  /* 0x0000000192987824 */ /* 0x000fc600078e0293 */
[----:B------:R-:W-:Y:S05]  /*1e40*/  @P1 BRA `(.L_x_2543) ;  /* 0x0000000000581947 */ /* 0x000fea0003800000 */
[----:B------:R-:W-:Y:S02]  /*1e50*/  SHF.L.U32 R151, R152, 0x2, RZ ;  /* 0x0000000298977819 */ /* 0x000fe400000006ff */
[----:B------:R-:W-:Y:S02]  /*1e60*/  CS2R R82, SRZ ;  /* 0x0000000000527805 */ /* 0x000fe4000001ff00 */
[----:B------:R-:W-:Y:S02]  /*1e70*/  CS2R R80, SRZ ;  /* 0x0000000000507805 */ /* 0x000fe4000001ff00 */
[----:B------:R-:W-:-:S13]  /*1e80*/  ISETP.GE.AND P2, PT, R151, R150, PT ;  /* 0x000000969700720c */ /* 0x000fda0003f46270 */
        /* <DEDUP_REMOVED lines=9> */
[----:B------:R-:W-:Y:S02]  /*1f20*/  IMAD R83, R20, R147, RZ ;  /* 0x0000009314537224 */ /* 0x000fe400078e02ff */
[----:B---3--:R-:W-:-:S04]  /*1f30*/  IMAD R80, R148, R81, RZ ;  /* 0x0000005194507224 */ /* 0x008fc800078e02ff */
[----:B------:R-:W-:-:S05]  /*1f40*/  IMAD R80, R80, 0x30, R151 ;  /* 0x0000003050507824 */ /* 0x000fca00078e0297 */
[----:B------:R-:W-:Y:S02]  /*1f50*/  SHF.R.S32.HI R81, RZ, 0x1f, R80 ;  /* 0x0000001fff517819 */ /* 0x000fe40000011450 */
[----:B------:R-:W-:-:S04]  /*1f60*/  IADD3 R82, P2, PT, R83, R80, RZ ;  /* 0x0000005053527210 */ /* 0x000fc80007f5e0ff */
[----:B------:R-:W-:Y:S02]  /*1f70*/  LEA.HI.X.SX32 R81, R83, R81, 0x1, P2 ;  /* 0x0000005153517211 */ /* 0x000fe400010f0eff */
[----:B------:R-:W-:-:S04]  /*1f80*/  LEA R80, P2, R82, UR8, 0x2 ;  /* 0x0000000852507c11 */ /* 0x000fc8000f8410ff */
[----:B------:R-:W-:-:S06]  /*1f90*/  LEA.HI.X R81, R82, UR9, R81, 0x2, P2 ;  /* 0x0000000952517c11 */ /* 0x000fcc00090f1451 */
[----:B------:R-:W5:Y:S03]  /*1fa0*/  LDG.E.128 R80, desc[UR36][R80.64] ;  /* 0x0000002450507981 */ /* 0x000f66000c1e1d00 */
.L_x_2543:
[----:B------:R-:W-:Y:S05]  /*1fb0*/  BSYNC.RECONVERGENT B1 ;  /* 0x0000000000017941 */ /* 0x000fea0003800200 */
.L_x_2542:
[----:B------:R-:W-:Y:S04]  /*1fc0*/  BSSY.RECONVERGENT B1, `(.L_x_2544) ;  /* 0x0000018000017945 */ /* 0x000fe80003800200 */
[----:B------:R-:W-:Y:S05]  /*1fd0*/  @P1 BRA `(.L_x_2545) ;  /* 0x0000000000581947 */ /* 0x000fea0003800000 */
[----:B------:R-:W-:Y:S01]  /*1fe0*/  IMAD R151, R147, 0x8, R154 ;  /* 0x0000000893977824 */ /* 0x000fe200078e029a */
        /* <DEDUP_REMOVED lines=21> */
.L_x_2545:
[----:B------:R-:W-:Y:S05]  /*2140*/  BSYNC.RECONVERGENT B1 ;  /* 0x0000000000017941 */ /* 0x000fea0003800200 */
.L_x_2544:
[----:B------:R-:W-:Y:S04]  /*2150*/  BSSY.RECONVERGENT B1, `(.L_x_2546) ;  /* 0x0000019000017945 */ /* 0x000fe80003800200 */
[----:B------:R-:W-:Y:S05]  /*2160*/  @P1 BRA `(.L_x_2547) ;  /* 0x00000000005c1947 */ /* 0x000fea0003800000 */
[----:B------:R-:W-:Y:S02]  /*2170*/  LEA R88, R147, R152, 0x1 ;  /* 0x0000009893587211 */ /* 0x000fe400078e08ff */
[----:B------:R-:W-:-:S03]  /*2180*/  CS2R R90, SRZ ;  /* 0x00000000005a7805 */ /* 0x000fc6000001ff00 */
[----:B------:R-:W-:Y:S01]  /*2190*/  IMAD.SHL.U32 R151, R88, 0x4, RZ ;  /* 0x0000000458977824 */ /* 0x000fe200078e00ff */
[----:B------:R-:W-:-:S04]  /*21a0*/  CS2R R88, SRZ ;  /* 0x0000000000587805 */ /* 0x000fc8000001ff00 */
        /* <DEDUP_REMOVED lines=19> */
.L_x_2547:
[----:B------:R-:W-:Y:S05]  /*22e0*/  BSYNC.RECONVERGENT B1 ;  /* 0x0000000000017941 */ /* 0x000fea0003800200 */
.L_x_2546:
[----:B------:R-:W-:Y:S01]  /*22f0*/  BSSY.RECONVERGENT B1, `(.L_x_2548) ;  /* 0x0000019000017945 */ /* 0x000fe20003800200 */
[----:B------:R-:W-:-:S03]  /*2300*/  LEA R156, R147, R152, 0x2 ;  /* 0x00000098939c7211 */ /* 0x000fc600078e10ff */
        /* <DEDUP_REMOVED lines=23> */
.L_x_2549:
[----:B------:R-:W-:Y:S05]  /*2480*/  BSYNC.RECONVERGENT B1 ;  /* 0x0000000000017941 */ /* 0x000fea0003800200 */
.L_x_2548:
[----:B------:R-:W-:Y:S01]  /*2490*/  BSSY.RECONVERGENT B1, `(.L_x_2550) ;  /* 0x000001c000017945 */ /* 0x000fe20003800200 */
[C---:B------:R-:W-:Y:S01]  /*24a0*/  LEA R151, R147.reuse, R154, 0x5 ;  /* 0x0000009a93977211 */ /* 0x040fe200078e28ff */
[----:B------:R-:W-:Y:S02]  /*24b0*/  IMAD R154, R147, 0x2, R156 ;  /* 0x00000002939a7824 */ /* 0x000fe400078e029c */
[----:B------:R-:W-:Y:S05]  /*24c0*/  @P1 BRA `(.L_x_2551) ;  /* 0x0000000000601947 */ /* 0x000fea0003800000 */
[----:B------:R-:W-:Y:S02]  /*24d0*/  LEA R148, R147, R152, 0x2 ;  /* 0x0000009893947211 */ /* 0x000fe400078e10ff */
[----:B------:R-:W-:-:S03]  /*24e0*/  CS2R R98, SRZ ;  /* 0x0000000000627805 */ /* 0x000fc6000001ff00 */
[----:B------:R-:W-:-:S05]  /*24f0*/  IMAD.SHL.U32 R97, R148, 0x4, RZ ;  /* 0x0000000494617824 */ /* 0x000fca00078e00ff */
[----:B------:R-:W-:Y:S02]  /*2500*/  ISETP.GE.AND P2, PT, R97, R150, PT ;  /* 0x000000966100720c */ /* 0x000fe40003f46270 */
[----:B------:R-:W-:-:S11]  /*2510*/  CS2R R96, SRZ ;  /* 0x0000000000607805 */ /* 0x000fd6000001ff00 */
        /* <DEDUP_REMOVED lines=19> */
.L_x_2551:
[----:B------:R-:W-:Y:S05]  /*2650*/  BSYNC.RECONVERGENT B1 ;  /* 0x0000000000017941 */ /* 0x000fea0003800200 */
.L_x_2550:
[----:B------:R-:W-:Y:S04]  /*2660*/  BSSY.RECONVERGENT B1, `(.L_x_2552) ;  /* 0x000001b000017945 */ /* 0x000fe80003800200 */
[----:B------:R-:W-:Y:S05]  /*2670*/  @P1 BRA `(.L_x_2553) ;  /* 0x0000000000641947 */ /* 0x000fea0003800000 */
[----:B------:R-:W-:Y:S01]  /*2680*/  IMAD R148, R147, 0x4, R152 ;  /* 0x0000000493947824 */ /* 0x000fe200078e0298 */
[----:B------:R-:W-:-:S04]  /*2690*/  CS2R R102, SRZ ;  /* 0x0000000000667805 */ /* 0x000fc8000001ff00 */
[----:B------:R-:W-:-:S05]  /*26a0*/  IADD3 R148, PT, PT, R148, R147, RZ ;  /* 0x0000009394947210 */ /* 0x000fca0007ffe0ff */
        /* <DEDUP_REMOVED lines=22> */
.L_x_2553:
[----:B------:R-:W-:Y:S05]  /*2810*/  BSYNC.RECONVERGENT B1 ;  /* 0x0000000000017941 */ /* 0x000fea0003800200 */
.L_x_2552:
[----:B------:R-:W-:Y:S04]  /*2820*/  BSSY.RECONVERGENT B1, `(.L_x_2554) ;  /* 0x000001b000017945 */ /* 0x000fe80003800200 */
[----:B------:R-:W-:Y:S05]  /*2830*/  @P1 BRA `(.L_x_2555) ;  /* 0x0000000000641947 */ /* 0x000fea0003800000 */
[----:B------:R-:W-:Y:S01]  /*2840*/  IMAD R148, R147, 0x4, R152 ;  /* 0x0000000493947824 */ /* 0x000fe200078e0298 */
[----:B------:R-:W-:-:S04]  /*2850*/  CS2R R106, SRZ ;  /* 0x00000000006a7805 */ /* 0x000fc8000001ff00 */
[----:B------:R-:W-:-:S05]  /*2860*/  LEA R148, R147, R148, 0x1 ;  /* 0x0000009493947211 */ /* 0x000fca00078e08ff */
        /* <DEDUP_REMOVED lines=22> */
.L_x_2555:
[----:B------:R-:W-:Y:S05]  /*29d0*/  BSYNC.RECONVERGENT B1 ;  /* 0x0000000000017941 */ /* 0x000fea0003800200 */
.L_x_2554:
[----:B------:R-:W-:Y:S04]  /*29e0*/  BSSY.RECONVERGENT B1, `(.L_x_2556) ;  /* 0x0000017000017945 */ /* 0x000fe80003800200 */
[----:B------:R-:W-:Y:S05]  /*29f0*/  @P1 BRA `(.L_x_2557) ;  /* 0x0000000000541947 */ /* 0x000fea0003800000 */
        /* <DEDUP_REMOVED lines=21> */
.L_x_2557:
[----:B------:R-:W-:Y:S05]  /*2b50*/  BSYNC.RECONVERGENT B1 ;  /* 0x0000000000017941 */ /* 0x000fea0003800200 */
.L_x_2556:
[----:B------:R-:W-:Y:S01]  /*2b60*/  BSSY.RECONVERGENT B1, `(.L_x_2558) ;  /* 0x000001d000017945 */ /* 0x000fe20003800200 */
[----:B------:R-:W-:-:S03]  /*2b70*/  IMAD R154, R147, 0x2, R154 ;  /* 0x00000002939a7824 */ /* 0x000fc600078e029a */
[----:B------:R-:W-:Y:S05]  /*2b80*/  @P1 BRA `(.L_x_2559) ;  /* 0x0000000000681947 */ /* 0x000fea0003800000 */
[----:B------:R-:W-:Y:S02]  /*2b90*/  LEA R112, R147, R152, 0x2 ;  /* 0x0000009893707211 */ /* 0x000fe400078e10ff */
[----:B------:R-:W-:-:S03]  /*2ba0*/  CS2R R114, SRZ ;  /* 0x0000000000727805 */ /* 0x000fc6000001ff00 */
[----:B------:R-:W-:-:S05]  /*2bb0*/  IMAD R112, R147, 0x2, R112 ;  /* 0x0000000293707824 */ /* 0x000fca00078e0270 */
        /* <DEDUP_REMOVED lines=23> */
.L_x_2559:
[----:B------:R-:W-:Y:S05]  /*2d30*/  BSYNC.RECONVERGENT B1 ;  /* 0x0000000000017941 */ /* 0x000fea0003800200 */
.L_x_2558:
[----:B------:R-:W-:Y:S04]  /*2d40*/  BSSY.RECONVERGENT B1, `(.L_x_2560) ;  /* 0x000001d000017945 */ /* 0x000fe80003800200 */
[----:B------:R-:W-:Y:S05]  /*2d50*/  @P1 BRA `(.L_x_2561) ;  /* 0x00000000006c1947 */ /* 0x000fea0003800000 */
[----:B------:R-:W-:Y:S01]  /*2d60*/  IMAD R152, R147, 0x4, R152 ;  /* 0x0000000493987824 */ /* 0x000fe200078e0298 */
[----:B------:R-:W-:-:S04]  /*2d70*/  CS2R R118, SRZ ;  /* 0x0000000000767805 */ /* 0x000fc8000001ff00 */
[----:B------:R-:W-:-:S05]  /*2d80*/  LEA R152, R147, R152, 0x1 ;  /* 0x0000009893987211 */ /* 0x000fca00078e08ff */
[----:B------:R-:W-:-:S05]  /*2d90*/  IMAD R148, R147, 0x2, R152 ;  /* 0x0000000293947824 */ /* 0x000fca00078e0298 */
        /* <DEDUP_REMOVED lines=23> */
.L_x_2561:
[----:B------:R-:W-:Y:S05]  /*2f10*/  BSYNC.RECONVERGENT B1 ;  /* 0x0000000000017941 */ /* 0x000fea0003800200 */
.L_x_2560:
[----:B------:R-:W-:Y:S01]  /*2f20*/  BSSY.RECONVERGENT B1, `(.L_x_2562) ;  /* 0x000001a000017945 */ /* 0x000fe20003800200 */
[----:B------:R-:W-:-:S03]  /*2f30*/  IMAD R154, R147, 0x2, R154 ;  /* 0x00000002939a7824 */ /* 0x000fc600078e029a */
[----:B------:R-:W-:Y:S05]  /*2f40*/  @P1 BRA `(.L_x_2563) ;  /* 0x00000000005c1947 */ /* 0x000fea0003800000 */
[----:B------:R-:W-:Y:S02]  /*2f50*/  SHF.L.U32 R121, R154, 0x2, RZ ;  /* 0x000000029a797819 */ /* 0x000fe400000006ff */
[----:B------:R-:W-:Y:S02]  /*2f60*/  CS2R R122, SRZ ;  /* 0x00000000007a7805 */ /* 0x000fe4000001ff00 */
        /* <DEDUP_REMOVED lines=21> */
.L_x_2563:
[----:B------:R-:W-:Y:S05]  /*30c0*/  BSYNC.RECONVERGENT B1 ;  /* 0x0000000000017941 */ /* 0x000fea0003800200 */
.L_x_2562:
[----:B------:R-:W-:Y:S01]  /*30d0*/  BSSY.RECONVERGENT B1, `(.L_x_2564) ;  /* 0x000001a000017945 */ /* 0x000fe20003800200 */
[----:B------:R-:W-:-:S03]  /*30e0*/  IADD3 R154, PT, PT, R154, R147, RZ ;  /* 0x000000939a9a7210 */ /* 0x000fc60007ffe0ff */
[----:B------:R-:W-:Y:S05]  /*30f0*/  @P1 BRA `(.L_x_2565) ;  /* 0x00000000005c1947 */ /* 0x000fea0003800000 */
[----:B------:R-:W-:Y:S01]  /*3100*/  IMAD.SHL.U32 R125, R154, 0x4, RZ ;  /* 0x000000049a7d7824 */ /* 0x000fe200078e00ff */
[----:B------:R-:W-:-:S04]  /*3110*/  CS2R R126, SRZ ;  /* 0x00000000007e7805 */ /* 0x000fc8000001ff00 */
        /* <DEDUP_REMOVED lines=21> */
.L_x_2565:
[----:B------:R-:W-:Y:S05]  /*3270*/  BSYNC.RECONVERGENT B1 ;  /* 0x0000000000017941 */ /* 0x000fea0003800200 */
.L_x_2564:
[----:B------:R-:W-:Y:S01]  /*3280*/  BSSY.RECONVERGENT B1, `(.L_x_2566) ;  /* 0x000001a000017945 */ /* 0x000fe20003800200 */
[----:B------:R-:W-:-:S03]  /*3290*/  IMAD.IADD R154, R154, 0x1, R147 ;  /* 0x000000019a9a7824 */ /* 0x000fc600078e0293 */
        /* <DEDUP_REMOVED lines=24> */
.L_x_2567:
[----:B------:R-:W-:Y:S05]  /*3420*/  BSYNC.RECONVERGENT B1 ;  /* 0x0000000000017941 */ /* 0x000fea0003800200 */
.L_x_2566:
        /* <DEDUP_REMOVED lines=26> */
.L_x_2569:
[----:B------:R-:W-:Y:S05]  /*35d0*/  BSYNC.RECONVERGENT B1 ;  /* 0x0000000000017941 */ /* 0x000fea0003800200 */
.L_x_2568:
[----:B------:R-:W-:Y:S04]  /*35e0*/  BSSY.RECONVERGENT B1, `(.L_x_2570) ;  /* 0x0000019000017945 */ /* 0x000fe80003800200 */
[----:B------:R-:W-:Y:S05]  /*35f0*/  @P1 BRA `(.L_x_2571) ;  /* 0x00000000005c1947 */ /* 0x000fea0003800000 */
[----:B------:R-:W-:Y:S01]  /*3600*/  IMAD.IADD R154, R154, 0x1, R147 ;  /* 0x000000019a9a7824 */ /* 0x000fe200078e0293 */
[----:B------:R-:W-:Y:S02]  /*3610*/  CS2R R138, SRZ ;  /* 0x00000000008a7805 */ /* 0x000fe4000001ff00 */
[----:B------:R-:W-:Y:S02]  /*3620*/  CS2R R136, SRZ ;  /* 0x0000000000887805 */ /* 0x000fe4000001ff00 */
[----:B------:R-:W-:-:S04]  /*3630*/  SHF.L.U32 R151, R154, 0x2, RZ ;  /* 0x000000029a977819 */ /* 0x000fc800000006ff */
        /* <DEDUP_REMOVED lines=19> */
.L_x_2571:
[----:B------:R-:W-:Y:S05]  /*3770*/  BSYNC.RECONVERGENT B1 ;  /* 0x0000000000017941 */ /* 0x000fea0003800200 */
.L_x_2570:
[----:B------:R-:W-:Y:S04]  /*3780*/  BSSY.RECONVERGENT B1, `(.L_x_2572) ;  /* 0x000005c000017945 */ /* 0x000fe80003800200 */
[----:B------:R-:W-:Y:S05]  /*3790*/  @P1 BRA `(.L_x_2573) ;  /* 0x0000000400681947 */ /* 0x000fea0003800000 */
[----:B------:R-:W-:Y:S02]  /*37a0*/  ISETP.NE.U32.AND P1, PT, RZ, UR10, PT ;  /* 0x0000000aff007c0c */ /* 0x000fe4000bf25070 */
[----:B------:R-:W-:Y:S02]  /*37b0*/  ISETP.NE.U32.AND P2, PT, RZ, UR16, PT ;  /* 0x00000010ff007c0c */ /* 0x000fe4000bf45070 */
[----:B------:R-:W-:Y:S02]  /*37c0*/  ISETP.NE.AND.EX P1, PT, RZ, UR11, PT, P1 ;  /* 0x0000000bff007c0c */ /* 0x000fe4000bf25310 */
[----:B------:R-:W-:-:S11]  /*37d0*/  ISETP.NE.AND.EX P2, PT, RZ, UR17, PT, P2 ;  /* 0x00000011ff007c0c */ /* 0x000fd6000bf45320 */
[----:B------:R-:W1:Y:S01]  /*37e0*/  @P1 S2R R151, SR_CTAID.X ;  /* 0x0000000000971919 */ /* 0x000e620000002500 */
[----:B------:R-:W1:Y:S08]  /*37f0*/  @P1 LDC.64 R148, c[0x0][0x448] ;  /* 0x00011200ff941b82 */ /* 0x000e700000000a00 */
[----:B------:R-:W3:Y:S01]  /*3800*/  @P2 LDC.64 R146, c[0x0][0x438] ;  /* 0x00010e00ff922b82 */ /* 0x000ee20000000a00 */
[----:B-----5:R-:W-:-:S07]  /*3810*/  FMUL.FTZ R150, R9, R81 ;  /* 0x0000005109967220 */ /* 0x020fce0000410000 */
[----:B------:R-:W4:Y:S01]  /*3820*/  @P1 LDC R154, c[0x0][0x430] ;  /* 0x00010c00ff9a1b82 */ /* 0x000f220000000800 */
[----:B-1----:R-:W-:-:S04]  /*3830*/  @P1 IMAD.WIDE.U32 R148, R151, 0x4, R148 ;  /* 0x0000000497941825 */ /* 0x002fc800078e0094 */
[----:B---3--:R-:W-:Y:S02]  /*3840*/  @P2 IMAD.WIDE R146, R145, 0x4, R146 ;  /* 0x0000000491922825 */ /* 0x008fe400078e0292 */
[----:B------:R-:W3:Y:S04]  /*3850*/  @P1 LDG.E R148, desc[UR36][R148.64] ;  /* 0x0000002494941981 */ /* 0x000ee8000c1e1900 */
[----:B------:R1:W3:Y:S01]  /*3860*/  @P2 LDG.E R146, desc[UR36][R146.64] ;  /* 0x0000002492922981 */ /* 0x0002e2000c1e1900 */
[----:B------:R-:W-:Y:S01]  /*3870*/  FMUL.FTZ R151, R8, R80 ;  /* 0x0000005008977220 */ /* 0x000fe20000410000 */
        /* <DEDUP_REMOVED lines=18> */
[----:B0-----:R-:W-:-:S03]  /*39a0*/  FFMA.FTZ R150, R53, R117, R150 ;  /* 0x0000007535967223 */ /* 0x001fc60000010096 */
[----:B------:R-:W-:Y:S01]  /*39b0*/  FFMA.FTZ R151, R52, R116, R151 ;  /* 0x0000007434977223 */ /* 0x000fe20000010097 */
[----:B------:R-:W-:-:S03]  /*39c0*/  FFMA.FTZ R150, R57, R121, R150 ;  /* 0x0000007939967223 */ /* 0x000fc60000010096 */
[----:B------:R-:W-:Y:S01]  /*39d0*/  FFMA.FTZ R151, R56, R120, R151 ;  /* 0x0000007838977223 */ /* 0x000fe20000010097 */
[----:B------:R-:W-:-:S03]  /*39e0*/  FFMA.FTZ R150, R61, R125, R150 ;  /* 0x0000007d3d967223 */ /* 0x000fc60000010096 */
[----:B------:R-:W-:Y:S01]  /*39f0*/  FFMA.FTZ R151, R60, R124, R151 ;  /* 0x0000007c3c977223 */ /* 0x000fe20000010097 */
[----:B------:R-:W-:Y:S01]  /*3a00*/  FFMA.FTZ R150, R65, R129, R150 ;  /* 0x0000008141967223 */ /* 0x000fe20000010096 */
[----:B-1----:R-:W-:Y:S02]  /*3a10*/  FMUL.FTZ R147, R10, R82 ;  /* 0x000000520a937220 */ /* 0x002fe40000410000 */
[----:B------:R-:W-:Y:S01]  /*3a20*/  FFMA.FTZ R151, R64, R128, R151 ;  /* 0x0000008040977223 */ /* 0x000fe20000010097 */
[----:B--2---:R-:W-:Y:S01]  /*3a30*/  FFMA.FTZ R150, R69, R133, R150 ;  /* 0x0000008545967223 */ /* 0x004fe20000010096 */
[----:B------:R-:W-:Y:S02]  /*3a40*/  FFMA.FTZ R147, R6, R78, R147 ;  /* 0x0000004e06937223 */ /* 0x000fe40000010093 */
[----:B------:R-:W-:Y:S01]  /*3a50*/  FFMA.FTZ R151, R68, R132, R151 ;  /* 0x0000008444977223 */ /* 0x000fe20000010097 */
[----:B------:R-:W-:Y:S01]  /*3a60*/  FFMA.FTZ R150, R73, R137, R150 ;  /* 0x0000008949967223 */ /* 0x000fe20000010096 */
[----:B------:R-:W-:-:S02]  /*3a70*/  FFMA.FTZ R149, R14, R86, R147 ;  /* 0x000000560e957223 */ /* 0x000fc40000010093 */
[----:B------:R-:W-:Y:S02]  /*3a80*/  FFMA.FTZ R151, R72, R136, R151 ;  /* 0x0000008848977223 */ /* 0x000fe40000010097 */
[----:B------:R-:W-:Y:S02]  /*3a90*/  FFMA.FTZ R149, R26, R90, R149 ;  /* 0x0000005a1a957223 */ /* 0x000fe40000010095 */
[----:B------:R-:W-:Y:S01]  /*3aa0*/  FADD.FTZ R147, R151, R150 ;  /* 0x0000009697937221 */ /* 0x000fe20000010000 */
[----:B------:R-:W-:Y:S01]  /*3ab0*/  FMUL.FTZ R150, R11, R83 ;  /* 0x000000530b967220 */ /* 0x000fe20000410000 */
[----:B------:R-:W-:Y:S01]  /*3ac0*/  FFMA.FTZ R149, R30, R94, R149 ;  /* 0x0000005e1e957223 */ /* 0x000fe20000010095 */
[----:B------:R-:W4:Y:S02]  /*3ad0*/  @P1 LDC R151, c[0x0][0x408] ;  /* 0x00010200ff971b82 */ /* 0x000f240000000800 */
        /* <DEDUP_REMOVED lines=23> */
[----:B------:R-:W-:Y:S01]  /*3c50*/  FADD.FTZ R147, R152, R147 ;  /* 0x0000009398937221 */ /* 0x000fe20000010000 */
[----:B----4-:R-:W-:Y:S02]  /*3c60*/  @P1 IMAD.IADD R152, R154, 0x1, R151 ;  /* 0x000000019a981824 */ /* 0x010fe400078e0297 */
[----:B------:R-:W-:-:S04]  /*3c70*/  FFMA.FTZ R150, R67, R131, R150 ;  /* 0x0000008343967223 */ /* 0x000fc80000010096 */
[----:B------:R-:W-:Y:S01]  /*3c80*/  FFMA.FTZ R150, R71, R135, R150 ;  /* 0x0000008747967223 */ /* 0x000fe20000010096 */
[----:B------:R-:W-:-:S03]  /*3c90*/  @P1 ISETP.GE.AND P4, PT, R141, R152, PT ;  /* 0x000000988d00120c */ /* 0x000fc60003f86270 */
[----:B------:R-:W-:Y:S01]  /*3ca0*/  FFMA.FTZ R150, R75, R139, R150 ;  /* 0x0000008b4b967223 */ /* 0x000fe20000010096 */
[----:B------:R-:W-:-:S03]  /*3cb0*/  @P1 SEL R149, R23, RZ, !P4 ;  /* 0x000000ff17951207 */ /* 0x000fc60006000000 */
[----:B------:R-:W-:Y:S01]  /*3cc0*/  FADD.FTZ R147, R150, R147 ;  /* 0x0000009396937221 */ /* 0x000fe20000010000 */
[----:B------:R-:W-:-:S03]  /*3cd0*/  @P1 IADD3 R149, PT, PT, R141, R149, -R16 ;  /* 0x000000958d951210 */ /* 0x000fc60007ffe810 */
[----:B------:R-:W-:Y:S01]  /*3ce0*/  FMUL.FTZ R147, R147, UR14 ;  /* 0x0000000e93937c20 */ /* 0x000fe20008410000 */
[----:B------:R-:W-:-:S03]  /*3cf0*/  @P1 I2FP.F32.S32 R150, R149 ;  /* 0x0000009500961245 */ /* 0x000fc60000201400 */
[----:B---3--:R-:W-:-:S04]  /*3d00*/  @P2 FADD.FTZ R147, R147, R146 ;  /* 0x0000009293932221 */ /* 0x008fc80000010000 */
[----:B------:R-:W-:-:S05]  /*3d10*/  @P1 FFMA.FTZ R147, R150, R148, R147 ;  /* 0x0000009496931223 */ /* 0x000fca0000010093 */
[----:B------:R1:W-:Y:S01]  /*3d20*/  STS [R22], R147 ;  /* 0x0000009316007388 */ /* 0x0003e20000000800 */
[----:B------:R-:W-:-:S07]  /*3d30*/  @!P3 FMNMX.FTZ R0, R0, R147, !PT ;  /* 0x000000930000b209 */ /* 0x000fce0007810000 */
.L_x_2573:
[----:B------:R-:W-:Y:S05]  /*3d40*/  BSYNC.RECONVERGENT B1 ;  /* 0x0000000000017941 */ /* 0x000fea0003800200 */
.L_x_2572:
[----:B------:R-:W-:Y:S01]  /*3d50*/  IADD3 R140, P1, PT, R140, 0x100, RZ ;  /* 0x000001008c8c7810 */ /* 0x000fe20007f3e0ff */
[----:B-1----:R-:W-:Y:S01]  /*3d60*/  VIADD R22, R22, 0x400 ;  /* 0x0000040016167836 */ /* 0x002fe20000000000 */
[----:B------:R-:W-:Y:S02]  /*3d70*/  IADD3 R141, PT, PT, R141, 0x100, RZ ;  /* 0x000001008d8d7810 */ /* 0x000fe40007ffe0ff */
[----:B------:R-:W-:Y:S01]  /*3d80*/  IADD3 R145, PT, PT, R145, 0x100, RZ ;  /* 0x0000010091917810 */ /* 0x000fe20007ffe0ff */
[----:B------:R-:W-:Y:S01]  /*3d90*/  IMAD.X R143, RZ, RZ, R143, P1 ;  /* 0x000000ffff8f7224 */ /* 0x000fe200008e068f */
[----:B------:R-:W-:-:S13]  /*3da0*/  ISETP.GE.AND P1, PT, R141, R144, PT ;  /* 0x000000908d00720c */ /* 0x000fda0003f26270 */
[----:B------:R-:W-:Y:S05]  /*3db0*/  @!P1 BRA `(.L_x_2574) ;  /* 0xffffffdc00649947 */ /* 0x000fea000383ffff */
.L_x_2539:
[----:B0---4-:R-:W-:Y:S05]  /*3dc0*/  BSYNC.RECONVERGENT B0 ;  /* 0x0000000000007941 */ /* 0x011fea0003800200 */
.L_x_2538:
[----:B------:R-:W0:Y:S01]  /*3dd0*/  SHFL.BFLY PT, R5, R0, 0x10, 0x1f ;  /* 0x0e001f0000057f89 */ /* 0x000e2200000e0000 */
[----:B------:R-:W4:Y:S01]  /*3de0*/  S2UR UR8, SR_CgaCtaId ;  /* 0x00000000000879c3 */ /* 0x000f220000008800 */
[----:B------:R-:W-:Y:S01]  /*3df0*/  UMOV UR6, 0x400 ;  /* 0x0000040000067882 */ /* 0x000fe20000000000 */
[----:B------:R-:W-:Y:S01]  /*3e00*/  BSSY.RECONVERGENT B0, `(.L_x_2575) ;  /* 0x0000185000007945 */ /* 0x000fe20003800200 */
[----:B------:R-:W2:Y:S05]  /*3e10*/  S2R R12, SR_TID.X ;  /* 0x00000000000c7919 */ /* 0x000eaa0000002100 */
[----:B------:R-:W3:Y:S01]  /*3e20*/  S2UR UR9, SR_CTAID.Y ;  /* 0x00000000000979c3 */ /* 0x000ee20000002600 */
[----:B0-----:R-:W-:Y:S01]  /*3e30*/  FMNMX.FTZ R5, R5, R0, !PT ;  /* 0x0000000005057209 */ /* 0x001fe20007810000 */
[----:B----4-:R-:W-:Y:S01]  /*3e40*/  ULEA UR4, UR8, UR6, 0x18 ;  /* 0x0000000608047291 */ /* 0x010fe2000f8ec0ff */
[----:B-1----:R-:W-:-:S03]  /*3e50*/  MOV R0, 0xff7fffff ;  /* 0xff7fffff00007802 */ /* 0x002fc60000000f00 */
[----:B------:R-:W0:Y:S02]  /*3e60*/  SHFL.BFLY PT, R4, R5, 0x8, 0x1f ;  /* 0x0d001f0005047f89 */ /* 0x000e2400000e0000 */
[----:B0-----:R-:W-:-:S05]  /*3e70*/  FMNMX.FTZ R4, R5, R4, !PT ;  /* 0x0000000405047209 */ /* 0x001fca0007810000 */
[----:B------:R-:W0:Y:S02]  /*3e80*/  SHFL.BFLY PT, R7, R4, 0x4, 0x1f ;  /* 0x0c801f0004077f89 */ /* 0x000e2400000e0000 */
[----:B0-----:R-:W-:Y:S02]  /*3e90*/  FMNMX.FTZ R7, R4, R7, !PT ;  /* 0x0000000704077209 */ /* 0x001fe40007810000 */
[----:B--2---:R-:W-:-:S03]  /*3ea0*/  LEA.HI R4, R12, UR4, RZ, 0x1d ;  /* 0x000000040c047c11 */ /* 0x004fc6000f8fe8ff */
[----:B------:R-:W0:Y:S02]  /*3eb0*/  SHFL.BFLY PT, R6, R7, 0x2, 0x1f ;  /* 0x0c401f0007067f89 */ /* 0x000e2400000e0000 */
[----:B0-----:R-:W-:Y:S02]  /*3ec0*/  FMNMX.FTZ R8, R7, R6, !PT ;  /* 0x0000000607087209 */ /* 0x001fe40007810000 */
[----:B------:R-:W-:-:S03]  /*3ed0*/  LOP3.LUT P0, R6, R12, 0x1f, RZ, 0xc0, !PT ;  /* 0x0000001f0c067812 */ /* 0x000fc6000780c0ff */
[----:B------:R-:W0:Y:S01]  /*3ee0*/  SHFL.BFLY PT, R9, R8, 0x1, 0x1f ;  /* 0x0c201f0008097f89 */ /* 0x000e2200000e0000 */
[C---:B------:R-:W-:Y:S02]  /*3ef0*/  ISETP.GT.U32.AND P1, PT, R6.reuse, 0x7, PT ;  /* 0x000000070600780c */ /* 0x040fe40003f24070 */
[----:B------:R-:W-:Y:S01]  /*3f00*/  LEA R7, R6, UR4, 0x2 ;  /* 0x0000000406077c11 */ /* 0x000fe2000f8e10ff */
[----:B------:R-:W3:Y:S02]  /*3f10*/  LDCU UR4, c[0x0][0x3f4] ;  /* 0x00007e80ff0477ac */ /* 0x000ee40008000800 */
[----:B---3--:R-:W-:Y:S01]  /*3f20*/  UIMAD UR4, UR9, UR4, URZ ;  /* 0x00000004090472a4 */ /* 0x008fe2000f8e02ff */
[----:B0-----:R-:W-:-:S03]  /*3f30*/  FMNMX.FTZ R11, R8, R9, !PT ;  /* 0x00000009080b7209 */ /* 0x001fc60007810000 */
[----:B------:R-:W-:Y:S02]  /*3f40*/  USHF.R.S32.HI UR7, URZ, 0x1f, UR4 ;  /* 0x0000001fff077899 */ /* 0x000fe40008011404 */
[----:B------:R-:W-:Y:S01]  /*3f50*/  @!P0 STS [R4], R11 ;  /* 0x0000000b04008388 */ /* 0x000fe20000000800 */
[----:B------:R-:W-:Y:S06]  /*3f60*/  BAR.SYNC.DEFER_BLOCKING 0x0 ;  /* 0x0000000000007b1d */ /* 0x000fec0000010000 */
[----:B------:R-:W0:Y:S04]  /*3f70*/  @!P1 LDS R0, [R7] ;  /* 0x0000000007009984 */ /* 0x000e280000000800 */
[----:B0-----:R-:W0:Y:S02]  /*3f80*/  SHFL.BFLY PT, R5, R0, 0x4, 0x1f ;  /* 0x0c801f0000057f89 */ /* 0x001e2400000e0000 */
[----:B0-----:R-:W-:-:S02]  /*3f90*/  FMNMX.FTZ R9, R5, R0, !PT ;  /* 0x0000000005097209 */ /* 0x001fc40007810000 */
[----:B------:R-:W-:-:S03]  /*3fa0*/  IADD3 R0, PT, PT, R16, 0x1, RZ ;  /* 0x0000000110007810 */ /* 0x000fc60007ffe0ff */
[----:B------:R-:W0:Y:S02]  /*3fb0*/  SHFL.BFLY PT, R8, R9, 0x2, 0x1f ;  /* 0x0c401f0009087f89 */ /* 0x000e2400000e0000 */
[----:B0-----:R-:W-:Y:S01]  /*3fc0*/  FMNMX.FTZ R10, R9, R8, !PT ;  /* 0x00000008090a7209 */ /* 0x001fe20007810000 */
[----:B------:R-:W-:-:S04]  /*3fd0*/  IMAD.MOV.U32 R9, RZ, RZ, RZ ;  /* 0x000000ffff097224 */ /* 0x000fc800078e00ff */
[----:B------:R-:W0:Y:S02]  /*3fe0*/  SHFL.BFLY PT, R5, R10, 0x1, 0x1f ;  /* 0x0c201f000a057f89 */ /* 0x000e2400000e0000 */
        /* <DEDUP_REMOVED lines=20> */
[----:B------:R-:W-:Y:S01]  /*4130*/  LEA.HI R9, R11, 0x1, RZ, 0x18 ;  /* 0x000000010b097811 */ /* 0x000fe200078fc0ff */
[----:B------:R-:W-:Y:S02]  /*4140*/  IMAD.MOV.U32 R10, RZ, RZ, R5 ;  /* 0x000000ffff0a7224 */ /* 0x000fe400078e0005 */
[----:B------:R-:W-:Y:S01]  /*4150*/  ULEA UR5, UR8, UR5, 0x18 ;  /* 0x0000000508057291 */ /* 0x000fe2000f8ec0ff */
[----:B------:R-:W-:Y:S02]  /*4160*/  LOP3.LUT R11, R9, 0x3, RZ, 0xc0, !PT ;  /* 0x00000003090b7812 */ /* 0x000fe400078ec0ff */
[----:B------:R-:W-:Y:S02]  /*4170*/  MOV R9, RZ ;  /* 0x000000ff00097202 */ /* 0x000fe40000000f00 */
[----:B------:R-:W-:Y:S02]  /*4180*/  IADD3 R13, PT, PT, -R11, RZ, RZ ;  /* 0x000000ff0b0d7210 */ /* 0x000fe40007ffe1ff */
[----:B------:R-:W-:-:S07]  /*4190*/  LEA R11, R12, UR5, 0x2 ;  /* 0x000000050c0b7c11 */ /* 0x000fce000f8e10ff */
.L_x_2580:
        /* <DEDUP_REMOVED lines=11> */
.L_x_2579:
[----:B------:R-:W-:Y:S05]  /*4250*/  BSYNC.RECONVERGENT B1 ;  /* 0x0000000000017941 */ /* 0x000fea0003800200 */
.L_x_2578:
[----:B------:R-:W-:Y:S05]  /*4260*/  @!P1 BRA `(.L_x_2576) ;  /* 0x0000001000f89947 */ /* 0x000fea0003800000 */
[----:B------:R-:W-:Y:S01]  /*4270*/  UIADD3 UR5, UPT, UPT, UR6, 0x140, URZ ;  /* 0x0000014006057890 */ /* 0x000fe2000fffe0ff */
[----:B------:R-:W-:-:S03]  /*4280*/  SHF.L.U32 R11, R19, 0x2, RZ ;  /* 0x00000002130b7819 */ /* 0x000fc600000006ff */
[----:B------:R-:W-:Y:S02]  /*4290*/  ULEA UR5, UR8, UR5, 0x18 ;  /* 0x0000000508057291 */ /* 0x000fe4000f8ec0ff */
[----:B------:R-:W-:-:S07]  /*42a0*/  IMAD R11, R10, 0x4, -R11 ;  /* 0x000000040a0b7824 */ /* 0x000fce00078e0a0b */
[----:B------:R-:W0:Y:S04]  /*42b0*/  LDS R13, [R11+UR5] ;  /* 0x000000050b0d7984 */ /* 0x000e280008000800 */
[----:B------:R-:W1:Y:S04]  /*42c0*/  LDS R15, [R11+UR5+0x400] ;  /* 0x000400050b0f7984 */ /* 0x000e680008000800 */
[----:B------:R-:W2:Y:S04]  /*42d0*/  LDS R21, [R11+UR5+0x800] ;  /* 0x000800050b157984 */ /* 0x000ea80008000800 */
[----:B-----5:R-:W3:Y:S01]  /*42e0*/  LDS R23, [R11+UR5+0xc00] ;  /* 0x000c00050b177984 */ /* 0x020ee20008000800 */
[C---:B0-----:R-:W-:Y:S01]  /*42f0*/  FADD.FTZ R13, -R8.reuse, R13 ;  /* 0x0000000d080d7221 */ /* 0x041fe20000010100 */
[----:B-1----:R-:W-:-:S03]  /*4300*/  FADD.FTZ R15, -R8, R15 ;  /* 0x0000000f080f7221 */ /* 0x002fc60000010100 */
[----:B------:R-:W-:Y:S01]  /*4310*/  FMUL.FTZ R13, R13, 1.4426950216293334961 ;  /* 0x3fb8aa3b0d0d7820 */ /* 0x000fe20000410000 */
[C---:B--2---:R-:W-:Y:S01]  /*4320*/  FADD.FTZ R21, -R8.reuse, R21 ;  /* 0x0000001508157221 */ /* 0x044fe20000010100 */
[----:B------:R-:W-:Y:S02]  /*4330*/  FMUL.FTZ R15, R15, 1.4426950216293334961 ;  /* 0x3fb8aa3b0f0f7820 */ /* 0x000fe40000410000 */
[----:B------:R0:W1:Y:S01]  /*4340*/  MUFU.EX2 R14, R13 ;  /* 0x0000000d000e7308 */ /* 0x0000620000000800 */
[----:B---3--:R-:W-:Y:S01]  /*4350*/  FADD.FTZ R23, -R8, R23 ;  /* 0x0000001708177221 */ /* 0x008fe20000010100 */
[----:B------:R-:W-:Y:S02]  /*4360*/  FMUL.FTZ R21, R21, 1.4426950216293334961 ;  /* 0x3fb8aa3b15157820 */ /* 0x000fe40000410000 */
[----:B------:R-:W2:Y:S01]  /*4370*/  MUFU.EX2 R22, R15 ;  /* 0x0000000f00167308 */ /* 0x000ea20000000800 */
[----:B------:R-:W-:-:S03]  /*4380*/  FMUL.FTZ R23, R23, 1.4426950216293334961 ;  /* 0x3fb8aa3b17177820 */ /* 0x000fc60000410000 */
[----:B------:R-:W3:Y:S01]  /*4390*/  MUFU.EX2 R24, R21 ;  /* 0x0000001500187308 */ /* 0x000ee20000000800 */
[----:B0-----:R-:W-:Y:S01]  /*43a0*/  IADD3 R13, PT, PT, R10, 0x400, RZ ;  /* 0x000004000a0d7810 */ /* 0x001fe20007ffe0ff */
[----:B------:R-:W-:Y:S02]  /*43b0*/  VIADD R10, R11, UR5 ;  /* 0x000000050b0a7c36 */ /* 0x000fe40008000000 */
[----:B------:R-:W0:Y:S01]  /*43c0*/  MUFU.EX2 R26, R23 ;  /* 0x00000017001a7308 */ /* 0x000e220000000800 */
[----:B------:R-:W-:Y:S01]  /*43d0*/  ISETP.GT.AND P0, PT, R13, R16, PT ;  /* 0x000000100d00720c */ /* 0x000fe20003f04270 */
[----:B-1----:R-:W-:Y:S01]  /*43e0*/  FADD.FTZ R9, R9, R14 ;  /* 0x0000000e09097221 */ /* 0x002fe20000010000 */
[----:B------:R1:W-:Y:S03]  /*43f0*/  STS [R11+UR5], R14 ;  /* 0x0000000e0b007988 */ /* 0x0003e60008000805 */
[----:B--2---:R-:W-:Y:S01]  /*4400*/  FADD.FTZ R9, R9, R22 ;  /* 0x0000001609097221 */ /* 0x004fe20000010000 */
[----:B------:R1:W-:Y:S03]  /*4410*/  STS [R11+UR5+0x400], R22 ;  /* 0x000400160b007988 */ /* 0x0003e60008000805 */
[----:B---3--:R-:W-:Y:S01]  /*4420*/  FADD.FTZ R9, R9, R24 ;  /* 0x0000001809097221 */ /* 0x008fe20000010000 */
[----:B------:R1:W-:Y:S03]  /*4430*/  STS [R11+UR5+0x800], R24 ;  /* 0x000800180b007988 */ /* 0x0003e60008000805 */
[----:B0-----:R-:W-:Y:S01]  /*4440*/  FADD.FTZ R9, R9, R26 ;  /* 0x0000001a09097221 */ /* 0x001fe20000010000 */
[----:B------:R1:W-:Y:S01]  /*4450*/  STS [R11+UR5+0xc00], R26 ;  /* 0x000c001a0b007988 */ /* 0x0003e20008000805 */
[----:B------:R-:W-:Y:S05]  /*4460*/  @P0 BRA `(.L_x_2576) ;  /* 0x0000001000780947 */ /* 0x000fea0003800000 */
[----:B-1----:R-:W-:Y:S01]  /*4470*/  IADD3 R11, PT, PT, -R13, R16, RZ ;  /* 0x000000100d0b7210 */ /* 0x002fe20007ffe1ff */
[----:B------:R-:W-:Y:S01]  /*4480*/  BSSY.RECONVERGENT B1, `(.L_x_2581) ;  /* 0x000006b000017945 */ /* 0x000fe20003800200 */
[----:B------:R-:W-:Y:S01]  /*4490*/  VIADD R10, R10, 0x1800 ;  /* 0x000018000a0a7836 */ /* 0x000fe20000000000 */
[----:B------:R-:W-:Y:S02]  /*44a0*/  PLOP3.LUT P0, PT, PT, PT, PT, 0x80, 0x8 ;  /* 0x000000000008781c */ /* 0x000fe40003f0f070 */
[----:B------:R-:W-:-:S13]  /*44b0*/  ISETP.GT.AND P1, PT, R11, 0xbff, PT ;  /* 0x00000bff0b00780c */ /* 0x000fda0003f24270 */
[----:B------:R-:W-:Y:S05]  /*44c0*/  @!P1 BRA `(.L_x_2582) ;  /* 0x0000000400989947 */ /* 0x000fea0003800000 */
[----:B------:R-:W-:Y:S02]  /*44d0*/  PLOP3.LUT P0, PT, PT, PT, PT, 0x8, 0x80 ;  /* 0x000000000080781c */ /* 0x000fe40003f0e170 */
[----:B------:R-:W-:-:S11]  /*44e0*/  IADD3 R14, PT, PT, R16, -0xbff, RZ ;  /* 0xfffff401100e7810 */ /* 0x000fd60007ffe0ff */
.L_x_2583:
[----:B------:R-:W0:Y:S01]  /*44f0*/  LDS R11, [R10+-0x800] ;  /* 0xfff800000a0b7984 */ /* 0x000e220000000800 */
[----:B------:R-:W-:-:S03]  /*4500*/  VIADD R13, R13, 0x1000 ;  /* 0x000010000d0d7836 */ /* 0x000fc60000000000 */
[----:B------:R-:W1:Y:S02]  /*4510*/  LDS R15, [R10+-0x400] ;  /* 0xfffc00000a0f7984 */ /* 0x000e640000000800 */
[----:B------:R-:W-:Y:S02]  /*4520*/  ISETP.GE.AND P1, PT, R13, R14, PT ;  /* 0x0000000e0d00720c */ /* 0x000fe40003f26270 */
        /* <DEDUP_REMOVED lines=96> */
.L_x_2582:
[----:B------:R-:W-:Y:S05]  /*4b30*/  BSYNC.RECONVERGENT B1 ;  /* 0x0000000000017941 */ /* 0x000fea0003800200 */
.L_x_2581:
        /* <DEDUP_REMOVED lines=55> */
.L_x_2585:
[----:B------:R-:W-:Y:S05]  /*4eb0*/  BSYNC.RECONVERGENT B1 ;  /* 0x0000000000017941 */ /* 0x000fea0003800200 */
.L_x_2584:
        /* <DEDUP_REMOVED lines=27> */
.L_x_2577:
[----:B------:R-:W-:Y:S01]  /*5070*/  VIADDMNMX R14, R5, 0x100, R0, !PT ;  /* 0x00000100050e7846 */ /* 0x000fe20007800100 */
[----:B------:R-:W-:Y:S01]  /*5080*/  BSSY.RECONVERGENT B1, `(.L_x_2586) ;  /* 0x0000024000017945 */ /* 0x000fe20003800200 */
[----:B------:R-:W-:Y:S01]  /*5090*/  LOP3.LUT R9, RZ, R12, RZ, 0x33, !PT ;  /* 0x0000000cff097212 */ /* 0x000fe200078e33ff */
[----:B------:R-:W-:-:S03]  /*50a0*/  IMAD.MOV.U32 R13, RZ, RZ, R5 ;  /* 0x000000ffff0d7224 */ /* 0x000fc600078e0005 */
[----:B------:R-:W-:-:S04]  /*50b0*/  IADD3 R14, PT, PT, -R19, R14, R9 ;  /* 0x0000000e130e7210 */ /* 0x000fc80007ffe109 */
[C---:B------:R-:W-:Y:S02]  /*50c0*/  LOP3.LUT R9, R14.reuse, 0x300, RZ, 0xc0, !PT ;  /* 0x000003000e097812 */ /* 0x040fe400078ec0ff */
[----:B------:R-:W-:Y:S02]  /*50d0*/  ISETP.GE.U32.AND P1, PT, R14, 0x300, PT ;  /* 0x000003000e00780c */ /* 0x000fe40003f26070 */
[----:B------:R-:W-:Y:S01]  /*50e0*/  ISETP.NE.AND P0, PT, R9, 0x300, PT ;  /* 0x000003000900780c */ /* 0x000fe20003f05270 */
[----:B------:R-:W-:-:S12]  /*50f0*/  HFMA2 R9, -RZ, RZ, 0, 0 ;  /* 0x00000000ff097431 */ /* 0x000fd800000001ff */
[----:B------:R-:W-:Y:S05]  /*5100*/  @!P0 BRA `(.L_x_2587) ;  /* 0x00000000006c8947 */ /* 0x000fea0003800000 */
[----:B------:R-:W-:Y:S01]  /*5110*/  UIADD3 UR5, UPT, UPT, UR6, 0x140, URZ ;  /* 0x0000014006057890 */ /* 0x000fe2000fffe0ff */
[----:B------:R-:W-:Y:S01]  /*5120*/  LEA.HI R9, R14, 0x1, RZ, 0x18 ;  /* 0x000000010e097811 */ /* 0x000fe200078fc0ff */
[--C-:B------:R-:W-:Y:S01]  /*5130*/  IMAD.MOV.U32 R13, RZ, RZ, R5.reuse ;  /* 0x000000ffff0d7224 */ /* 0x100fe200078e0005 */
[----:B-----5:R-:W-:Y:S01]  /*5140*/  IADD3 R23, P0, P2, R10, UR4, R5 ;  /* 0x000000040a177c10 */ /* 0x020fe2000fa1e005 */
[----:B------:R-:W-:Y:S01]  /*5150*/  ULEA UR5, UR8, UR5, 0x18 ;  /* 0x0000000508057291 */ /* 0x000fe2000f8ec0ff */
[----:B------:R-:W-:Y:S02]  /*5160*/  LOP3.LUT R10, R9, 0x3, RZ, 0xc0, !PT ;  /* 0x00000003090a7812 */ /* 0x000fe400078ec0ff */
[----:B------:R-:W-:Y:S02]  /*5170*/  IADD3.X R11, PT, PT, R11, UR7, RZ, P0, P2 ;  /* 0x000000070b0b7c10 */ /* 0x000fe400087e44ff */
[----:B------:R-:W-:Y:S02]  /*5180*/  MOV R9, RZ ;  /* 0x000000ff00097202 */ /* 0x000fe40000000f00 */
[----:B------:R-:W-:-:S02]  /*5190*/  IADD3 R15, PT, PT, -R10, RZ, RZ ;  /* 0x000000ff0a0f7210 */ /* 0x000fc40007ffe1ff */
[----:B------:R-:W-:-:S07]  /*51a0*/  LEA R14, R12, UR5, 0x2 ;  /* 0x000000050c0e7c11 */ /* 0x000fce000f8e10ff */
.L_x_2588:
[----:B------:R-:W-:-:S06]  /*51b0*/  IMAD.MOV.U32 R10, RZ, RZ, R23 ;  /* 0x000000ffff0a7224 */ /* 0x000fcc00078e0017 */
[----:B------:R1:W2:Y:S01]  /*51c0*/  LDG.E.U8 R10, desc[UR36][R10.64] ;  /* 0x000000240a0a7981 */ /* 0x0002a2000c1e1100 */
[----:B------:R-:W-:Y:S01]  /*51d0*/  VIADD R15, R15, 0x1 ;  /* 0x000000010f0f7836 */ /* 0x000fe20000000000 */
[----:B------:R-:W-:Y:S02]  /*51e0*/  IADD3 R23, P2, PT, R23, 0x100, RZ ;  /* 0x0000010017177810 */ /* 0x000fe40007f5e0ff */
[----:B------:R-:W-:-:S03]  /*51f0*/  IADD3 R13, PT, PT, R13, 0x100, RZ ;  /* 0x000001000d0d7810 */ /* 0x000fc60007ffe0ff */
[----:B-1----:R-:W-:Y:S01]  /*5200*/  IMAD.X R11, RZ, RZ, R11, P2 ;  /* 0x000000ffff0b7224 */ /* 0x002fe200010e060b */
[----:B--2---:R-:W-:-:S13]  /*5210*/  ISETP.NE.AND P0, PT, R10, RZ, PT ;  /* 0x000000ff0a00720c */ /* 0x004fda0003f05270 */
[----:B------:R-:W0:Y:S02]  /*5220*/  @!P0 LDS R21, [R14] ;  /* 0x000000000e158984 */ /* 0x000e240000000800 */
[----:B0-----:R-:W-:Y:S01]  /*5230*/  @!P0 FADD.FTZ R22, -R8, R21 ;  /* 0x0000001508168221 */ /* 0x001fe20000010100 */
        /* <DEDUP_REMOVED lines=8> */
.L_x_2587:
[----:B------:R-:W-:Y:S05]  /*52c0*/  BSYNC.RECONVERGENT B1 ;  /* 0x0000000000017941 */ /* 0x000fea0003800200 */
.L_x_2586:
[----:B------:R-:W-:Y:S05]  /*52d0*/  @!P1 BRA `(.L_x_2576) ;  /* 0x0000000000dc9947 */ /* 0x000fea0003800000 */
[----:B------:R-:W1:Y:S01]  /*52e0*/  S2R R14, SR_CgaCtaId ;  /* 0x00000000000e7919 */ /* 0x000e620000008800 */
[----:B-----5:R-:W2:Y:S01]  /*52f0*/  LDC.64 R22, c[0x0][0x420] ;  /* 0x00010800ff167b82 */ /* 0x020ea20000000a00 */
[----:B------:R-:W-:Y:S01]  /*5300*/  MOV R11, 0x400 ;  /* 0x00000400000b7802 */ /* 0x000fe20000000f00 */
[----:B------:R-:W-:-:S03]  /*5310*/  IMAD.SHL.U32 R10, R19, 0x4, RZ ;  /* 0x00000004130a7824 */ /* 0x000fc600078e00ff */
[----:B------:R-:W-:Y:S01]  /*5320*/  IADD3 R11, PT, PT, R11, 0x140, RZ ;  /* 0x000001400b0b7810 */ /* 0x000fe20007ffe0ff */
[----:B------:R-:W-:Y:S01]  /*5330*/  IMAD R10, R13, 0x4, -R10 ;  /* 0x000000040d0a7824 */ /* 0x000fe200078e0a0a */
[----:B--2---:R-:W-:-:S04]  /*5340*/  IADD3 R21, P0, P1, R22, UR4, R13 ;  /* 0x0000000416157c10 */ /* 0x004fc8000f91e00d */
[----:B------:R-:W-:Y:S02]  /*5350*/  IADD3 R21, P2, PT, R21, 0x200, RZ ;  /* 0x0000020015157810 */ /* 0x000fe40007f5e0ff */
[----:B-1----:R-:W-:Y:S02]  /*5360*/  LEA R15, R14, R11, 0x18 ;  /* 0x0000000b0e0f7211 */ /* 0x002fe400078ec0ff */
[----:B------:R-:W-:Y:S02]  /*5370*/  IADD3.X R11, PT, PT, R23, UR7, RZ, P0, P1 ;  /* 0x00000007170b7c10 */ /* 0x000fe400087e24ff */
[----:B------:R-:W-:Y:S02]  /*5380*/  IADD3 R14, PT, PT, R10, 0x800, R15 ;  /* 0x000008000a0e7810 */ /* 0x000fe40007ffe00f */
[----:B------:R-:W-:-:S07]  /*5390*/  IADD3.X R11, PT, PT, RZ, R11, RZ, P2, !PT ;  /* 0x0000000bff0b7210 */ /* 0x000fce00017fe4ff */
.L_x_2589:
[----:B------:R-:W-:-:S05]  /*53a0*/  IMAD.MOV.U32 R10, RZ, RZ, R21 ;  /* 0x000000ffff0a7224 */ /* 0x000fca00078e0015 */
[----:B------:R-:W2:Y:S04]  /*53b0*/  LDG.E.U8 R23, desc[UR36][R10.64+-0x200] ;  /* 0xfffe00240a177981 */ /* 0x000ea8000c1e1100 */
[----:B------:R-:W3:Y:S04]  /*53c0*/  LDG.E.U8 R15, desc[UR36][R10.64+-0x100] ;  /* 0xffff00240a0f7981 */ /* 0x000ee8000c1e1100 */
[----:B------:R-:W4:Y:S04]  /*53d0*/  LDG.E.U8 R21, desc[UR36][R10.64] ;  /* 0x000000240a157981 */ /* 0x000f28000c1e1100 */
[----:B------:R-:W5:Y:S01]  /*53e0*/  LDG.E.U8 R22, desc[UR36][R10.64+0x100] ;  /* 0x000100240a167981 */ /* 0x000f62000c1e1100 */
[----:B------:R-:W-:-:S02]  /*53f0*/  IADD3 R13, PT, PT, R13, 0x400, RZ ;  /* 0x000004000d0d7810 */ /* 0x000fc40007ffe0ff */
[----:B--2---:R-:W-:Y:S02]  /*5400*/  ISETP.NE.AND P0, PT, R23, RZ, PT ;  /* 0x000000ff1700720c */ /* 0x004fe40003f05270 */
[----:B---3--:R-:W-:Y:S02]  /*5410*/  ISETP.NE.AND P1, PT, R15, RZ, PT ;  /* 0x000000ff0f00720c */ /* 0x008fe40003f25270 */
[----:B----4-:R-:W-:Y:S02]  /*5420*/  ISETP.NE.AND P2, PT, R21, RZ, PT ;  /* 0x000000ff1500720c */ /* 0x010fe40003f45270 */
[----:B-----5:R-:W-:-:S07]  /*5430*/  ISETP.NE.AND P3, PT, R22, RZ, PT ;  /* 0x000000ff1600720c */ /* 0x020fce0003f65270 */
        /* <DEDUP_REMOVED lines=9> */
[----:B------:R0:W1:Y:S01]  /*54d0*/  @!P0 MUFU.EX2 R15, R21 ;  /* 0x00000015000f8308 */ /* 0x0000620000000800 */
[----:B------:R-:W-:Y:S01]  /*54e0*/  @!P1 FMUL.FTZ R22, R22, 1.4426950216293334961 ;  /* 0x3fb8aa3b16169820 */ /* 0x000fe20000410000 */
[C---:B--2---:R-:W-:Y:S01]  /*54f0*/  @!P2 FADD.FTZ R24, -R8.reuse, R25 ;  /* 0x000000190818a221 */ /* 0x044fe20000010100 */
[----:B------:R-:W-:Y:S01]  /*5500*/  MOV R25, RZ ;  /* 0x000000ff00197202 */ /* 0x000fe20000000f00 */
[----:B---3--:R-:W-:Y:S01]  /*5510*/  @!P3 FADD.FTZ R26, -R8, R27 ;  /* 0x0000001b081ab221 */ /* 0x008fe20000010100 */
[----:B------:R1:W2:Y:S01]  /*5520*/  @!P1 MUFU.EX2 R23, R22 ;  /* 0x0000001600179308 */ /* 0x0002a20000000800 */
[----:B------:R-:W-:Y:S01]  /*5530*/  @!P2 FMUL.FTZ R24, R24, 1.4426950216293334961 ;  /* 0x3fb8aa3b1818a820 */ /* 0x000fe20000410000 */
[----:B------:R-:W-:-:S02]  /*5540*/  IMAD.MOV.U32 R27, RZ, RZ, RZ ;  /* 0x000000ffff1b7224 */ /* 0x000fc400078e00ff */
[----:B------:R-:W-:Y:S01]  /*5550*/  @!P3 FMUL.FTZ R26, R26, 1.4426950216293334961 ;  /* 0x3fb8aa3b1a1ab820 */ /* 0x000fe20000410000 */
[----:B------:R-:W-:Y:S01]  /*5560*/  ISETP.GT.AND P0, PT, R13, R16, PT ;  /* 0x000000100d00720c */ /* 0x000fe20003f04270 */
[----:B------:R-:W3:Y:S01]  /*5570*/  @!P2 MUFU.EX2 R25, R24 ;  /* 0x000000180019a308 */ /* 0x000ee20000000800 */
[----:B0-----:R-:W-:-:S03]  /*5580*/  IADD3 R21, P1, PT, R10, 0x400, RZ ;  /* 0x000004000a157810 */ /* 0x001fc60007f3e0ff */
[----:B------:R-:W0:Y:S01]  /*5590*/  @!P3 MUFU.EX2 R27, R26 ;  /* 0x0000001a001bb308 */ /* 0x000e220000000800 */
[----:B-1----:R-:W-:Y:S01]  /*55a0*/  FADD.FTZ R22, R15, R9 ;  /* 0x000000090f167221 */ /* 0x002fe20000010000 */
[----:B------:R-:W-:Y:S01]  /*55b0*/  STS [R14+-0x800], R15 ;  /* 0xfff8000f0e007388 */ /* 0x000fe20000000800 */
[----:B------:R-:W-:Y:S02]  /*55c0*/  IMAD.X R11, RZ, RZ, R11, P1 ;  /* 0x000000ffff0b7224 */ /* 0x000fe400008e060b */
[----:B--2---:R-:W-:Y:S01]  /*55d0*/  FADD.FTZ R22, R22, R23 ;  /* 0x0000001716167221 */ /* 0x004fe20000010000 */
[----:B------:R-:W-:Y:S03]  /*55e0*/  STS [R14+-0x400], R23 ;  /* 0xfffc00170e007388 */ /* 0x000fe60000000800 */
[----:B---3--:R-:W-:Y:S01]  /*55f0*/  FADD.FTZ R22, R22, R25 ;  /* 0x0000001916167221 */ /* 0x008fe20000010000 */
[----:B------:R-:W-:Y:S03]  /*5600*/  STS [R14], R25 ;  /* 0x000000190e007388 */ /* 0x000fe60000000800 */
[----:B0-----:R-:W-:Y:S01]  /*5610*/  FADD.FTZ R9, R22, R27 ;  /* 0x0000001b16097221 */ /* 0x001fe20000010000 */
[----:B------:R0:W-:Y:S02]  /*5620*/  STS [R14+0x400], R27 ;  /* 0x0004001b0e007388 */ /* 0x0001e40000000800 */
[----:B0-----:R-:W-:Y:S01]  /*5630*/  IADD3 R14, PT, PT, R14, 0x1000, RZ ;  /* 0x000010000e0e7810 */ /* 0x001fe20007ffe0ff */
[----:B------:R-:W-:Y:S06]  /*5640*/  @!P0 BRA `(.L_x_2589) ;  /* 0xfffffffc00548947 */ /* 0x000fec000383ffff */
.L_x_2576:
[----:B------:R-:W-:Y:S05]  /*5650*/  BSYNC.RECONVERGENT B0 ;  /* 0x0000000000007941 */ /* 0x000fea0003800200 */
.L_x_2575:
[----:B0-----:R-:W0:Y:S01]  /*5660*/  SHFL.BFLY PT, R8, R9, 0x10, 0x1f ;  /* 0x0e001f0009087f89 */ /* 0x001e2200000e0000 */
[C---:B------:R-:W-:Y:S01]  /*5670*/  ISETP.NE.AND P0, PT, R6.reuse, RZ, PT ;  /* 0x000000ff0600720c */ /* 0x040fe20003f05270 */
[----:B------:R-:W2:Y:S01]  /*5680*/  LDCU.U8 UR8, c[0x0][0x48c] ;  /* 0x00009180ff0877ac */ /* 0x000ea20008000000 */
[----:B------:R-:W-:Y:S01]  /*5690*/  ISETP.GT.U32.AND P1, PT, R6, 0x7, PT ;  /* 0x000000070600780c */ /* 0x000fe20003f24070 */
[----:B------:R-:W3:Y:S01]  /*56a0*/  LDC R30, c[0x0][0x3f8] ;  /* 0x0000fe00ff1e7b82 */ /* 0x000ee20000000800 */
[----:B--2---:R-:W-:Y:S01]  /*56b0*/  UISETP.NE.AND UP0, UPT, UR8, URZ, UPT ;  /* 0x000000ff0800728c */ /* 0x004fe2000bf05270 */
[----:B0-----:R-:W-:-:S05]  /*56c0*/  FADD.FTZ R8, R8, R9 ;  /* 0x0000000908087221 */ /* 0x001fca0000010000 */
[----:B-1--4-:R-:W0:Y:S02]  /*56d0*/  SHFL.BFLY PT, R11, R8, 0x8, 0x1f ;  /* 0x0d001f00080b7f89 */ /* 0x012e2400000e0000 */
[----:B0-----:R-:W-:-:S05]  /*56e0*/  FADD.FTZ R11, R8, R11 ;  /* 0x0000000b080b7221 */ /* 0x001fca0000010000 */
[----:B------:R-:W0:Y:S02]  /*56f0*/  SHFL.BFLY PT, R10, R11, 0x4, 0x1f ;  /* 0x0c801f000b0a7f89 */ /* 0x000e2400000e0000 */
[----:B0-----:R-:W-:-:S05]  /*5700*/  FADD.FTZ R10, R11, R10 ;  /* 0x0000000a0b0a7221 */ /* 0x001fca0000010000 */
[----:B------:R-:W0:Y:S02]  /*5710*/  SHFL.BFLY PT, R13, R10, 0x2, 0x1f ;  /* 0x0c401f000a0d7f89 */ /* 0x000e2400000e0000 */
[----:B0-----:R-:W-:-:S05]  /*5720*/  FADD.FTZ R13, R10, R13 ;  /* 0x0000000d0a0d7221 */ /* 0x001fca0000010000 */
[----:B------:R-:W0:Y:S02]  /*5730*/  SHFL.BFLY PT, R14, R13, 0x1, 0x1f ;  /* 0x0c201f000d0e7f89 */ /* 0x000e2400000e0000 */
[----:B0-----:R-:W-:Y:S02]  /*5740*/  FADD.FTZ R9, R13, R14 ;  /* 0x0000000e0d097221 */ /* 0x001fe40000010000 */
[----:B------:R-:W3:Y:S03]  /*5750*/  S2R R13, SR_CTAID.X ;  /* 0x00000000000d7919 */ /* 0x000ee60000002500 */
[----:B------:R-:W-:Y:S01]  /*5760*/  @!P0 STS [R4+0x20], R9 ;  /* 0x0000200904008388 */ /* 0x000fe20000000800 */
[----:B------:R-:W-:Y:S01]  /*5770*/  BAR.SYNC.DEFER_BLOCKING 0x0 ;  /* 0x0000000000007b1d */ /* 0x000fe20000010000 */
[----:B------:R-:W-:-:S05]  /*5780*/  ISETP.GT.AND P0, PT, R5, R16, PT ;  /* 0x000000100500720c */ /* 0x000fca0003f04270 */
[----:B------:R-:W0:Y:S01]  /*5790*/  @!P1 LDS R9, [R7+0x20] ;  /* 0x0000200007099984 */ /* 0x000e220000000800 */
[----:B---3--:R-:W-:-:S03]  /*57a0*/  IMAD R29, R30, UR9, R13 ;  /* 0x000000091e1d7c24 */ /* 0x008fc6000f8e020d */
        /* <DEDUP_REMOVED lines=8> */
[----:B0-----:R-:W-:-:S06]  /*5830*/  FADD.FTZ R4, R8, 9.9999999747524270788e-07 ;  /* 0x358637bd08047421 */ /* 0x001fcc0000010000 */
[----:B------:R-:W0:Y:S01]  /*5840*/  MUFU.RCP R4, R4 ;  /* 0x0000000400047308 */ /* 0x000e220000001000 */
[----:B------:R-:W-:Y:S05]  /*5850*/  BRA.U !UP0, `(.L_x_2590) ;  /* 0x0000000108187547 */ /* 0x000fea000b800000 */
[----:B------:R-:W1:Y:S08]  /*5860*/  LDC R6, c[0x0][0x488] ;  /* 0x00012200ff067b82 */ /* 0x000e700000000800 */
[----:B------:R-:W1:Y:S08]  /*5870*/  LDC R7, c[0x0][0x40c] ;  /* 0x00010300ff077b82 */ /* 0x000e700000000800 */
[----:B------:R-:W2:Y:S01]  /*5880*/  LDC R9, c[0x0][0x3f4] ;  /* 0x0000fd00ff097b82 */ /* 0x000ea20000000800 */
[----:B-1----:R-:W-:-:S04]  /*5890*/  IMAD R6, R29, R6, R7 ;  /* 0x000000061d067224 */ /* 0x002fc800078e0207 */
[----:B--2---:R-:W-:-:S05]  /*58a0*/  IMAD R6, R6, R9, RZ ;  /* 0x0000000906067224 */ /* 0x004fca00078e02ff */
[----:B------:R-:W-:-:S07]  /*58b0*/  SHF.R.S32.HI R7, RZ, 0x1f, R6 ;  /* 0x0000001fff077819 */ /* 0x000fce0000011406 */
.L_x_2590:
[----:B------:R-:W-:Y:S04]  /*58c0*/  BSSY.RECONVERGENT B0, `(.L_x_2591) ;  /* 0x0000164000007945 */ /* 0x000fe80003800200 */
[----:B------:R-:W-:Y:S05]  /*58d0*/  @P0 BRA `(.L_x_2592) ;  /* 0x0000001400880947 */ /* 0x000fea0003800000 */
[----:B------:R-:W-:-:S09]  /*58e0*/  UISETP.NE.AND UP0, UPT, UR8, URZ, UPT ;  /* 0x000000ff0800728c */ /* 0x000fd2000bf05270 */
[----:B------:R-:W-:Y:S05]  /*58f0*/  BRA.U UP0, `(.L_x_2593) ;  /* 0x0000000900787547 */ /* 0x000fea000b800000 */
        /* <DEDUP_REMOVED lines=14> */
[----:B------:R-:W-:Y:S02]  /*59e0*/  LOP3.LUT R6, R6, 0x300, RZ, 0xc0, !PT ;  /* 0x0000030006067812 */ /* 0x000fe400078ec0ff */
[----:B------:R-:W-:-:S03]  /*59f0*/  IADD3 R7, PT, PT, -R0, RZ, RZ ;  /* 0x000000ff00077210 */ /* 0x000fc60007ffe1ff */
[----:B------:R-:W-:Y:S01]  /*5a00*/  IMAD.IADD R5, R5, 0x1, R6 ;  /* 0x0000000105057824 */ /* 0x000fe200078e0206 */
[----:B-1----:R-:W-:-:S06]  /*5a10*/  ULEA UR5, UR6, UR5, 0x18 ;  /* 0x0000000506057291 */ /* 0x002fcc000f8ec0ff */
[----:B------:R-:W-:-:S07]  /*5a20*/  LEA R0, R12, UR5, 0x2 ;  /* 0x000000050c007c11 */ /* 0x000fce000f8e10ff */
.L_x_2596:
[----:B------:R-:W0:Y:S01]  /*5a30*/  LDS R9, [R0] ;  /* 0x0000000000097984 */ /* 0x000e220000000800 */
[----:B------:R-:W-:-:S04]  /*5a40*/  IADD3 R7, PT, PT, R7, 0x1, RZ ;  /* 0x0000000107077810 */ /* 0x000fc80007ffe0ff */
[----:B------:R-:W-:Y:S01]  /*5a50*/  ISETP.NE.AND P0, PT, R7, RZ, PT ;  /* 0x000000ff0700720c */ /* 0x000fe20003f05270 */
[----:B0-----:R-:W-:-:S05]  /*5a60*/  FMUL.FTZ R9, R9, R4 ;  /* 0x0000000409097220 */ /* 0x001fca0000410000 */
[----:B------:R0:W-:Y:S02]  /*5a70*/  STS [R0], R9 ;  /* 0x0000000900007388 */ /* 0x0001e40000000800 */
[----:B0-----:R-:W-:-:S05]  /*5a80*/  VIADD R0, R0, 0x400 ;  /* 0x0000040000007836 */ /* 0x001fca0000000000 */
[----:B------:R-:W-:Y:S05]  /*5a90*/  @P0 BRA `(.L_x_2596) ;  /* 0xfffffffc00e40947 */ /* 0x000fea000383ffff */
.L_x_2595:
[----:B------:R-:W-:Y:S05]  /*5aa0*/  BSYNC.RECONVERGENT B1 ;  /* 0x0000000000017941 */ /* 0x000fea0003800200 */
.L_x_2594:
[----:B------:R-:W-:Y:S05]  /*5ab0*/  @!P1 BRA `(.L_x_2592) ;  /* 0x0000001400109947 */ /* 0x000fea0003800000 */
[----:B------:R-:W1:Y:S01]  /*5ac0*/  S2UR UR6, SR_CgaCtaId ;  /* 0x00000000000679c3 */ /* 0x000e620000008800 */
[----:B------:R-:W-:Y:S01]  /*5ad0*/  UMOV UR5, 0x400 ;  /* 0x0000040000057882 */ /* 0x000fe20000000000 */
[----:B------:R-:W-:Y:S01]  /*5ae0*/  SHF.L.U32 R0, R19, 0x2, RZ ;  /* 0x0000000213007819 */ /* 0x000fe200000006ff */
[----:B------:R-:W-:Y:S01]  /*5af0*/  UIADD3 UR5, UPT, UPT, UR5, 0x140, URZ ;  /* 0x0000014005057890 */ /* 0x000fe2000fffe0ff */
[----:B------:R-:W-:-:S03]  /*5b00*/  IADD3 R21, PT, PT, R5, 0x400, RZ ;  /* 0x0000040005157810 */ /* 0x000fc60007ffe0ff */
[----:B------:R-:W-:Y:S01]  /*5b10*/  IMAD R0, R5, 0x4, -R0 ;  /* 0x0000000405007824 */ /* 0x000fe200078e0a00 */
[----:B------:R-:W-:Y:S01]  /*5b20*/  ISETP.GT.AND P0, PT, R21, R16, PT ;  /* 0x000000101500720c */ /* 0x000fe20003f04270 */
[----:B-1----:R-:W-:-:S06]  /*5b30*/  ULEA UR5, UR6, UR5, 0x18 ;  /* 0x0000000506057291 */ /* 0x002fcc000f8ec0ff */
[----:B------:R-:W-:-:S03]  /*5b40*/  VIADD R5, R0, UR5 ;  /* 0x0000000500057c36 */ /* 0x000fc60008000000 */
[----:B------:R-:W0:Y:S04]  /*5b50*/  LDS R7, [R0+UR5] ;  /* 0x0000000500077984 */ /* 0x000e280008000800 */
[----:B------:R-:W1:Y:S04]  /*5b60*/  LDS R9, [R0+UR5+0x400] ;  /* 0x0004000500097984 */ /* 0x000e680008000800 */
[----:B------:R-:W2:Y:S04]  /*5b70*/  LDS R11, [R0+UR5+0x800] ;  /* 0x00080005000b7984 */ /* 0x000ea80008000800 */
[----:B------:R-:W3:Y:S01]  /*5b80*/  LDS R15, [R0+UR5+0xc00] ;  /* 0x000c0005000f7984 */ /* 0x000ee20008000800 */
[-C--:B0-----:R-:W-:Y:S01]  /*5b90*/  FMUL.FTZ R7, R7, R4.reuse ;  /* 0x0000000407077220 */ /* 0x081fe20000410000 */
[----:B-1----:R-:W-:-:S04]  /*5ba0*/  FMUL.FTZ R9, R9, R4 ;  /* 0x0000000409097220 */ /* 0x002fc80000410000 */
[----:B------:R1:W-:Y:S01]  /*5bb0*/  STS [R0+UR5], R7 ;  /* 0x0000000700007988 */ /* 0x0003e20008000805 */
[----:B--2---:R-:W-:-:S03]  /*5bc0*/  FMUL.FTZ R11, R11, R4 ;  /* 0x000000040b0b7220 */ /* 0x004fc60000410000 */
[----:B------:R1:W-:Y:S01]  /*5bd0*/  STS [R0+UR5+0x400], R9 ;  /* 0x0004000900007988 */ /* 0x0003e20008000805 */
[----:B---3--:R-:W-:-:S03]  /*5be0*/  FMUL.FTZ R15, R15, R4 ;  /* 0x000000040f0f7220 */ /* 0x008fc60000410000 */
[----:B------:R1:W-:Y:S04]  /*5bf0*/  STS [R0+UR5+0x800], R11 ;  /* 0x0008000b00007988 */ /* 0x0003e80008000805 */
        /* <DEDUP_REMOVED lines=10> */
.L_x_2599:
[----:B------:R-:W0:Y:S01]  /*5ca0*/  LDS R7, [R5+-0x800] ;  /* 0xfff8000005077984 */ /* 0x000e220000000800 */
[----:B------:R-:W-:-:S03]  /*5cb0*/  VIADD R21, R21, 0x1000 ;  /* 0x0000100015157836 */ /* 0x000fc60000000000 */
[----:B------:R-:W1:Y:S02]  /*5cc0*/  LDS R9, [R5+-0x400] ;  /* 0xfffc000005097984 */ /* 0x000e640000000800 */
[----:B------:R-:W-:Y:S02]  /*5cd0*/  ISETP.GE.AND P1, PT, R21, R34, PT ;  /* 0x000000221500720c */ /* 0x000fe40003f26270 */
[----:B------:R-:W2:Y:S04]  /*5ce0*/  LDS R11, [R5] ;  /* 0x00000000050b7984 */ /* 0x000ea80000000800 */
[----:B------:R-:W3:Y:S04]  /*5cf0*/  LDS R15, [R5+0x400] ;  /* 0x00040000050f7984 */ /* 0x000ee80000000800 */
[----:B-----5:R-:W4:Y:S04]  /*5d00*/  LDS R23, [R5+0x800] ;  /* 0x0008000005177984 */ /* 0x020f280000000800 */
[----:B------:R-:W4:Y:S04]  /*5d10*/  LDS R25, [R5+0xc00] ;  /* 0x000c000005197984 */ /* 0x000f280000000800 */
[----:B------:R-:W-:Y:S04]  /*5d20*/  LDS R27, [R5+0x1000] ;  /* 0x00100000051b7984 */ /* 0x000fe80000000800 */
[----:B------:R-:W4:Y:S04]  /*5d30*/  LDS R31, [R5+0x1400] ;  /* 0x00140000051f7984 */ /* 0x000f280000000800 */
[----:B------:R-:W4:Y:S04]  /*5d40*/  LDS R33, [R5+0x1800] ;  /* 0x0018000005217984 */ /* 0x000f280000000800 */
[----:B------:R-:W4:Y:S04]  /*5d50*/  LDS R35, [R5+0x1c00] ;  /* 0x001c000005237984 */ /* 0x000f280000000800 */
        /* <DEDUP_REMOVED lines=9> */
[----:B----4-:R-:W-:-:S03]  /*5df0*/  FMUL.FTZ R14, R4, R23 ;  /* 0x00000017040e7220 */ /* 0x010fc60000410000 */
[----:B------:R-:W4:Y:S01]  /*5e00*/  LDS R47, [R5+0x3400] ;  /* 0x00340000052f7984 */ /* 0x000f220000000800 */
[----:B------:R-:W-:-:S03]  /*5e10*/  FMUL.FTZ R22, R4, R25 ;  /* 0x0000001904167220 */ /* 0x000fc60000410000 */
[----:B------:R0:W-:Y:S04]  /*5e20*/  STS [R5+-0x800], R0 ;  /* 0xfff8000005007388 */ /* 0x0001e80000000800 */
[----:B------:R1:W-:Y:S01]  /*5e30*/  STS [R5+-0x400], R6 ;  /* 0xfffc000605007388 */ /* 0x0003e20000000800 */
[----:B------:R-:W-:-:S03]  /*5e40*/  FMUL.FTZ R24, R4, R31 ;  /* 0x0000001f04187220 */ /* 0x000fc60000410000 */
[----:B------:R1:W-:Y:S01]  /*5e50*/  STS [R5], R8 ;  /* 0x0000000805007388 */ /* 0x0003e20000000800 */
[C---:B------:R-:W-:Y:S01]  /*5e60*/  FMUL.FTZ R26, R4.reuse, R33 ;  /* 0x00000021041a7220 */ /* 0x040fe20000410000 */
[C---:B0-----:R-:W-:Y:S02]  /*5e70*/  FMUL.FTZ R0, R4.reuse, R27 ;  /* 0x0000001b04007220 */ /* 0x041fe40000410000 */
[----:B------:R2:W-:Y:S01]  /*5e80*/  STS [R5+0x400], R10 ;  /* 0x0004000a05007388 */ /* 0x0005e20000000800 */
[----:B------:R-:W-:-:S03]  /*5e90*/  FMUL.FTZ R28, R4, R35 ;  /* 0x00000023041c7220 */ /* 0x000fc60000410000 */
[----:B------:R3:W-:Y:S01]  /*5ea0*/  STS [R5+0x800], R14 ;  /* 0x0008000e05007388 */ /* 0x0007e20000000800 */
[----:B------:R-:W-:-:S03]  /*5eb0*/  FMUL.FTZ R32, R4, R37 ;  /* 0x0000002504207220 */ /* 0x000fc60000410000 */
[----:B------:R4:W-:Y:S01]  /*5ec0*/  STS [R5+0xc00], R22 ;  /* 0x000c001605007388 */ /* 0x0009e20000000800 */
[C---:B-1----:R-:W-:Y:S01]  /*5ed0*/  FMUL.FTZ R6, R4.reuse, R39 ;  /* 0x0000002704067220 */ /* 0x042fe20000410000 */
[C---:B------:R-:W-:Y:S02]  /*5ee0*/  FMUL.FTZ R8, R4.reuse, R41 ;  /* 0x0000002904087220 */ /* 0x040fe40000410000 */
[----:B------:R-:W-:Y:S01]  /*5ef0*/  STS [R5+0x1000], R0 ;  /* 0x0010000005007388 */ /* 0x000fe20000000800 */
[----:B--2---:R-:W-:-:S03]  /*5f00*/  FMUL.FTZ R10, R4, R43 ;  /* 0x0000002b040a7220 */ /* 0x004fc60000410000 */
[----:B------:R-:W-:Y:S01]  /*5f10*/  STS [R5+0x1400], R24 ;  /* 0x0014001805007388 */ /* 0x000fe20000000800 */
[----:B---3--:R-:W-:-:S03]  /*5f20*/  FMUL.FTZ R14, R4, R45 ;  /* 0x0000002d040e7220 */ /* 0x008fc60000410000 */
[----:B------:R-:W-:Y:S01]  /*5f30*/  STS [R5+0x1800], R26 ;  /* 0x0018001a05007388 */ /* 0x000fe20000000800 */
[----:B----4-:R-:W-:-:S03]  /*5f40*/  FMUL.FTZ R22, R4, R47 ;  /* 0x0000002f04167220 */ /* 0x010fc60000410000 */
        /* <DEDUP_REMOVED lines=9> */
.L_x_2598:
[----:B------:R-:W-:Y:S05]  /*5fe0*/  BSYNC.RECONVERGENT B1 ;  /* 0x0000000000017941 */ /* 0x000fea0003800200 */
.L_x_2597:
        /* <DEDUP_REMOVED lines=10> */
[----:B-----5:R-:W4:Y:S04]  /*6090*/  LDS R23, [R5+0x800] ;  /* 0x0008000005177984 */ /* 0x020f280000000800 */
        /* <DEDUP_REMOVED lines=10> */
[----:B----4-:R-:W-:-:S03]  /*6140*/  FMUL.FTZ R14, R4, R23 ;  /* 0x00000017040e7220 */ /* 0x010fc60000410000 */
[----:B------:R-:W-:Y:S01]  /*6150*/  STS [R5+0x400], R10 ;  /* 0x0004000a05007388 */ /* 0x000fe20000000800 */
[----:B------:R-:W-:-:S03]  /*6160*/  FMUL.FTZ R22, R4, R25 ;  /* 0x0000001904167220 */ /* 0x000fc60000410000 */
[----:B------:R-:W-:Y:S01]  /*6170*/  STS [R5+0x800], R14 ;  /* 0x0008000e05007388 */ /* 0x000fe20000000800 */
[----:B------:R-:W-:-:S03]  /*6180*/  FMUL.FTZ R24, R4, R27 ;  /* 0x0000001b04187220 */ /* 0x000fc60000410000 */
[----:B------:R-:W-:Y:S01]  /*6190*/  STS [R5+0xc00], R22 ;  /* 0x000c001605007388 */ /* 0x000fe20000000800 */
[----:B------:R-:W-:-:S03]  /*61a0*/  FMUL.FTZ R26, R4, R31 ;  /* 0x0000001f041a7220 */ /* 0x000fc60000410000 */
[----:B------:R-:W-:Y:S04]  /*61b0*/  STS [R5+0x1000], R24 ;  /* 0x0010001805007388 */ /* 0x000fe80000000800 */
[----:B------:R0:W-:Y:S02]  /*61c0*/  STS [R5+0x1400], R26 ;  /* 0x0014001a05007388 */ /* 0x0001e40000000800 */
[----:B0-----:R-:W-:-:S07]  /*61d0*/  VIADD R5, R5, 0x2000 ;  /* 0x0000200005057836 */ /* 0x001fce0000000000 */
.L_x_2601:
[----:B------:R-:W-:Y:S05]  /*61e0*/  BSYNC.RECONVERGENT B1 ;  /* 0x0000000000017941 */ /* 0x000fea0003800200 */
.L_x_2600:
[----:B------:R-:W-:-:S13]  /*61f0*/  ISETP.GT.AND P1, PT, R21, R16, PT ;  /* 0x000000101500720c */ /* 0x000fda0003f24270 */
[----:B------:R-:W-:Y:S05]  /*6200*/  @!P0 BRA P1, `(.L_x_2592) ;  /* 0x0000000c003c8947 */ /* 0x000fea0000800000 */
[----:B------:R-:W0:Y:S04]  /*6210*/  LDS R7, [R5+-0x800] ;  /* 0xfff8000005077984 */ /* 0x000e280000000800 */
[----:B------:R-:W1:Y:S04]  /*6220*/  LDS R9, [R5+-0x400] ;  /* 0xfffc000005097984 */ /* 0x000e680000000800 */
[----:B------:R-:W2:Y:S04]  /*6230*/  LDS R11, [R5] ;  /* 0x00000000050b7984 */ /* 0x000ea80000000800 */
[----:B------:R-:W3:Y:S01]  /*6240*/  LDS R15, [R5+0x400] ;  /* 0x00040000050f7984 */ /* 0x000ee20000000800 */
[C---:B0-----:R-:W-:Y:S01]  /*6250*/  FMUL.FTZ R0, R4.reuse, R7 ;  /* 0x0000000704007220 */ /* 0x041fe20000410000 */
        /* <DEDUP_REMOVED lines=8> */
.L_x_2593:
        /* <DEDUP_REMOVED lines=9> */
[----:B------:R-:W2:Y:S01]  /*6370*/  LDCU.64 UR10, c[0x0][0x480] ;  /* 0x00009000ff0a77ac */ /* 0x000ea20008000a00 */
[----:B------:R-:W-:Y:S02]  /*6380*/  LEA.HI R0, R0, 0x1, RZ, 0x18 ;  /* 0x0000000100007811 */ /* 0x000fe400078fc0ff */
[----:B------:R-:W-:Y:S01]  /*6390*/  IADD3 R15, P0, PT, R5, R6, RZ ;  /* 0x00000006050f7210 */ /* 0x000fe20007f1e0ff */
[----:B------:R-:W-:Y:S01]  /*63a0*/  UMOV UR5, 0x400 ;  /* 0x0000040000057882 */ /* 0x000fe20000000000 */
[C---:B------:R-:W-:Y:S01]  /*63b0*/  SHF.L.U32 R8, R0.reuse, 0x8, RZ ;  /* 0x0000000800087819 */ /* 0x040fe200000006ff */
[----:B------:R-:W-:Y:S01]  /*63c0*/  UIADD3 UR5, UPT, UPT, UR5, 0x140, URZ ;  /* 0x0000014005057890 */ /* 0x000fe2000fffe0ff */
[----:B------:R-:W-:Y:S01]  /*63d0*/  LOP3.LUT R0, R0, 0x3, RZ, 0xc0, !PT ;  /* 0x0000000300007812 */ /* 0x000fe200078ec0ff */
[----:B------:R-:W-:Y:S01]  /*63e0*/  IMAD.X R10, RZ, RZ, R7, P0 ;  /* 0x000000ffff0a7224 */ /* 0x000fe200000e0607 */
[----:B------:R-:W-:-:S04]  /*63f0*/  LOP3.LUT R8, R8, 0x300, RZ, 0xc0, !PT ;  /* 0x0000030008087812 */ /* 0x000fc800078ec0ff */
[----:B------:R-:W-:Y:S02]  /*6400*/  IADD3 R5, PT, PT, R5, R8, RZ ;  /* 0x0000000805057210 */ /* 0x000fe40007ffe0ff */
[----:B--2---:R-:W-:-:S04]  /*6410*/  LEA R14, P0, R15, UR10, 0x2 ;  /* 0x0000000a0f0e7c11 */ /* 0x004fc8000f8010ff */
[----:B------:R-:W-:Y:S01]  /*6420*/  LEA.HI.X R15, R15, UR11, R10, 0x2, P0 ;  /* 0x0000000b0f0f7c11 */ /* 0x000fe200080f140a */
[----:B-1----:R-:W-:Y:S01]  /*6430*/  ULEA UR5, UR6, UR5, 0x18 ;  /* 0x0000000506057291 */ /* 0x002fe2000f8ec0ff */
[----:B------:R-:W-:-:S05]  /*6440*/  IMAD.MOV R10, RZ, RZ, -R0 ;  /* 0x000000ffff0a7224 */ /* 0x000fca00078e0a00 */
[----:B------:R-:W-:-:S07]  /*6450*/  LEA R0, R12, UR5, 0x2 ;  /* 0x000000050c007c11 */ /* 0x000fce000f8e10ff */
.L_x_2604:
[----:B-1----:R-:W0:Y:S01]  /*6460*/  LDS R9, [R0] ;  /* 0x0000000000097984 */ /* 0x002e220000000800 */
[----:B------:R-:W-:Y:S02]  /*6470*/  MOV R8, R14 ;  /* 0x0000000e00087202 */ /* 0x000fe40000000f00 */
[----:B------:R-:W-:Y:S02]  /*6480*/  IADD3 R10, PT, PT, R10, 0x1, RZ ;  /* 0x000000010a0a7810 */ /* 0x000fe40007ffe0ff */
[----:B------:R-:W-:Y:S02]  /*6490*/  IADD3 R14, P2, PT, R14, 0x400, RZ ;  /* 0x000004000e0e7810 */ /* 0x000fe40007f5e0ff */
[----:B------:R-:W-:Y:S01]  /*64a0*/  ISETP.NE.AND P0, PT, R10, RZ, PT ;  /* 0x000000ff0a00720c */ /* 0x000fe20003f05270 */
[----:B0-----:R-:W-:Y:S01]  /*64b0*/  FMUL.FTZ R11, R9, R4 ;  /* 0x00000004090b7220 */ /* 0x001fe20000410000 */
[--C-:B------:R-:W-:Y:S02]  /*64c0*/  IMAD.MOV.U32 R9, RZ, RZ, R15.reuse ;  /* 0x000000ffff097224 */ /* 0x100fe400078e000f */
[----:B------:R-:W-:-:S02]  /*64d0*/  IMAD.X R15, RZ, RZ, R15, P2 ;  /* 0x000000ffff0f7224 */ /* 0x000fc400010e060f */
[----:B------:R0:W-:Y:S04]  /*64e0*/  STS [R0], R11 ;  /* 0x0000000b00007388 */ /* 0x0001e80000000800 */
[----:B------:R1:W-:Y:S01]  /*64f0*/  STG.E desc[UR36][R8.64], R11 ;  /* 0x0000000b08007986 */ /* 0x0003e2000c101924 */
[----:B0-----:R-:W-:Y:S02]  /*6500*/  IADD3 R0, PT, PT, R0, 0x400, RZ ;  /* 0x0000040000007810 */ /* 0x001fe40007ffe0ff */
[----:B------:R-:W-:Y:S05]  /*6510*/  @P0 BRA `(.L_x_2604) ;  /* 0xfffffffc00d00947 */ /* 0x000fea000383ffff */
.L_x_2603:
[----:B------:R-:W-:Y:S05]  /*6520*/  BSYNC.RECONVERGENT B1 ;  /* 0x0000000000017941 */ /* 0x000fea0003800200 */
.L_x_2602:
[----:B------:R-:W-:Y:S05]  /*6530*/  @!P1 BRA `(.L_x_2592) ;  /* 0x0000000800709947 */ /* 0x000fea0003800000 */
[----:B-1----:R-:W1:Y:S01]  /*6540*/  S2R R8, SR_CgaCtaId ;  /* 0x0000000000087919 */ /* 0x002e620000008800 */
[----:B------:R-:W2:Y:S01]  /*6550*/  LDCU.64 UR10, c[0x0][0x480] ;  /* 0x00009000ff0a77ac */ /* 0x000ea20008000a00 */
[C---:B------:R-:W-:Y:S01]  /*6560*/  IADD3 R6, P0, PT, R5.reuse, R6, RZ ;  /* 0x0000000605067210 */ /* 0x040fe20007f1e0ff */
[----:B------:R-:W-:Y:S01]  /*6570*/  BSSY.RECONVERGENT B1, `(.L_x_2605) ;  /* 0x000005a000017945 */ /* 0x000fe20003800200 */
[----:B------:R-:W-:Y:S02]  /*6580*/  IADD3 R11, PT, PT, -R5, R16, RZ ;  /* 0x00000010050b7210 */ /* 0x000fe40007ffe1ff */
[----:B------:R-:W-:Y:S01]  /*6590*/  MOV R0, 0x400 ;  /* 0x0000040000007802 */ /* 0x000fe20000000f00 */
[----:B------:R-:W-:Y:S01]  /*65a0*/  IMAD.X R7, RZ, RZ, R7, P0 ;  /* 0x000000ffff077224 */ /* 0x000fe200000e0607 */
[----:B------:R-:W-:Y:S02]  /*65b0*/  ISETP.GT.AND P1, PT, R11, 0xbff, PT ;  /* 0x00000bff0b00780c */ /* 0x000fe40003f24270 */
[----:B--2---:R-:W-:-:S04]  /*65c0*/  LEA R9, P0, R6, UR10, 0x2 ;  /* 0x0000000a06097c11 */ /* 0x004fc8000f8010ff */
[----:B------:R-:W-:Y:S01]  /*65d0*/  LEA.HI.X R10, R6, UR11, R7, 0x2, P0 ;  /* 0x0000000b060a7c11 */ /* 0x000fe200080f1407 */
[----:B------:R-:W-:Y:S01]  /*65e0*/  VIADD R7, R0, 0x140 ;  /* 0x0000014000077836 */ /* 0x000fe20000000000 */
[----:B------:R-:W-:Y:S02]  /*65f0*/  SHF.L.U32 R0, R19, 0x2, RZ ;  /* 0x0000000213007819 */ /* 0x000fe400000006ff */
[----:B------:R-:W-:-:S03]  /*6600*/  IADD3 R6, P0, PT, R9, 0x800, RZ ;  /* 0x0000080009067810 */ /* 0x000fc60007f1e0ff */
[----:B------:R-:W-:Y:S01]  /*6610*/  IMAD R0, R5, 0x4, -R0 ;  /* 0x0000000405007824 */ /* 0x000fe200078e0a00 */
[----:B-1----:R-:W-:Y:S02]  /*6620*/  LEA R9, R8, R7, 0x18 ;  /* 0x0000000708097211 */ /* 0x002fe400078ec0ff */
[----:B------:R-:W-:Y:S02]  /*6630*/  IADD3.X R7, PT, PT, RZ, R10, RZ, P0, !PT ;  /* 0x0000000aff077210 */ /* 0x000fe400007fe4ff */
[----:B------:R-:W-:Y:S02]  /*6640*/  IADD3 R0, PT, PT, R0, 0x800, R9 ;  /* 0x0000080000007810 */ /* 0x000fe40007ffe009 */
[----:B------:R-:W-:Y:S01]  /*6650*/  PLOP3.LUT P0, PT, PT, PT, PT, 0x80, 0x8 ;  /* 0x000000000008781c */ /* 0x000fe20003f0f070 */
[----:B------:R-:W-:-:S12]  /*6660*/  @!P1 BRA `(.L_x_2606) ;  /* 0x0000000400289947 */ /* 0x000fd80003800000 */
[----:B------:R-:W-:Y:S01]  /*6670*/  PLOP3.LUT P0, PT, PT, PT, PT, 0x8, 0x80 ;  /* 0x000000000080781c */ /* 0x000fe20003f0e170 */
[----:B------:R-:W-:-:S12]  /*6680*/  VIADD R10, R16, 0xfffff401 ;  /* 0xfffff401100a7836 */ /* 0x000fd80000000000 */
.L_x_2607:
[----:B------:R-:W0:Y:S01]  /*6690*/  LDS R9, [R0+-0x800] ;  /* 0xfff8000000097984 */ /* 0x000e220000000800 */
[----:B------:R-:W-:Y:S02]  /*66a0*/  IADD3 R5, PT, PT, R5, 0x1000, RZ ;  /* 0x0000100005057810 */ /* 0x000fe40007ffe0ff */
[----:B------:R-:W-:Y:S01]  /*66b0*/  IADD3 R8, P2, PT, R6, 0x4000, RZ ;  /* 0x0000400006087810 */ /* 0x000fe20007f5e0ff */
[----:B------:R-:W1:Y:S01]  /*66c0*/  LDS R11, [R0+-0x400] ;  /* 0xfffc0000000b7984 */ /* 0x000e620000000800 */
[----:B------:R-:W-:-:S03]  /*66d0*/  ISETP.GE.AND P1, PT, R5, R10, PT ;  /* 0x0000000a0500720c */ /* 0x000fc60003f26270 */
[----:B------:R-:W2:Y:S04]  /*66e0*/  LDS R15, [R0] ;  /* 0x00000000000f7984 */ /* 0x000ea80000000800 */
[----:B------:R-:W3:Y:S04]  /*66f0*/  LDS R21, [R0+0x400] ;  /* 0x0004000000157984 */ /* 0x000ee80000000800 */
[----:B-----5:R-:W4:Y:S04]  /*6700*/  LDS R23, [R0+0x800] ;  /* 0x0008000000177984 */ /* 0x020f280000000800 */
[----:B------:R-:W4:Y:S04]  /*6710*/  LDS R25, [R0+0xc00] ;  /* 0x000c000000197984 */ /* 0x000f280000000800 */
[----:B------:R-:W4:Y:S04]  /*6720*/  LDS R27, [R0+0x1000] ;  /* 0x00100000001b7984 */ /* 0x000f280000000800 */
        /* <DEDUP_REMOVED lines=15> */
[----:B------:R-:W-:Y:S01]  /*6820*/  STG.E desc[UR36][R6.64+-0x800], R9 ;  /* 0xfff8000906007986 */ /* 0x000fe2000c101924 */
[----:B------:R-:W-:-:S03]  /*6830*/  FMUL.FTZ R27, R4, R27 ;  /* 0x0000001b041b7220 */ /* 0x000fc60000410000 */
[----:B------:R0:W-:Y:S01]  /*6840*/  STS [R0+-0x800], R9 ;  /* 0xfff8000900007388 */ /* 0x0001e20000000800 */
[C---:B------:R-:W-:Y:S01]  /*6850*/  FMUL.FTZ R31, R4.reuse, R31 ;  /* 0x0000001f041f7220 */ /* 0x040fe20000410000 */
[C---:B------:R-:W-:Y:S02]  /*6860*/  FMUL.FTZ R33, R4.reuse, R33 ;  /* 0x0000002104217220 */ /* 0x040fe40000410000 */
[----:B------:R-:W-:Y:S01]  /*6870*/  STG.E desc[UR36][R6.64+-0x400], R11 ;  /* 0xfffc000b06007986 */ /* 0x000fe2000c101924 */
[----:B------:R-:W-:-:S03]  /*6880*/  FMUL.FTZ R35, R4, R35 ;  /* 0x0000002304237220 */ /* 0x000fc60000410000 */
        /* <DEDUP_REMOVED lines=12> */
[----:B----4-:R-:W-:-:S03]  /*6950*/  FMUL.FTZ R47, R4, R47 ;  /* 0x0000002f042f7220 */ /* 0x010fc60000410000 */
        /* <DEDUP_REMOVED lines=27> */
.L_x_2606:
[----:B------:R-:W-:Y:S05]  /*6b10*/  BSYNC.RECONVERGENT B1 ;  /* 0x0000000000017941 */ /* 0x000fea0003800200 */
.L_x_2605:
[----:B------:R-:W-:Y:S01]  /*6b20*/  IMAD.IADD R8, R16, 0x1, -R5 ;  /* 0x0000000110087824 */ /* 0x000fe200078e0a05 */
[----:B------:R-:W-:Y:S04]  /*6b30*/  BSSY.RECONVERGENT B1, `(.L_x_2608) ;  /* 0x000002a000017945 */ /* 0x000fe80003800200 */
        /* <DEDUP_REMOVED lines=20> */
[----:B----4-:R-:W-:-:S03]  /*6c80*/  FMUL.FTZ R23, R4, R23 ;  /* 0x0000001704177220 */ /* 0x010fc60000410000 */
[----:B------:R-:W-:Y:S01]  /*6c90*/  STS [R0+-0x400], R11 ;  /* 0xfffc000b00007388 */ /* 0x000fe20000000800 */
[----:B0-----:R-:W-:Y:S01]  /*6ca0*/  IADD3.X R9, PT, PT, RZ, R7, RZ, P1, !PT ;  /* 0x00000007ff097210 */ /* 0x001fe20000ffe4ff */
[C---:B------:R-:W-:Y:S02]  /*6cb0*/  FMUL.FTZ R25, R4.reuse, R25 ;  /* 0x0000001904197220 */ /* 0x040fe40000410000 */
        /* <DEDUP_REMOVED lines=17> */
.L_x_2609:
[----:B------:R-:W-:Y:S05]  /*6dd0*/  BSYNC.RECONVERGENT B1 ;  /* 0x0000000000017941 */ /* 0x000fea0003800200 */
.L_x_2608:
[----:B------:R-:W-:-:S13]  /*6de0*/  ISETP.LE.OR P0, PT, R5, R16, P0 ;  /* 0x000000100500720c */ /* 0x000fda0000703670 */
        /* <DEDUP_REMOVED lines=17> */
.L_x_2592:
[----:B------:R-:W-:Y:S05]  /*6f00*/  BSYNC.RECONVERGENT B0 ;  /* 0x0000000000007941 */ /* 0x000fea0003800200 */
.L_x_2591:
[----:B0---4-:R-:W-:Y:S01]  /*6f10*/  SHF.R.S32.HI R5, RZ, 0x1f, R16 ;  /* 0x0000001fff057819 */ /* 0x011fe20000011410 */
[----:B------:R-:W0:Y:S01]  /*6f20*/  LDCU.64 UR8, c[0x0][0x3b0] ;  /* 0x00007600ff0877ac */ /* 0x000e220008000a00 */
[----:B-1----:R-:W-:Y:S01]  /*6f30*/  IMAD.SHL.U32 R0, R12, 0x4, RZ ;  /* 0x000000040c007824 */ /* 0x002fe200078e00ff */
[----:B------:R-:W-:Y:S02]  /*6f40*/  SHF.R.U32.HI R28, RZ, 0x4, R12 ;  /* 0x00000004ff1c7819 */ /* 0x000fe4000001160c */
[----:B------:R-:W-:Y:S02]  /*6f50*/  CS2R R6, SRZ ;  /* 0x0000000000067805 */ /* 0x000fe4000001ff00 */
[-C--:B------:R-:W-:Y:S01]  /*6f60*/  LEA.HI R5, R5, R16.reuse, RZ, 0x4 ;  /* 0x0000001005057211 */ /* 0x080fe200078f20ff */
[----:B------:R-:W1:Y:S01]  /*6f70*/  LDCU.64 UR10, c[0x0][0x3c8] ;  /* 0x00007900ff0a77ac */ /* 0x000e620008000a00 */
[----:B------:R-:W-:Y:S02]  /*6f80*/  LOP3.LUT R0, R0, 0x3c, RZ, 0xc0, !PT ;  /* 0x0000003c00007812 */ /* 0x000fe400078ec0ff */
[----:B------:R-:W-:Y:S01]  /*6f90*/  LOP3.LUT R5, R5, 0xfffffff0, RZ, 0xc0, !PT ;  /* 0xfffffff005057812 */ /* 0x000fe200078ec0ff */
[----:B------:R-:W2:Y:S03]  /*6fa0*/  LDCU.64 UR12, c[0x0][0x3c8] ;  /* 0x00007900ff0c77ac */ /* 0x000ea60008000a00 */
[----:B------:R-:W-:-:S04]  /*6fb0*/  IADD3 R41, PT, PT, -R5, R16, RZ ;  /* 0x0000001005297210 */ /* 0x000fc80007ffe1ff */
[----:B------:R-:W-:Y:S02]  /*6fc0*/  ISETP.NE.AND P0, PT, R28, R41, PT ;  /* 0x000000291c00720c */ /* 0x000fe40003f05270 */
[----:B0-----:R-:W-:Y:S02]  /*6fd0*/  ISETP.EQ.U32.AND P1, PT, RZ, UR8, PT ;  /* 0x00000008ff007c0c */ /* 0x001fe4000bf22070 */
[----:B------:R-:W-:-:S04]  /*6fe0*/  ISETP.GT.U32.OR P0, PT, R0, 0x2f, P0 ;  /* 0x0000002f0000780c */ /* 0x000fc80000704470 */
[----:B------:R-:W-:-:S13]  /*6ff0*/  ISETP.EQ.OR.EX P0, PT, RZ, UR9, P0, P1 ;  /* 0x00000009ff007c0c */ /* 0x000fda0008702710 */
[----:B------:R-:W0:Y:S01]  /*7000*/  @!P0 LDC.64 R14, c[0x0][0x3b0] ;  /* 0x0000ec00ff0e8b82 */ /* 0x000e220000000a00 */
[----:B------:R-:W-:Y:S01]  /*7010*/  @!P0 IMAD R5, R13, 0x30, R0 ;  /* 0x000000300d058824 */ /* 0x000fe200078e0200 */
[----:B------:R-:W-:Y:S03]  /*7020*/  BSSY.RECONVERGENT B0, `(.L_x_2610) ;  /* 0x0000227000007945 */ /* 0x000fe60003800200 */
[----:B0-----:R-:W-:Y:S01]  /*7030*/  @!P0 IMAD.WIDE.U32 R14, R5, 0x4, R14 ;  /* 0x00000004050e8825 */ /* 0x001fe200078e000e */
[----:B------:R-:W-:-:S06]  /*7040*/  CS2R R4, SRZ ;  /* 0x0000000000047805 */ /* 0x000fcc000001ff00 */
[----:B------:R0:W5:Y:S01]  /*7050*/  @!P0 LDG.E.128 R4, desc[UR36][R14.64] ;  /* 0x000000240e048981 */ /* 0x000162000c1e1d00 */
[----:B------:R-:W-:Y:S01]  /*7060*/  BAR.SYNC.DEFER_BLOCKING 0x0 ;  /* 0x0000000000007b1d */ /* 0x000fe20000010000 */
[----:B------:R-:W-:Y:S01]  /*7070*/  ISETP.GT.U32.AND P0, PT, R0, 0x2f, PT ;  /* 0x0000002f0000780c */ /* 0x000fe20003f04070 */
[----:B------:R-:W-:Y:S01]  /*7080*/  IMAD R29, R29, 0x30, RZ ;  /* 0x000000301d1d7824 */ /* 0x000fe200078e02ff */
[----:B------:R-:W-:Y:S02]  /*7090*/  CS2R R10, SRZ ;  /* 0x00000000000a7805 */ /* 0x000fe4000001ff00 */
[----:B------:R-:W-:-:S09]  /*70a0*/  CS2R R8, SRZ ;  /* 0x0000000000087805 */ /* 0x000fd2000001ff00 */
[----:B012---:R-:W-:Y:S05]  /*70b0*/  @P0 BRA `(.L_x_2611) ;  /* 0x0000002000740947 */ /* 0x007fea0003800000 */
[----:B------:R-:W0:Y:S01]  /*70c0*/  LDCU UR5, c[0x0][0x3f4] ;  /* 0x00007e80ff0577ac */ /* 0x000e220008000800 */
[----:B------:R-:W1:Y:S01]  /*70d0*/  LDC.64 R14, c[0x0][0x3c0] ;  /* 0x0000f000ff0e7b82 */ /* 0x000e620000000a00 */
[----:B------:R-:W-:Y:S01]  /*70e0*/  IADD3 R40, PT, PT, R19, R28, RZ ;  /* 0x0000001c13287210 */ /* 0x000fe20007ffe0ff */
[----:B------:R-:W-:Y:S01]  /*70f0*/  BSSY.RECONVERGENT B1, `(.L_x_2612) ;  /* 0x0000094000017945 */ /* 0x000fe20003800200 */
[----:B------:R-:W-:Y:S02]  /*7100*/  IMAD.MOV.U32 R11, RZ, RZ, RZ ;  /* 0x000000ffff0b7224 */ /* 0x000fe400078e00ff */
[----:B0-----:R-:W-:-:S04]  /*7110*/  IMAD.U32 R31, RZ, RZ, UR5 ;  /* 0x00000005ff1f7e24 */ /* 0x001fc8000f8e00ff */
[-C--:B------:R-:W-:Y:S01]  /*7120*/  IMAD R21, R20, R31.reuse, R0 ;  /* 0x0000001f14157224 */ /* 0x080fe200078e0200 */
[----:B-----5:R-:W-:-:S03]  /*7130*/  VIMNMX R23, PT, PT, R16, R31, PT ;  /* 0x0000001f10177248 */ /* 0x020fc60003fe0100 */
[----:B-1----:R-:W-:Y:S01]  /*7140*/  IMAD.WIDE R14, R21, 0x4, R14 ;  /* 0x00000004150e7825 */ /* 0x002fe200078e020e */
[----:B------:R-:W-:-:S13]  /*7150*/  ISETP.GE.AND P0, PT, R40, R23, PT ;  /* 0x000000172800720c */ /* 0x000fda0003f06270 */
[----:B------:R-:W-:Y:S05]  /*7160*/  @P0 BRA `(.L_x_2613) ;  /* 0x0000000800300947 */ /* 0x000fea0003800000 */
[----:B------:R-:W-:Y:S01]  /*7170*/  IADD3 R20, PT, PT, R40, 0x10, RZ ;  /* 0x0000001028147810 */ /* 0x000fe20007ffe0ff */
[----:B------:R-:W-:Y:S01]  /*7180*/  BSSY.RECONVERGENT B2, `(.L_x_2614) ;  /* 0x000004d000027945 */ /* 0x000fe20003800200 */
[----:B------:R-:W-:Y:S01]  /*7190*/  LOP3.LUT R8, RZ, R19, RZ, 0x33, !PT ;  /* 0x00000013ff087212 */ /* 0x000fe200078e33ff */
[----:B------:R-:W-:Y:S01]  /*71a0*/  IMAD R54, R30, R31, RZ ;  /* 0x0000001f1e367224 */ /* 0x000fe200078e02ff */
[----:B------:R-:W-:Y:S01]  /*71b0*/  VIMNMX R9, PT, PT, R23, R20, !PT ;  /* 0x0000001417097248 */ /* 0x000fe20007fe0100 */
[----:B------:R-:W-:Y:S01]  /*71c0*/  IMAD.MOV.U32 R44, RZ, RZ, R40 ;  /* 0x000000ffff2c7224 */ /* 0x000fe200078e0028 */
[----:B------:R-:W-:Y:S02]  /*71d0*/  CS2R R10, SRZ ;  /* 0x00000000000a7805 */ /* 0x000fe4000001ff00 */
[----:B------:R-:W-:Y:S02]  /*71e0*/  IADD3 R53, PT, PT, -R28, R9, R8 ;  /* 0x000000091c357210 */ /* 0x000fe40007ffe108 */
[----:B------:R-:W-:-:S02]  /*71f0*/  CS2R R8, SRZ ;  /* 0x0000000000087805 */ /* 0x000fc4000001ff00 */
[C---:B------:R-:W-:Y:S02]  /*7200*/  ISETP.GE.U32.AND P0, PT, R53.reuse, 0x30, PT ;  /* 0x000000303500780c */ /* 0x040fe40003f06070 */
[----:B------:R-:W-:-:S04]  /*7210*/  LEA.HI R21, R53, 0x1, RZ, 0x1c ;  /* 0x0000000135157811 */ /* 0x000fc800078fe0ff */
[----:B------:R-:W-:-:S07]  /*7220*/  LOP3.LUT P1, R55, R21, 0x3, RZ, 0xc0, !PT ;  /* 0x0000000315377812 */ /* 0x000fce000782c0ff */
[----:B------:R-:W-:Y:S06]  /*7230*/  @!P0 BRA `(.L_x_2615) ;  /* 0x0000000400048947 */ /* 0x000fec0003800000 */
[----:B------:R-:W0:Y:S01]  /*7240*/  S2UR UR6, SR_CgaCtaId ;  /* 0x00000000000679c3 */ /* 0x000e220000008800 */
[----:B------:R-:W-:Y:S01]  /*7250*/  UMOV UR5, 0x400 ;  /* 0x0000040000057882 */ /* 0x000fe20000000000 */
[----:B------:R-:W-:Y:S01]  /*7260*/  MOV R42, R20 ;  /* 0x00000014002a7202 */ /* 0x000fe20000000f00 */
[----:B------:R-:W-:Y:S01]  /*7270*/  UIADD3 UR5, UPT, UPT, UR5, 0x140, URZ ;  /* 0x0000014005057890 */ /* 0x000fe2000fffe0ff */
[----:B------:R-:W-:Y:S01]  /*7280*/  LOP3.LUT R20, R21, 0x1ffffffc, RZ, 0xc0, !PT ;  /* 0x1ffffffc15147812 */ /* 0x000fe200078ec0ff */
[----:B------:R-:W-:Y:S02]  /*7290*/  HFMA2 R8, -RZ, RZ, 0, 0 ;  /* 0x00000000ff087431 */ /* 0x000fe400000001ff */
[C---:B------:R-:W-:Y:S01]  /*72a0*/  VIADD R43, R40.reuse, 0x30 ;  /* 0x00000030282b7836 */ /* 0x040fe20000000000 */
[----:B------:R-:W-:Y:S01]  /*72b0*/  IADD3 R45, PT, PT, R40, 0x20, RZ ;  /* 0x00000020282d7810 */ /* 0x000fe20007ffe0ff */
[----:B------:R-:W-:Y:S02]  /*72c0*/  IMAD.MOV.U32 R44, RZ, RZ, R40 ;  /* 0x000000ffff2c7224 */ /* 0x000fe400078e0028 */
[----:B------:R-:W-:Y:S01]  /*72d0*/  IMAD.MOV R46, RZ, RZ, -R20 ;  /* 0x000000ffff2e7224 */ /* 0x000fe200078e0a14 */
[----:B0-----:R-:W-:-:S06]  /*72e0*/  ULEA UR5, UR6, UR5, 0x18 ;  /* 0x0000000506057291 */ /* 0x001fcc000f8ec0ff */
[----:B------:R-:W-:-:S04]  /*72f0*/  LEA R21, R28, UR5, 0x2 ;  /* 0x000000051c157c11 */ /* 0x000fc8000f8e10ff */
[----:B------:R-:W-:-:S07]  /*7300*/  IADD3 R47, PT, PT, R21, 0x80, RZ ;  /* 0x00000080152f7810 */ /* 0x000fce0007ffe0ff */
.L_x_2616:
[----:B------:R-:W-:Y:S01]  /*7310*/  IADD3 R21, P0, PT, R44, UR4, RZ ;  /* 0x000000042c157c10 */ /* 0x000fe2000ff1e0ff */
[----:B------:R-:W0:Y:S04]  /*7320*/  LDS R48, [R47+-0x80] ;  /* 0xffff80002f307984 */ /* 0x000e280000000800 */
[----:B------:R-:W-:Y:S01]  /*7330*/  IMAD.X R22, RZ, RZ, UR7, P0 ;  /* 0x00000007ff167e24 */ /* 0x000fe200080e06ff */
[C---:B------:R-:W-:Y:S01]  /*7340*/  LEA R20, P0, R21.reuse, UR10, 0x2 ;  /* 0x0000000a15147c11 */ /* 0x040fe2000f8010ff */
[----:B------:R-:W1:Y:S03]  /*7350*/  LDS R50, [R47+-0x40] ;  /* 0xffffc0002f327984 */ /* 0x000e660000000800 */
[----:B------:R-:W-:Y:S01]  /*7360*/  LEA.HI.X R21, R21, UR11, R22, 0x2, P0 ;  /* 0x0000000b15157c11 */ /* 0x000fe200080f1416 */
[----:B------:R-:W2:Y:S04]  /*7370*/  LDS R51, [R47] ;  /* 0x000000002f337984 */ /* 0x000ea80000000800 */
[----:B------:R-:W3:Y:S04]  /*7380*/  LDG.E R23, desc[UR36][R20.64] ;  /* 0x0000002414177981 */ /* 0x000ee8000c1e1900 */
[----:B------:R-:W4:Y:S04]  /*7390*/  LDG.E R25, desc[UR36][R20.64+0x40] ;  /* 0x0000402414197981 */ /* 0x000f28000c1e1900 */
[----:B------:R-:W5:Y:S04]  /*73a0*/  LDG.E R22, desc[UR36][R20.64+0x80] ;  /* 0x0000802414167981 */ /* 0x000f68000c1e1900 */
[----:B------:R-:W2:Y:S04]  /*73b0*/  LDG.E R24, desc[UR36][R20.64+0xc0] ;  /* 0x0000c02414187981 */ /* 0x000ea8000c1e1900 */
[----:B------:R0:W1:Y:S01]  /*73c0*/  LDS R52, [R47+0x40] ;  /* 0x000040002f347984 */ /* 0x0000620000000800 */
[----:B---3--:R-:W-:-:S04]  /*73d0*/  IMAD R23, R54, R23, R44 ;  /* 0x0000001736177224 */ /* 0x008fc800078e022c */
[----:B------:R-:W-:Y:S02]  /*73e0*/  IMAD R23, R23, 0x30, RZ ;  /* 0x0000003017177824 */ /* 0x000fe400078e02ff */
[----:B----4-:R-:W-:Y:S02]  /*73f0*/  IMAD R25, R54, R25, R42 ;  /* 0x0000001936197224 */ /* 0x010fe400078e022a */
[----:B------:R-:W-:-:S04]  /*7400*/  IMAD.WIDE R36, R23, 0x4, R14 ;  /* 0x0000000417247825 */ /* 0x000fc800078e020e */
[C---:B-----5:R-:W-:Y:S02]  /*7410*/  IMAD R22, R54.reuse, R22, R45 ;  /* 0x0000001636167224 */ /* 0x060fe400078e022d */
[----:B------:R-:W-:Y:S01]  /*7420*/  IMAD R25, R25, 0x30, RZ ;  /* 0x0000003019197824 */ /* 0x000fe200078e02ff */
[----:B------:R-:W3:Y:S01]  /*7430*/  LDG.E.128 R36, desc[UR36][R36.64] ;  /* 0x0000002424247981 */ /* 0x000ee2000c1e1d00 */
[----:B--2---:R-:W-:Y:S02]  /*7440*/  IMAD R24, R54, R24, R43 ;  /* 0x0000001836187224 */ /* 0x004fe400078e022b */
[----:B------:R-:W-:Y:S02]  /*7450*/  IMAD R23, R22, 0x30, RZ ;  /* 0x0000003016177824 */ /* 0x000fe400078e02ff */
[----:B------:R-:W-:-:S04]  /*7460*/  IMAD.WIDE R32, R25, 0x4, R14 ;  /* 0x0000000419207825 */ /* 0x000fc800078e020e */
[----:B------:R-:W-:Y:S02]  /*7470*/  IMAD R25, R24, 0x30, RZ ;  /* 0x0000003018197824 */ /* 0x000fe400078e02ff */
[--C-:B------:R-:W-:Y:S01]  /*7480*/  IMAD.WIDE R20, R23, 0x4, R14.reuse ;  /* 0x0000000417147825 */ /* 0x100fe200078e020e */
[----:B------:R-:W1:Y:S03]  /*7490*/  LDG.E.128 R32, desc[UR36][R32.64] ;  /* 0x0000002420207981 */ /* 0x000e66000c1e1d00 */
[----:B------:R-:W-:Y:S02]  /*74a0*/  IMAD.WIDE R24, R25, 0x4, R14 ;  /* 0x0000000419187825 */ /* 0x000fe400078e020e */
[----:B------:R-:W2:Y:S04]  /*74b0*/  LDG.E.128 R20, desc[UR36][R20.64] ;  /* 0x0000002414147981 */ /* 0x000ea8000c1e1d00 */
[----:B------:R-:W4:Y:S01]  /*74c0*/  LDG.E.128 R24, desc[UR36][R24.64] ;  /* 0x0000002418187981 */ /* 0x000f22000c1e1d00 */
[----:B------:R-:W-:-:S04]  /*74d0*/  IADD3 R46, PT, PT, R46, 0x4, RZ ;  /* 0x000000042e2e7810 */ /* 0x000fc80007ffe0ff */
[----:B------:R-:W-:Y:S01]  /*74e0*/  ISETP.NE.AND P0, PT, R46, RZ, PT ;  /* 0x000000ff2e00720c */ /* 0x000fe20003f05270 */
[----:B0-----:R-:W-:Y:S01]  /*74f0*/  VIADD R47, R47, 0x100 ;  /* 0x000001002f2f7836 */ /* 0x001fe20000000000 */
[----:B------:R-:W-:Y:S01]  /*7500*/  IADD3 R44, PT, PT, R44, 0x40, RZ ;  /* 0x000000402c2c7810 */ /* 0x000fe20007ffe0ff */
[----:B------:R-:W-:Y:S01]  /*7510*/  VIADD R42, R42, 0x40 ;  /* 0x000000402a2a7836 */ /* 0x000fe20000000000 */
[----:B------:R-:W-:Y:S01]  /*7520*/  IADD3 R45, PT, PT, R45, 0x40, RZ ;  /* 0x000000402d2d7810 */ /* 0x000fe20007ffe0ff */
[----:B------:R-:W-:Y:S02]  /*7530*/  VIADD R43, R43, 0x40 ;  /* 0x000000402b2b7836 */ /* 0x000fe40000000000 */
[-C--:B---3--:R-:W-:Y:S01]  /*7540*/  FFMA.FTZ R49, R36, R48.reuse, R8 ;  /* 0x0000003024317223 */ /* 0x088fe20000010008 */
[-C--:B------:R-:W-:Y:S01]  /*7550*/  FFMA.FTZ R8, R37, R48.reuse, R9 ;  /* 0x0000003025087223 */ /* 0x080fe20000010009 */
[-C--:B------:R-:W-:Y:S01]  /*7560*/  FFMA.FTZ R9, R38, R48.reuse, R10 ;  /* 0x0000003026097223 */ /* 0x080fe2000001000a */
[----:B------:R-:W-:-:S02]  /*7570*/  FFMA.FTZ R48, R39, R48, R11 ;  /* 0x0000003027307223 */ /* 0x000fc4000001000b */
[-C--:B-1----:R-:W-:Y:S01]  /*7580*/  FFMA.FTZ R8, R33, R50.reuse, R8 ;  /* 0x0000003221087223 */ /* 0x082fe20000010008 */
[-C--:B------:R-:W-:Y:S01]  /*7590*/  FFMA.FTZ R9, R34, R50.reuse, R9 ;  /* 0x0000003222097223 */ /* 0x080fe20000010009 */
[-C--:B------:R-:W-:Y:S01]  /*75a0*/  FFMA.FTZ R49, R32, R50.reuse, R49 ;  /* 0x0000003220317223 */ /* 0x080fe20000010031 */
[----:B------:R-:W-:Y:S01]  /*75b0*/  FFMA.FTZ R48, R35, R50, R48 ;  /* 0x0000003223307223 */ /* 0x000fe20000010030 */
[-C--:B--2---:R-:W-:Y:S01]  /*75c0*/  FFMA.FTZ R10, R21, R51.reuse, R8 ;  /* 0x00000033150a7223 */ /* 0x084fe20000010008 */
[-C--:B------:R-:W-:Y:S01]  /*75d0*/  FFMA.FTZ R11, R22, R51.reuse, R9 ;  /* 0x00000033160b7223 */ /* 0x080fe20000010009 */
[-C--:B------:R-:W-:Y:S01]  /*75e0*/  FFMA.FTZ R49, R20, R51.reuse, R49 ;  /* 0x0000003314317223 */ /* 0x080fe20000010031 */
[----:B------:R-:W-:Y:S01]  /*75f0*/  FFMA.FTZ R48, R23, R51, R48 ;  /* 0x0000003317307223 */ /* 0x000fe20000010030 */
[-C--:B----4-:R-:W-:Y:S01]  /*7600*/  FFMA.FTZ R9, R25, R52.reuse, R10 ;  /* 0x0000003419097223 */ /* 0x090fe2000001000a */
[-C--:B------:R-:W-:Y:S01]  /*7610*/  FFMA.FTZ R10, R26, R52.reuse, R11 ;  /* 0x000000341a0a7223 */ /* 0x080fe2000001000b */
[-C--:B------:R-:W-:Y:S01]  /*7620*/  FFMA.FTZ R8, R24, R52.reuse, R49 ;  /* 0x0000003418087223 */ /* 0x080fe20000010031 */
[----:B------:R-:W-:Y:S01]  /*7630*/  FFMA.FTZ R11, R27, R52, R48 ;  /* 0x000000341b0b7223 */ /* 0x000fe20000010030 */
[----:B------:R-:W-:Y:S06]  /*7640*/  @P0 BRA `(.L_x_2616) ;  /* 0xfffffffc00300947 */ /* 0x000fec000383ffff */
.L_x_2615:
[----:B------:R-:W-:Y:S05]  /*7650*/  BSYNC.RECONVERGENT B2 ;  /* 0x0000000000027941 */ /* 0x000fea0003800200 */
.L_x_2614:
        /* <DEDUP_REMOVED lines=12> */
[----:B------:R-:W-:Y:S01]  /*7720*/  IMAD.MOV.U32 R22, RZ, RZ, 0x30 ;  /* 0x00000030ff167424 */ /* 0x000fe200078e00ff */
[----:B------:R-:W1:Y:S01]  /*7730*/  S2UR UR6, SR_CgaCtaId ;  /* 0x00000000000679c3 */ /* 0x000e620000008800 */
[----:B------:R-:W-:Y:S02]  /*7740*/  UMOV UR5, 0x400 ;  /* 0x0000040000057882 */ /* 0x000fe40000000000 */
[----:B------:R-:W-:Y:S01]  /*7750*/  UIADD3 UR5, UPT, UPT, UR5, 0x140, URZ ;  /* 0x0000014005057890 */ /* 0x000fe2000fffe0ff */
[----:B0-----:R-:W-:-:S03]  /*7760*/  IADD3 R20, PT, PT, -R19, R44, RZ ;  /* 0x0000002c13147210 */ /* 0x001fc60007ffe1ff */
[----:B-1----:R-:W-:Y:S01]  /*7770*/  ULEA UR5, UR6, UR5, 0x18 ;  /* 0x0000000506057291 */ /* 0x002fe2000f8ec0ff */
[C-C-:B--2---:R-:W-:Y:S02]  /*7780*/  IMAD R23, R54.reuse, R23, R44.reuse ;  /* 0x0000001736177224 */ /* 0x144fe400078e022c */
[----:B---3--:R-:W-:Y:S02]  /*7790*/  IMAD R25, R54, R25, R44 ;  /* 0x0000001936197224 */ /* 0x008fe400078e022c */
[----:B------:R-:W-:Y:S02]  /*77a0*/  IMAD R23, R23, 0x30, RZ ;  /* 0x0000003017177824 */ /* 0x000fe400078e02ff */
[----:B------:R-:W-:Y:S02]  /*77b0*/  IMAD R25, R25, R22, 0x300 ;  /* 0x0000030019197424 */ /* 0x000fe400078e0216 */
[----:B------:R-:W-:-:S04]  /*77c0*/  IMAD.WIDE R22, R23, 0x4, R14 ;  /* 0x0000000417167825 */ /* 0x000fc800078e020e */
[----:B------:R-:W-:Y:S01]  /*77d0*/  IMAD.WIDE R24, R25, 0x4, R14 ;  /* 0x0000000419187825 */ /* 0x000fe200078e020e */
[----:B------:R-:W2:Y:S04]  /*77e0*/  LDG.E.128 R32, desc[UR36][R22.64] ;  /* 0x0000002416207981 */ /* 0x000ea8000c1e1d00 */
[----:B------:R0:W3:Y:S01]  /*77f0*/  LDG.E.128 R36, desc[UR36][R24.64] ;  /* 0x0000002418247981 */ /* 0x0000e2000c1e1d00 */
[----:B------:R-:W-:Y:S01]  /*7800*/  LEA R20, R20, UR5, 0x2 ;  /* 0x0000000514147c11 */ /* 0x000fe2000f8e10ff */
[----:B------:R-:W-:-:S04]  /*7810*/  VIADD R44, R44, 0x20 ;  /* 0x000000202c2c7836 */ /* 0x000fc80000000000 */
[----:B------:R-:W2:Y:S04]  /*7820*/  LDS R21, [R20] ;  /* 0x0000000014157984 */ /* 0x000ea80000000800 */
[----:B------:R-:W3:Y:S01]  /*7830*/  LDS R26, [R20+0x40] ;  /* 0x00004000141a7984 */ /* 0x000ee20000000800 */
[-C--:B--2---:R-:W-:Y:S01]  /*7840*/  FFMA.FTZ R27, R32, R21.reuse, R8 ;  /* 0x00000015201b7223 */ /* 0x084fe20000010008 */
[-C--:B------:R-:W-:Y:S01]  /*7850*/  FFMA.FTZ R22, R33, R21.reuse, R9 ;  /* 0x0000001521167223 */ /* 0x080fe20000010009 */
[-C--:B------:R-:W-:Y:S01]  /*7860*/  FFMA.FTZ R23, R34, R21.reuse, R10 ;  /* 0x0000001522177223 */ /* 0x080fe2000001000a */
[----:B0-----:R-:W-:Y:S01]  /*7870*/  FFMA.FTZ R24, R35, R21, R11 ;  /* 0x0000001523187223 */ /* 0x001fe2000001000b */
[-C--:B---3--:R-:W-:Y:S01]  /*7880*/  FFMA.FTZ R8, R36, R26.reuse, R27 ;  /* 0x0000001a24087223 */ /* 0x088fe2000001001b */
[-C--:B------:R-:W-:Y:S01]  /*7890*/  FFMA.FTZ R9, R37, R26.reuse, R22 ;  /* 0x0000001a25097223 */ /* 0x080fe20000010016 */
[-C--:B------:R-:W-:Y:S01]  /*78a0*/  FFMA.FTZ R10, R38, R26.reuse, R23 ;  /* 0x0000001a260a7223 */ /* 0x080fe20000010017 */
[----:B------:R-:W-:-:S07]  /*78b0*/  FFMA.FTZ R11, R39, R26, R24 ;  /* 0x0000001a270b7223 */ /* 0x000fce0000010018 */
.L_x_2618:
[----:B------:R-:W-:Y:S05]  /*78c0*/  BSYNC.RECONVERGENT B2 ;  /* 0x0000000000027941 */ /* 0x000fea0003800200 */
.L_x_2617:
[----:B------:R-:W-:Y:S05]  /*78d0*/  @P0 BRA `(.L_x_2613) ;  /* 0x0000000000540947 */ /* 0x000fea0003800000 */
[----:B------:R-:W0:Y:S01]  /*78e0*/  LDCU.64 UR8, c[0x0][0x3c8] ;  /* 0x00007900ff0877ac */ /* 0x000e220008000a00 */
[----:B------:R-:W-:-:S04]  /*78f0*/  IADD3 R20, P0, PT, R44, UR4, RZ ;  /* 0x000000042c147c10 */ /* 0x000fc8000ff1e0ff */
[----:B------:R-:W-:Y:S02]  /*7900*/  IADD3.X R21, PT, PT, RZ, UR7, RZ, P0, !PT ;  /* 0x00000007ff157c10 */ /* 0x000fe400087fe4ff */
[----:B0-----:R-:W-:-:S04]  /*7910*/  LEA R22, P0, R20, UR8, 0x2 ;  /* 0x0000000814167c11 */ /* 0x001fc8000f8010ff */
[----:B------:R-:W-:-:S06]  /*7920*/  LEA.HI.X R23, R20, UR9, R21, 0x2, P0 ;  /* 0x0000000914177c11 */ /* 0x000fcc00080f1415 */
[----:B------:R-:W2:Y:S01]  /*7930*/  LDG.E R23, desc[UR36][R22.64] ;  /* 0x0000002416177981 */ /* 0x000ea2000c1e1900 */
[----:B------:R-:W0:Y:S01]  /*7940*/  S2UR UR6, SR_CgaCtaId ;  /* 0x00000000000679c3 */ /* 0x000e220000008800 */
[----:B------:R-:W-:Y:S02]  /*7950*/  UMOV UR5, 0x400 ;  /* 0x0000040000057882 */ /* 0x000fe40000000000 */
[----:B------:R-:W-:Y:S01]  /*7960*/  UIADD3 UR5, UPT, UPT, UR5, 0x140, URZ ;  /* 0x0000014005057890 */ /* 0x000fe2000fffe0ff */
[----:B------:R-:W-:-:S03]  /*7970*/  IMAD.IADD R32, R44, 0x1, -R19 ;  /* 0x000000012c207824 */ /* 0x000fc600078e0a13 */
[----:B0-----:R-:W-:-:S06]  /*7980*/  ULEA UR5, UR6, UR5, 0x18 ;  /* 0x0000000506057291 */ /* 0x001fcc000f8ec0ff */
[----:B------:R-:W-:-:S06]  /*7990*/  LEA R32, R32, UR5, 0x2 ;  /* 0x0000000520207c11 */ /* 0x000fcc000f8e10ff */
[----:B------:R-:W0:Y:S01]  /*79a0*/  LDS R32, [R32] ;  /* 0x0000000020207984 */ /* 0x000e220000000800 */
[----:B--2---:R-:W-:-:S04]  /*79b0*/  IMAD R20, R54, R23, R44 ;  /* 0x0000001736147224 */ /* 0x004fc800078e022c */
[----:B------:R-:W-:-:S04]  /*79c0*/  IMAD R21, R20, 0x30, RZ ;  /* 0x0000003014157824 */ /* 0x000fc800078e02ff */
[----:B------:R-:W-:-:S05]  /*79d0*/  IMAD.WIDE R20, R21, 0x4, R14 ;  /* 0x0000000415147825 */ /* 0x000fca00078e020e */
[----:B------:R-:W0:Y:S02]  /*79e0*/  LDG.E.128 R24, desc[UR36][R20.64] ;  /* 0x0000002414187981 */ /* 0x000e24000c1e1d00 */
[-C--:B0-----:R-:W-:Y:S01]  /*79f0*/  FFMA.FTZ R8, R24, R32.reuse, R8 ;  /* 0x0000002018087223 */ /* 0x081fe20000010008 */
[-C--:B------:R-:W-:Y:S01]  /*7a00*/  FFMA.FTZ R9, R25, R32.reuse, R9 ;  /* 0x0000002019097223 */ /* 0x080fe20000010009 */
[-C--:B------:R-:W-:Y:S01]  /*7a10*/  FFMA.FTZ R10, R26, R32.reuse, R10 ;  /* 0x000000201a0a7223 */ /* 0x080fe2000001000a */
[----:B------:R-:W-:-:S07]  /*7a20*/  FFMA.FTZ R11, R27, R32, R11 ;  /* 0x000000201b0b7223 */ /* 0x000fce000001000b */
.L_x_2613:
[----:B------:R-:W-:Y:S05]  /*7a30*/  BSYNC.RECONVERGENT B1 ;  /* 0x0000000000017941 */ /* 0x000fea0003800200 */
.L_x_2612:
[----:B------:R-:W-:Y:S01]  /*7a40*/  ISETP.GE.AND P0, PT, R40, R16, PT ;  /* 0x000000102800720c */ /* 0x000fe20003f06270 */
[----:B------:R-:W-:-:S12]  /*7a50*/  BSSY.RECONVERGENT B3, `(.L_x_2619) ;  /* 0x000014e000037945 */ /* 0x000fd80003800200 */
[----:B------:R-:W-:Y:S05]  /*7a60*/  @P0 BRA `(.L_x_2620) ;  /* 0x0000001400300947 */ /* 0x000fea0003800000 */
[----:B------:R-:W-:Y:S01]  /*7a70*/  VIADDMNMX R21, R40, 0x10, R16, !PT ;  /* 0x0000001028157846 */ /* 0x000fe20007800110 */
[----:B------:R-:W-:Y:S01]  /*7a80*/  BSSY.RECONVERGENT B2, `(.L_x_2621) ;  /* 0x00000bc000027945 */ /* 0x000fe20003800200 */
[----:B------:R-:W-:Y:S01]  /*7a90*/  LOP3.LUT R16, RZ, R19, RZ, 0x33, !PT ;  /* 0x00000013ff107212 */ /* 0x000fe200078e33ff */
[----:B------:R-:W-:-:S03]  /*7aa0*/  IMAD R30, R30, R31, RZ ;  /* 0x0000001f1e1e7224 */ /* 0x000fc600078e02ff */
[----:B------:R-:W-:-:S04]  /*7ab0*/  IADD3 R16, PT, PT, -R28, R21, R16 ;  /* 0x000000151c107210 */ /* 0x000fc80007ffe110 */
[C---:B------:R-:W-:Y:S02]  /*7ac0*/  ISETP.GE.U32.AND P0, PT, R16.reuse, 0x30, PT ;  /* 0x000000301000780c */ /* 0x040fe40003f06070 */
[----:B------:R-:W-:-:S11]  /*7ad0*/  LEA.HI R27, R16, 0x1, RZ, 0x1c ;  /* 0x00000001101b7811 */ /* 0x000fd600078fe0ff */
[----:B------:R-:W-:Y:S05]  /*7ae0*/  @!P0 BRA `(.L_x_2622) ;  /* 0x0000000800d48947 */ /* 0x000fea0003800000 */
[----:B------:R-:W0:Y:S01]  /*7af0*/  S2UR UR6, SR_CgaCtaId ;  /* 0x00000000000679c3 */ /* 0x000e220000008800 */
[----:B------:R-:W-:Y:S01]  /*7b00*/  UMOV UR5, 0x400 ;  /* 0x0000040000057882 */ /* 0x000fe20000000000 */
[----:B------:R-:W-:Y:S01]  /*7b10*/  LOP3.LUT R20, R27, 0x1ffffffc, RZ, 0xc0, !PT ;  /* 0x1ffffffc1b147812 */ /* 0x000fe200078ec0ff */
[----:B------:R-:W-:Y:S01]  /*7b20*/  UIADD3 UR5, UPT, UPT, UR5, 0x140, URZ ;  /* 0x0000014005057890 */ /* 0x000fe2000fffe0ff */
[----:B------:R-:W-:Y:S01]  /*7b30*/  BSSY.RECONVERGENT B1, `(.L_x_2623) ;  /* 0x00000af000017945 */ /* 0x000fe20003800200 */
[----:B------:R-:W-:Y:S02]  /*7b40*/  IADD3 R40, PT, PT, R40, 0x20, RZ ;  /* 0x0000002028287810 */ /* 0x000fe40007ffe0ff */
[----:B------:R-:W-:Y:S01]  /*7b50*/  IMAD.MOV R25, RZ, RZ, -R20 ;  /* 0x000000ffff197224 */ /* 0x000fe200078e0a14 */
[----:B------:R-:W1:Y:S01]  /*7b60*/  LDC R31, c[0x0][0x3f4] ;  /* 0x0000fd00ff1f7b82 */ /* 0x000e620000000800 */
[----:B0-----:R-:W-:-:S06]  /*7b70*/  ULEA UR5, UR6, UR5, 0x18 ;  /* 0x0000000506057291 */ /* 0x001fcc000f8ec0ff */
[----:B------:R-:W-:-:S04]  /*7b80*/  LEA R24, R28, UR5, 0x2 ;  /* 0x000000051c187c11 */ /* 0x000fc8000f8e10ff */
[----:B------:R-:W-:-:S07]  /*7b90*/  IADD3 R24, PT, PT, R24, 0x80, RZ ;  /* 0x0000008018187810 */ /* 0x000fce0007ffe0ff */
.L_x_2632:
[C---:B------:R-:W-:Y:S01]  /*7ba0*/  IADD3 R22, PT, PT, R40.reuse, -0x20, RZ ;  /* 0xffffffe028167810 */ /* 0x040fe20007ffe0ff */
[----:B------:R-:W-:Y:S01]  /*7bb0*/  VIADD R25, R25, 0x4 ;  /* 0x0000000419197836 */ /* 0x000fe20000000000 */
[C---:B------:R-:W-:Y:S01]  /*7bc0*/  IADD3 R38, PT, PT, R40.reuse, 0x10, RZ ;  /* 0x0000001028267810 */ /* 0x040fe20007ffe0ff */
[----:B------:R-:W-:Y:S01]  /*7bd0*/  VIADD R36, R40, 0xfffffff0 ;  /* 0xfffffff028247836 */ /* 0x000fe20000000000 */
[-C--:B-1----:R-:W-:Y:S01]  /*7be0*/  ISETP.GE.AND P4, PT, R22, R31.reuse, PT ;  /* 0x0000001f1600720c */ /* 0x082fe20003f86270 */
[----:B------:R-:W-:Y:S01]  /*7bf0*/  BSSY.RECONVERGENT B4, `(.L_x_2624) ;  /* 0x000002a000047945 */ /* 0x000fe20003800200 */
[----:B------:R-:W-:Y:S02]  /*7c00*/  ISETP.NE.AND P0, PT, R25, RZ, PT ;  /* 0x000000ff1900720c */ /* 0x000fe40003f05270 */
[-C--:B------:R-:W-:Y:S02]  /*7c10*/  ISETP.GE.AND P1, PT, R36, R31.reuse, PT ;  /* 0x0000001f2400720c */ /* 0x080fe40003f26270 */
[----:B------:R-:W-:-:S02]  /*7c20*/  ISETP.GE.AND P2, PT, R40, R31, PT ;  /* 0x0000001f2800720c */ /* 0x000fc40003f46270 */
[----:B------:R-:W-:-:S05]  /*7c30*/  ISETP.GE.AND P3, PT, R38, R31, PT ;  /* 0x0000001f2600720c */ /* 0x000fca0003f66270 */
[----:B------:R-:W-:Y:S08]  /*7c40*/  @!P4 BRA `(.L_x_2625) ;  /* 0x000000000090c947 */ /* 0x000ff00003800000 */
        /* <DEDUP_REMOVED lines=19> */
[----:B------:R-:W-:-:S05]  /*7d80*/  @!P4 IMAD.IADD R20, R20, 0x1, -R23 ;  /* 0x000000011414c824 */ /* 0x000fca00078e0a17 */
[----:B------:R-:W-:Y:S02]  /*7d90*/  @!P5 IADD3 R20, PT, PT, -R20, RZ, RZ ;  /* 0x000000ff1414d210 */ /* 0x000fe40007ffe1ff */
[----:B------:R-:W-:-:S04]  /*7da0*/  @!P6 LOP3.LUT R20, RZ, R31, RZ, 0x33, !PT ;  /* 0x0000001fff14e212 */ /* 0x000fc800078e33ff */
[----:B------:R-:W-:-:S05]  /*7db0*/  IADD3 R21, P4, PT, R20, UR4, RZ ;  /* 0x0000000414157c10 */ /* 0x000fca000ff9e0ff */
[----:B------:R-:W-:Y:S01]  /*7dc0*/  IMAD.X R26, RZ, RZ, UR7, P4 ;  /* 0x00000007ff1a7e24 */ /* 0x000fe2000a0e06ff */
[----:B------:R-:W-:-:S04]  /*7dd0*/  LEA R22, P4, R21, UR12, 0x2 ;  /* 0x0000000c15167c11 */ /* 0x000fc8000f8810ff */
[----:B------:R-:W-:Y:S02]  /*7de0*/  LEA.HI.X R23, R21, UR13, R26, 0x2, P4 ;  /* 0x0000000d15177c11 */ /* 0x000fe4000a0f141a */
[----:B------:R-:W0:Y:S04]  /*7df0*/  LDS R26, [R24+-0x80] ;  /* 0xffff8000181a7984 */ /* 0x000e280000000800 */
[----:B------:R-:W2:Y:S02]  /*7e00*/  LDG.E R23, desc[UR36][R22.64] ;  /* 0x0000002416177981 */ /* 0x000ea4000c1e1900 */
        /* <DEDUP_REMOVED lines=8> */
.L_x_2625:
[----:B------:R-:W-:Y:S05]  /*7e90*/  BSYNC.RECONVERGENT B4 ;  /* 0x0000000000047941 */ /* 0x000fea0003800200 */
.L_x_2624:
        /* <DEDUP_REMOVED lines=10> */
[----:B0-----:R-:W-:-:S04]  /*7f40*/  IMAD.MOV R20, RZ, RZ, -R21 ;  /* 0x000000ffff147224 */ /* 0x001fc800078e0a15 */
        /* <DEDUP_REMOVED lines=10> */
[----:B------:R-:W-:-:S05]  /*7ff0*/  @!P1 IADD3 R20, PT, PT, R20, -R23, RZ ;  /* 0x8000001714149210 */ /* 0x000fca0007ffe0ff */
[----:B------:R-:W-:Y:S01]  /*8000*/  @!P4 IMAD.MOV R20, RZ, RZ, -R20 ;  /* 0x000000ffff14c224 */ /* 0x000fe200078e0a14 */
[----:B------:R-:W-:-:S04]  /*8010*/  @!P5 LOP3.LUT R20, RZ, R31, RZ, 0x33, !PT ;  /* 0x0000001fff14d212 */ /* 0x000fc800078e33ff */
[----:B------:R-:W-:-:S04]  /*8020*/  IADD3 R21, P1, PT, R20, UR4, RZ ;  /* 0x0000000414157c10 */ /* 0x000fc8000ff3e0ff */
[----:B------:R-:W-:Y:S02]  /*8030*/  IADD3.X R26, PT, PT, RZ, UR7, RZ, P1, !PT ;  /* 0x00000007ff1a7c10 */ /* 0x000fe40008ffe4ff */
        /* <DEDUP_REMOVED lines=12> */
.L_x_2627:
[----:B------:R-:W-:Y:S05]  /*8100*/  BSYNC.RECONVERGENT B4 ;  /* 0x0000000000047941 */ /* 0x000fea0003800200 */
.L_x_2626:
        /* <DEDUP_REMOVED lines=28> */
[----:B------:R-:W0:Y:S04]  /*82d0*/  LDS R26, [R24] ;  /* 0x00000000181a7984 */ /* 0x000e280000000800 */
        /* <DEDUP_REMOVED lines=9> */
.L_x_2629:
[----:B------:R-:W-:Y:S05]  /*8370*/  BSYNC.RECONVERGENT B4 ;  /* 0x0000000000047941 */ /* 0x000fea0003800200 */
.L_x_2628:
        /* <DEDUP_REMOVED lines=28> */
[----:B------:R-:W0:Y:S04]  /*8540*/  LDS R26, [R24+0x40] ;  /* 0x00004000181a7984 */ /* 0x000e280000000800 */
        /* <DEDUP_REMOVED lines=9> */
.L_x_2631:
[----:B------:R-:W-:Y:S05]  /*85e0*/  BSYNC.RECONVERGENT B4 ;  /* 0x0000000000047941 */ /* 0x000fea0003800200 */
.L_x_2630:
[----:B------:R-:W-:Y:S01]  /*85f0*/  VIADD R40, R40, 0x40 ;  /* 0x0000004028287836 */ /* 0x000fe20000000000 */
[----:B------:R-:W-:Y:S01]  /*8600*/  IADD3 R24, PT, PT, R24, 0x100, RZ ;  /* 0x0000010018187810 */ /* 0x000fe20007ffe0ff */
[----:B------:R-:W-:Y:S06]  /*8610*/  @P0 BRA `(.L_x_2632) ;  /* 0xfffffff400600947 */ /* 0x000fec000383ffff */
[----:B------:R-:W-:Y:S05]  /*8620*/  BSYNC.RECONVERGENT B1 ;  /* 0x0000000000017941 */ /* 0x000fea0003800200 */
.L_x_2623:
[----:B------:R-:W-:-:S07]  /*8630*/  VIADD R40, R40, 0xffffffe0 ;  /* 0xffffffe028287836 */ /* 0x000fce0000000000 */
.L_x_2622:
[----:B------:R-:W-:Y:S05]  /*8640*/  BSYNC.RECONVERGENT B2 ;  /* 0x0000000000027941 */ /* 0x000fea0003800200 */
.L_x_2621:
[----:B------:R-:W-:-:S13]  /*8650*/  LOP3.LUT P0, R27, R27, 0x3, RZ, 0xc0, !PT ;  /* 0x000000031b1b7812 */ /* 0x000fda000780c0ff */
[----:B------:R-:W-:Y:S05]  /*8660*/  @!P0 BRA `(.L_x_2620) ;  /* 0x0000000800308947 */ /* 0x000fea0003800000 */
[----:B------:R-:W-:Y:S01]  /*8670*/  ISETP.NE.AND P0, PT, R27, 0x1, PT ;  /* 0x000000011b00780c */ /* 0x000fe20003f05270 */
[----:B------:R-:W-:-:S12]  /*8680*/  BSSY.RECONVERGENT B1, `(.L_x_2633) ;  /* 0x000005c000017945 */ /* 0x000fd80003800200 */
[----:B------:R-:W-:Y:S05]  /*8690*/  @!P0 BRA `(.L_x_2634) ;  /* 0x0000000400688947 */ /* 0x000fea0003800000 */
[----:B------:R-:W0:Y:S01]  /*86a0*/  S2UR UR6, SR_CgaCtaId ;  /* 0x00000000000679c3 */ /* 0x000e220000008800 */
[----:B------:R-:W-:Y:S01]  /*86b0*/  UMOV UR5, 0x400 ;  /* 0x0000040000057882 */ /* 0x000fe20000000000 */
[CC--:B------:R-:W-:Y:S01]  /*86c0*/  ISETP.GE.AND P1, PT, R40.reuse, R31.reuse, PT ;  /* 0x0000001f2800720c */ /* 0x0c0fe20003f26270 */
[----:B------:R-:W-:Y:S01]  /*86d0*/  UIADD3 UR5, UPT, UPT, UR5, 0x140, URZ ;  /* 0x0000014005057890 */ /* 0x000fe2000fffe0ff */
[C---:B------:R-:W-:Y:S01]  /*86e0*/  IMAD.IADD R20, R40.reuse, 0x1, -R19 ;  /* 0x0000000128147824 */ /* 0x040fe200078e0a13 */
[----:B------:R-:W-:Y:S01]  /*86f0*/  IADD3 R34, PT, PT, R40, 0x10, RZ ;  /* 0x0000001028227810 */ /* 0x000fe20007ffe0ff */
[----:B------:R-:W-:Y:S03]  /*8700*/  BSSY.RECONVERGENT B2, `(.L_x_2635) ;  /* 0x000002a000027945 */ /* 0x000fe60003800200 */
[----:B------:R-:W-:Y:S01]  /*8710*/  ISETP.GE.AND P0, PT, R34, R31, PT ;  /* 0x0000001f2200720c */ /* 0x000fe20003f06270 */
[----:B0-----:R-:W-:-:S06]  /*8720*/  ULEA UR5, UR6, UR5, 0x18 ;  /* 0x0000000506057291 */ /* 0x001fcc000f8ec0ff */
[----:B------:R-:W-:Y:S01]  /*8730*/  LEA R33, R20, UR5, 0x2 ;  /* 0x0000000514217c11 */ /* 0x000fe2000f8e10ff */
[----:B------:R-:W-:Y:S06]  /*8740*/  @!P1 BRA `(.L_x_2636) ;  /* 0x0000000000949947 */ /* 0x000fec0003800000 */
[----:B------:R-:W-:Y:S01]  /*8750*/  IABS R23, R31 ;  /* 0x0000001f00177213 */ /* 0x000fe20000000000 */
[----:B------:R-:W0:Y:S01]  /*8760*/  LDCU.64 UR8, c[0x0][0x3c8] ;  /* 0x00007900ff0877ac */ /* 0x000e220008000a00 */
[----:B------:R-:W-:Y:S01]  /*8770*/  IABS R26, R40 ;  /* 0x00000028001a7213 */ /* 0x000fe20000000000 */
[----:B------:R-:W1:Y:S01]  /*8780*/  LDS R32, [R33] ;  /* 0x0000000021207984 */ /* 0x000e620000000800 */
[----:B------:R-:W2:Y:S01]  /*8790*/  I2F.RP R22, R23 ;  /* 0x0000001700167306 */ /* 0x000ea20000209400 */
[----:B------:R-:W-:Y:S02]  /*87a0*/  ISETP.GE.AND P2, PT, R40, RZ, PT ;  /* 0x000000ff2800720c */ /* 0x000fe40003f46270 */
[----:B------:R-:W-:-:S05]  /*87b0*/  ISETP.NE.AND P3, PT, R31, RZ, PT ;  /* 0x000000ff1f00720c */ /* 0x000fca0003f65270 */
[----:B--2---:R-:W2:Y:S02]  /*87c0*/  MUFU.RCP R22, R22 ;  /* 0x0000001600167308 */ /* 0x004ea40000001000 */
[----:B--2---:R-:W-:-:S06]  /*87d0*/  IADD3 R24, PT, PT, R22, 0xffffffe, RZ ;  /* 0x0ffffffe16187810 */ /* 0x004fcc0007ffe0ff */
[----:B------:R-:W2:Y:S02]  /*87e0*/  F2I.FTZ.U32.TRUNC.NTZ R21, R24 ;  /* 0x0000001800157305 */ /* 0x000ea4000021f000 */
[----:B--2---:R-:W-:-:S04]  /*87f0*/  IMAD.MOV R20, RZ, RZ, -R21 ;  /* 0x000000ffff147224 */ /* 0x004fc800078e0a15 */
        /* <DEDUP_REMOVED lines=20> */
[----:B------:R-:W-:-:S05]  /*8940*/  IMAD.WIDE R20, R21, 0x4, R14 ;  /* 0x0000000415147825 */ /* 0x000fca00078e020e */
[----:B------:R-:W1:Y:S02]  /*8950*/  LDG.E.128 R24, desc[UR36][R20.64] ;  /* 0x0000002414187981 */ /* 0x000e64000c1e1d00 */
[-C--:B-1----:R-:W-:Y:S01]  /*8960*/  FFMA.FTZ R8, R24, R32.reuse, R8 ;  /* 0x0000002018087223 */ /* 0x082fe20000010008 */
[-C--:B------:R-:W-:Y:S01]  /*8970*/  FFMA.FTZ R9, R25, R32.reuse, R9 ;  /* 0x0000002019097223 */ /* 0x080fe20000010009 */
[-C--:B------:R-:W-:Y:S01]  /*8980*/  FFMA.FTZ R10, R26, R32.reuse, R10 ;  /* 0x000000201a0a7223 */ /* 0x080fe2000001000a */
[----:B------:R-:W-:-:S07]  /*8990*/  FFMA.FTZ R11, R27, R32, R11 ;  /* 0x000000201b0b7223 */ /* 0x000fce000001000b */
.L_x_2636:
[----:B------:R-:W-:Y:S05]  /*89a0*/  BSYNC.RECONVERGENT B2 ;  /* 0x0000000000027941 */ /* 0x000fea0003800200 */
.L_x_2635:
[----:B------:R-:W-:Y:S04]  /*89b0*/  BSSY.RECONVERGENT B2, `(.L_x_2637) ;  /* 0x0000027000027945 */ /* 0x000fe80003800200 */
[----:B------:R-:W-:Y:S05]  /*89c0*/  @!P0 BRA `(.L_x_2638) ;  /* 0x0000000000948947 */ /* 0x000fea0003800000 */
[----:B------:R-:W-:Y:S01]  /*89d0*/  IABS R23, R31 ;  /* 0x0000001f00177213 */ /* 0x000fe20000000000 */
[----:B------:R-:W0:Y:S01]  /*89e0*/  LDCU.64 UR8, c[0x0][0x3c8] ;  /* 0x00007900ff0877ac */ /* 0x000e220008000a00 */
[----:B------:R-:W-:Y:S01]  /*89f0*/  IABS R26, R34 ;  /* 0x00000022001a7213 */ /* 0x000fe20000000000 */
[----:B------:R-:W1:Y:S01]  /*8a00*/  LDS R32, [R33+0x40] ;  /* 0x0000400021207984 */ /* 0x000e620000000800 */
        /* <DEDUP_REMOVED lines=33> */
.L_x_2638:
[----:B------:R-:W-:Y:S05]  /*8c20*/  BSYNC.RECONVERGENT B2 ;  /* 0x0000000000027941 */ /* 0x000fea0003800200 */
.L_x_2637:
[----:B------:R-:W-:-:S07]  /*8c30*/  IADD3 R40, PT, PT, R40, 0x20, RZ ;  /* 0x0000002028287810 */ /* 0x000fce0007ffe0ff */
.L_x_2634:
[----:B------:R-:W-:Y:S05]  /*8c40*/  BSYNC.RECONVERGENT B1 ;  /* 0x0000000000017941 */ /* 0x000fea0003800200 */
.L_x_2633:
[----:B------:R-:W-:-:S04]  /*8c50*/  LOP3.LUT P0, RZ, R16, 0x10, RZ, 0xc0, !PT ;  /* 0x0000001010ff7812 */ /* 0x000fc8000780c0ff */
[----:B------:R-:W-:-:S13]  /*8c60*/  ISETP.LT.OR P0, PT, R40, R31, P0 ;  /* 0x0000001f2800720c */ /* 0x000fda0000701670 */
[----:B------:R-:W-:Y:S05]  /*8c70*/  @P0 BRA `(.L_x_2620) ;  /* 0x0000000000ac0947 */ /* 0x000fea0003800000 */
[----:B------:R-:W-:Y:S01]  /*8c80*/  IABS R23, R31 ;  /* 0x0000001f00177213 */ /* 0x000fe20000000000 */
[----:B------:R-:W-:Y:S01]  /*8c90*/  HFMA2 R20, -RZ, RZ, 0, 0 ;  /* 0x00000000ff147431 */ /* 0x000fe200000001ff */
[----:B------:R-:W-:Y:S01]  /*8ca0*/  ISETP.GE.AND P1, PT, R40, RZ, PT ;  /* 0x000000ff2800720c */ /* 0x000fe20003f26270 */
[----:B------:R-:W0:Y:S01]  /*8cb0*/  LDCU.64 UR8, c[0x0][0x3c8] ;  /* 0x00007900ff0877ac */ /* 0x000e220008000a00 */
[----:B------:R-:W1:Y:S01]  /*8cc0*/  I2F.RP R22, R23 ;  /* 0x0000001700167306 */ /* 0x000e620000209400 */
[----:B------:R-:W-:-:S07]  /*8cd0*/  ISETP.NE.AND P2, PT, R31, RZ, PT ;  /* 0x000000ff1f00720c */ /* 0x000fce0003f45270 */
[----:B-1----:R-:W1:Y:S02]  /*8ce0*/  MUFU.RCP R22, R22 ;  /* 0x0000001600167308 */ /* 0x002e640000001000 */
[----:B-1----:R-:W-:-:S06]  /*8cf0*/  IADD3 R24, PT, PT, R22, 0xffffffe, RZ ;  /* 0x0ffffffe16187810 */ /* 0x002fcc0007ffe0ff */
[----:B------:R-:W1:Y:S02]  /*8d00*/  F2I.FTZ.U32.TRUNC.NTZ R21, R24 ;  /* 0x0000001800157305 */ /* 0x000e64000021f000 */
[----:B-1----:R-:W-:-:S04]  /*8d10*/  IMAD.MOV R16, RZ, RZ, -R21 ;  /* 0x000000ffff107224 */ /* 0x002fc800078e0a15 */
[----:B------:R-:W-:Y:S01]  /*8d20*/  IMAD R25, R16, R23, RZ ;  /* 0x0000001710197224 */ /* 0x000fe200078e02ff */
[----:B------:R-:W-:-:S03]  /*8d30*/  IABS R16, R40 ;  /* 0x0000002800107213 */ /* 0x000fc60000000000 */
        /* <DEDUP_REMOVED lines=19> */
[----:B------:R-:W-:-:S03]  /*8e70*/  IADD3 R19, PT, PT, -R19, R40, RZ ;  /* 0x0000002813137210 */ /* 0x000fc60007ffe1ff */
        /* <DEDUP_REMOVED lines=11> */
.L_x_2620:
[----:B------:R-:W-:Y:S05]  /*8f30*/  BSYNC.RECONVERGENT B3 ;  /* 0x0000000000037941 */ /* 0x000fea0003800200 */
.L_x_2619:
[----:B------:R-:W-:-:S13]  /*8f40*/  ISETP.NE.AND P0, PT, R28, R41, PT ;  /* 0x000000291c00720c */ /* 0x000fda0003f05270 */
[----:B------:R-:W-:Y:S05]  /*8f50*/  @P0 BRA `(.L_x_2611) ;  /* 0x0000000000cc0947 */ /* 0x000fea0003800000 */
[----:B------:R-:W0:Y:S01]  /*8f60*/  LDC R14, c[0x0][0x478] ;  /* 0x00011e00ff0e7b82 */ /* 0x000e220000000800 */
[----:B------:R-:W-:Y:S01]  /*8f70*/  IMAD.IADD R37, R0, 0x1, R17 ;  /* 0x0000000100257824 */ /* 0x000fe200078e0211 */
[----:B------:R-:W1:Y:S01]  /*8f80*/  LDCU.64 UR8, c[0x0][0x460] ;  /* 0x00008c00ff0877ac */ /* 0x000e620008000a00 */
[----:B------:R-:W-:Y:S01]  /*8f90*/  IMAD R31, R29, R31, R0 ;  /* 0x0000001f1d1f7224 */ /* 0x000fe200078e0200 */
[----:B------:R-:W2:Y:S01]  /*8fa0*/  LDS R3, [R3] ;  /* 0x0000000003037984 */ /* 0x000ea20000000800 */
[----:B0-----:R-:W-:-:S13]  /*8fb0*/  ISETP.NE.AND P1, PT, R14, 0x2, PT ;  /* 0x000000020e00780c */ /* 0x001fda0003f25270 */
[----:B------:R-:W0:Y:S08]  /*8fc0*/  @!P1 LDC.64 R14, c[0x0][0x3a8] ;  /* 0x0000ea00ff0e9b82 */ /* 0x000e300000000a00 */
[----:B------:R-:W3:Y:S08]  /*8fd0*/  @!P1 LDC.64 R22, c[0x0][0x468] ;  /* 0x00011a00ff169b82 */ /* 0x000ef00000000a00 */
[----:B------:R-:W4:Y:S01]  /*8fe0*/  @P1 LDC.64 R16, c[0x0][0x3a8] ;  /* 0x0000ea00ff101b82 */ /* 0x000f220000000a00 */
[----:B0-----:R-:W-:-:S04]  /*8ff0*/  @!P1 IADD3 R14, P0, PT, R37, R14, RZ ;  /* 0x0000000e250e9210 */ /* 0x001fc80007f1e0ff */
[----:B------:R-:W-:Y:S01]  /*9000*/  @!P1 LEA.HI.X.SX32 R15, R37, R15, 0x1, P0 ;  /* 0x0000000f250f9211 */ /* 0x000fe200000f0eff */
[----:B---3--:R-:W3:Y:S04]  /*9010*/  @!P1 LDG.E R22, desc[UR36][R22.64+0x8] ;  /* 0x0000082416169981 */ /* 0x008ee8000c1e1900 */
[----:B------:R-:W5:Y:S01]  /*9020*/  @!P1 LDG.E R19, desc[UR36][R14.64] ;  /* 0x000000240e139981 */ /* 0x000f62000c1e1900 */
[----:B-1----:R-:W-:-:S04]  /*9030*/  ISETP.NE.U32.AND P0, PT, RZ, UR8, PT ;  /* 0x00000008ff007c0c */ /* 0x002fc8000bf05070 */
[----:B------:R-:W-:Y:S01]  /*9040*/  ISETP.NE.AND.EX P0, PT, RZ, UR9, PT, P0 ;  /* 0x00000009ff007c0c */ /* 0x000fe2000bf05300 */
[----:B------:R-:W0:-:S12]  /*9050*/  LDCU.64 UR8, c[0x0][0x3c0] ;  /* 0x00007800ff0877ac */ /* 0x000e180008000a00 */
[----:B------:R-:W1:Y:S08]  /*9060*/  @P0 LDC R24, c[0x0][0x3f8] ;  /* 0x0000fe00ff180b82 */ /* 0x000e700000000800 */
[----:B------:R-:W2:Y:S01]  /*9070*/  @P0 LDC.64 R20, c[0x0][0x458] ;  /* 0x00011600ff140b82 */ /* 0x000ea20000000a00 */
[----:B----4-:R-:W-:-:S04]  /*9080*/  @P1 IMAD.WIDE R14, R37, 0x4, R16 ;  /* 0x00000004250e1825 */ /* 0x010fc800078e0210 */
[----:B-1----:R-:W-:-:S04]  /*9090*/  @P0 IMAD R13, R2, R24, R13 ;  /* 0x00000018020d0224 */ /* 0x002fc800078e020d */
[----:B------:R-:W-:-:S04]  /*90a0*/  @P0 IMAD R13, R13, 0x30, R0 ;  /* 0x000000300d0d0824 */ /* 0x000fc800078e0200 */
[----:B--2---:R-:W-:Y:S01]  /*90b0*/  @P0 IMAD.WIDE R16, R13, 0x4, R20 ;  /* 0x000000040d100825 */ /* 0x004fe200078e0214 */
[----:B-----5:R-:W3:Y:S08]  /*90c0*/  @!P1 I2F.S8 R25, R19 ;  /* 0x0000001300199306 */ /* 0x020ef00000001400 */
[----:B------:R-:W1:Y:S08]  /*90d0*/  @!P1 I2F.S8 R27, R19.B1 ;  /* 0x10000013001b9306 */ /* 0x000e700000001400 */
[----:B------:R-:W2:Y:S08]  /*90e0*/  @!P1 I2F.S8 R33, R19.B2 ;  /* 0x2000001300219306 */ /* 0x000eb00000001400 */
[----:B------:R-:W4:Y:S01]  /*90f0*/  @!P1 I2F.S8 R35, R19.B3 ;  /* 0x3000001300239306 */ /* 0x000f220000001400 */
[C---:B---3--:R-:W-:Y:S01]  /*9100*/  @!P1 FMUL.FTZ R24, R22.reuse, R25 ;  /* 0x0000001916189220 */ /* 0x048fe20000410000 */
[C---:B-1----:R-:W-:Y:S01]  /*9110*/  @!P1 FMUL.FTZ R25, R22.reuse, R27 ;  /* 0x0000001b16199220 */ /* 0x042fe20000410000 */
[C---:B--2---:R-:W-:Y:S01]  /*9120*/  @!P1 FMUL.FTZ R26, R22.reuse, R33 ;  /* 0x00000021161a9220 */ /* 0x044fe20000410000 */
[----:B----4-:R-:W-:-:S02]  /*9130*/  @!P1 FMUL.FTZ R27, R22, R35 ;  /* 0x00000023161b9220 */ /* 0x010fc40000410000 */
[----:B------:R-:W2:Y:S04]  /*9140*/  @P0 LDG.E.128 R20, desc[UR36][R16.64] ;  /* 0x0000002410140981 */ /* 0x000ea8000c1e1d00 */
[----:B------:R-:W3:Y:S01]  /*9150*/  @P1 LDG.E.128 R24, desc[UR36][R14.64] ;  /* 0x000000240e181981 */ /* 0x000ee2000c1e1d00 */
[----:B------:R-:W-:Y:S01]  /*9160*/  IMAD R18, R18, 0x30, RZ ;  /* 0x0000003012127824 */ /* 0x000fe200078e02ff */
[----:B------:R-:W-:-:S04]  /*9170*/  SHF.R.S32.HI R13, RZ, 0x1f, R31 ;  /* 0x0000001fff0d7819 */ /* 0x000fc8000001141f */
[----:B------:R-:W-:-:S04]  /*9180*/  IADD3 R31, P1, PT, R18, R31, RZ ;  /* 0x0000001f121f7210 */ /* 0x000fc80007f3e0ff */
[----:B------:R-:W-:Y:S02]  /*9190*/  LEA.HI.X.SX32 R2, R18, R13, 0x1, P1 ;  /* 0x0000000d12027211 */ /* 0x000fe400008f0eff */
[----:B0-----:R-:W-:-:S04]  /*91a0*/  LEA R18, P1, R31, UR8, 0x2 ;  /* 0x000000081f127c11 */ /* 0x001fc8000f8210ff */
[----:B------:R-:W-:Y:S01]  /*91b0*/  LEA.HI.X R19, R31, UR9, R2, 0x2, P1 ;  /* 0x000000091f137c11 */ /* 0x000fe200088f1402 */
        /* <DEDUP_REMOVED lines=8> */
[----:B------:R0:W-:Y:S01]  /*9240*/  STG.E.128 desc[UR36][R18.64], R4 ;  /* 0x0000000412007986 */ /* 0x0001e2000c101d24 */
[C---:B------:R-:W-:Y:S01]  /*9250*/  FFMA.FTZ R8, R3.reuse, R4, R8 ;  /* 0x0000000403087223 */ /* 0x040fe20000010008 */
[C---:B------:R-:W-:Y:S01]  /*9260*/  FFMA.FTZ R9, R3.reuse, R5, R9 ;  /* 0x0000000503097223 */ /* 0x040fe20000010009 */
[C---:B------:R-:W-:Y:S01]  /*9270*/  FFMA.FTZ R10, R3.reuse, R6, R10 ;  /* 0x00000006030a7223 */ /* 0x040fe2000001000a */
[----:B------:R-:W-:-:S07]  /*9280*/  FFMA.FTZ R11, R3, R7, R11 ;  /* 0x00000007030b7223 */ /* 0x000fce000001000b */
.L_x_2611:
[----:B------:R-:W-:Y:S05]  /*9290*/  BSYNC.RECONVERGENT B0 ;  /* 0x0000000000007941 */ /* 0x000fea0003800200 */
.L_x_2610:
        /* <DEDUP_REMOVED lines=21> */
[----:B0----5:R-:W0:Y:S02]  /*93f0*/  @!P2 LDS.128 R4, [R28] ;  /* 0x000000001c04a984 */ /* 0x021e240000000c00 */
        /* <DEDUP_REMOVED lines=33> */
.L_x_2639:
[----:B------:R-:W-:Y:S05]  /*9610*/  @P0 EXIT ;  /* 0x000000000000094d */ /* 0x000fea0003800000 */
[----:B------:R-:W1:Y:S02]  /*9620*/  LDCU UR4, c[0x0][0x478] ;  /* 0x00008f00ff0477ac */ /* 0x000e640008000800 */
[----:B-1----:R-:W-:-:S09]  /*9630*/  UISETP.NE.AND UP0, UPT, UR4, 0x2, UPT ;  /* 0x000000020400788c */ /* 0x002fd2000bf05270 */
[----:B------:R-:W-:Y:S05]  /*9640*/  BRA.U UP0, `(.L_x_2640) ;  /* 0x00000001007c7547 */ /* 0x000fea000b800000 */
[----:B------:R-:W1:Y:S01]  /*9650*/  LDC.64 R2, c[0x0][0x470] ;  /* 0x00011c00ff027b82 */ /* 0x000e620000000a00 */
[----:B------:R-:W2:Y:S01]  /*9660*/  LDCU.64 UR4, c[0x0][0x380] ;  /* 0x00007000ff0477ac */ /* 0x000ea20008000a00 */
[----:B-1----:R-:W3:Y:S01]  /*9670*/  LDG.E R2, desc[UR36][R2.64] ;  /* 0x0000002402027981 */ /* 0x002ee2000c1e1900 */
[----:B------:R-:W-:Y:S01]  /*9680*/  IADD3 R29, PT, PT, R29, R0, RZ ;  /* 0x000000001d1d7210 */ /* 0x000fe20007ffe0ff */
[C---:B---3--:R-:W-:Y:S01]  /*9690*/  FMUL.FTZ R10, R2.reuse, R10 ;  /* 0x0000000a020a7220 */ /* 0x048fe20000410000 */
[C---:B------:R-:W-:Y:S01]  /*96a0*/  FMUL.FTZ R11, R2.reuse, R11 ;  /* 0x0000000b020b7220 */ /* 0x040fe20000410000 */
[C---:B------:R-:W-:Y:S01]  /*96b0*/  FMUL.FTZ R9, R2.reuse, R9 ;  /* 0x0000000902097220 */ /* 0x040fe20000410000 */
[----:B------:R-:W-:-:S03]  /*96c0*/  FMUL.FTZ R8, R2, R8 ;  /* 0x0000000802087220 */ /* 0x000fc60000410000 */
[----:B------:R-:W0:Y:S08]  /*96d0*/  F2I.S8.NTZ R10, R10 ;  /* 0x0000000a000a7305 */ /* 0x000e300000202100 */
[----:B------:R-:W1:Y:S01]  /*96e0*/  F2I.S8.NTZ R11, R11 ;  /* 0x0000000b000b7305 */ /* 0x000e620000202100 */
[----:B0----5:R-:W-:-:S07]  /*96f0*/  PRMT R4, R10, 0x8880, RZ ;  /* 0x000088800a047816 */ /* 0x021fce00000000ff */
[----:B------:R-:W0:Y:S01]  /*9700*/  F2I.S8.NTZ R9, R9 ;  /* 0x0000000900097305 */ /* 0x000e220000202100 */
[----:B------:R-:W-:Y:S02]  /*9710*/  PRMT R2, R4, 0x7710, RZ ;  /* 0x0000771004027816 */ /* 0x000fe400000000ff */
[----:B-1----:R-:W-:-:S05]  /*9720*/  PRMT R3, R11, 0x8880, RZ ;  /* 0x000088800b037816 */ /* 0x002fca00000000ff */
[----:B------:R-:W1:Y:S01]  /*9730*/  F2I.S8.NTZ R8, R8 ;  /* 0x0000000800087305 */ /* 0x000e620000202100 */
[----:B------:R-:W-:Y:S02]  /*9740*/  SHF.L.U32 R2, R2, 0x10, RZ ;  /* 0x0000001002027819 */ /* 0x000fe400000006ff */
[----:B------:R-:W-:Y:S02]  /*9750*/  PRMT R3, R3, 0x7710, RZ ;  /* 0x0000771003037816 */ /* 0x000fe400000000ff */
[----:B------:R-:W-:Y:S02]  /*9760*/  LOP3.LUT R4, R2, 0xff0000, RZ, 0xc0, !PT ;  /* 0x00ff000002047812 */ /* 0x000fe400078ec0ff */
[----:B0-----:R-:W-:-:S03]  /*9770*/  PRMT R9, R9, 0x8880, RZ ;  /* 0x0000888009097816 */ /* 0x001fc600000000ff */
[----:B------:R-:W-:Y:S01]  /*9780*/  IMAD R3, R3, 0x1000000, R4 ;  /* 0x0100000003037824 */ /* 0x000fe200078e0204 */
[----:B------:R-:W-:Y:S02]  /*9790*/  PRMT R2, R9, 0x7710, RZ ;  /* 0x0000771009027816 */ /* 0x000fe400000000ff */
[----:B-1----:R-:W-:Y:S02]  /*97a0*/  PRMT R5, R8, 0x8880, RZ ;  /* 0x0000888008057816 */ /* 0x002fe400000000ff */
[----:B------:R-:W-:Y:S02]  /*97b0*/  LOP3.LUT R4, R2, 0xff, RZ, 0xc0, !PT ;  /* 0x000000ff02047812 */ /* 0x000fe400078ec0ff */
[----:B------:R-:W-:Y:S02]  /*97c0*/  PRMT R0, R5, 0x7710, RZ ;  /* 0x0000771005007816 */ /* 0x000fe400000000ff */
[----:B--2---:R-:W-:Y:S02]  /*97d0*/  IADD3 R2, P0, PT, R29, UR4, RZ ;  /* 0x000000041d027c10 */ /* 0x004fe4000ff1e0ff */
[----:B------:R-:W-:-:S02]  /*97e0*/  LOP3.LUT R5, R0, 0xff, RZ, 0xc0, !PT ;  /* 0x000000ff00057812 */ /* 0x000fc400078ec0ff */
[----:B------:R-:W-:Y:S02]  /*97f0*/  LEA R4, R4, R3, 0x8 ;  /* 0x0000000304047211 */ /* 0x000fe400078e40ff */
[----:B------:R-:W-:Y:S02]  /*9800*/  LEA.HI.X.SX32 R3, R29, UR5, 0x1, P0 ;  /* 0x000000051d037c11 */ /* 0x000fe400080f0eff */
[----:B------:R-:W-:-:S05]  /*9810*/  IADD3 R5, PT, PT, R4, R5, RZ ;  /* 0x0000000504057210 */ /* 0x000fca0007ffe0ff */
[----:B------:R-:W-:Y:S01]  /*9820*/  STG.E desc[UR36][R2.64], R5 ;  /* 0x0000000502007986 */ /* 0x000fe2000c101924 */
[----:B------:R-:W-:Y:S05]  /*9830*/  EXIT ;  /* 0x000000000000794d */ /* 0x000fea0003800000 */
.L_x_2640:
[----:B------:R-:W1:Y:S01]  /*9840*/  LDC.64 R2, c[0x0][0x380] ;  /* 0x0000e000ff027b82 */ /* 0x000e620000000a00 */
[----:B------:R-:W-:-:S04]  /*9850*/  IMAD.IADD R29, R29, 0x1, R0 ;  /* 0x000000011d1d7824 */ /* 0x000fc800078e0200 */
[----:B-1----:R-:W-:-:S05]  /*9860*/  IMAD.WIDE R2, R29, 0x4, R2 ;  /* 0x000000041d027825 */ /* 0x002fca00078e0202 */
[----:B------:R-:W-:Y:S01]  /*9870*/  STG.E.128 desc[UR36][R2.64], R8 ;  /* 0x0000000802007986 */ /* 0x000fe2000c101d24 */
[----:B------:R-:W-:Y:S05]  /*9880*/  EXIT ;  /* 0x000000000000794d */ /* 0x000fea0003800000 */
.L_x_2536:
[----:B------:R-:W-:Y:S01]  /*9890*/  HFMA2 R12, -RZ, RZ, 0, 9.5367431640625e-07 ;  /* 0x00000010ff0c7431 */ /* 0x000fe200000001ff */
[----:B------:R-:W-:Y:S01]  /*98a0*/  MOV R11, 0x1f ;  /* 0x0000001f000b7802 */ /* 0x000fe20000000f00 */
[----:B------:R-:W-:-:S07]  /*98b0*/  IMAD.MOV.U32 R15, RZ, RZ, -0x1 ;  /* 0xffffffffff0f7424 */ /* 0x000fce00078e00ff */
[----:B-12--5:R-:W-:Y:S05]  /*98c0*/  WARPSYNC.COLLECTIVE R15, `(.L_x_2641) ;  /* 0x000000000f087348 */ /* 0x026fea0003c00000 */
[----:B------:R0:W3:Y:S02]  /*98d0*/  SHFL.BFLY P6, R14, R13, R12, R11 ;  /* 0x0c00000c0d0e7389 */ /* 0x0000e400000c000b */
[----:B0123-5:R-:W-:Y:S05]  /*98e0*/  ENDCOLLECTIVE ;  /* 0x000000000000791b */ /* 0x02ffea0003800000 */
.L_x_2641:
[----:B------:R-:W-:Y:S02]  /*98f0*/  HFMA2 R12, -RZ, RZ, 0, 4.76837158203125e-07 ;  /* 0x00000008ff0c7431 */ /* 0x000fe400000001ff */
[----:B------:R-:W-:-:S05]  /*9900*/  FADD.FTZ R4, R13, R14 ;  /* 0x0000000e0d047221 */ /* 0x000fca0000010000 */
[----:B------:R-:W-:-:S07]  /*9910*/  MOV R13, R4 ;  /* 0x00000004000d7202 */ /* 0x000fce0000000f00 */
[----:B------:R-:W-:Y:S05]  /*9920*/  WARPSYNC.COLLECTIVE R15, `(.L_x_2642) ;  /* 0x000000000f087348 */ /* 0x000fea0003c00000 */
[----:B------:R0:W1:Y:S02]  /*9930*/  SHFL.BFLY P6, R14, R13, R12, R11 ;  /* 0x0c00000c0d0e7389 */ /* 0x00006400000c000b */
[----:B01----:R-:W-:Y:S05]  /*9940*/  ENDCOLLECTIVE ;  /* 0x000000000000791b */ /* 0x003fea0003800000 */
.L_x_2642:
[----:B------:R-:W-:Y:S01]  /*9950*/  MOV R12, 0x4 ;  /* 0x00000004000c7802 */ /* 0x000fe20000000f00 */
[----:B------:R-:W-:-:S04]  /*9960*/  FADD.FTZ R5, R4, R14 ;  /* 0x0000000e04057221 */ /* 0x000fc80000010000 */
[----:B------:R-:W-:-:S07]  /*9970*/  IMAD.MOV.U32 R13, RZ, RZ, R5 ;  /* 0x000000ffff0d7224 */ /* 0x000fce00078e0005 */
[----:B------:R-:W-:Y:S05]  /*9980*/  WARPSYNC.COLLECTIVE R15, `(.L_x_2643) ;  /* 0x000000000f087348 */ /* 0x000fea0003c00000 */
[----:B------:R0:W1:Y:S02]  /*9990*/  SHFL.BFLY P6, R14, R13, R12, R11 ;  /* 0x0c00000c0d0e7389 */ /* 0x00006400000c000b */
[----:B01----:R-:W-:Y:S05]  /*99a0*/  ENDCOLLECTIVE ;  /* 0x000000000000791b */ /* 0x003fea0003800000 */
.L_x_2643:
[----:B------:R-:W-:Y:S02]  /*99b0*/  IMAD.MOV.U32 R12, RZ, RZ, 0x2 ;  /* 0x00000002ff0c7424 */ /* 0x000fe400078e00ff */
[----:B------:R-:W-:-:S05]  /*99c0*/  FADD.FTZ R6, R5, R14 ;  /* 0x0000000e05067221 */ /* 0x000fca0000010000 */
[----:B------:R-:W-:-:S07]  /*99d0*/  MOV R13, R6 ;  /* 0x00000006000d7202 */ /* 0x000fce0000000f00 */
[----:B------:R-:W-:Y:S05]  /*99e0*/  WARPSYNC.COLLECTIVE R15, `(.L_x_2644) ;  /* 0x000000000f087348 */ /* 0x000fea0003c00000 */
[----:B------:R0:W1:Y:S02]  /*99f0*/  SHFL.BFLY P6, R14, R13, R12, R11 ;  /* 0x0c00000c0d0e7389 */ /* 0x00006400000c000b */
[----:B01----:R-:W-:Y:S05]  /*9a00*/  ENDCOLLECTIVE ;  /* 0x000000000000791b */ /* 0x003fea0003800000 */
.L_x_2644:
[----:B------:R-:W-:Y:S02]  /*9a10*/  HFMA2 R12, -RZ, RZ, 0, 5.9604644775390625e-08 ;  /* 0x00000001ff0c7431 */ /* 0x000fe400000001ff */
[----:B------:R-:W-:-:S05]  /*9a20*/  FADD.FTZ R7, R6, R14 ;  /* 0x0000000e06077221 */ /* 0x000fca0000010000 */
[----:B------:R-:W-:-:S07]  /*9a30*/  MOV R13, R7 ;  /* 0x00000007000d7202 */ /* 0x000fce0000000f00 */
[----:B------:R-:W-:Y:S05]  /*9a40*/  WARPSYNC.COLLECTIVE R15, `(.L_x_2645) ;  /* 0x000000000f087348 */ /* 0x000fea0003c00000 */
[----:B------:R0:W1:Y:S02]  /*9a50*/  SHFL.BFLY P6, R14, R13, R12, R11 ;  /* 0x0c00000c0d0e7389 */ /* 0x00006400000c000b */
[----:B01----:R-:W-:Y:S05]  /*9a60*/  ENDCOLLECTIVE ;  /* 0x000000000000791b */ /* 0x003fea0003800000 */
.L_x_2645:
[----:B------:R-:W-:Y:S05]  /*9a70*/  BRA `(.L_x_2646) ;  /* 0xffffff7c000c7947 */ /* 0x000fea000383ffff */
.L_x_2647:
        /* <DEDUP_REMOVED lines=16> */
.L_x_3265:


//--------------------- .text._ZN4mmha33masked_multihead_attention_kernelIfLi48ELi64ELi2ELi16ELi128ELb0ELb1EEEv26Multihead_attention_paramsIT_XT5_EE --------------------------
	.section	.text._ZN4mmha33masked_multihead_attention_kernelIfLi48ELi64ELi2ELi16ELi128ELb0ELb1EEEv26Multihead_attention_paramsIT_XT5_EE,"ax",@progbits
	.align	128
        .global         _ZN4mmha33masked_multihead_attention_kernelIfLi48ELi64ELi2ELi16ELi128ELb0ELb1EEEv26Multihead_attention_paramsIT_XT5_EE
        .type           _ZN4mmha33masked_multihead_attention_kernelIfLi48ELi64ELi2ELi16ELi128ELb0ELb1EEEv26Multihead_attention_paramsIT_XT5_EE,@function
        .size           _ZN4mmha33masked_multihead_attention_kernelIfLi48ELi64ELi2ELi16ELi128ELb0ELb1EEEv26Multihead_attention_paramsIT_XT5_EE,(.L_x_3266 - _ZN4mmha33masked_multihead_attention_kernelIfLi48ELi64ELi2ELi16ELi128ELb0ELb1EEEv26Multihead_attention_paramsIT_XT5_EE)
        .other          _ZN4mmha33masked_multihead_attention_kernelIfLi48ELi64ELi2ELi16ELi128ELb0ELb1EEEv26Multihead_attention_paramsIT_XT5_EE,@"STO_CUDA_ENTRY STV_DEFAULT"
_ZN4mmha33masked_multihead_attention_kernelIfLi48ELi64ELi2ELi16ELi128ELb0ELb1EEEv26Multihead_attention_paramsIT_XT5_EE:
.text._ZN4mmha33masked_multihead_attention_kernelIfLi48ELi64ELi2ELi16ELi128ELb0ELb1EEEv26Multihead_attention_paramsIT_XT5_EE:
        /* <DEDUP_REMOVED lines=14> */
.L_x_2648:
[----:B------:R-:W1:Y:S01]  /*00e0*/  LDCU.64 UR4, c[0x0][0x4a0] ;  /* 0x00009400ff0477ac */ /* 0x000e620008000a00 */
[----:B------:R-:W2:Y:S01]  /*00f0*/  LDC R8, c[0x0][0x3f0] ;  /* 0x0000fc00ff087b82 */ /* 0x000ea20000000800 */
[----:B------:R-:W3:Y:S01]  /*0100*/  S2R R6, SR_CTAID.Y ;  /* 0x0000000000067919 */ /* 0x000ee20000002600 */
[----:B-1----:R-:W-:-:S04]  /*0110*/  UISETP.NE.U32.AND UP0, UPT, UR4, URZ, UPT ;  /* 0x000000ff0400728c */ /* 0x002fc8000bf05070 */
[----:B------:R-:W-:Y:S01]  /*0120*/  UISETP.NE.AND.EX UP0, UPT, UR5, URZ, UPT, UP0 ;  /* 0x000000ff0500728c */ /* 0x000fe2000bf05300 */
[----:B--2---:R-:W-:-:S05]  /*0130*/  IABS R7, R8 ;  /* 0x0000000800077213 */ /* 0x004fca0000000000 */
[----:B------:R-:W-:Y:S01]  /*0140*/  PLOP3.LUT P5, PT, PT, PT, UP0, 0x80, 0x8 ;  /* 0x000000000008781c */ /* 0x000fe20003faf008 */
[----:B------:R-:W1:Y:S04]  /*0150*/  I2F.RP R0, R7 ;  /* 0x0000000700007306 */ /* 0x000e680000209400 */
[----:B------:R-:W2:Y:S01]  /*0160*/  @UP0 LDCU.64 UR4, c[0x0][0x4a0] ;  /* 0x00009400ff0407ac */ /* 0x000ea20008000a00 */
[----:B---3--:R-:W-:Y:S02]  /*0170*/  IABS R6, R6 ;  /* 0x0000000600067213 */ /* 0x008fe40000000000 */
[----:B------:R-:W-:Y:S01]  /*0180*/  ISETP.NE.AND P2, PT, R8, RZ, PT ;  /* 0x000000ff0800720c */ /* 0x000fe20003f45270 */
[----:B------:R-:W3:Y:S01]  /*0190*/  @UP0 LDCU UR7, c[0x0][0x430] ;  /* 0x00008600ff0707ac */ /* 0x000ee20008000800 */
[----:B-1----:R-:W1:Y:S01]  /*01a0*/  MUFU.RCP R0, R0 ;  /* 0x0000000000007308 */ /* 0x002e620000001000 */
[----:B--2---:R-:W-:-:S06]  /*01b0*/  @UP0 UIMAD.WIDE.U32 UR4, UR6, 0x4, UR4 ;  /* 0x00000004060408a5 */ /* 0x004fcc000f8e0004 */
[----:B------:R-:W-:Y:S02]  /*01c0*/  IMAD.U32 R2, RZ, RZ, UR4 ;  /* 0x00000004ff027e24 */ /* 0x000fe4000f8e00ff */
[----:B------:R-:W-:Y:S01]  /*01d0*/  IMAD.U32 R3, RZ, RZ, UR5 ;  /* 0x00000005ff037e24 */ /* 0x000fe2000f8e00ff */
[----:B-1----:R-:W-:Y:S02]  /*01e0*/  IADD3 R4, PT, PT, R0, 0xffffffe, RZ ;  /* 0x0ffffffe00047810 */ /* 0x002fe40007ffe0ff */
[----:B------:R-:W1:Y:S02]  /*01f0*/  LDCU UR5, c[0x0][0x3f4] ;  /* 0x00007e80ff0577ac */ /* 0x000e640008000800 */
[----:B------:R2:W4:Y:S01]  /*0200*/  @P5 LDG.E R11, desc[UR36][R2.64] ;  /* 0x00000024020b5981 */ /* 0x000522000c1e1900 */
[----:B------:R0:W3:Y:S02]  /*0210*/  F2I.FTZ.U32.TRUNC.NTZ R5, R4 ;  /* 0x0000000400057305 */ /* 0x0000e4000021f000 */
[----:B0-----:R-:W-:Y:S01]  /*0220*/  IMAD.MOV.U32 R4, RZ, RZ, RZ ;  /* 0x000000ffff047224 */ /* 0x001fe200078e00ff */
[----:B---3--:R-:W-:-:S05]  /*0230*/  IADD3 R10, PT, PT, RZ, -R5, RZ ;  /* 0x80000005ff0a7210 */ /* 0x008fca0007ffe0ff */
[----:B------:R-:W-:-:S04]  /*0240*/  IMAD R9, R10, R7, RZ ;  /* 0x000000070a097224 */ /* 0x000fc800078e02ff */
[----:B------:R-:W-:-:S06]  /*0250*/  IMAD.HI.U32 R5, R5, R9, R4 ;  /* 0x0000000905057227 */ /* 0x000fcc00078e0004 */
[----:B------:R-:W-:-:S04]  /*0260*/  IMAD.HI.U32 R0, R5, R6, RZ ;  /* 0x0000000605007227 */ /* 0x000fc800078e00ff */
[----:B------:R-:W-:-:S04]  /*0270*/  IMAD.MOV R4, RZ, RZ, -R0 ;  /* 0x000000ffff047224 */ /* 0x000fc800078e0a00 */
[C---:B------:R-:W-:Y:S01]  /*0280*/  IMAD R6, R7.reuse, R4, R6 ;  /* 0x0000000407067224 */ /* 0x040fe200078e0206 */
[----:B--2---:R-:W-:Y:S01]  /*0290*/  LOP3.LUT R2, R8, UR6, RZ, 0x3c, !PT ;  /* 0x0000000608027c12 */ /* 0x004fe2000f8e3cff */
[----:B------:R-:W0:Y:S03]  /*02a0*/  LDC.64 R4, c[0x0][0x460] ;  /* 0x00011800ff047b82 */ /* 0x000e260000000a00 */
[----:B------:R-:W-:Y:S02]  /*02b0*/  ISETP.GT.U32.AND P3, PT, R7, R6, PT ;  /* 0x000000060700720c */ /* 0x000fe40003f64070 */
[----:B------:R-:W-:-:S11]  /*02c0*/  ISETP.GE.AND P4, PT, R2, RZ, PT ;  /* 0x000000ff0200720c */ /* 0x000fd60003f86270 */
[----:B------:R-:W-:-:S04]  /*02d0*/  @!P3 IADD3 R6, PT, PT, R6, -R7, RZ ;  /* 0x800000070606b210 */ /* 0x000fc80007ffe0ff */
[----:B------:R-:W-:Y:S01]  /*02e0*/  ISETP.GE.U32.AND P1, PT, R6, R7, PT ;  /* 0x000000070600720c */ /* 0x000fe20003f26070 */
[----:B------:R-:W-:-:S12]  /*02f0*/  @!P3 VIADD R0, R0, 0x1 ;  /* 0x000000010000b836 */ /* 0x000fd80000000000 */
[----:B------:R-:W-:-:S05]  /*0300*/  @P1 VIADD R0, R0, 0x1 ;  /* 0x0000000100001836 */ /* 0x000fca0000000000 */
[----:B------:R-:W-:-:S04]  /*0310*/  @!P4 IADD3 R0, PT, PT, -R0, RZ, RZ ;  /* 0x000000ff0000c210 */ /* 0x000fc80007ffe1ff */
[----:B------:R-:W-:Y:S02]  /*0320*/  R2UR UR40, R0 ;  /* 0x00000000002872ca */ /* 0x000fe400000e0000 */
[----:B-1----:R-:W-:Y:S02]  /*0330*/  MOV R0, UR5 ;  /* 0x0000000500007c02 */ /* 0x002fe40008000f00 */
[----:B0-----:R-:W-:Y:S02]  /*0340*/  ISETP.NE.U32.AND P0, PT, R4, RZ, PT ;  /* 0x000000ff0400720c */ /* 0x001fe40003f05070 */
[----:B------:R-:W-:Y:S02]  /*0350*/  IABS R9, R0 ;  /* 0x0000000000097213 */ /* 0x000fe40000000000 */
[----:B------:R-:W-:Y:S02]  /*0360*/  ISETP.NE.AND.EX P0, PT, R5, RZ, PT, P0 ;  /* 0x000000ff0500720c */ /* 0x000fe40003f05300 */
[----:B------:R-:W0:Y:S01]  /*0370*/  I2F.RP R0, R9 ;  /* 0x0000000900007306 */ /* 0x000e220000209400 */
[----:B------:R-:W-:-:S04]  /*0380*/  @!P2 LOP3.LUT R8, RZ, R8, RZ, 0x33, !PT ;  /* 0x00000008ff08a212 */ /* 0x000fc800078e33ff */
[----:B------:R-:W-:-:S06]  /*0390*/  @!P2 R2UR UR40, R8 ;  /* 0x000000000828a2ca */ /* 0x000fcc00000e0000 */
[----:B------:R-:W1:Y:S01]  /*03a0*/  @P0 LDC.64 R2, c[0x0][0x460] ;  /* 0x00011800ff020b82 */ /* 0x000e620000000a00 */
[----:B0-----:R-:W0:Y:S06]  /*03b0*/  MUFU.RCP R0, R0 ;  /* 0x0000000000007308 */ /* 0x001e2c0000001000 */
[----:B------:R-:W-:Y:S01]  /*03c0*/  IMAD.U32 R7, RZ, RZ, UR40 ;  /* 0x00000028ff077e24 */ /* 0x000fe2000f8e00ff */
[----:B------:R-:W2:Y:S01]  /*03d0*/  @!UP0 LDCU UR42, c[0x0][0x40c] ;  /* 0x00008180ff2a87ac */ /* 0x000ea20008000800 */
[----:B------:R-:W-:Y:S02]  /*03e0*/  IMAD.MOV.U32 R16, RZ, RZ, RZ ;  /* 0x000000ffff107224 */ /* 0x000fe400078e00ff */
[----:B0-----:R-:W-:-:S02]  /*03f0*/  VIADD R6, R0, 0xffffffe ;  /* 0x0ffffffe00067836 */ /* 0x001fc40000000000 */
[----:B-1----:R-:W-:Y:S02]  /*0400*/  @P0 IMAD.WIDE R2, R7, 0x4, R2 ;  /* 0x0000000407020825 */ /* 0x002fe400078e0202 */
[----:B------:R0:W1:Y:S03]  /*0410*/  F2I.FTZ.U32.TRUNC.NTZ R7, R6 ;  /* 0x0000000600077305 */ /* 0x000066000021f000 */
[----:B------:R1:W5:Y:S01]  /*0420*/  @P0 LDG.E R16, desc[UR36][R2.64] ;  /* 0x0000002402100981 */ /* 0x000362000c1e1900 */
[----:B0-----:R-:W-:Y:S02]  /*0430*/  HFMA2 R6, -RZ, RZ, 0, 0 ;  /* 0x00000000ff067431 */ /* 0x001fe400000001ff */
[----:B-1----:R-:W-:-:S04]  /*0440*/  IMAD.MOV R2, RZ, RZ, -R7 ;  /* 0x000000ffff027224 */ /* 0x002fc800078e0a07 */
[----:B------:R-:W-:-:S04]  /*0450*/  IMAD R3, R2, R9, RZ ;  /* 0x0000000902037224 */ /* 0x000fc800078e02ff */
[----:B------:R-:W-:Y:S01]  /*0460*/  IMAD.HI.U32 R7, R7, R3, R6 ;  /* 0x0000000307077227 */ /* 0x000fe200078e0006 */
[----:B------:R-:W0:Y:S01]  /*0470*/  S2R R17, SR_TID.X ;  /* 0x0000000000117919 */ /* 0x000e220000002100 */
[----:B------:R-:W1:Y:S01]  /*0480*/  S2UR UR43, SR_CTAID.X ;  /* 0x00000000002b79c3 */ /* 0x000e620000002500 */
[----:B------:R-:W3:Y:S01]  /*0490*/  S2R R15, SR_CTAID.X ;  /* 0x00000000000f7919 */ /* 0x000ee20000002500 */
[----:B------:R-:W-:Y:S01]  /*04a0*/  UIMAD UR44, UR6, UR5, URZ ;  /* 0x00000005062c72a4 */ /* 0x000fe2000f8e02ff */
[----:B------:R-:W-:Y:S01]  /*04b0*/  BSSY.RECONVERGENT B0, `(.L_x_2649) ;  /* 0x000002e000007945 */ /* 0x000fe20003800200 */
[----:B------:R-:W-:Y:S02]  /*04c0*/  CS2R R24, SRZ ;  /* 0x0000000000187805 */ /* 0x000fe4000001ff00 */
[C---:B0-----:R-:W-:Y:S01]  /*04d0*/  ISETP.GT.U32.AND P2, PT, R17.reuse, 0x17, PT ;  /* 0x000000171100780c */ /* 0x041fe20003f44070 */
[----:B------:R-:W-:Y:S01]  /*04e0*/  IMAD.SHL.U32 R18, R17, 0x2, RZ ;  /* 0x0000000211127824 */ /* 0x000fe200078e00ff */
[----:B----4-:R-:W-:-:S13]  /*04f0*/  @P5 R2UR UR4, R11 ;  /* 0x000000000b0452ca */ /* 0x010fda00000e0000 */
[----:B--2---:R-:W-:Y:S01]  /*0500*/  @UP0 UIADD3 UR42, UPT, UPT, UR4, UR7, URZ ;  /* 0x00000007042a0290 */ /* 0x004fe2000fffe0ff */
[----:B------:R-:W0:Y:S05]  /*0510*/  LDCU UR4, c[0x0][0x3e8] ;  /* 0x00007d00ff0477ac */ /* 0x000e2a0008000800 */
[----:B------:R-:W-:Y:S01]  /*0520*/  IABS R2, UR42 ;  /* 0x0000002a00027c13 */ /* 0x000fe20008000000 */
[----:B------:R-:W1:Y:S04]  /*0530*/  LDCU UR7, c[0x0][0x3f8] ;  /* 0x00007f00ff0777ac */ /* 0x000e680008000800 */
[----:B------:R-:W-:-:S04]  /*0540*/  IMAD.HI.U32 R7, R7, R2, RZ ;  /* 0x0000000207077227 */ /* 0x000fc800078e00ff */
[----:B------:R-:W-:-:S04]  /*0550*/  IMAD.MOV R7, RZ, RZ, -R7 ;  /* 0x000000ffff077224 */ /* 0x000fc800078e0a07 */
[----:B------:R-:W-:-:S05]  /*0560*/  IMAD R2, R9, R7, R2 ;  /* 0x0000000709027224 */ /* 0x000fca00078e0202 */
[----:B------:R-:W-:Y:S01]  /*0570*/  ISETP.GT.U32.AND P0, PT, R9, R2, PT ;  /* 0x000000020900720c */ /* 0x000fe20003f04070 */
[----:B0-----:R-:W-:-:S12]  /*0580*/  UISETP.NE.AND UP0, UPT, UR4, URZ, UPT ;  /* 0x000000ff0400728c */ /* 0x001fd8000bf05270 */
[----:B------:R-:W-:-:S05]  /*0590*/  @!P0 IMAD.IADD R2, R2, 0x1, -R9 ;  /* 0x0000000102028824 */ /* 0x000fca00078e0a09 */
[----:B------:R-:W-:Y:S02]  /*05a0*/  ISETP.GT.U32.AND P0, PT, R9, R2, PT ;  /* 0x000000020900720c */ /* 0x000fe40003f04070 */
[----:B------:R-:W-:Y:S01]  /*05b0*/  ISETP.LE.AND P1, PT, RZ, UR42, PT ;  /* 0x0000002aff007c0c */ /* 0x000fe2000bf23270 */
[----:B-1----:R-:W-:Y:S02]  /*05c0*/  UIMAD UR46, UR6, UR7, UR43 ;  /* 0x00000007062e72a4 */ /* 0x002fe4000f8e022b */
[----:B------:R-:W-:Y:S02]  /*05d0*/  @UP0 UIMAD UR4, UR6, UR4, URZ ;  /* 0x00000004060402a4 */ /* 0x000fe4000f8e02ff */
[----:B------:R-:W-:-:S06]  /*05e0*/  UIADD3 UR39, UPT, UPT, UR42, 0x1, -UR5 ;  /* 0x000000012a277890 */ /* 0x000fcc000fffe805 */
[----:B------:R-:W-:Y:S02]  /*05f0*/  @!P0 IADD3 R2, PT, PT, R2, -R9, RZ ;  /* 0x8000000902028210 */ /* 0x000fe40007ffe0ff */
[----:B------:R-:W-:Y:S01]  /*0600*/  ISETP.NE.AND P0, PT, RZ, UR5, PT ;  /* 0x00000005ff007c0c */ /* 0x000fe2000bf05270 */
[----:B------:R-:W-:Y:S02]  /*0610*/  @!UP0 UIMAD UR41, UR46, 0x30, URZ ;  /* 0x000000302e2988a4 */ /* 0x000fe4000f8e02ff */
[----:B------:R-:W-:Y:S02]  /*0620*/  @UP0 UIMAD UR41, UR43, 0x30, UR4 ;  /* 0x000000302b2908a4 */ /* 0x000fe4000f8e0204 */
[----:B------:R-:W-:Y:S01]  /*0630*/  UISETP.LT.AND UP0, UPT, URZ, UR39, UPT ;  /* 0x00000027ff00728c */ /* 0x000fe2000bf01270 */
[----:B------:R-:W-:Y:S01]  /*0640*/  @!P1 IMAD.MOV R2, RZ, RZ, -R2 ;  /* 0x000000ffff029224 */ /* 0x000fe200078e0a02 */
[----:B------:R-:W-:Y:S02]  /*0650*/  UIMAD UR40, UR40, UR7, URZ ;  /* 0x00000007282872a4 */ /* 0x000fe4000f8e02ff */
[----:B------:R-:W-:Y:S01]  /*0660*/  USEL UR39, URZ, UR39, !UP0 ;  /* 0x00000027ff277287 */ /* 0x000fe2000c000000 */
[----:B------:R-:W-:-:S03]  /*0670*/  IADD3 R13, PT, PT, R18, UR41, RZ ;  /* 0x00000029120d7c10 */ /* 0x000fc6000fffe0ff */
[----:B------:R-:W-:Y:S01]  /*0680*/  @!P0 LOP3.LUT R2, RZ, UR5, RZ, 0x33, !PT ;  /* 0x00000005ff028c12 */ /* 0x000fe2000f8e33ff */
[----:B---3--:R-:W-:Y:S07]  /*0690*/  @P2 BRA `(.L_x_2650) ;  /* 0x00000000003c2947 */ /* 0x008fee0003800000 */
        /* <DEDUP_REMOVED lines=15> */
.L_x_2650:
[----:B------:R-:W-:Y:S05]  /*0790*/  BSYNC.RECONVERGENT B0 ;  /* 0x0000000000007941 */ /* 0x000fea0003800200 */
.L_x_2649:
[----:B------:R-:W1:Y:S01]  /*07a0*/  LDCU UR4, c[0x0][0x478] ;  /* 0x00008f00ff0477ac */ /* 0x000e620008000800 */
[----:B------:R-:W-:Y:S01]  /*07b0*/  IMAD R3, R15, 0x30, R18 ;  /* 0x000000300f037824 */ /* 0x000fe200078e0212 */
[----:B------:R-:W-:Y:S02]  /*07c0*/  USHF.R.S32.HI UR45, URZ, 0x1f, UR44 ;  /* 0x0000001fff2d7899 */ /* 0x000fe4000801142c */
        /* <DEDUP_REMOVED lines=13> */
.L_x_2651:
[----:B------:R-:W-:Y:S01]  /*08a0*/  BSSY.RECONVERGENT B0, `(.L_x_2652) ;  /* 0x0000006000007945 */ /* 0x000fe20003800200 */
[----:B------:R-:W-:-:S03]  /*08b0*/  CS2R R22, SRZ ;  /* 0x0000000000167805 */ /* 0x000fc6000001ff00 */
[----:B------:R-:W-:Y:S05]  /*08c0*/  @P2 BRA `(.L_x_2653) ;  /* 0x00000000000c2947 */ /* 0x000fea0003800000 */
[----:B------:R-:W1:Y:S02]  /*08d0*/  LDC.64 R6, c[0x0][0x398] ;  /* 0x0000e600ff067b82 */ /* 0x000e640000000a00 */
[----:B-1----:R-:W-:-:S05]  /*08e0*/  IMAD.WIDE R6, R13, 0x4, R6 ;  /* 0x000000040d067825 */ /* 0x002fca00078e0206 */
[----:B------:R1:W5:Y:S02]  /*08f0*/  LDG.E.64 R22, desc[UR36][R6.64] ;  /* 0x0000002406167981 */ /* 0x000364000c1e1b00 */
.L_x_2653:
[----:B------:R-:W-:Y:S05]  /*0900*/  BSYNC.RECONVERGENT B0 ;  /* 0x0000000000007941 */ /* 0x000fea0003800200 */
.L_x_2652:
[----:B-1----:R-:W1:Y:S01]  /*0910*/  LDC.64 R6, c[0x0][0x418] ;  /* 0x00010600ff067b82 */ /* 0x002e620000000a00 */
[----:B------:R-:W2:Y:S01]  /*0920*/  LDCU.64 UR8, c[0x0][0x3a0] ;  /* 0x00007400ff0877ac */ /* 0x000ea20008000a00 */
[----:B------:R-:W-:Y:S01]  /*0930*/  ISETP.EQ.U32.AND P3, PT, R4, RZ, PT ;  /* 0x000000ff0400720c */ /* 0x000fe20003f62070 */
        /* <DEDUP_REMOVED lines=17> */
[----:B-----5:R-:W-:Y:S01]  /*0a50*/  @!P2 IMAD R0, R16, UR7, RZ ;  /* 0x000000071000ac24 */ /* 0x020fe2000f8e02ff */
[----:B------:R-:W-:-:S03]  /*0a60*/  CS2R R14, SRZ ;  /* 0x00000000000e7805 */ /* 0x000fc6000001ff00 */
[----:B------:R-:W-:Y:S02]  /*0a70*/  @!P2 IMAD R19, R0, 0x30, R3 ;  /* 0x000000300013a824 */ /* 0x000fe400078e0203 */
[----:B0-----:R-:W0:Y:S01]  /*0a80*/  @!P2 LDC.64 R8, c[0x0][0x450] ;  /* 0x00011400ff08ab82 */ /* 0x001e220000000a00 */
[----:B--2---:R-:W-:Y:S01]  /*0a90*/  @UP0 UIMAD.WIDE.U32 UR4, UR6, 0x4, UR4 ;  /* 0x00000004060408a5 */ /* 0x004fe2000f8e0004 */
[----:B-1----:R-:W-:Y:S01]  /*0aa0*/  @!P1 IMAD.WIDE.U32 R6, R3, 0x4, R6 ;  /* 0x0000000403069825 */ /* 0x002fe200078e0006 */
[----:B------:R-:W-:-:S04]  /*0ab0*/  CS2R R12, SRZ ;  /* 0x00000000000c7805 */ /* 0x000fc8000001ff00 */
[----:B------:R-:W-:Y:S01]  /*0ac0*/  IMAD.U32 R10, RZ, RZ, UR4 ;  /* 0x00000004ff0a7e24 */ /* 0x000fe2000f8e00ff */
[----:B------:R-:W2:Y:S01]  /*0ad0*/  @!P1 LDG.E.64 R14, desc[UR36][R6.64] ;  /* 0x00000024060e9981 */ /* 0x000ea2000c1e1b00 */
[----:B------:R-:W-:Y:S02]  /*0ae0*/  IMAD.U32 R11, RZ, RZ, UR5 ;  /* 0x00000005ff0b7e24 */ /* 0x000fe4000f8e00ff */
[----:B---3--:R-:W-:Y:S01]  /*0af0*/  @!P0 IMAD.WIDE.U32 R4, R3, 0x4, R4 ;  /* 0x0000000403048825 */ /* 0x008fe200078e0004 */
[----:B------:R-:W1:Y:S01]  /*0b00*/  LDCU.U8 UR4, c[0x0][0x404] ;  /* 0x00008080ff0477ac */ /* 0x000e620008000000 */
[----:B------:R-:W3:Y:S01]  /*0b10*/  LDC R3, c[0x0][0x400] ;  /* 0x00010000ff037b82 */ /* 0x000ee20000000800 */
[----:B------:R-:W4:Y:S01]  /*0b20*/  @P3 LDG.E R10, desc[UR36][R10.64] ;  /* 0x000000240a0a3981 */ /* 0x000f22000c1e1900 */
[----:B0-----:R-:W-:-:S03]  /*0b30*/  @!P2 IMAD.WIDE R8, R19, 0x4, R8 ;  /* 0x000000041308a825 */ /* 0x001fc600078e0208 */
[----:B------:R-:W4:Y:S04]  /*0b40*/  @!P0 LDG.E.64 R12, desc[UR36][R4.64] ;  /* 0x00000024040c8981 */ /* 0x000f28000c1e1b00 */
[----:B------:R-:W4:Y:S01]  /*0b50*/  @!P2 LDG.E.64 R8, desc[UR36][R8.64] ;  /* 0x000000240808a981 */ /* 0x000f22000c1e1b00 */
[----:B-1----:R-:W-:-:S04]  /*0b60*/  ISETP.NE.AND P0, PT, RZ, UR4, PT ;  /* 0x00000004ff007c0c */ /* 0x002fc8000bf05270 */
[----:B---3--:R-:W-:Y:S01]  /*0b70*/  ISETP.LT.OR P0, PT, R3, 0x1, P0 ;  /* 0x000000010300780c */ /* 0x008fe20000701670 */
[----:B------:R-:W-:Y:S01]  /*0b80*/  UMOV UR38, URZ ;  /* 0x000000ff00267c82 */ /* 0x000fe20008000000 */
[----:B------:R-:W-:Y:S01]  /*0b90*/  BSSY.RECONVERGENT B6, `(.L_x_2654) ;  /* 0x000009d000067945 */ /* 0x000fe20003800200 */
[----:B--2---:R-:W-:Y:S01]  /*0ba0*/  FADD.FTZ R22, R14, R22 ;  /* 0x000000160e167221 */ /* 0x004fe20000010000 */
[----:B------:R-:W-:Y:S01]  /*0bb0*/  FADD.FTZ R23, R15, R23 ;  /* 0x000000170f177221 */ /* 0x000fe20000010000 */
[----:B----4-:R-:W-:Y:S01]  /*0bc0*/  @P3 R2UR UR38, R10 ;  /* 0x000000000a2632ca */ /* 0x010fe200000e0000 */
[----:B------:R-:W-:Y:S01]  /*0bd0*/  FADD.FTZ R24, R12, R24 ;  /* 0x000000180c187221 */ /* 0x000fe20000010000 */
[----:B------:R-:W-:Y:S01]  /*0be0*/  FADD.FTZ R25, R13, R25 ;  /* 0x000000190d197221 */ /* 0x000fe20000010000 */
[----:B------:R-:W-:Y:S01]  /*0bf0*/  @!P2 FMUL.FTZ R22, R22, R8 ;  /* 0x000000081616a220 */ /* 0x000fe20000410000 */
[----:B------:R-:W-:-:S04]  /*0c00*/  @!P2 FMUL.FTZ R23, R23, R9 ;  /* 0x000000091717a220 */ /* 0x000fc80000410000 */
[----:B------:R-:W-:Y:S07]  /*0c10*/  @P0 BRA `(.L_x_2655) ;  /* 0x0000000000640947 */ /* 0x000fee0003800000 */
        /* <DEDUP_REMOVED lines=8> */
[----:B0-----:R-:W-:-:S03]  /*0ca0*/  MOV R0, UR4 ;  /* 0x0000000400007c02 */ /* 0x001fc60008000f00 */
[----:B------:R-:W0:Y:S02]  /*0cb0*/  MUFU.EX2 R5, -R4 ;  /* 0x8000000400057308 */ /* 0x000e240000000800 */
[----:B------:R-:W-:-:S05]  /*0cc0*/  VIADD R0, R0, -UR38 ;  /* 0x8000002600007c36 */ /* 0x000fca0008000000 */
        /* <DEDUP_REMOVED lines=14> */
.L_x_2655:
        /* <DEDUP_REMOVED lines=15> */
[----:B------:R-:W-:Y:S02]  /*0ea0*/  IMAD R9, R6, R7, RZ ;  /* 0x0000000706097224 */ /* 0x000fe400078e02ff */
[----:B------:R-:W-:Y:S02]  /*0eb0*/  IMAD.MOV.U32 R6, RZ, RZ, R8 ;  /* 0x000000ffff067224 */ /* 0x000fe400078e0008 */
        /* <DEDUP_REMOVED lines=11> */
[----:B------:R-:W-:Y:S02]  /*0f70*/  @P0 IADD3 R5, PT, PT, R5, 0x1, RZ ;  /* 0x0000000105050810 */ /* 0x000fe40007ffe0ff */
[----:B------:R-:W-:-:S03]  /*0f80*/  ISETP.GE.AND P0, PT, R18, R3, PT ;  /* 0x000000031200720c */ /* 0x000fc60003f06270 */
[----:B------:R-:W-:-:S04]  /*0f90*/  IMAD.MOV.U32 R26, RZ, RZ, R5 ;  /* 0x000000ffff1a7224 */ /* 0x000fc800078e0005 */
        /* <DEDUP_REMOVED lines=10> */
[----:B------:R-:W-:Y:S02]  /*1040*/  HFMA2 R13, -RZ, RZ, 0, 0 ;  /* 0x00000000ff0d7431 */ /* 0x000fe400000001ff */
[----:B------:R-:W-:Y:S01]  /*1050*/  IMAD.MOV.U32 R8, RZ, RZ, 0x53f ;  /* 0x0000053fff087424 */ /* 0x000fe200078e00ff */
[----:B------:R1:W2:Y:S01]  /*1060*/  LDC.64 R14, c[0x4][R0] ;  /* 0x01000000000e7b82 */ /* 0x0002a20000000a00 */
[----:B------:R-:W3:Y:S01]  /*1070*/  LDCU.64 UR6, c[0x4][0xd0] ;  /* 0x01001a00ff0677ac */ /* 0x000ee20008000a00 */
[----:B------:R-:W-:Y:S01]  /*1080*/  IMAD.MOV.U32 R12, RZ, RZ, 0x1 ;  /* 0x00000001ff0c7424 */ /* 0x000fe200078e00ff */
[----:B------:R-:W4:Y:S01]  /*1090*/  LDCU.64 UR8, c[0x4][0x28] ;  /* 0x01000500ff0877ac */ /* 0x000f220008000a00 */
[----:B0-----:R-:W-:Y:S02]  /*10a0*/  IMAD.U32 R4, RZ, RZ, UR4 ;  /* 0x00000004ff047e24 */ /* 0x001fe4000f8e00ff */
[----:B------:R-:W-:Y:S01]  /*10b0*/  IMAD.U32 R5, RZ, RZ, UR5 ;  /* 0x00000005ff057e24 */ /* 0x000fe2000f8e00ff */
[----:B---3--:R-:W-:Y:S01]  /*10c0*/  MOV R6, UR6 ;  /* 0x0000000600067c02 */ /* 0x008fe20008000f00 */
[----:B------:R-:W-:-:S02]  /*10d0*/  IMAD.U32 R7, RZ, RZ, UR7 ;  /* 0x00000007ff077e24 */ /* 0x000fc4000f8e00ff */
[----:B----4-:R-:W-:Y:S01]  /*10e0*/  IMAD.U32 R10, RZ, RZ, UR8 ;  /* 0x00000008ff0a7e24 */ /* 0x010fe2000f8e00ff */
[----:B-1----:R-:W-:-:S07]  /*10f0*/  MOV R11, UR9 ;  /* 0x00000009000b7c02 */ /* 0x002fce0008000f00 */
[----:B------:R-:W-:-:S07]  /*1100*/  LEPC R20, `(.L_x_2657) ;  /* 0x000000001014794e */ /* 0x000fce0000000000 */
[----:B--2---:R-:W-:Y:S05]  /*1110*/  CALL.ABS.NOINC R14 ;  /* 0x000000000e007343 */ /* 0x004fea0003c00000 */
.L_x_2657:
        /* <DEDUP_REMOVED lines=23> */
[C---:B------:R-:W-:Y:S02]  /*1290*/  IMAD R11, R4.reuse, 0x4, R0 ;  /* 0x00000004040b7824 */ /* 0x040fe400078e0200 */
[----:B------:R-:W-:Y:S01]  /*12a0*/  IMAD.SHL.U32 R4, R4, 0x2, RZ ;  /* 0x0000000204047824 */ /* 0x000fe200078e00ff */
[C---:B------:R-:W-:Y:S01]  /*12b0*/  LEA R14, R19.reuse, R13, 0x2 ;  /* 0x0000000d130e7211 */ /* 0x040fe200078e10ff */
[----:B------:R-:W-:Y:S01]  /*12c0*/  IMAD R12, R19, 0x4, R11 ;  /* 0x00000004130c7824 */ /* 0x000fe200078e020b */
[----:B------:R0:W1:Y:S02]  /*12d0*/  LDS R24, [R11] ;  /* 0x000000000b187984 */ /* 0x0000640000000800 */
[----:B------:R-:W-:Y:S02]  /*12e0*/  ISETP.GE.AND P0, PT, R4, R7, PT ;  /* 0x000000070400720c */ /* 0x000fe40003f06270 */
[----:B------:R0:W2:Y:S04]  /*12f0*/  LDS R22, [R13] ;  /* 0x000000000d167984 */ /* 0x0000a80000000800 */
[----:B------:R0:W3:Y:S04]  /*1300*/  LDS R25, [R12] ;  /* 0x000000000c197984 */ /* 0x0000e80000000800 */
[----:B------:R0:W4:Y:S03]  /*1310*/  LDS R23, [R14] ;  /* 0x000000000e177984 */ /* 0x0001260000000800 */
[----:B------:R-:W-:Y:S05]  /*1320*/  @P0 BRA `(.L_x_2661) ;  /* 0x0000000000580947 */ /* 0x000fea0003800000 */
[----:B------:R-:W-:Y:S01]  /*1330*/  I2FP.F32.S32 R5, R7 ;  /* 0x0000000700057245 */ /* 0x000fe20000201400 */
[----:B------:R-:W5:Y:S01]  /*1340*/  LDCU UR4, c[0x0][0x40c] ;  /* 0x00008180ff0477ac */ /* 0x000f620008000800 */
[----:B------:R-:W-:-:S04]  /*1350*/  I2FP.F32.S32 R4, R4 ;  /* 0x0000000400047245 */ /* 0x000fc80000201400 */
[----:B------:R-:W0:Y:S01]  /*1360*/  MUFU.RCP R5, R5 ;  /* 0x0000000500057308 */ /* 0x000e220000001000 */
[----:B-----5:R-:W-:-:S04]  /*1370*/  IMAD.U32 R6, RZ, RZ, UR4 ;  /* 0x00000004ff067e24 */ /* 0x020fc8000f8e00ff */
[----:B------:R-:W-:Y:S02]  /*1380*/  VIADD R6, R6, -UR38 ;  /* 0x8000002606067c36 */ /* 0x000fe40008000000 */
[----:B0-----:R-:W-:-:S04]  /*1390*/  FMUL.FTZ R4, R4, R5 ;  /* 0x0000000504047220 */ /* 0x001fc80000410000 */
[----:B------:R-:W-:Y:S01]  /*13a0*/  FMUL.FTZ R4, R4, 13.28771209716796875 ;  /* 0x41549a7804047820 */ /* 0x000fe20000410000 */
[----:B------:R-:W-:-:S05]  /*13b0*/  I2FP.F32.S32 R7, R6 ;  /* 0x0000000600077245 */ /* 0x000fca0000201400 */
[----:B------:R-:W0:Y:S02]  /*13c0*/  MUFU.EX2 R4, -R4 ;  /* 0x8000000400047308 */ /* 0x000e240000000800 */
[----:B0-----:R-:W-:-:S04]  /*13d0*/  FMUL.FTZ R6, R7, R4 ;  /* 0x0000000407067220 */ /* 0x001fc80000410000 */
[----:B------:R-:W-:-:S04]  /*13e0*/  FMUL.RZ R10, R6, 0.15915493667125701904 ;  /* 0x3e22f983060a7820 */ /* 0x000fc8000040c000 */
[----:B------:R-:W3:Y:S08]  /*13f0*/  MUFU.SIN R6, R10 ;  /* 0x0000000a00067308 */ /* 0x000ef00000000400 */
[----:B------:R-:W0:Y:S01]  /*1400*/  MUFU.COS R5, R10 ;  /* 0x0000000a00057308 */ /* 0x000e220000000000 */
[-C--:B---3--:R-:W-:Y:S01]  /*1410*/  FMUL.FTZ R7, R25, R6.reuse ;  /* 0x0000000619077220 */ /* 0x088fe20000410000 */
[-C--:B----4-:R-:W-:Y:S01]  /*1420*/  FMUL.FTZ R9, R23, R6.reuse ;  /* 0x0000000617097220 */ /* 0x090fe20000410000 */
[-C--:B-1----:R-:W-:Y:S01]  /*1430*/  FMUL.FTZ R8, R24, R6.reuse ;  /* 0x0000000618087220 */ /* 0x082fe20000410000 */
[----:B--2---:R-:W-:Y:S01]  /*1440*/  FMUL.FTZ R6, R22, R6 ;  /* 0x0000000616067220 */ /* 0x004fe20000410000 */
[-C--:B0-----:R-:W-:Y:S01]  /*1450*/  FFMA.FTZ R24, R24, R5.reuse, -R7 ;  /* 0x0000000518187223 */ /* 0x081fe20000010807 */
[-C--:B------:R-:W-:Y:S01]  /*1460*/  FFMA.FTZ R22, R22, R5.reuse, -R9 ;  /* 0x0000000516167223 */ /* 0x080fe20000010809 */
[-C--:B------:R-:W-:Y:S01]  /*1470*/  FFMA.FTZ R25, R25, R5.reuse, R8 ;  /* 0x0000000519197223 */ /* 0x080fe20000010008 */
[----:B------:R-:W-:-:S07]  /*1480*/  FFMA.FTZ R23, R23, R5, R6 ;  /* 0x0000000517177223 */ /* 0x000fce0000010006 */
.L_x_2661:
[----:B------:R-:W-:Y:S05]  /*1490*/  BSYNC.RECONVERGENT B1 ;  /* 0x0000000000017941 */ /* 0x000fea0003800200 */
.L_x_2660:
[----:B--2---:R2:W-:Y:S04]  /*14a0*/  STS [R13], R22 ;  /* 0x000000160d007388 */ /* 0x0045e80000000800 */
[----:B----4-:R2:W-:Y:S04]  /*14b0*/  STS [R14], R23 ;  /* 0x000000170e007388 */ /* 0x0105e80000000800 */
[----:B-1----:R2:W-:Y:S04]  /*14c0*/  STS [R11], R24 ;  /* 0x000000180b007388 */ /* 0x0025e80000000800 */
[----:B---3--:R2:W-:Y:S02]  /*14d0*/  STS [R12], R25 ;  /* 0x000000190c007388 */ /* 0x0085e40000000800 */
.L_x_2659:
[----:B------:R-:W-:Y:S05]  /*14e0*/  BSYNC.RECONVERGENT B0 ;  /* 0x0000000000007941 */ /* 0x000fea0003800200 */
.L_x_2658:
[----:B------:R-:W-:Y:S01]  /*14f0*/  BAR.SYNC.DEFER_BLOCKING 0x0 ;  /* 0x0000000000007b1d */ /* 0x000fe20000010000 */
[----:B------:R-:W-:-:S04]  /*1500*/  @!P6 IMAD R19, R19, R26, R27 ;  /* 0x0000001a1313e224 */ /* 0x000fc800078e021b */
[C---:B------:R-:W-:Y:S01]  /*1510*/  @!P6 IMAD R3, R19.reuse, 0x4, R3 ;  /* 0x000000041303e824 */ /* 0x040fe200078e0203 */
[----:B------:R-:W-:-:S05]  /*1520*/  @!P6 LEA R0, R19, R0, 0x2 ;  /* 0x000000001300e211 */ /* 0x000fca00078e10ff */
[----:B--2---:R1:W2:Y:S04]  /*1530*/  @!P6 LDS.64 R24, [R0] ;  /* 0x000000000018e984 */ /* 0x0042a80000000a00 */
[----:B------:R1:W3:Y:S01]  /*1540*/  @!P6 LDS.64 R22, [R3] ;  /* 0x000000000316e984 */ /* 0x0002e20000000a00 */
[----:B------:R-:W-:Y:S06]  /*1550*/  BAR.SYNC.DEFER_BLOCKING 0x0 ;  /* 0x0000000000007b1d */ /* 0x000fec0000010000 */
.L_x_2656:
[----:B------:R-:W-:Y:S05]  /*1560*/  BSYNC.RECONVERGENT B6 ;  /* 0x0000000000067941 */ /* 0x000fea0003800200 */
.L_x_2654:
[----:B------:R-:W4:Y:S01]  /*1570*/  S2UR UR21, SR_CgaCtaId ;  /* 0x00000000001579c3 */ /* 0x000f220000008800 */
[----:B------:R-:W-:Y:S01]  /*1580*/  ISETP.GT.U32.AND P0, PT, R17, 0x1f, PT ;  /* 0x0000001f1100780c */ /* 0x000fe20003f04070 */
[----:B------:R-:W-:Y:S01]  /*1590*/  UMOV UR20, 0x400 ;  /* 0x0000040000147882 */ /* 0x000fe20000000000 */
[----:B------:R-:W-:Y:S01]  /*15a0*/  UIADD3 UR7, UPT, UPT, -UR39, UR42, URZ ;  /* 0x0000002a27077290 */ /* 0x000fe2000fffe1ff */
[----:B-1----:R-:W-:Y:S01]  /*15b0*/  IMAD.MOV.U32 R0, RZ, RZ, -0x800001 ;  /* 0xff7fffffff007424 */ /* 0x002fe200078e00ff */
[----:B------:R-:W-:-:S04]  /*15c0*/  UIADD3 UR4, UPT, UPT, UR20, 0x120, URZ ;  /* 0x0000012014047890 */ /* 0x000fc8000fffe0ff */
[----:B----4-:R-:W-:-:S04]  /*15d0*/  ULEA UR8, UR21, UR4, 0x18 ;  /* 0x0000000415087291 */ /* 0x010fc8000f8ec0ff */
[----:B------:R-:W-:Y:S01]  /*15e0*/  ULEA UR9, UR7, UR8, 0x2 ;  /* 0x0000000807097291 */ /* 0x000fe2000f8e10ff */
[----:B------:R-:W-:Y:S11]  /*15f0*/  @P0 BRA `(.L_x_2662) ;  /* 0x0000000000cc0947 */ /* 0x000ff60003800000 */
[----:B------:R-:W-:Y:S01]  /*1600*/  UIADD3 UR4, UPT, UPT, UR20, 0x20, URZ ;  /* 0x0000002014047890 */ /* 0x000fe2000fffe0ff */
[----:B------:R-:W-:Y:S01]  /*1610*/  ISETP.GT.U32.AND P0, PT, R17, 0x17, PT ;  /* 0x000000171100780c */ /* 0x000fe20003f04070 */
[----:B------:R-:W-:Y:S01]  /*1620*/  BSSY.RECONVERGENT B0, `(.L_x_2663) ;  /* 0x0000011000007945 */ /* 0x000fe20003800200 */
[----:B--23--:R-:W-:Y:S01]  /*1630*/  FMUL.FTZ R6, R22, R24 ;  /* 0x0000001816067220 */ /* 0x00cfe20000410000 */
[----:B------:R-:W-:-:S06]  /*1640*/  ULEA UR4, UR21, UR4, 0x18 ;  /* 0x0000000415047291 */ /* 0x000fcc000f8ec0ff */
[----:B------:R-:W-:-:S05]  /*1650*/  LEA R3, R17, UR4, 0x3 ;  /* 0x0000000411037c11 */ /* 0x000fca000f8e18ff */
[----:B------:R1:W-:Y:S01]  /*1660*/  STS.64 [R3], R24 ;  /* 0x0000001803007388 */ /* 0x0003e20000000a00 */
[----:B------:R-:W-:Y:S05]  /*1670*/  @P0 BRA `(.L_x_2664) ;  /* 0x00000000002c0947 */ /* 0x000fea0003800000 */
[----:B------:R-:W2:Y:S01]  /*1680*/  LDCU UR5, c[0x0][0x3f4] ;  /* 0x00007e80ff0577ac */ /* 0x000ea20008000800 */
[----:B------:R-:W3:Y:S01]  /*1690*/  LDC.64 R4, c[0x0][0x3b8] ;  /* 0x0000ee00ff047b82 */ /* 0x000ee20000000a00 */
[----:B------:R-:W-:Y:S02]  /*16a0*/  LOP3.LUT R18, R18, 0x2, RZ, 0xc0, !PT ;  /* 0x0000000212127812 */ /* 0x000fe400078ec0ff */
[----:B-1----:R-:W-:Y:S01]  /*16b0*/  SHF.R.U32.HI R3, RZ, 0x1, R17 ;  /* 0x00000001ff037819 */ /* 0x002fe20000011611 */
[----:B--2---:R-:W-:-:S04]  /*16c0*/  UIMAD UR4, UR46, UR5, URZ ;  /* 0x000000052e0472a4 */ /* 0x004fc8000f8e02ff */
[----:B------:R-:W-:Y:S02]  /*16d0*/  IMAD R3, R3, UR5, R2 ;  /* 0x0000000503037c24 */ /* 0x000fe4000f8e0202 */
[----:B------:R-:W-:-:S05]  /*16e0*/  MOV R7, UR4 ;  /* 0x0000000400077c02 */ /* 0x000fca0008000f00 */
[----:B------:R-:W-:-:S04]  /*16f0*/  IMAD R18, R7, 0x30, R18 ;  /* 0x0000003007127824 */ /* 0x000fc800078e0212 */
[----:B------:R-:W-:-:S04]  /*1700*/  IMAD R3, R3, 0x4, R18 ;  /* 0x0000000403037824 */ /* 0x000fc800078e0212 */
[----:B---3--:R-:W-:-:S05]  /*1710*/  IMAD.WIDE R4, R3, 0x4, R4 ;  /* 0x0000000403047825 */ /* 0x008fca00078e0204 */
[----:B------:R2:W-:Y:S02]  /*1720*/  STG.E.64 desc[UR36][R4.64], R22 ;  /* 0x0000001604007986 */ /* 0x0005e4000c101b24 */
.L_x_2664:
[----:B------:R-:W-:Y:S05]  /*1730*/  BSYNC.RECONVERGENT B0 ;  /* 0x0000000000007941 */ /* 0x000fea0003800200 */
.L_x_2663:
[----:B------:R-:W-:Y:S01]  /*1740*/  UMOV UR4, 0xffffffff ;  /* 0xffffffff00047882 */ /* 0x000fe20000000000 */
[----:B0-----:R-:W-:Y:S02]  /*1750*/  FFMA.FTZ R13, R23, R25, R6 ;  /* 0x00000019170d7223 */ /* 0x001fe40000010006 */
[----:B------:R-:W-:Y:S05]  /*1760*/  BRA.DIV UR4, `(.L_x_2665) ;  /* 0x0000008204ac7947 */ /* 0x000fea000b800000 */
[----:B------:R-:W1:Y:S02]  /*1770*/  SHFL.BFLY PT, R14, R13, 0x10, 0x1f ;  /* 0x0e001f000d0e7f89 */ /* 0x000e6400000e0000 */
[----:B-1----:R-:W-:-:S05]  /*1780*/  FADD.FTZ R3, R13, R14 ;  /* 0x0000000e0d037221 */ /* 0x002fca0000010000 */
[----:B------:R-:W2:Y:S02]  /*1790*/  SHFL.BFLY PT, R14, R3, 0x8, 0x1f ;  /* 0x0d001f00030e7f89 */ /* 0x000ea400000e0000 */
[----:B--2---:R-:W-:-:S05]  /*17a0*/  FADD.FTZ R4, R3, R14 ;  /* 0x0000000e03047221 */ /* 0x004fca0000010000 */
[----:B------:R-:W0:Y:S02]  /*17b0*/  SHFL.BFLY PT, R14, R4, 0x4, 0x1f ;  /* 0x0c801f00040e7f89 */ /* 0x000e2400000e0000 */
[----:B0-----:R-:W-:-:S05]  /*17c0*/  FADD.FTZ R5, R4, R14 ;  /* 0x0000000e04057221 */ /* 0x001fca0000010000 */
[----:B------:R-:W0:Y:S02]  /*17d0*/  SHFL.BFLY PT, R14, R5, 0x2, 0x1f ;  /* 0x0c401f00050e7f89 */ /* 0x000e2400000e0000 */
[----:B0-----:R-:W-:-:S05]  /*17e0*/  FADD.FTZ R6, R5, R14 ;  /* 0x0000000e05067221 */ /* 0x001fca0000010000 */
[----:B------:R0:W1:Y:S02]  /*17f0*/  SHFL.BFLY PT, R14, R6, 0x1, 0x1f ;  /* 0x0c201f00060e7f89 */ /* 0x00006400000e0000 */
.L_x_2777:
        /* <DEDUP_REMOVED lines=11> */
[----:B------:R-:W-:-:S04]  /*18b0*/  UIADD3 UR4, UPT, UPT, -UR38, UR42, URZ ;  /* 0x0000002a26047290 */ /* 0x000fc8000fffe1ff */
[----:B-1----:R-:W-:-:S04]  /*18c0*/  UIMAD UR5, UR43, UR6, UR4 ;  /* 0x000000062b0572a4 */ /* 0x002fc8000f8e0204 */
[----:B------:R-:W-:-:S06]  /*18d0*/  UIMAD UR5, UR5, UR6, UR4 ;  /* 0x00000006050572a4 */ /* 0x000fcc000f8e0204 */
[----:B------:R-:W-:-:S04]  /*18e0*/  IMAD.U32 R3, RZ, RZ, UR5 ;  /* 0x00000005ff037e24 */ /* 0x000fc8000f8e00ff */
[----:B--2---:R-:W-:-:S06]  /*18f0*/  IMAD.WIDE R4, R3, 0x4, R4 ;  /* 0x0000000403047825 */ /* 0x004fcc00078e0204 */
[----:B------:R-:W2:Y:S02]  /*1900*/  LDG.E R5, desc[UR36][R4.64] ;  /* 0x0000002404057981 */ /* 0x000ea4000c1e1900 */
[----:B--2---:R-:W-:-:S07]  /*1910*/  FADD.FTZ R0, R0, R5 ;  /* 0x0000000500007221 */ /* 0x004fce0000010000 */
.L_x_2666:
[----:B------:R1:W-:Y:S02]  /*1920*/  STS [UR9], R0 ;  /* 0x00000000ff007988 */ /* 0x0003e40008000809 */
.L_x_2662:
[----:B------:R-:W-:Y:S05]  /*1930*/  WARPSYNC.ALL ;  /* 0x0000000000007948 */ /* 0x000fea0003800000 */
[----:B------:R-:W-:Y:S01]  /*1940*/  UIADD3 UR4, UPT, UPT, UR7, 0xf, URZ ;  /* 0x0000000f07047890 */ /* 0x000fe2000fffe0ff */
[----:B0-----:R-:W-:Y:S01]  /*1950*/  SHF.R.U32.HI R6, RZ, 0x1, R17 ;  /* 0x00000001ff067819 */ /* 0x001fe20000011611 */
[----:B------:R-:W0:Y:S01]  /*1960*/  LDCU UR6, c[0x0][0x3f0] ;  /* 0x00007e00ff0677ac */ /* 0x000e220008000800 */
[----:B------:R-:W-:Y:S01]  /*1970*/  BSSY B0, `(.L_x_2667) ;  /* 0x0000265000007945 */ /* 0x000fe20003800000 */
[----:B------:R-:W-:Y:S01]  /*1980*/  USHF.R.S32.HI UR5, URZ, 0x1f, UR4 ;  /* 0x0000001fff057899 */ /* 0x000fe20008011404 */
[----:B------:R-:W4:Y:S03]  /*1990*/  LDCU UR22, c[0x0][0x3f8] ;  /* 0x00007f00ff1677ac */ /* 0x000f260008000800 */
[----:B------:R-:W-:Y:S01]  /*19a0*/  ULEA.HI UR5, UR5, UR4, URZ, 0x4 ;  /* 0x0000000405057291 */ /* 0x000fe2000f8f20ff */
[----:B------:R-:W1:Y:S03]  /*19b0*/  LDCU UR23, c[0x0][0x410] ;  /* 0x00008200ff1777ac */ /* 0x000e660008000800 */
[----:B------:R-:W-:-:S02]  /*19c0*/  ULOP3.LUT UR5, UR5, 0xfffffff0, URZ, 0xc0, !UPT ;  /* 0xfffffff005057892 */ /* 0x000fc4000f8ec0ff */
[----:B0-----:R-:W-:Y:S01]  /*19d0*/  UIMAD UR4, UR40, UR6, UR43 ;  /* 0x00000006280472a4 */ /* 0x001fe2000f8e022b */
[----:B------:R-:W0:Y:S01]  /*19e0*/  LDCU.64 UR10, c[0x0][0x3c8] ;  /* 0x00007900ff0a77ac */ /* 0x000e220008000a00 */
[----:B------:R-:W-:Y:S02]  /*19f0*/  BAR.SYNC.DEFER_BLOCKING 0x0 ;  /* 0x0000000000007b1d */ /* 0x000fe40000010000 */
[----:B------:R-:W-:Y:S01]  /*1a00*/  ISETP.GE.AND P0, PT, R6, UR5, PT ;  /* 0x0000000506007c0c */ /* 0x000fe2000bf06270 */
[----:B------:R-:W-:-:S03]  /*1a10*/  UIMAD UR4, UR4, 0x30, URZ ;  /* 0x00000030040478a4 */ /* 0x000fc6000f8e02ff */
[----:B------:R-:W0:Y:S01]  /*1a20*/  LDCU.64 UR12, c[0x0][0x3b8] ;  /* 0x00007700ff0c77ac */ /* 0x000e220008000a00 */
[----:B------:R-:W0:Y:S01]  /*1a30*/  LDCU.64 UR14, c[0x0][0x438] ;  /* 0x00008700ff0e77ac */ /* 0x000e220008000a00 */
[----:B------:R-:W0:Y:S07]  /*1a40*/  LDCU.64 UR16, c[0x0][0x448] ;  /* 0x00008900ff1077ac */ /* 0x000e2e0008000a00 */
[----:B-1--4-:R-:W-:Y:S05]  /*1a50*/  @P0 BRA `(.L_x_2668) ;  /* 0x0000002400580947 */ /* 0x012fea0003800000 */
[----:B------:R-:W1:Y:S01]  /*1a60*/  LDC R3, c[0x0][0x3f4] ;  /* 0x0000fd00ff037b82 */ /* 0x000e620000000800 */
[----:B------:R-:W4:Y:S01]  /*1a70*/  LDCU.64 UR18, c[0x0][0x420] ;  /* 0x00008400ff1277ac */ /* 0x000f220008000a00 */
[----:B------:R-:W-:Y:S01]  /*1a80*/  SHF.L.U32 R17, R17, 0x3, RZ ;  /* 0x0000000311117819 */ /* 0x000fe200000006ff */
[----:B------:R-:W-:Y:S01]  /*1a90*/  IMAD.U32 R12, RZ, RZ, UR5 ;  /* 0x00000005ff0c7e24 */ /* 0x000fe2000f8e00ff */
[C---:B------:R-:W-:Y:S01]  /*1aa0*/  IADD3 R10, PT, PT, R6.reuse, UR39, RZ ;  /* 0x00000027060a7c10 */ /* 0x040fe2000fffe0ff */
[----:B------:R-:W5:Y:S01]  /*1ab0*/  LDCU UR7, c[0x0][0x440] ;  /* 0x00008800ff0777ac */ /* 0x000f620008000800 */
[----:B------:R-:W-:Y:S02]  /*1ac0*/  LOP3.LUT R17, R17, 0x8, RZ, 0xc0, !PT ;  /* 0x0000000811117812 */ /* 0x000fe400078ec0ff */
[----:B------:R-:W-:Y:S01]  /*1ad0*/  LEA R6, R6, UR8, 0x2 ;  /* 0x0000000806067c11 */ /* 0x000fe2000f8e10ff */
[----:B------:R-:W-:-:S04]  /*1ae0*/  UIADD3 UR6, UPT, UPT, UR20, 0x20, URZ ;  /* 0x0000002014067890 */ /* 0x000fc8000fffe0ff */
[----:B------:R-:W-:Y:S01]  /*1af0*/  ULEA UR6, UR21, UR6, 0x18 ;  /* 0x0000000615067291 */ /* 0x000fe2000f8ec0ff */
[----:B----4-:R-:W-:Y:S01]  /*1b00*/  IMAD.U32 R11, RZ, RZ, UR18 ;  /* 0x00000012ff0b7e24 */ /* 0x010fe2000f8e00ff */
[----:B------:R-:W-:-:S07]  /*1b10*/  ISETP.NE.U32.AND P0, PT, RZ, UR18, PT ;  /* 0x00000012ff007c0c */ /* 0x000fce000bf05070 */
[----:B------:R4:W0:Y:S01]  /*1b20*/  LDS.64 R48, [R17+UR6] ;  /* 0x0000000611307984 */ /* 0x0008220008000a00 */
[----:B-----5:R-:W-:Y:S02]  /*1b30*/  MOV R13, UR7 ;  /* 0x00000007000d7c02 */ /* 0x020fe40008000f00 */
[----:B-1----:R-:W-:Y:S01]  /*1b40*/  IABS R9, R3 ;  /* 0x0000000300097213 */ /* 0x002fe20000000000 */
[----:B------:R4:W1:Y:S01]  /*1b50*/  LDS.64 R46, [R17+UR6+0x10] ;  /* 0x00001006112e7984 */ /* 0x0008620008000a00 */
[----:B------:R-:W-:Y:S02]  /*1b60*/  IADD3 R8, P1, P2, R11, UR44, R10 ;  /* 0x0000002c0b087c10 */ /* 0x000fe4000fa3e00a */
[----:B------:R-:W5:Y:S01]  /*1b70*/  I2F.RP R3, R9 ;  /* 0x0000000900037306 */ /* 0x000f620000209400 */
[----:B------:R4:W0:Y:S01]  /*1b80*/  LDS.64 R44, [R17+UR6+0x20] ;  /* 0x00002006112c7984 */ /* 0x0008220008000a00 */
[----:B------:R-:W-:-:S03]  /*1b90*/  ISETP.NE.AND.EX P0, PT, RZ, UR19, PT, P0 ;  /* 0x00000013ff007c0c */ /* 0x000fc6000bf05300 */
[----:B------:R4:W0:Y:S04]  /*1ba0*/  LDS.64 R42, [R17+UR6+0x30] ;  /* 0x00003006112a7984 */ /* 0x0008280008000a00 */
[----:B------:R4:W0:Y:S04]  /*1bb0*/  LDS.64 R40, [R17+UR6+0x40] ;  /* 0x0000400611287984 */ /* 0x0008280008000a00 */
[----:B------:R4:W0:Y:S01]  /*1bc0*/  LDS.64 R38, [R17+UR6+0x50] ;  /* 0x0000500611267984 */ /* 0x0008220008000a00 */
[----:B-----5:R-:W5:Y:S03]  /*1bd0*/  MUFU.RCP R3, R3 ;  /* 0x0000000300037308 */ /* 0x020f660000001000 */
[----:B------:R4:W0:Y:S04]  /*1be0*/  LDS.64 R36, [R17+UR6+0x60] ;  /* 0x0000600611247984 */ /* 0x0008280008000a00 */
[----:B------:R4:W0:Y:S04]  /*1bf0*/  LDS.64 R34, [R17+UR6+0x70] ;  /* 0x0000700611227984 */ /* 0x0008280008000a00 */
[----:B------:R4:W0:Y:S04]  /*1c00*/  LDS.64 R32, [R17+UR6+0x80] ;  /* 0x0000800611207984 */ /* 0x0008280008000a00 */
[----:B------:R4:W0:Y:S01]  /*1c10*/  LDS.64 R30, [R17+UR6+0x90] ;  /* 0x00009006111e7984 */ /* 0x0008220008000a00 */
[----:B-----5:R-:W-:-:S03]  /*1c20*/  VIADD R3, R3, 0xffffffe ;  /* 0x0ffffffe03037836 */ /* 0x020fc60000000000 */
[----:B------:R4:W0:Y:S01]  /*1c30*/  LDS.64 R28, [R17+UR6+0xa0] ;  /* 0x0000a006111c7984 */ /* 0x0008220008000a00 */
[----:B------:R5:W1:Y:S03]  /*1c40*/  F2I.FTZ.U32.TRUNC.NTZ R5, R3 ;  /* 0x0000000300057305 */ /* 0x000a66000021f000 */
[----:B------:R4:W0:Y:S04]  /*1c50*/  LDS.64 R26, [R17+UR6+0xb0] ;  /* 0x0000b006111a7984 */ /* 0x0008280008000a00 */
[----:B--2---:R4:W2:Y:S04]  /*1c60*/  LDS.64 R24, [R17+UR6+0xc0] ;  /* 0x0000c00611187984 */ /* 0x0048a80008000a00 */
[----:B---3--:R4:W3:Y:S01]  /*1c70*/  LDS.64 R22, [R17+UR6+0xd0] ;  /* 0x0000d00611167984 */ /* 0x0088e20008000a00 */
[----:B-----5:R-:W-:-:S03]  /*1c80*/  IMAD.U32 R3, RZ, RZ, UR19 ;  /* 0x00000013ff037e24 */ /* 0x020fc6000f8e00ff */
[----:B------:R4:W0:Y:S01]  /*1c90*/  LDS.64 R20, [R17+UR6+0xe0] ;  /* 0x0000e00611147984 */ /* 0x0008220008000a00 */
[----:B-1----:R-:W-:Y:S01]  /*1ca0*/  IMAD.MOV R4, RZ, RZ, -R5 ;  /* 0x000000ffff047224 */ /* 0x002fe200078e0a05 */
[----:B------:R-:W-:Y:S02]  /*1cb0*/  IADD3.X R3, PT, PT, R3, UR45, RZ, P1, P2 ;  /* 0x0000002d03037c10 */ /* 0x000fe40008fe44ff */
[----:B------:R4:W1:Y:S01]  /*1cc0*/  LDS.64 R18, [R17+UR6+0xf0] ;  /* 0x0000f00611127984 */ /* 0x0008620008000a00 */
[----:B------:R-:W-:Y:S01]  /*1cd0*/  UIMAD UR6, UR43, UR7, UR42 ;  /* 0x000000072b0672a4 */ /* 0x000fe2000f8e022a */
[----:B------:R-:W-:Y:S02]  /*1ce0*/  IMAD R7, R4, R9, RZ ;  /* 0x0000000904077224 */ /* 0x000fe400078e02ff */
[----:B------:R-:W-:-:S04]  /*1cf0*/  IMAD.MOV.U32 R4, RZ, RZ, RZ ;  /* 0x000000ffff047224 */ /* 0x000fc800078e00ff */
[----:B------:R-:W-:Y:S01]  /*1d00*/  IMAD.HI.U32 R7, R5, R7, R4 ;  /* 0x0000000705077227 */ /* 0x000fe200078e0004 */
[----:B------:R-:W-:-:S03]  /*1d10*/  IADD3 R5, PT, PT, R12, UR39, RZ ;  /* 0x000000270c057c10 */ /* 0x000fc6000fffe0ff */
[----:B----4-:R-:W-:-:S07]  /*1d20*/  IMAD R4, R13, UR6, R10 ;  /* 0x000000060d047c24 */ /* 0x010fce000f8e020a */
.L_x_2704:
[----:B0-----:R-:W4:Y:S01]  /*1d30*/  LDC R13, c[0x0][0x3f4] ;  /* 0x0000fd00ff0d7b82 */ /* 0x001f220000000800 */
[----:B------:R-:W-:Y:S01]  /*1d40*/  IABS R12, R10 ;  /* 0x0000000a000c7213 */ /* 0x000fe20000000000 */
[----:B------:R-:W-:Y:S02]  /*1d50*/  @P0 IMAD.MOV.U32 R14, RZ, RZ, R8 ;  /* 0x000000ffff0e0224 */ /* 0x000fe400078e0008 */
[----:B------:R-:W-:Y:S02]  /*1d60*/  @P0 IMAD.MOV.U32 R15, RZ, RZ, R3 ;  /* 0x000000ffff0f0224 */ /* 0x000fe400078e0003 */
[----:B------:R-:W-:Y:S01]  /*1d70*/  IMAD.HI.U32 R11, R7, R12, RZ ;  /* 0x0000000c070b7227 */ /* 0x000fe200078e00ff */
[----:B------:R-:W-:Y:S02]  /*1d80*/  ISETP.GE.AND P2, PT, R10, RZ, PT ;  /* 0x000000ff0a00720c */ /* 0x000fe40003f46270 */
[----:B------:R2:W5:Y:S01]  /*1d90*/  @P0 LDG.E.U8 R17, desc[UR36][R14.64] ;  /* 0x000000240e110981 */ /* 0x000562000c1e1100 */
[----:B------:R-:W-:Y:S01]  /*1da0*/  BSSY.RECONVERGENT B1, `(.L_x_2669) ;  /* 0x0000030000017945 */ /* 0x000fe20003800200 */
[----:B------:R-:W-:-:S02]  /*1db0*/  IADD3 R11, PT, PT, -R11, RZ, RZ ;  /* 0x000000ff0b0b7210 */ /* 0x000fc40007ffe1ff */
[----:B----4-:R-:W-:Y:S02]  /*1dc0*/  IABS R83, R13 ;  /* 0x0000000d00537213 */ /* 0x010fe40000000000 */
[----:B------:R-:W-:-:S03]  /*1dd0*/  ISETP.NE.AND P3, PT, R13, RZ, PT ;  /* 0x000000ff0d00720c */ /* 0x000fc60003f65270 */
[----:B------:R-:W-:Y:S02]  /*1de0*/  IMAD R12, R83, R11, R12 ;  /* 0x0000000b530c7224 */ /* 0x000fe400078e020c */
[----:B------:R-:W-:-:S03]  /*1df0*/  IMAD R11, R13, 0x30, RZ ;  /* 0x000000300d0b7824 */ /* 0x000fc600078e02ff */
[----:B------:R-:W-:-:S13]  /*1e00*/  ISETP.GT.U32.AND P1, PT, R9, R12, PT ;  /* 0x0000000c0900720c */ /* 0x000fda0003f24070 */
[----:B------:R-:W-:-:S05]  /*1e10*/  @!P1 IMAD.IADD R12, R12, 0x1, -R83 ;  /* 0x000000010c0c9824 */ /* 0x000fca00078e0a53 */
[----:B------:R-:W-:-:S13]  /*1e20*/  ISETP.GT.U32.AND P1, PT, R9, R12, PT ;  /* 0x0000000c0900720c */ /* 0x000fda0003f24070 */
[----:B------:R-:W-:Y:S01]  /*1e30*/  @!P1 IMAD.IADD R12, R12, 0x1, -R83 ;  /* 0x000000010c0c9824 */ /* 0x000fe200078e0a53 */
[----:B------:R-:W-:-:S04]  /*1e40*/  ISETP.GE.AND P1, PT, R10, UR42, PT ;  /* 0x0000002a0a007c0c */ /* 0x000fc8000bf26270 */
[----:B------:R-:W-:Y:S02]  /*1e50*/  @!P2 IADD3 R12, PT, PT, -R12, RZ, RZ ;  /* 0x000000ff0c0ca210 */ /* 0x000fe40007ffe1ff */
[----:B------:R-:W-:Y:S02]  /*1e60*/  @!P3 LOP3.LUT R12, RZ, R13, RZ, 0x33, !PT ;  /* 0x0000000dff0cb212 */ /* 0x000fe400078e33ff */
[----:B------:R-:W-:-:S03]  /*1e70*/  ISETP.GE.AND P2, PT, R10, UR42, PT ;  /* 0x0000002a0a007c0c */ /* 0x000fc6000bf46270 */
[C---:B--2---:R-:W-:Y:S01]  /*1e80*/  IMAD.SHL.U32 R14, R12.reuse, 0x4, RZ ;  /* 0x000000040c0e7824 */ /* 0x044fe200078e00ff */
[----:B------:R-:W-:Y:S01]  /*1e90*/  FSEL R53, R53, RZ, P2 ;  /* 0x000000ff35357208 */ /* 0x000fe20001000000 */
[----:B------:R-:W-:Y:S01]  /*1ea0*/  IMAD.IADD R84, R12, 0x1, R13 ;  /* 0x000000010c547824 */ /* 0x000fe200078e020d */
[----:B------:R-:W-:Y:S01]  /*1eb0*/  FSEL R51, R51, RZ, P2 ;  /* 0x000000ff33337208 */ /* 0x000fe20001000000 */
[C-C-:B------:R-:W-:Y:S01]  /*1ec0*/  IMAD R83, R13.reuse, 0x2, R12.reuse ;  /* 0x000000020d537824 */ /* 0x140fe200078e020c */
[-C--:B------:R-:W-:Y:S01]  /*1ed0*/  ISETP.GE.OR P4, PT, R14, R11.reuse, P1 ;  /* 0x0000000b0e00720c */ /* 0x080fe20000f86670 */
[----:B------:R-:W-:Y:S01]  /*1ee0*/  IMAD R86, R13, 0x4, R12 ;  /* 0x000000040d567824 */ /* 0x000fe200078e020c */
[----:B------:R-:W-:Y:S02]  /*1ef0*/  SHF.L.U32 R14, R84, 0x2, RZ ;  /* 0x00000002540e7819 */ /* 0x000fe400000006ff */
[----:B------:R-:W-:Y:S02]  /*1f00*/  FSEL R50, R50, RZ, P2 ;  /* 0x000000ff32327208 */ /* 0x000fe40001000000 */
[----:B------:R-:W-:-:S02]  /*1f10*/  ISETP.GE.OR P3, PT, R14, R11, P1 ;  /* 0x0000000b0e00720c */ /* 0x000fc40000f66670 */
[----:B------:R-:W-:Y:S02]  /*1f20*/  LEA R82, R13, R84, 0x2 ;  /* 0x000000540d527211 */ /* 0x000fe400078e10ff */
[----:B------:R-:W-:-:S03]  /*1f30*/  FSEL R52, R52, RZ, P2 ;  /* 0x000000ff34347208 */ /* 0x000fc60001000000 */
[----:B------:R-:W-:Y:S06]  /*1f40*/  @P4 BRA `(.L_x_2670) ;  /* 0x0000000000544947 */ /* 0x000fec0003800000 */
[----:B------:R-:W2:Y:S02]  /*1f50*/  S2UR UR6, SR_CTAID.Y ;  /* 0x00000000000679c3 */ /* 0x000ea40000002600 */
[----:B--2---:R-:W-:-:S05]  /*1f60*/  IMAD R53, R13, UR6, RZ ;  /* 0x000000060d357c24 */ /* 0x004fca000f8e02ff */
[----:B------:R-:W-:-:S04]  /*1f70*/  IADD3 R15, P4, PT, R53, R12, RZ ;  /* 0x0000000c350f7210 */ /* 0x000fc80007f9e0ff */
[----:B------:R-:W-:Y:S02]  /*1f80*/  LEA.HI.X.SX32 R52, R53, RZ, 0x1, P4 ;  /* 0x000000ff35347211 */ /* 0x000fe400020f0eff */
[----:B0-----:R-:W-:-:S04]  /*1f90*/  LEA R14, P4, R15, UR10, 0x2 ;  /* 0x0000000a0f0e7c11 */ /* 0x001fc8000f8810ff */
[----:B------:R-:W-:-:S05]  /*1fa0*/  LEA.HI.X R15, R15, UR11, R52, 0x2, P4 ;  /* 0x0000000b0f0f7c11 */ /* 0x000fca000a0f1434 */
[----:B------:R-:W2:Y:S01]  /*1fb0*/  LDG.E R14, desc[UR36][R14.64] ;  /* 0x000000240e0e7981 */ /* 0x000ea2000c1e1900 */
[----:B------:R-:W-:Y:S01]  /*1fc0*/  IMAD R53, R13, UR22, RZ ;  /* 0x000000160d357c24 */ /* 0x000fe2000f8e02ff */
[----:B------:R-:W0:Y:S02]  /*1fd0*/  S2R R52, SR_TID.X ;  /* 0x0000000000347919 */ /* 0x000e240000002100 */
[----:B0-----:R-:W-:-:S05]  /*1fe0*/  IMAD.SHL.U32 R52, R52, 0x2, RZ ;  /* 0x0000000234347824 */ /* 0x001fca00078e00ff */
[----:B------:R-:W-:Y:S01]  /*1ff0*/  LOP3.LUT R88, R52, 0x2, RZ, 0xc0, !PT ;  /* 0x0000000234587812 */ /* 0x000fe200078ec0ff */
[----:B--2---:R-:W-:-:S04]  /*2000*/  IMAD R53, R14, R53, RZ ;  /* 0x000000350e357224 */ /* 0x004fc800078e02ff */
[----:B------:R-:W-:Y:S02]  /*2010*/  IMAD R52, R53, 0xc, R12 ;  /* 0x0000000c35347824 */ /* 0x000fe400078e020c */
[----:B------:R-:W-:Y:S02]  /*2020*/  IMAD R53, R13, UR4, R88 ;  /* 0x000000040d357c24 */ /* 0x000fe4000f8e0258 */
[----:B------:R-:W-:-:S03]  /*2030*/  IMAD.SHL.U32 R52, R52, 0x4, RZ ;  /* 0x0000000434347824 */ /* 0x000fc600078e00ff */
[----:B------:R-:W-:Y:S02]  /*2040*/  SHF.R.S32.HI R85, RZ, 0x1f, R53 ;  /* 0x0000001fff557819 */ /* 0x000fe40000011435 */
[----:B------:R-:W-:-:S04]  /*2050*/  IADD3 R53, P4, PT, R52, R53, RZ ;  /* 0x0000003534357210 */ /* 0x000fc80007f9e0ff */
[----:B------:R-:W-:Y:S02]  /*2060*/  LEA.HI.X.SX32 R14, R52, R85, 0x1, P4 ;  /* 0x00000055340e7211 */ /* 0x000fe400020f0eff */
[----:B------:R-:W-:-:S04]  /*2070*/  LEA R52, P4, R53, UR12, 0x2 ;  /* 0x0000000c35347c11 */ /* 0x000fc8000f8810ff */
[----:B------:R-:W-:-:S06]  /*2080*/  LEA.HI.X R53, R53, UR13, R14, 0x2, P4 ;  /* 0x0000000d35357c11 */ /* 0x000fcc000a0f140e */
[----:B------:R-:W5:Y:S03]  /*2090*/  LDG.E.64 R52, desc[UR36][R52.64] ;  /* 0x0000002434347981 */ /* 0x000f66000c1e1b00 */
.L_x_2670:
[----:B0-----:R-:W-:Y:S05]  /*20a0*/  BSYNC.RECONVERGENT B1 ;  /* 0x0000000000017941 */ /* 0x001fea0003800200 */
.L_x_2669:
[----:B------:R-:W-:Y:S04]  /*20b0*/  BSSY.RECONVERGENT B1, `(.L_x_2671) ;  /* 0x0000017000017945 */ /* 0x000fe80003800200 */
        /* <DEDUP_REMOVED lines=8> */
[----:B------:R-:W-:Y:S01]  /*2140*/  IMAD R51, R13, UR22, RZ ;  /* 0x000000160d337c24 */ /* 0x000fe2000f8e02ff */
[----:B------:R-:W0:Y:S02]  /*2150*/  S2R R50, SR_TID.X ;  /* 0x0000000000327919 */ /* 0x000e240000002100 */
[----:B0-----:R-:W-:-:S04]  /*2160*/  SHF.L.U32 R50, R50, 0x1, RZ ;  /* 0x0000000132327819 */ /* 0x001fc800000006ff */
[----:B------:R-:W-:-:S05]  /*2170*/  LOP3.LUT R88, R50, 0x2, RZ, 0xc0, !PT ;  /* 0x0000000232587812 */ /* 0x000fca00078ec0ff */
[----:B------:R-:W-:Y:S02]  /*2180*/  IMAD R88, R13, UR4, R88 ;  /* 0x000000040d587c24 */ /* 0x000fe4000f8e0258 */
        /* <DEDUP_REMOVED lines=8> */
[----:B------:R-:W5:Y:S03]  /*2210*/  LDG.E.64 R50, desc[UR36][R50.64] ;  /* 0x0000002432327981 */ /* 0x000f66000c1e1b00 */
.L_x_2672:
[----:B------:R-:W-:Y:S05]  /*2220*/  BSYNC.RECONVERGENT B1 ;  /* 0x0000000000017941 */ /* 0x000fea0003800200 */
.L_x_2671:
[----:B------:R-:W-:Y:S01]  /*2230*/  IMAD.SHL.U32 R88, R83, 0x4, RZ ;  /* 0x0000000453587824 */ /* 0x000fe200078e00ff */
[----:B------:R-:W-:Y:S01]  /*2240*/  SHF.L.U32 R14, R82, 0x2, RZ ;  /* 0x00000002520e7819 */ /* 0x000fe200000006ff */
[----:B------:R-:W-:Y:S01]  /*2250*/  IMAD R84, R13, 0x2, R84 ;  /* 0x000000020d547824 */ /* 0x000fe200078e0254 */
[----:B------:R-:W-:Y:S01]  /*2260*/  BSSY.RECONVERGENT B1, `(.L_x_2673) ;  /* 0x000001e000017945 */ /* 0x000fe20003800200 */
[----:B------:R-:W-:Y:S01]  /*2270*/  IMAD.SHL.U32 R86, R86, 0x4, RZ ;  /* 0x0000000456567824 */ /* 0x000fe200078e00ff */
[-C--:B------:R-:W-:Y:S02]  /*2280*/  ISETP.GE.OR P6, PT, R88, R11.reuse, P1 ;  /* 0x0000000b5800720c */ /* 0x080fe40000fc6670 */
[----:B------:R-:W-:Y:S02]  /*2290*/  SHF.L.U32 R84, R84, 0x2, RZ ;  /* 0x0000000254547819 */ /* 0x000fe400000006ff */
[-C--:B------:R-:W-:Y:S02]  /*22a0*/  ISETP.GE.OR P3, PT, R14, R11.reuse, P1 ;  /* 0x0000000b0e00720c */ /* 0x080fe40000f66670 */
[----:B------:R-:W-:-:S02]  /*22b0*/  ISETP.GE.OR P4, PT, R86, R11, P1 ;  /* 0x0000000b5600720c */ /* 0x000fc40000f86670 */
[----:B------:R-:W-:Y:S02]  /*22c0*/  ISETP.GE.OR P5, PT, R84, R11, P1 ;  /* 0x0000000b5400720c */ /* 0x000fe40000fa6670 */
[----:B------:R-:W-:Y:S02]  /*22d0*/  FSEL R55, R55, RZ, P2 ;  /* 0x000000ff37377208 */ /* 0x000fe40001000000 */
[----:B------:R-:W-:Y:S01]  /*22e0*/  FSEL R54, R54, RZ, P2 ;  /* 0x000000ff36367208 */ /* 0x000fe20001000000 */
[----:B------:R-:W-:Y:S08]  /*22f0*/  @P6 BRA `(.L_x_2674) ;  /* 0x0000000000506947 */ /* 0x000ff00003800000 */
        /* <DEDUP_REMOVED lines=13> */
[----:B------:R-:W-:-:S03]  /*23d0*/  IMAD R55, R13, UR4, R54 ;  /* 0x000000040d377c24 */ /* 0x000fc6000f8e0236 */
[----:B------:R-:W-:Y:S02]  /*23e0*/  SHF.R.S32.HI R54, RZ, 0x1f, R88 ;  /* 0x0000001fff367819 */ /* 0x000fe40000011458 */
[----:B------:R-:W-:-:S04]  /*23f0*/  IADD3 R88, P6, PT, R55, R88, RZ ;  /* 0x0000005837587210 */ /* 0x000fc80007fde0ff */
[----:B------:R-:W-:Y:S02]  /*2400*/  LEA.HI.X.SX32 R55, R55, R54, 0x1, P6 ;  /* 0x0000003637377211 */ /* 0x000fe400030f0eff */
[----:B------:R-:W-:-:S04]  /*2410*/  LEA R54, P6, R88, UR12, 0x2 ;  /* 0x0000000c58367c11 */ /* 0x000fc8000f8c10ff */
[----:B------:R-:W-:-:S06]  /*2420*/  LEA.HI.X R55, R88, UR13, R55, 0x2, P6 ;  /* 0x0000000d58377c11 */ /* 0x000fcc000b0f1437 */
[----:B------:R-:W5:Y:S03]  /*2430*/  LDG.E.64 R54, desc[UR36][R54.64] ;  /* 0x0000002436367981 */ /* 0x000f66000c1e1b00 */
.L_x_2674:
[----:B------:R-:W-:Y:S05]  /*2440*/  BSYNC.RECONVERGENT B1 ;  /* 0x0000000000017941 */ /* 0x000fea0003800200 */
.L_x_2673:
[----:B------:R-:W-:Y:S01]  /*2450*/  BSSY.RECONVERGENT B1, `(.L_x_2675) ;  /* 0x0000018000017945 */ /* 0x000fe20003800200 */
[----:B------:R-:W-:Y:S02]  /*2460*/  FSEL R57, R57, RZ, P2 ;  /* 0x000000ff39397208 */ /* 0x000fe40001000000 */
        /* <DEDUP_REMOVED lines=22> */
.L_x_2676:
[----:B------:R-:W-:Y:S05]  /*25d0*/  BSYNC.RECONVERGENT B1 ;  /* 0x0000000000017941 */ /* 0x000fea0003800200 */
.L_x_2675:
[----:B------:R-:W-:Y:S01]  /*25e0*/  BSSY.RECONVERGENT B1, `(.L_x_2677) ;  /* 0x000001a000017945 */ /* 0x000fe20003800200 */
[----:B------:R-:W-:Y:S01]  /*25f0*/  FSEL R59, R59, RZ, P2 ;  /* 0x000000ff3b3b7208 */ /* 0x000fe20001000000 */
[----:B------:R-:W-:Y:S01]  /*2600*/  IMAD R88, R13, 0x2, R82 ;  /* 0x000000020d587824 */ /* 0x000fe200078e0252 */
[----:B------:R-:W-:Y:S02]  /*2610*/  IADD3 R84, PT, PT, R82, R13, RZ ;  /* 0x0000000d52547210 */ /* 0x000fe40007ffe0ff */
        /* <DEDUP_REMOVED lines=22> */
.L_x_2678:
[----:B------:R-:W-:Y:S05]  /*2780*/  BSYNC.RECONVERGENT B1 ;  /* 0x0000000000017941 */ /* 0x000fea0003800200 */
.L_x_2677:
[----:B------:R-:W-:Y:S01]  /*2790*/  SHF.L.U32 R14, R84, 0x2, RZ ;  /* 0x00000002540e7819 */ /* 0x000fe200000006ff */
[C---:B------:R-:W-:Y:S01]  /*27a0*/  IMAD R83, R13.reuse, 0x2, R82 ;  /* 0x000000020d537824 */ /* 0x040fe200078e0252 */
[----:B------:R-:W-:Y:S01]  /*27b0*/  BSSY.RECONVERGENT B1, `(.L_x_2679) ;  /* 0x000001f000017945 */ /* 0x000fe20003800200 */
[----:B------:R-:W-:Y:S01]  /*27c0*/  IMAD R86, R13, 0x2, R88 ;  /* 0x000000020d567824 */ /* 0x000fe200078e0258 */
[-C--:B------:R-:W-:Y:S02]  /*27d0*/  ISETP.GE.OR P5, PT, R14, R11.reuse, P1 ;  /* 0x0000000b0e00720c */ /* 0x080fe40000fa6670 */
[----:B------:R-:W-:Y:S01]  /*27e0*/  SHF.L.U32 R14, R83, 0x2, RZ ;  /* 0x00000002530e7819 */ /* 0x000fe200000006ff */
[----:B------:R-:W-:Y:S01]  /*27f0*/  IMAD.SHL.U32 R88, R86, 0x4, RZ ;  /* 0x0000000456587824 */ /* 0x000fe200078e00ff */
[----:B------:R-:W-:Y:S02]  /*2800*/  FSEL R61, R61, RZ, P2 ;  /* 0x000000ff3d3d7208 */ /* 0x000fe40001000000 */
[----:B------:R-:W-:-:S02]  /*2810*/  ISETP.GE.OR P6, PT, R14, R11, P1 ;  /* 0x0000000b0e00720c */ /* 0x000fc40000fc6670 */
[----:B------:R-:W-:Y:S02]  /*2820*/  ISETP.GE.OR P4, PT, R88, R11, P1 ;  /* 0x0000000b5800720c */ /* 0x000fe40000f86670 */
[----:B------:R-:W-:Y:S01]  /*2830*/  FSEL R60, R60, RZ, P2 ;  /* 0x000000ff3c3c7208 */ /* 0x000fe20001000000 */
        /* <DEDUP_REMOVED lines=11> */
[----:B------:R-:W-:-:S05]  /*28f0*/  LOP3.LUT R88, R60, 0x2, RZ, 0xc0, !PT ;  /* 0x000000023c587812 */ /* 0x000fca00078ec0ff */
[----:B------:R-:W-:Y:S02]  /*2900*/  IMAD R88, R13, UR4, R88 ;  /* 0x000000040d587c24 */ /* 0x000fe4000f8e0258 */
        /* <DEDUP_REMOVED lines=9> */
.L_x_2680:
[----:B------:R-:W-:Y:S05]  /*29a0*/  BSYNC.RECONVERGENT B1 ;  /* 0x0000000000017941 */ /* 0x000fea0003800200 */
.L_x_2679:
        /* <DEDUP_REMOVED lines=18> */
[----:B------:R-:W-:-:S05]  /*2ad0*/  IMAD.SHL.U32 R62, R62, 0x4, RZ ;  /* 0x000000043e3e7824 */ /* 0x000fca00078e00ff */
[----:B------:R-:W-:Y:S02]  /*2ae0*/  SHF.R.S32.HI R63, RZ, 0x1f, R62 ;  /* 0x0000001fff3f7819 */ /* 0x000fe4000001143e */
[----:B------:R-:W-:-:S04]  /*2af0*/  IADD3 R82, P3, PT, R84, R62, RZ ;  /* 0x0000003e54527210 */ /* 0x000fc80007f7e0ff */
[----:B------:R-:W-:Y:S02]  /*2b00*/  LEA.HI.X.SX32 R63, R84, R63, 0x1, P3 ;  /* 0x0000003f543f7211 */ /* 0x000fe400018f0eff */
[----:B------:R-:W-:-:S04]  /*2b10*/  LEA R62, P3, R82, UR12, 0x2 ;  /* 0x0000000c523e7c11 */ /* 0x000fc8000f8610ff */
[----:B------:R-:W-:-:S06]  /*2b20*/  LEA.HI.X R63, R82, UR13, R63, 0x2, P3 ;  /* 0x0000000d523f7c11 */ /* 0x000fcc00098f143f */
[----:B------:R-:W5:Y:S03]  /*2b30*/  LDG.E.64 R62, desc[UR36][R62.64] ;  /* 0x000000243e3e7981 */ /* 0x000f66000c1e1b00 */
.L_x_2682:
[----:B------:R-:W-:Y:S05]  /*2b40*/  BSYNC.RECONVERGENT B1 ;  /* 0x0000000000017941 */ /* 0x000fea0003800200 */
.L_x_2681:
[----:B------:R-:W-:Y:S01]  /*2b50*/  BSSY.RECONVERGENT B1, `(.L_x_2683) ;  /* 0x000001a000017945 */ /* 0x000fe20003800200 */
[----:B------:R-:W-:Y:S02]  /*2b60*/  FSEL R65, R65, RZ, P2 ;  /* 0x000000ff41417208 */ /* 0x000fe40001000000 */
        /* <DEDUP_REMOVED lines=24> */
.L_x_2684:
[----:B------:R-:W-:Y:S05]  /*2cf0*/  BSYNC.RECONVERGENT B1 ;  /* 0x0000000000017941 */ /* 0x000fea0003800200 */
.L_x_2683:
[C---:B------:R-:W-:Y:S01]  /*2d00*/  IMAD R88, R13.reuse, 0x8, R12 ;  /* 0x000000080d587824 */ /* 0x040fe200078e020c */
[----:B------:R-:W-:Y:S01]  /*2d10*/  SHF.L.U32 R14, R82, 0x2, RZ ;  /* 0x00000002520e7819 */ /* 0x000fe200000006ff */
[----:B------:R-:W-:Y:S01]  /*2d20*/  IMAD R84, R13, 0x2, R86 ;  /* 0x000000020d547824 */ /* 0x000fe200078e0256 */
[----:B------:R-:W-:Y:S01]  /*2d30*/  BSSY.RECONVERGENT B1, `(.L_x_2685) ;  /* 0x000001d000017945 */ /* 0x000fe20003800200 */
[----:B------:R-:W-:Y:S02]  /*2d40*/  FSEL R67, R67, RZ, P2 ;  /* 0x000000ff43437208 */ /* 0x000fe40001000000 */
[----:B------:R-:W-:Y:S02]  /*2d50*/  SHF.L.U32 R88, R88, 0x2, RZ ;  /* 0x0000000258587819 */ /* 0x000fe400000006ff */
[-C--:B------:R-:W-:Y:S01]  /*2d60*/  ISETP.GE.OR P3, PT, R14, R11.reuse, P1 ;  /* 0x0000000b0e00720c */ /* 0x080fe20000f66670 */
[----:B------:R-:W-:Y:S01]  /*2d70*/  IMAD.SHL.U32 R14, R84, 0x4, RZ ;  /* 0x00000004540e7824 */ /* 0x000fe200078e00ff */
[----:B------:R-:W-:-:S02]  /*2d80*/  ISETP.GE.OR P6, PT, R88, R11, P1 ;  /* 0x0000000b5800720c */ /* 0x000fc40000fc6670 */
[----:B------:R-:W-:Y:S02]  /*2d90*/  FSEL R66, R66, RZ, P2 ;  /* 0x000000ff42427208 */ /* 0x000fe40001000000 */
[----:B------:R-:W-:-:S09]  /*2da0*/  ISETP.GE.OR P5, PT, R14, R11, P1 ;  /* 0x0000000b0e00720c */ /* 0x000fd20000fa6670 */
        /* <DEDUP_REMOVED lines=21> */
.L_x_2686:
[----:B------:R-:W-:Y:S05]  /*2f00*/  BSYNC.RECONVERGENT B1 ;  /* 0x0000000000017941 */ /* 0x000fea0003800200 */
.L_x_2685:
        /* <DEDUP_REMOVED lines=25> */
.L_x_2688:
[----:B------:R-:W-:Y:S05]  /*30a0*/  BSYNC.RECONVERGENT B1 ;  /* 0x0000000000017941 */ /* 0x000fea0003800200 */
.L_x_2687:
[----:B------:R-:W-:Y:S01]  /*30b0*/  IMAD.IADD R88, R84, 0x1, R13 ;  /* 0x0000000154587824 */ /* 0x000fe200078e020d */
[----:B------:R-:W-:Y:S01]  /*30c0*/  BSSY.RECONVERGENT B1, `(.L_x_2689) ;  /* 0x000001a000017945 */ /* 0x000fe20003800200 */
[----:B------:R-:W-:Y:S02]  /*30d0*/  FSEL R71, R71, RZ, P2 ;  /* 0x000000ff47477208 */ /* 0x000fe40001000000 */
[----:B------:R-:W-:Y:S02]  /*30e0*/  FSEL R70, R70, RZ, P2 ;  /* 0x000000ff46467208 */ /* 0x000fe40001000000 */
[----:B------:R-:W-:Y:S01]  /*30f0*/  IADD3 R86, PT, PT, R88, R13, RZ ;  /* 0x0000000d58567210 */ /* 0x000fe20007ffe0ff */
        /* <DEDUP_REMOVED lines=22> */
.L_x_2690:
[----:B------:R-:W-:Y:S05]  /*3260*/  BSYNC.RECONVERGENT B1 ;  /* 0x0000000000017941 */ /* 0x000fea0003800200 */
.L_x_2689:
        /* <DEDUP_REMOVED lines=26> */
.L_x_2692:
[----:B------:R-:W-:Y:S05]  /*3410*/  BSYNC.RECONVERGENT B1 ;  /* 0x0000000000017941 */ /* 0x000fea0003800200 */
.L_x_2691:
[----:B------:R-:W-:Y:S01]  /*3420*/  SHF.L.U32 R14, R88, 0x2, RZ ;  /* 0x00000002580e7819 */ /* 0x000fe200000006ff */
[C---:B------:R-:W-:Y:S01]  /*3430*/  IMAD.IADD R84, R82.reuse, 0x1, R13 ;  /* 0x0000000152547824 */ /* 0x040fe200078e020d */
[----:B------:R-:W-:Y:S01]  /*3440*/  BSSY.RECONVERGENT B1, `(.L_x_2693) ;  /* 0x0000020000017945 */ /* 0x000fe20003800200 */
[----:B------:R-:W-:Y:S01]  /*3450*/  IMAD.SHL.U32 R90, R82, 0x4, RZ ;  /* 0x00000004525a7824 */ /* 0x000fe200078e00ff */
[-C--:B------:R-:W-:Y:S01]  /*3460*/  ISETP.GE.OR P6, PT, R14, R11.reuse, P1 ;  /* 0x0000000b0e00720c */ /* 0x080fe20000fc6670 */
[----:B------:R-:W-:Y:S01]  /*3470*/  IMAD.SHL.U32 R84, R84, 0x4, RZ ;  /* 0x0000000454547824 */ /* 0x000fe200078e00ff */
        /* <DEDUP_REMOVED lines=28> */
.L_x_2694:
[----:B------:R-:W-:Y:S05]  /*3640*/  BSYNC.RECONVERGENT B1 ;  /* 0x0000000000017941 */ /* 0x000fea0003800200 */
.L_x_2693:
        /* <DEDUP_REMOVED lines=25> */
.L_x_2696:
[----:B------:R-:W-:Y:S05]  /*37e0*/  BSYNC.RECONVERGENT B1 ;  /* 0x0000000000017941 */ /* 0x000fea0003800200 */
.L_x_2695:
        /* <DEDUP_REMOVED lines=25> */
.L_x_2698:
[----:B------:R-:W-:Y:S05]  /*3980*/  BSYNC.RECONVERGENT B1 ;  /* 0x0000000000017941 */ /* 0x000fea0003800200 */
.L_x_2697:
        /* <DEDUP_REMOVED lines=12> */
[----:B0-----:R-:W-:Y:S02]  /*3a50*/  IMAD.SHL.U32 R12, R11, 0x2, RZ ;  /* 0x000000020b0c7824 */ /* 0x001fe400078e00ff */
[----:B------:R-:W-:-:S03]  /*3a60*/  IMAD R11, R13, UR22, RZ ;  /* 0x000000160d0b7c24 */ /* 0x000fc6000f8e02ff */
[----:B------:R-:W-:-:S05]  /*3a70*/  LOP3.LUT R12, R12, 0x2, RZ, 0xc0, !PT ;  /* 0x000000020c0c7812 */ /* 0x000fca00078ec0ff */
[----:B------:R-:W-:Y:S02]  /*3a80*/  IMAD R12, R13, UR4, R12 ;  /* 0x000000040d0c7c24 */ /* 0x000fe4000f8e020c */
        /* <DEDUP_REMOVED lines=8> */
.L_x_2700:
[----:B------:R-:W-:Y:S05]  /*3b10*/  BSYNC.RECONVERGENT B1 ;  /* 0x0000000000017941 */ /* 0x000fea0003800200 */
.L_x_2699:
[----:B-----5:R-:W-:Y:S01]  /*3b20*/  FMUL.FTZ R11, R46, R50 ;  /* 0x000000322e0b7220 */ /* 0x020fe20000410000 */
[----:B------:R-:W-:Y:S01]  /*3b30*/  FMUL.FTZ R12, R47, R51 ;  /* 0x000000332f0c7220 */ /* 0x000fe20000410000 */
[----:B------:R-:W0:Y:S01]  /*3b40*/  S2R R14, SR_TID.X ;  /* 0x00000000000e7919 */ /* 0x000e220000002100 */
[----:B------:R-:W-:Y:S01]  /*3b50*/  UMOV UR6, 0xffffffff ;  /* 0xffffffff00067882 */ /* 0x000fe20000000000 */
[----:B------:R-:W-:Y:S01]  /*3b60*/  FFMA.FTZ R11, R48, R52, R11 ;  /* 0x00000034300b7223 */ /* 0x000fe2000001000b */
[----:B------:R-:W-:Y:S01]  /*3b70*/  FFMA.FTZ R12, R49, R53, R12 ;  /* 0x00000035310c7223 */ /* 0x000fe2000001000c */
[----:B------:R-:W-:Y:S02]  /*3b80*/  ISETP.NE.AND P2, PT, R17, RZ, P0 ;  /* 0x000000ff1100720c */ /* 0x000fe40000745270 */
        /* <DEDUP_REMOVED lines=14> */
[----:B0-----:R-:W-:Y:S02]  /*3c70*/  LOP3.LUT R17, R14, 0x1, RZ, 0xc0, !PT ;  /* 0x000000010e117812 */ /* 0x001fe400078ec0ff */
        /* <DEDUP_REMOVED lines=8> */
[----:B---3--:R-:W-:Y:S01]  /*3d00*/  FFMA.FTZ R11, R22, R76, R11 ;  /* 0x0000004c160b7223 */ /* 0x008fe2000001000b */
[----:B------:R-:W-:-:S03]  /*3d10*/  FFMA.FTZ R12, R23, R77, R12 ;  /* 0x0000004d170c7223 */ /* 0x000fc6000001000c */
[----:B------:R-:W-:Y:S01]  /*3d20*/  FFMA.FTZ R11, R20, R78, R11 ;  /* 0x0000004e140b7223 */ /* 0x000fe2000001000b */
[----:B------:R-:W-:-:S03]  /*3d30*/  FFMA.FTZ R12, R21, R79, R12 ;  /* 0x0000004f150c7223 */ /* 0x000fc6000001000c */
[----:B-1----:R-:W-:Y:S01]  /*3d40*/  FFMA.FTZ R11, R18, R80, R11 ;  /* 0x00000050120b7223 */ /* 0x002fe2000001000b */
[----:B------:R-:W-:-:S04]  /*3d50*/  FFMA.FTZ R12, R19, R81, R12 ;  /* 0x00000051130c7223 */ /* 0x000fc8000001000c */
[----:B------:R-:W-:Y:S01]  /*3d60*/  FADD.FTZ R13, R11, R12 ;  /* 0x0000000c0b0d7221 */ /* 0x000fe20000010000 */
[----:B------:R-:W-:Y:S06]  /*3d70*/  BRA.DIV UR6, `(.L_x_2701) ;  /* 0x0000005e06a47947 */ /* 0x000fec000b800000 */
[----:B------:R0:W1:Y:S02]  /*3d80*/  SHFL.BFLY PT, R14, R13, 0x1, 0x1f ;  /* 0x0c201f000d0e7f89 */ /* 0x00006400000e0000 */
.L_x_2780:
        /* <DEDUP_REMOVED lines=16> */
[----:B------:R-:W3:Y:S05]  /*3e90*/  @P1 LDG.E R12, desc[UR36][R12.64] ;  /* 0x000000240c0c1981 */ /* 0x000eea000c1e1900 */
[----:B------:R-:W4:Y:S01]  /*3ea0*/  @P3 LDG.E R14, desc[UR36][R14.64] ;  /* 0x000000240e0e3981 */ /* 0x000f22000c1e1900 */
[----:B--2---:R-:W-:-:S04]  /*3eb0*/  @P1 IADD3 R17, PT, PT, R82, R17, RZ ;  /* 0x0000001152111210 */ /* 0x004fc80007ffe0ff */
[----:B------:R-:W-:-:S04]  /*3ec0*/  @P1 ISETP.GE.AND P4, PT, R10, R17, PT ;  /* 0x000000110a00120c */ /* 0x000fc80003f86270 */
[----:B------:R-:W-:-:S04]  /*3ed0*/  @P1 SEL R17, RZ, UR38, P4 ;  /* 0x00000026ff111c07 */ /* 0x000fc8000a000000 */
[----:B------:R-:W-:-:S04]  /*3ee0*/  @P1 IADD3 R17, PT, PT, R10, -UR42, R17 ;  /* 0x8000002a0a111c10 */ /* 0x000fc8000fffe011 */
[----:B------:R-:W-:Y:S01]  /*3ef0*/  @P1 I2FP.F32.S32 R82, R17 ;  /* 0x0000001100521245 */ /* 0x000fe20000201400 */
[----:B----4-:R-:W-:-:S04]  /*3f00*/  @P3 FADD.FTZ R11, R11, R14 ;  /* 0x0000000e0b0b3221 */ /* 0x010fc80000010000 */
[----:B---3--:R-:W-:-:S05]  /*3f10*/  @P1 FFMA.FTZ R11, R82, R12, R11 ;  /* 0x0000000c520b1223 */ /* 0x008fca000001000b */
[----:B------:R1:W-:Y:S01]  /*3f20*/  STS [R6], R11 ;  /* 0x0000000b06007388 */ /* 0x0003e20000000800 */
[----:B------:R-:W-:-:S07]  /*3f30*/  @!P2 FMNMX.FTZ R0, R0, R11, !PT ;  /* 0x0000000b0000a209 */ /* 0x000fce0007810000 */
.L_x_2703:
[----:B------:R-:W-:Y:S05]  /*3f40*/  BSYNC.RECONVERGENT B1 ;  /* 0x0000000000017941 */ /* 0x000fea0003800200 */
.L_x_2702:
[----:B------:R-:W-:Y:S01]  /*3f50*/  VIADD R10, R10, 0x40 ;  /* 0x000000400a0a7836 */ /* 0x000fe20000000000 */
[----:B------:R-:W-:Y:S01]  /*3f60*/  IADD3 R8, P2, PT, R8, 0x40, RZ ;  /* 0x0000004008087810 */ /* 0x000fe20007f5e0ff */
[----:B-1----:R-:W-:Y:S01]  /*3f70*/  VIADD R6, R6, 0x100 ;  /* 0x0000010006067836 */ /* 0x002fe20000000000 */
[----:B------:R-:W-:Y:S02]  /*3f80*/  IADD3 R4, PT, PT, R4, 0x40, RZ ;  /* 0x0000004004047810 */ /* 0x000fe40007ffe0ff */
[----:B------:R-:W-:Y:S01]  /*3f90*/  ISETP.GE.AND P1, PT, R10, R5, PT ;  /* 0x000000050a00720c */ /* 0x000fe20003f26270 */
[----:B------:R-:W-:-:S12]  /*3fa0*/  IMAD.X R3, RZ, RZ, R3, P2 ;  /* 0x000000ffff037224 */ /* 0x000fd800010e0603 */
[----:B------:R-:W-:Y:S05]  /*3fb0*/  @!P1 BRA `(.L_x_2704) ;  /* 0xffffffdc005c9947 */ /* 0x000fea000383ffff */
.L_x_2668:
[----:B0-----:R-:W-:Y:S05]  /*3fc0*/  BSYNC B0 ;  /* 0x0000000000007941 */ /* 0x001fea0003800000 */
.L_x_2667:
        /* <DEDUP_REMOVED lines=9> */
.L_x_2786:
[----:B------:R-:W4:Y:S01]  /*4060*/  S2R R0, SR_TID.X ;  /* 0x0000000000007919 */ /* 0x000f220000002100 */
[----:B------:R-:W-:Y:S01]  /*4070*/  MOV R13, 0x400 ;  /* 0x00000400000d7802 */ /* 0x000fe20000000f00 */
[----:B------:R-:W-:Y:S05]  /*4080*/  WARPSYNC.ALL ;  /* 0x0000000000007948 */ /* 0x000fea0003800000 */
[----:B------:R-:W5:Y:S01]  /*4090*/  S2R R18, SR_CgaCtaId ;  /* 0x0000000000127919 */ /* 0x000f620000008800 */
[----:B-1----:R-:W-:Y:S02]  /*40a0*/  FMNMX.FTZ R5, R4, R14, !PT ;  /* 0x0000000e04057209 */ /* 0x002fe40007810000 */
[----:B----4-:R-:W-:-:S02]  /*40b0*/  LOP3.LUT P0, R3, R0, 0x1f, RZ, 0xc0, !PT ;  /* 0x0000001f00037812 */ /* 0x010fc4000780c0ff */
[----:B-----5:R-:W-:-:S04]  /*40c0*/  LEA R6, R18, R13, 0x18 ;  /* 0x0000000d12067211 */ /* 0x020fc800078ec0ff */
[----:B0-----:R-:W-:-:S07]  /*40d0*/  LEA.HI R4, R0, R6, RZ, 0x1d ;  /* 0x0000000600047211 */ /* 0x001fce00078fe8ff */
[----:B------:R-:W-:Y:S01]  /*40e0*/  @!P0 STS [R4], R5 ;  /* 0x0000000504008388 */ /* 0x000fe20000000800 */
[----:B------:R-:W-:Y:S01]  /*40f0*/  BAR.SYNC.DEFER_BLOCKING 0x0 ;  /* 0x0000000000007b1d */ /* 0x000fe20000010000 */
[C---:B------:R-:W-:Y:S01]  /*4100*/  ISETP.GT.U32.AND P0, PT, R3.reuse, 0x3, PT ;  /* 0x000000030300780c */ /* 0x040fe20003f04070 */
[----:B------:R-:W-:Y:S01]  /*4110*/  IMAD R6, R3, 0x4, R6 ;  /* 0x0000000403067824 */ /* 0x000fe200078e0206 */
[----:B------:R-:W-:Y:S01]  /*4120*/  MOV R8, 0xff7fffff ;  /* 0xff7fffff00087802 */ /* 0x000fe20000000f00 */
[----:B------:R-:W-:-:S04]  /*4130*/  UIADD3 UR11, UPT, UPT, UR42, 0x1, URZ ;  /* 0x000000012a0b7890 */ /* 0x000fc8000fffe0ff */
[----:B------:R-:W0:Y:S01]  /*4140*/  S2UR UR7, SR_CTAID.Y ;  /* 0x00000000000779c3 */ /* 0x000e220000002600 */
[----:B------:R-:W0:Y:S01]  /*4150*/  LDCU UR5, c[0x0][0x3f4] ;  /* 0x00007e80ff0577ac */ /* 0x000e220008000800 */
[----:B------:R-:W-:Y:S04]  /*4160*/  BSSY.RECONVERGENT B0, `(.L_x_2706) ;  /* 0x0000172000007945 */ /* 0x000fe80003800200 */
[----:B------:R-:W1:Y:S01]  /*4170*/  @!P0 LDS R8, [R6] ;  /* 0x0000000006088984 */ /* 0x000e620000000800 */
[----:B0-----:R-:W-:-:S04]  /*4180*/  UIMAD UR5, UR7, UR5, URZ ;  /* 0x00000005070572a4 */ /* 0x001fc8000f8e02ff */
[----:B------:R-:W-:Y:S01]  /*4190*/  USHF.R.S32.HI UR8, URZ, 0x1f, UR5 ;  /* 0x0000001fff087899 */ /* 0x000fe20008011405 */
[----:B-1----:R-:W0:Y:S02]  /*41a0*/  SHFL.BFLY PT, R5, R8, 0x2, 0x1f ;  /* 0x0c401f0008057f89 */ /* 0x002e2400000e0000 */
[----:B0-----:R-:W-:Y:S01]  /*41b0*/  FMNMX.FTZ R9, R5, R8, !PT ;  /* 0x0000000805097209 */ /* 0x001fe20007810000 */
[----:B------:R-:W-:Y:S02]  /*41c0*/  VIADD R5, R0, UR39 ;  /* 0x0000002700057c36 */ /* 0x000fe40008000000 */
[----:B------:R-:W-:Y:S02]  /*41d0*/  IMAD.MOV.U32 R8, RZ, RZ, RZ ;  /* 0x000000ffff087224 */ /* 0x000fe400078e00ff */
[----:B------:R-:W0:Y:S01]  /*41e0*/  SHFL.BFLY PT, R10, R9, 0x1, 0x1f ;  /* 0x0c201f00090a7f89 */ /* 0x000e2200000e0000 */
[----:B------:R-:W-:Y:S02]  /*41f0*/  ISETP.GT.AND P0, PT, R5, UR42, PT ;  /* 0x0000002a05007c0c */ /* 0x000fe4000bf04270 */
[----:B0-----:R-:W-:-:S06]  /*4200*/  FMNMX.FTZ R7, R9, R10, !PT ;  /* 0x0000000a09077209 */ /* 0x001fcc0007810000 */
[----:B------:R-:W0:Y:S05]  /*4210*/  SHFL.IDX PT, R7, R7, RZ, 0x1f ;  /* 0x00001fff07077589 */ /* 0x000e2a00000e0000 */
[----:B------:R-:W-:Y:S05]  /*4220*/  @P0 BRA `(.L_x_2707) ;  /* 0x0000001400940947 */ /* 0x000fea0003800000 */
[----:B------:R-:W1:Y:S02]  /*4230*/  LDC.64 R10, c[0x0][0x420] ;  /* 0x00010800ff0a7b82 */ /* 0x000e640000000a00 */
[----:B-1----:R-:W-:-:S04]  /*4240*/  ISETP.NE.U32.AND P0, PT, R10, RZ, PT ;  /* 0x000000ff0a00720c */ /* 0x002fc80003f05070 */
[----:B------:R-:W-:-:S13]  /*4250*/  ISETP.NE.AND.EX P0, PT, R11, RZ, PT, P0 ;  /* 0x000000ff0b00720c */ /* 0x000fda0003f05300 */
[----:B------:R-:W-:Y:S05]  /*4260*/  @P0 BRA `(.L_x_2708) ;  /* 0x0000001000080947 */ /* 0x000fea0003800000 */
[----:B------:R-:W-:Y:S01]  /*4270*/  MOV R8, UR11 ;  /* 0x0000000b00087c02 */ /* 0x000fe20008000f00 */
[----:B------:R-:W-:Y:S01]  /*4280*/  BSSY.RECONVERGENT B1, `(.L_x_2709) ;  /* 0x000001d000017945 */ /* 0x000fe20003800200 */
[----:B------:R-:W-:Y:S02]  /*4290*/  LOP3.LUT R9, RZ, R0, RZ, 0x33, !PT ;  /* 0x00000000ff097212 */ /* 0x000fe400078e33ff */
[----:B------:R-:W-:-:S04]  /*42a0*/  VIADDMNMX R8, R5, 0x80, R8, !PT ;  /* 0x0000008005087846 */ /* 0x000fc80007800108 */
        /* <DEDUP_REMOVED lines=15> */
.L_x_2711:
        /* <DEDUP_REMOVED lines=11> */
.L_x_2710:
[----:B------:R-:W-:Y:S05]  /*4450*/  BSYNC.RECONVERGENT B1 ;  /* 0x0000000000017941 */ /* 0x000fea0003800200 */
.L_x_2709:
[----:B------:R-:W-:Y:S05]  /*4460*/  @!P1 BRA `(.L_x_2707) ;  /* 0x0000001400049947 */ /* 0x000fea0003800000 */
[----:B------:R-:W-:Y:S01]  /*4470*/  USHF.L.U32 UR6, UR39, 0x2, URZ ;  /* 0x0000000227067899 */ /* 0x000fe200080006ff */
[----:B------:R-:W-:-:S05]  /*4480*/  VIADD R13, R13, 0x120 ;  /* 0x000001200d0d7836 */ /* 0x000fca0000000000 */
[----:B------:R-:W-:Y:S02]  /*4490*/  LEA R11, R18, R13, 0x18 ;  /* 0x0000000d120b7211 */ /* 0x000fe400078ec0ff */
[C---:B------:R-:W-:Y:S01]  /*44a0*/  LEA R10, R9.reuse, -UR6, 0x2 ;  /* 0x80000006090a7c11 */ /* 0x040fe2000f8e10ff */
[----:B------:R-:W-:-:S03]  /*44b0*/  VIADD R9, R9, 0x200 ;  /* 0x0000020009097836 */ /* 0x000fc60000000000 */
[----:B------:R-:W-:Y:S02]  /*44c0*/  IADD3 R11, PT, PT, R11, R10, RZ ;  /* 0x0000000a0b0b7210 */ /* 0x000fe40007ffe0ff */
[----:B------:R-:W-:-:S03]  /*44d0*/  ISETP.GT.AND P0, PT, R9, UR42, PT ;  /* 0x0000002a09007c0c */ /* 0x000fc6000bf04270 */
[----:B------:R-:W0:Y:S04]  /*44e0*/  LDS R10, [R11] ;  /* 0x000000000b0a7984 */ /* 0x000e280000000800 */
[----:B------:R-:W1:Y:S04]  /*44f0*/  LDS R12, [R11+0x200] ;  /* 0x000200000b0c7984 */ /* 0x000e680000000800 */
[----:B------:R-:W4:Y:S04]  /*4500*/  LDS R14, [R11+0x400] ;  /* 0x000400000b0e7984 */ /* 0x000f280000000800 */
[----:B------:R-:W5:Y:S01]  /*4510*/  LDS R18, [R11+0x600] ;  /* 0x000600000b127984 */ /* 0x000f620000000800 */
[C---:B0-----:R-:W-:Y:S01]  /*4520*/  FADD.FTZ R10, -R7.reuse, R10 ;  /* 0x0000000a070a7221 */ /* 0x041fe20000010100 */
[----:B-1----:R-:W-:-:S03]  /*4530*/  FADD.FTZ R12, -R7, R12 ;  /* 0x0000000c070c7221 */ /* 0x002fc60000010100 */
[----:B------:R-:W-:Y:S01]  /*4540*/  FMUL.FTZ R10, R10, 1.4426950216293334961 ;  /* 0x3fb8aa3b0a0a7820 */ /* 0x000fe20000410000 */
[----:B----4-:R-:W-:Y:S01]  /*4550*/  FADD.FTZ R14, -R7, R14 ;  /* 0x0000000e070e7221 */ /* 0x010fe20000010100 */
[----:B------:R-:W-:-:S04]  /*4560*/  FMUL.FTZ R12, R12, 1.4426950216293334961 ;  /* 0x3fb8aa3b0c0c7820 */ /* 0x000fc80000410000 */
[----:B------:R-:W0:Y:S01]  /*4570*/  MUFU.EX2 R10, R10 ;  /* 0x0000000a000a7308 */ /* 0x000e220000000800 */
[----:B-----5:R-:W-:Y:S01]  /*4580*/  FADD.FTZ R18, -R7, R18 ;  /* 0x0000001207127221 */ /* 0x020fe20000010100 */
[----:B------:R-:W-:Y:S02]  /*4590*/  FMUL.FTZ R14, R14, 1.4426950216293334961 ;  /* 0x3fb8aa3b0e0e7820 */ /* 0x000fe40000410000 */
[----:B------:R-:W1:Y:S01]  /*45a0*/  MUFU.EX2 R12, R12 ;  /* 0x0000000c000c7308 */ /* 0x000e620000000800 */
[----:B------:R-:W-:-:S03]  /*45b0*/  FMUL.FTZ R18, R18, 1.4426950216293334961 ;  /* 0x3fb8aa3b12127820 */ /* 0x000fc60000410000 */
[----:B------:R-:W4:Y:S04]  /*45c0*/  MUFU.EX2 R14, R14 ;  /* 0x0000000e000e7308 */ /* 0x000f280000000800 */
[----:B------:R-:W5:Y:S01]  /*45d0*/  MUFU.EX2 R18, R18 ;  /* 0x0000001200127308 */ /* 0x000f620000000800 */
[----:B0-----:R0:W-:Y:S01]  /*45e0*/  STS [R11], R10 ;  /* 0x0000000a0b007388 */ /* 0x0011e20000000800 */
[----:B------:R-:W-:-:S03]  /*45f0*/  FADD.FTZ R8, R8, R10 ;  /* 0x0000000a08087221 */ /* 0x000fc60000010000 */
[----:B-1----:R0:W-:Y:S01]  /*4600*/  STS [R11+0x200], R12 ;  /* 0x0002000c0b007388 */ /* 0x0021e20000000800 */
        /* <DEDUP_REMOVED lines=13> */
[----:B------:R-:W-:Y:S01]  /*46e0*/  IMAD.U32 R11, RZ, RZ, UR42 ;  /* 0x0000002aff0b7e24 */ /* 0x000fe2000f8e00ff */
[----:B------:R-:W-:-:S04]  /*46f0*/  PLOP3.LUT P0, PT, PT, PT, PT, 0x8, 0x80 ;  /* 0x000000000080781c */ /* 0x000fc80003f0e170 */
[----:B------:R-:W-:-:S09]  /*4700*/  IADD3 R11, PT, PT, R11, -0x5ff, RZ ;  /* 0xfffffa010b0b7810 */ /* 0x000fd20007ffe0ff */
.L_x_2714:
[----:B------:R-:W0:Y:S01]  /*4710*/  LDS R12, [R9+-0x400] ;  /* 0xfffc0000090c7984 */ /* 0x000e220000000800 */
[----:B------:R-:W-:-:S03]  /*4720*/  VIADD R10, R10, 0x800 ;  /* 0x000008000a0a7836 */ /* 0x000fc60000000000 */
[----:B------:R-:W1:Y:S02]  /*4730*/  LDS R14, [R9+-0x200] ;  /* 0xfffe0000090e7984 */ /* 0x000e640000000800 */
[----:B------:R-:W-:Y:S02]  /*4740*/  ISETP.GE.AND P1, PT, R10, R11, PT ;  /* 0x0000000b0a00720c */ /* 0x000fe40003f26270 */
[----:B------:R-:W4:Y:S04]  /*4750*/  LDS R18, [R9] ;  /* 0x0000000009127984 */ /* 0x000f280000000800 */
[----:B------:R-:W5:Y:S04]  /*4760*/  LDS R20, [R9+0x200] ;  /* 0x0002000009147984 */ /* 0x000f680000000800 */
[----:B---3--:R-:W3:Y:S04]  /*4770*/  LDS R22, [R9+0x400] ;  /* 0x0004000009167984 */ /* 0x008ee80000000800 */
[----:B--2---:R-:W2:Y:S04]  /*4780*/  LDS R24, [R9+0x600] ;  /* 0x0006000009187984 */ /* 0x004ea80000000800 */
[----:B------:R-:W2:Y:S04]  /*4790*/  LDS R26, [R9+0x800] ;  /* 0x00080000091a7984 */ /* 0x000ea80000000800 */
[----:B------:R-:W2:Y:S04]  /*47a0*/  LDS R28, [R9+0xa00] ;  /* 0x000a0000091c7984 */ /* 0x000ea80000000800 */
        /* <DEDUP_REMOVED lines=8> */
[C---:B----4-:R-:W-:Y:S01]  /*4830*/  FADD.FTZ R18, -R7.reuse, R18 ;  /* 0x0000001207127221 */ /* 0x050fe20000010100 */
[----:B------:R-:W-:Y:S02]  /*4840*/  FMUL.FTZ R14, R14, 1.4426950216293334961 ;  /* 0x3fb8aa3b0e0e7820 */ /* 0x000fe40000410000 */
[----:B------:R-:W4:Y:S01]  /*4850*/  MUFU.EX2 R12, R12 ;  /* 0x0000000c000c7308 */ /* 0x000f220000000800 */
[----:B------:R-:W1:Y:S01]  /*4860*/  LDS R40, [R9+0x1600] ;  /* 0x0016000009287984 */ /* 0x000e620000000800 */
[C---:B-----5:R-:W-:Y:S01]  /*4870*/  FADD.FTZ R20, -R7.reuse, R20 ;  /* 0x0000001407147221 */ /* 0x060fe20000010100 */
[----:B------:R-:W-:Y:S01]  /*4880*/  FMUL.FTZ R18, R18, 1.4426950216293334961 ;  /* 0x3fb8aa3b12127820 */ /* 0x000fe20000410000 */
[----:B------:R-:W5:Y:S01]  /*4890*/  MUFU.EX2 R14, R14 ;  /* 0x0000000e000e7308 */ /* 0x000f620000000800 */
[----:B------:R-:W1:Y:S01]  /*48a0*/  LDS R42, [R9+0x1800] ;  /* 0x00180000092a7984 */ /* 0x000e620000000800 */
[C---:B---3--:R-:W-:Y:S01]  /*48b0*/  FADD.FTZ R22, -R7.reuse, R22 ;  /* 0x0000001607167221 */ /* 0x048fe20000010100 */
[----:B------:R-:W-:Y:S01]  /*48c0*/  FMUL.FTZ R20, R20, 1.4426950216293334961 ;  /* 0x3fb8aa3b14147820 */ /* 0x000fe20000410000 */
[C---:B--2---:R-:W-:Y:S01]  /*48d0*/  FADD.FTZ R24, -R7.reuse, R24 ;  /* 0x0000001807187221 */ /* 0x044fe20000010100 */
[----:B------:R-:W2:Y:S01]  /*48e0*/  MUFU.EX2 R18, R18 ;  /* 0x0000001200127308 */ /* 0x000ea20000000800 */
[----:B------:R-:W3:Y:S01]  /*48f0*/  LDS R44, [R9+0x1a00] ;  /* 0x001a0000092c7984 */ /* 0x000ee20000000800 */
[----:B------:R-:W-:Y:S01]  /*4900*/  FMUL.FTZ R22, R22, 1.4426950216293334961 ;  /* 0x3fb8aa3b16167820 */ /* 0x000fe20000410000 */
[C---:B------:R-:W-:Y:S01]  /*4910*/  FADD.FTZ R26, -R7.reuse, R26 ;  /* 0x0000001a071a7221 */ /* 0x040fe20000010100 */
[----:B------:R-:W2:Y:S01]  /*4920*/  MUFU.EX2 R20, R20 ;  /* 0x0000001400147308 */ /* 0x000ea20000000800 */
[----:B------:R-:W-:Y:S01]  /*4930*/  FMUL.FTZ R24, R24, 1.4426950216293334961 ;  /* 0x3fb8aa3b18187820 */ /* 0x000fe20000410000 */
[----:B----4-:R-:W-:Y:S01]  /*4940*/  FADD.FTZ R8, R12, R8 ;  /* 0x000000080c087221 */ /* 0x010fe20000010000 */
[C---:B------:R-:W-:Y:S01]  /*4950*/  FADD.FTZ R28, -R7.reuse, R28 ;  /* 0x0000001c071c7221 */ /* 0x040fe20000010100 */
[----:B------:R-:W4:Y:S01]  /*4960*/  MUFU.EX2 R22, R22 ;  /* 0x0000001600167308 */ /* 0x000f220000000800 */
[----:B------:R-:W-:Y:S01]  /*4970*/  FMUL.FTZ R26, R26, 1.4426950216293334961 ;  /* 0x3fb8aa3b1a1a7820 */ /* 0x000fe20000410000 */
[----:B-----5:R-:W-:Y:S01]  /*4980*/  FADD.FTZ R8, R8, R14 ;  /* 0x0000000e08087221 */ /* 0x020fe20000010000 */
[C---:B------:R-:W-:Y:S01]  /*4990*/  FADD.FTZ R30, -R7.reuse, R30 ;  /* 0x0000001e071e7221 */ /* 0x040fe20000010100 */
[----:B------:R-:W5:Y:S01]  /*49a0*/  MUFU.EX2 R24, R24 ;  /* 0x0000001800187308 */ /* 0x000f620000000800 */
[----:B------:R-:W-:Y:S01]  /*49b0*/  FMUL.FTZ R28, R28, 1.4426950216293334961 ;  /* 0x3fb8aa3b1c1c7820 */ /* 0x000fe20000410000 */
[----:B--2---:R-:W-:Y:S01]  /*49c0*/  FADD.FTZ R8, R8, R18 ;  /* 0x0000001208087221 */ /* 0x004fe20000010000 */
[C---:B------:R-:W-:Y:S01]  /*49d0*/  FADD.FTZ R32, -R7.reuse, R32 ;  /* 0x0000002007207221 */ /* 0x040fe20000010100 */
[----:B------:R-:W2:Y:S01]  /*49e0*/  MUFU.EX2 R26, R26 ;  /* 0x0000001a001a7308 */ /* 0x000ea20000000800 */
[----:B------:R-:W-:Y:S01]  /*49f0*/  FMUL.FTZ R30, R30, 1.4426950216293334961 ;  /* 0x3fb8aa3b1e1e7820 */ /* 0x000fe20000410000 */
[----:B------:R-:W-:Y:S01]  /*4a00*/  FADD.FTZ R8, R8, R20 ;  /* 0x0000001408087221 */ /* 0x000fe20000010000 */
[C---:B------:R-:W-:Y:S01]  /*4a10*/  FADD.FTZ R34, -R7.reuse, R34 ;  /* 0x0000002207227221 */ /* 0x040fe20000010100 */
[----:B------:R-:W2:Y:S01]  /*4a20*/  MUFU.EX2 R28, R28 ;  /* 0x0000001c001c7308 */ /* 0x000ea20000000800 */
[----:B------:R-:W-:Y:S01]  /*4a30*/  FMUL.FTZ R32, R32, 1.4426950216293334961 ;  /* 0x3fb8aa3b20207820 */ /* 0x000fe20000410000 */
[----:B----4-:R-:W-:Y:S01]  /*4a40*/  FADD.FTZ R8, R8, R22 ;  /* 0x0000001608087221 */ /* 0x010fe20000010000 */
[C---:B0-----:R-:W-:Y:S01]  /*4a50*/  FADD.FTZ R36, -R7.reuse, R36 ;  /* 0x0000002407247221 */ /* 0x041fe20000010100 */
[----:B------:R-:W0:Y:S01]  /*4a60*/  MUFU.EX2 R30, R30 ;  /* 0x0000001e001e7308 */ /* 0x000e220000000800 */
[----:B------:R-:W-:Y:S01]  /*4a70*/  FMUL.FTZ R34, R34, 1.4426950216293334961 ;  /* 0x3fb8aa3b22227820 */ /* 0x000fe20000410000 */
[----:B-----5:R-:W-:Y:S01]  /*4a80*/  FADD.FTZ R8, R8, R24 ;  /* 0x0000001808087221 */ /* 0x020fe20000010000 */
[C---:B-1----:R-:W-:Y:S01]  /*4a90*/  FADD.FTZ R38, -R7.reuse, R38 ;  /* 0x0000002607267221 */ /* 0x042fe20000010100 */
[----:B------:R-:W1:Y:S01]  /*4aa0*/  MUFU.EX2 R32, R32 ;  /* 0x0000002000207308 */ /* 0x000e620000000800 */
[----:B------:R-:W-:Y:S01]  /*4ab0*/  FMUL.FTZ R36, R36, 1.4426950216293334961 ;  /* 0x3fb8aa3b24247820 */ /* 0x000fe20000410000 */
[----:B--2---:R-:W-:Y:S01]  /*4ac0*/  FADD.FTZ R8, R8, R26 ;  /* 0x0000001a08087221 */ /* 0x004fe20000010000 */
[----:B------:R-:W-:Y:S01]  /*4ad0*/  FMUL.FTZ R38, R38, 1.4426950216293334961 ;  /* 0x3fb8aa3b26267820 */ /* 0x000fe20000410000 */
[----:B------:R-:W2:Y:S01]  /*4ae0*/  MUFU.EX2 R34, R34 ;  /* 0x0000002200227308 */ /* 0x000ea20000000800 */
[C---:B------:R-:W-:Y:S01]  /*4af0*/  FADD.FTZ R40, -R7.reuse, R40 ;  /* 0x0000002807287221 */ /* 0x040fe20000010100 */
[----:B------:R-:W-:Y:S01]  /*4b00*/  FADD.FTZ R8, R8, R28 ;  /* 0x0000001c08087221 */ /* 0x000fe20000010000 */
[----:B------:R-:W-:Y:S01]  /*4b10*/  STS [R9+-0x400], R12 ;  /* 0xfffc000c09007388 */ /* 0x000fe20000000800 */
[----:B------:R-:W4:Y:S01]  /*4b20*/  MUFU.EX2 R36, R36 ;  /* 0x0000002400247308 */ /* 0x000f220000000800 */
[C---:B------:R-:W-:Y:S01]  /*4b30*/  FADD.FTZ R42, -R7.reuse, R42 ;  /* 0x0000002a072a7221 */ /* 0x040fe20000010100 */
[----:B------:R-:W-:Y:S01]  /*4b40*/  FMUL.FTZ R40, R40, 1.4426950216293334961 ;  /* 0x3fb8aa3b28287820 */ /* 0x000fe20000410000 */
[----:B0-----:R-:W-:Y:S01]  /*4b50*/  FADD.FTZ R8, R8, R30 ;  /* 0x0000001e08087221 */ /* 0x001fe20000010000 */
[----:B------:R-:W0:Y:S01]  /*4b60*/  MUFU.EX2 R38, R38 ;  /* 0x0000002600267308 */ /* 0x000e220000000800 */
[----:B---3--:R-:W-:Y:S01]  /*4b70*/  FADD.FTZ R44, -R7, R44 ;  /* 0x0000002c072c7221 */ /* 0x008fe20000010100 */
        /* <DEDUP_REMOVED lines=8> */
[----:B----4-:R-:W-:Y:S01]  /*4c00*/  FADD.FTZ R8, R8, R36 ;  /* 0x0000002408087221 */ /* 0x010fe20000010000 */
        /* <DEDUP_REMOVED lines=20> */
.L_x_2713:
[----:B------:R-:W-:Y:S05]  /*4d50*/  BSYNC.RECONVERGENT B1 ;  /* 0x0000000000017941 */ /* 0x000fea0003800200 */
.L_x_2712:
        /* <DEDUP_REMOVED lines=8> */
[----:B------:R-:W4:Y:S04]  /*4de0*/  LDS R18, [R9] ;  /* 0x0000000009127984 */ /* 0x000f280000000800 */
[----:B------:R-:W5:Y:S04]  /*4df0*/  LDS R20, [R9+0x200] ;  /* 0x0002000009147984 */ /* 0x000f680000000800 */
[----:B---3--:R-:W3:Y:S04]  /*4e00*/  LDS R22, [R9+0x400] ;  /* 0x0004000009167984 */ /* 0x008ee80000000800 */
[----:B--2---:R-:W2:Y:S04]  /*4e10*/  LDS R24, [R9+0x600] ;  /* 0x0006000009187984 */ /* 0x004ea80000000800 */
[----:B------:R-:W2:Y:S04]  /*4e20*/  LDS R26, [R9+0x800] ;  /* 0x00080000091a7984 */ /* 0x000ea80000000800 */
[----:B------:R-:W2:Y:S01]  /*4e30*/  LDS R28, [R9+0xa00] ;  /* 0x000a0000091c7984 */ /* 0x000ea20000000800 */
[C---:B0-----:R-:W-:Y:S01]  /*4e40*/  FADD.FTZ R12, -R7.reuse, R12 ;  /* 0x0000000c070c7221 */ /* 0x041fe20000010100 */
[----:B-1----:R-:W-:-:S03]  /*4e50*/  FADD.FTZ R14, -R7, R14 ;  /* 0x0000000e070e7221 */ /* 0x002fc60000010100 */
[----:B------:R-:W-:Y:S01]  /*4e60*/  FMUL.FTZ R12, R12, 1.4426950216293334961 ;  /* 0x3fb8aa3b0c0c7820 */ /* 0x000fe20000410000 */
[----:B----4-:R-:W-:Y:S01]  /*4e70*/  FADD.FTZ R18, -R7, R18 ;  /* 0x0000001207127221 */ /* 0x010fe20000010100 */
[----:B------:R-:W-:-:S04]  /*4e80*/  FMUL.FTZ R14, R14, 1.4426950216293334961 ;  /* 0x3fb8aa3b0e0e7820 */ /* 0x000fc80000410000 */
[----:B------:R-:W0:Y:S01]  /*4e90*/  MUFU.EX2 R12, R12 ;  /* 0x0000000c000c7308 */ /* 0x000e220000000800 */
[C---:B-----5:R-:W-:Y:S01]  /*4ea0*/  FADD.FTZ R20, -R7.reuse, R20 ;  /* 0x0000001407147221 */ /* 0x060fe20000010100 */
[----:B------:R-:W-:Y:S02]  /*4eb0*/  FMUL.FTZ R18, R18, 1.4426950216293334961 ;  /* 0x3fb8aa3b12127820 */ /* 0x000fe40000410000 */
[----:B------:R-:W1:Y:S01]  /*4ec0*/  MUFU.EX2 R14, R14 ;  /* 0x0000000e000e7308 */ /* 0x000e620000000800 */
[C---:B---3--:R-:W-:Y:S01]  /*4ed0*/  FADD.FTZ R22, -R7.reuse, R22 ;  /* 0x0000001607167221 */ /* 0x048fe20000010100 */
        /* <DEDUP_REMOVED lines=30> */
[----:B0-----:R-:W-:-:S07]  /*50c0*/  IADD3 R9, PT, PT, R9, 0x1000, RZ ;  /* 0x0000100009097810 */ /* 0x001fce0007ffe0ff */
.L_x_2716:
[----:B------:R-:W-:Y:S05]  /*50d0*/  BSYNC.RECONVERGENT B1 ;  /* 0x0000000000017941 */ /* 0x000fea0003800200 */
.L_x_2715:
[----:B------:R-:W-:-:S13]  /*50e0*/  ISETP.GT.AND P1, PT, R10, UR42, PT ;  /* 0x0000002a0a007c0c */ /* 0x000fda000bf24270 */
[----:B------:R-:W-:Y:S05]  /*50f0*/  @!P0 BRA P1, `(.L_x_2707) ;  /* 0x0000000400e08947 */ /* 0x000fea0000800000 */
[----:B------:R-:W0:Y:S04]  /*5100*/  LDS R10, [R9+-0x400] ;  /* 0xfffc0000090a7984 */ /* 0x000e280000000800 */
[----:B------:R-:W1:Y:S04]  /*5110*/  LDS R12, [R9+-0x200] ;  /* 0xfffe0000090c7984 */ /* 0x000e680000000800 */
[----:B------:R-:W4:Y:S04]  /*5120*/  LDS R14, [R9] ;  /* 0x00000000090e7984 */ /* 0x000f280000000800 */
        /* <DEDUP_REMOVED lines=13> */
[----:B0-----:R0:W-:Y:S01]  /*5200*/  STS [R9+-0x400], R10 ;  /* 0xfffc000a09007388 */ /* 0x0011e20000000800 */
[----:B------:R-:W-:-:S03]  /*5210*/  FADD.FTZ R8, R8, R10 ;  /* 0x0000000a08087221 */ /* 0x000fc60000010000 */
[----:B-1----:R0:W-:Y:S01]  /*5220*/  STS [R9+-0x200], R12 ;  /* 0xfffe000c09007388 */ /* 0x0021e20000000800 */
[----:B------:R-:W-:-:S03]  /*5230*/  FADD.FTZ R8, R8, R12 ;  /* 0x0000000c08087221 */ /* 0x000fc60000010000 */
[----:B----4-:R0:W-:Y:S01]  /*5240*/  STS [R9], R14 ;  /* 0x0000000e09007388 */ /* 0x0101e20000000800 */
[----:B------:R-:W-:-:S03]  /*5250*/  FADD.FTZ R8, R8, R14 ;  /* 0x0000000e08087221 */ /* 0x000fc60000010000 */
[----:B-----5:R0:W-:Y:S01]  /*5260*/  STS [R9+0x200], R18 ;  /* 0x0002001209007388 */ /* 0x0201e20000000800 */
[----:B------:R-:W-:Y:S01]  /*5270*/  FADD.FTZ R8, R8, R18 ;  /* 0x0000001208087221 */ /* 0x000fe20000010000 */
[----:B------:R-:W-:Y:S06]  /*5280*/  BRA `(.L_x_2707) ;  /* 0x00000004007c7947 */ /* 0x000fec0003800000 */
.L_x_2708:
[----:B------:R-:W-:Y:S01]  /*5290*/  IMAD.U32 R8, RZ, RZ, UR11 ;  /* 0x0000000bff087e24 */ /* 0x000fe2000f8e00ff */
[----:B------:R-:W-:Y:S01]  /*52a0*/  LOP3.LUT R9, RZ, R0, RZ, 0x33, !PT ;  /* 0x00000000ff097212 */ /* 0x000fe200078e33ff */
[----:B------:R-:W-:Y:S03]  /*52b0*/  BSSY.RECONVERGENT B1, `(.L_x_2717) ;  /* 0x0000024000017945 */ /* 0x000fe60003800200 */
[----:B------:R-:W-:-:S04]  /*52c0*/  VIADDMNMX R8, R5, 0x80, R8, !PT ;  /* 0x0000008005087846 */ /* 0x000fc80007800108 */
[----:B------:R-:W-:Y:S01]  /*52d0*/  IADD3 R12, PT, PT, R8, -UR39, R9 ;  /* 0x80000027080c7c10 */ /* 0x000fe2000fffe009 */
        /* <DEDUP_REMOVED lines=8> */
[----:B------:R-:W-:Y:S02]  /*5360*/  LEA R13, R18, R13, 0x18 ;  /* 0x0000000d120d7211 */ /* 0x000fe400078ec0ff */
[----:B------:R-:W-:Y:S02]  /*5370*/  IADD3 R17, P0, P2, R10, UR5, R5 ;  /* 0x000000050a117c10 */ /* 0x000fe4000fa1e005 */
[----:B------:R-:W-:Y:S01]  /*5380*/  LOP3.LUT R10, R8, 0x3, RZ, 0xc0, !PT ;  /* 0x00000003080a7812 */ /* 0x000fe200078ec0ff */
[----:B------:R-:W-:Y:S01]  /*5390*/  IMAD R12, R0, 0x4, R13 ;  /* 0x00000004000c7824 */ /* 0x000fe200078e020d */
[----:B------:R-:W-:Y:S01]  /*53a0*/  IADD3.X R11, PT, PT, R11, UR8, RZ, P0, P2 ;  /* 0x000000080b0b7c10 */ /* 0x000fe200087e44ff */
[----:B------:R-:W-:Y:S01]  /*53b0*/  IMAD.MOV.U32 R8, RZ, RZ, RZ ;  /* 0x000000ffff087224 */ /* 0x000fe200078e00ff */
[----:B------:R-:W-:-:S02]  /*53c0*/  MOV R9, R5 ;  /* 0x0000000500097202 */ /* 0x000fc40000000f00 */
[----:B------:R-:W-:-:S07]  /*53d0*/  IADD3 R13, PT, PT, -R10, RZ, RZ ;  /* 0x000000ff0a0d7210 */ /* 0x000fce0007ffe1ff */
.L_x_2719:
[----:B------:R-:W-:-:S06]  /*53e0*/  IMAD.MOV.U32 R10, RZ, RZ, R17 ;  /* 0x000000ffff0a7224 */ /* 0x000fcc00078e0011 */
[----:B------:R1:W4:Y:S01]  /*53f0*/  LDG.E.U8 R10, desc[UR36][R10.64] ;  /* 0x000000240a0a7981 */ /* 0x000322000c1e1100 */
[----:B------:R-:W-:Y:S01]  /*5400*/  MOV R15, RZ ;  /* 0x000000ff000f7202 */ /* 0x000fe20000000f00 */
[----:B------:R-:W-:Y:S01]  /*5410*/  VIADD R13, R13, 0x1 ;  /* 0x000000010d0d7836 */ /* 0x000fe20000000000 */
[----:B------:R-:W-:Y:S02]  /*5420*/  IADD3 R17, P2, PT, R17, 0x80, RZ ;  /* 0x0000008011117810 */ /* 0x000fe40007f5e0ff */
[----:B------:R-:W-:-:S03]  /*5430*/  IADD3 R9, PT, PT, R9, 0x80, RZ ;  /* 0x0000008009097810 */ /* 0x000fc60007ffe0ff */
[----:B-1----:R-:W-:Y:S01]  /*5440*/  IMAD.X R11, RZ, RZ, R11, P2 ;  /* 0x000000ffff0b7224 */ /* 0x002fe200010e060b */
        /* <DEDUP_REMOVED lines=10> */
.L_x_2718:
[----:B------:R-:W-:Y:S05]  /*54f0*/  BSYNC.RECONVERGENT B1 ;  /* 0x0000000000017941 */ /* 0x000fea0003800200 */
.L_x_2717:
[----:B------:R-:W-:Y:S05]  /*5500*/  @!P1 BRA `(.L_x_2707) ;  /* 0x0000000000dc9947 */ /* 0x000fea0003800000 */
[----:B------:R-:W1:Y:S01]  /*5510*/  S2R R12, SR_CgaCtaId ;  /* 0x00000000000c7919 */ /* 0x000e620000008800 */
[----:B------:R-:W4:Y:S01]  /*5520*/  LDC.64 R14, c[0x0][0x420] ;  /* 0x00010800ff0e7b82 */ /* 0x000f220000000a00 */
[----:B------:R-:W-:Y:S01]  /*5530*/  MOV R10, 0x400 ;  /* 0x00000400000a7802 */ /* 0x000fe20000000f00 */
[----:B------:R-:W-:-:S04]  /*5540*/  USHF.L.U32 UR6, UR39, 0x2, URZ ;  /* 0x0000000227067899 */ /* 0x000fc800080006ff */
[----:B------:R-:W-:Y:S02]  /*5550*/  VIADD R11, R10, 0x120 ;  /* 0x000001200a0b7836 */ /* 0x000fe40000000000 */
[----:B------:R-:W-:Y:S02]  /*5560*/  LEA R10, R9, -UR6, 0x2 ;  /* 0x80000006090a7c11 */ /* 0x000fe4000f8e10ff */
[----:B----4-:R-:W-:-:S04]  /*5570*/  IADD3 R14, P0, P1, R14, UR5, R9 ;  /* 0x000000050e0e7c10 */ /* 0x010fc8000f91e009 */
[----:B------:R-:W-:Y:S02]  /*5580*/  IADD3 R14, P2, PT, R14, 0x100, RZ ;  /* 0x000001000e0e7810 */ /* 0x000fe40007f5e0ff */
[----:B-1----:R-:W-:Y:S02]  /*5590*/  LEA R13, R12, R11, 0x18 ;  /* 0x0000000b0c0d7211 */ /* 0x002fe400078ec0ff */
[----:B------:R-:W-:Y:S02]  /*55a0*/  IADD3.X R11, PT, PT, R15, UR8, RZ, P0, P1 ;  /* 0x000000080f0b7c10 */ /* 0x000fe400087e24ff */
[----:B------:R-:W-:Y:S02]  /*55b0*/  IADD3 R12, PT, PT, R10, 0x400, R13 ;  /* 0x000004000a0c7810 */ /* 0x000fe40007ffe00d */
[----:B------:R-:W-:-:S07]  /*55c0*/  IADD3.X R11, PT, PT, RZ, R11, RZ, P2, !PT ;  /* 0x0000000bff0b7210 */ /* 0x000fce00017fe4ff */
.L_x_2720:
[----:B------:R-:W-:-:S05]  /*55d0*/  IMAD.MOV.U32 R10, RZ, RZ, R14 ;  /* 0x000000ffff0a7224 */ /* 0x000fca00078e000e */
[----:B------:R-:W4:Y:S04]  /*55e0*/  LDG.E.U8 R17, desc[UR36][R10.64+-0x100] ;  /* 0xffff00240a117981 */ /* 0x000f28000c1e1100 */
[----:B------:R-:W5:Y:S04]  /*55f0*/  LDG.E.U8 R13, desc[UR36][R10.64+-0x80] ;  /* 0xffff80240a0d7981 */ /* 0x000f68000c1e1100 */
[----:B------:R-:W2:Y:S04]  /*5600*/  LDG.E.U8 R14, desc[UR36][R10.64] ;  /* 0x000000240a0e7981 */ /* 0x000ea8000c1e1100 */
[----:B------:R-:W3:Y:S01]  /*5610*/  LDG.E.U8 R15, desc[UR36][R10.64+0x80] ;  /* 0x000080240a0f7981 */ /* 0x000ee2000c1e1100 */
[----:B------:R-:W-:Y:S01]  /*5620*/  IMAD.MOV.U32 R19, RZ, RZ, RZ ;  /* 0x000000ffff137224 */ /* 0x000fe200078e00ff */
[----:B------:R-:W-:-:S02]  /*5630*/  IADD3 R9, PT, PT, R9, 0x200, RZ ;  /* 0x0000020009097810 */ /* 0x000fc40007ffe0ff */
[----:B----4-:R-:W-:Y:S02]  /*5640*/  ISETP.NE.AND P0, PT, R17, RZ, PT ;  /* 0x000000ff1100720c */ /* 0x010fe40003f05270 */
[----:B------:R-:W-:Y:S02]  /*5650*/  MOV R17, RZ ;  /* 0x000000ff00117202 */ /* 0x000fe40000000f00 */
[----:B-----5:R-:W-:Y:S01]  /*5660*/  ISETP.NE.AND P1, PT, R13, RZ, PT ;  /* 0x000000ff0d00720c */ /* 0x020fe20003f25270 */
[----:B------:R-:W-:Y:S01]  /*5670*/  HFMA2 R13, -RZ, RZ, 0, 0 ;  /* 0x00000000ff0d7431 */ /* 0x000fe200000001ff */
[----:B--2---:R-:W-:Y:S02]  /*5680*/  ISETP.NE.AND P2, PT, R14, RZ, PT ;  /* 0x000000ff0e00720c */ /* 0x004fe40003f45270 */
[----:B---3--:R-:W-:-:S05]  /*5690*/  ISETP.NE.AND P3, PT, R15, RZ, PT ;  /* 0x000000ff0f00720c */ /* 0x008fca0003f65270 */
        /* <DEDUP_REMOVED lines=11> */
[----:B------:R-:W-:Y:S01]  /*5750*/  ISETP.GT.AND P0, PT, R9, UR42, PT ;  /* 0x0000002a09007c0c */ /* 0x000fe2000bf04270 */
        /* <DEDUP_REMOVED lines=18> */
.L_x_2707:
[----:B------:R-:W-:Y:S05]  /*5880*/  BSYNC.RECONVERGENT B0 ;  /* 0x0000000000007941 */ /* 0x000fea0003800200 */
.L_x_2706:
[----:B0-----:R-:W0:Y:S01]  /*5890*/  SHFL.BFLY PT, R7, R8, 0x10, 0x1f ;  /* 0x0e001f0008077f89 */ /* 0x001e2200000e0000 */
[C---:B------:R-:W-:Y:S01]  /*58a0*/  ISETP.NE.AND P0, PT, R3.reuse, RZ, PT ;  /* 0x000000ff0300720c */ /* 0x040fe20003f05270 */
[----:B------:R-:W1:Y:S01]  /*58b0*/  LDCU.U8 UR10, c[0x0][0x48c] ;  /* 0x00009180ff0a77ac */ /* 0x000e620008000000 */
[----:B------:R-:W-:Y:S01]  /*58c0*/  ISETP.GT.U32.AND P1, PT, R3, 0x3, PT ;  /* 0x000000030300780c */ /* 0x000fe20003f24070 */
[----:B--2---:R-:W2:Y:S01]  /*58d0*/  LDC R24, c[0x0][0x3f8] ;  /* 0x0000fe00ff187b82 */ /* 0x004ea20000000800 */
        /* <DEDUP_REMOVED lines=12> */
[----:B------:R-:W-:-:S05]  /*59a0*/  ISETP.GT.AND P0, PT, R5, UR42, PT ;  /* 0x0000002a05007c0c */ /* 0x000fca000bf04270 */
[----:B------:R0:W1:Y:S02]  /*59b0*/  @!P1 LDS R11, [R6+0x10] ;  /* 0x00001000060b9984 */ /* 0x0000640000000800 */
[----:B0-----:R-:W-:Y:S02]  /*59c0*/  CS2R R6, SRZ ;  /* 0x0000000000067805 */ /* 0x001fe4000001ff00 */
[----:B-1----:R-:W0:Y:S02]  /*59d0*/  SHFL.BFLY PT, R8, R11, 0x2, 0x1f ;  /* 0x0c401f000b087f89 */ /* 0x002e2400000e0000 */
[----:B0-----:R-:W-:-:S05]  /*59e0*/  FADD.FTZ R8, R8, R11 ;  /* 0x0000000b08087221 */ /* 0x001fca0000010000 */
[----:B------:R-:W0:Y:S02]  /*59f0*/  SHFL.BFLY PT, R3, R8, 0x1, 0x1f ;  /* 0x0c201f0008037f89 */ /* 0x000e2400000e0000 */
[----:B0-----:R-:W-:Y:S02]  /*5a00*/  FADD.FTZ R9, R8, R3 ;  /* 0x0000000308097221 */ /* 0x001fe40000010000 */
[----:B------:R-:W2:Y:S04]  /*5a10*/  S2R R3, SR_CTAID.X ;  /* 0x0000000000037919 */ /* 0x000ea80000002500 */
[----:B------:R-:W0:Y:S02]  /*5a20*/  SHFL.IDX PT, R9, R9, RZ, 0x1f ;  /* 0x00001fff09097589 */ /* 0x000e2400000e0000 */
[----:B0-----:R-:W-:Y:S01]  /*5a30*/  FADD.FTZ R4, R9, 9.9999999747524270788e-07 ;  /* 0x358637bd09047421 */ /* 0x001fe20000010000 */
[----:B--2---:R-:W-:-:S05]  /*5a40*/  IMAD R21, R24, UR7, R3 ;  /* 0x0000000718157c24 */ /* 0x004fca000f8e0203 */
        /* <DEDUP_REMOVED lines=8> */
.L_x_2721:
[----:B------:R-:W-:Y:S04]  /*5ad0*/  BSSY.RECONVERGENT B0, `(.L_x_2722) ;  /* 0x0000168000007945 */ /* 0x000fe80003800200 */
[----:B------:R-:W-:Y:S05]  /*5ae0*/  @P0 BRA `(.L_x_2723) ;  /* 0x0000001400980947 */ /* 0x000fea0003800000 */
[----:B------:R-:W-:-:S09]  /*5af0*/  UISETP.NE.AND UP0, UPT, UR10, URZ, UPT ;  /* 0x000000ff0a00728c */ /* 0x000fd2000bf05270 */
[----:B------:R-:W-:Y:S05]  /*5b00*/  BRA.U UP0, `(.L_x_2724) ;  /* 0x0000000900807547 */ /* 0x000fea000b800000 */
[----:B------:R-:W-:Y:S01]  /*5b10*/  IMAD.U32 R6, RZ, RZ, UR11 ;  /* 0x0000000bff067e24 */ /* 0x000fe2000f8e00ff */
[----:B------:R-:W-:Y:S01]  /*5b20*/  LOP3.LUT R7, RZ, R0, RZ, 0x33, !PT ;  /* 0x00000000ff077212 */ /* 0x000fe200078e33ff */
[----:B------:R-:W-:Y:S03]  /*5b30*/  BSSY.RECONVERGENT B1, `(.L_x_2725) ;  /* 0x0000019000017945 */ /* 0x000fe60003800200 */
[----:B------:R-:W-:-:S04]  /*5b40*/  VIADDMNMX R6, R5, 0x80, R6, !PT ;  /* 0x0000008005067846 */ /* 0x000fc80007800106 */
        /* <DEDUP_REMOVED lines=14> */
[----:B-1----:R-:W-:-:S06]  /*5c30*/  ULEA UR6, UR7, UR6, 0x18 ;  /* 0x0000000607067291 */ /* 0x002fcc000f8ec0ff */
[----:B------:R-:W-:-:S07]  /*5c40*/  LEA R6, R0, UR6, 0x2 ;  /* 0x0000000600067c11 */ /* 0x000fce000f8e10ff */
.L_x_2727:
[----:B------:R-:W0:Y:S01]  /*5c50*/  LDS R9, [R6] ;  /* 0x0000000006097984 */ /* 0x000e220000000800 */
[----:B------:R-:W-:-:S05]  /*5c60*/  VIADD R7, R7, 0x1 ;  /* 0x0000000107077836 */ /* 0x000fca0000000000 */
[----:B------:R-:W-:Y:S01]  /*5c70*/  ISETP.NE.AND P0, PT, R7, RZ, PT ;  /* 0x000000ff0700720c */ /* 0x000fe20003f05270 */
[----:B0-----:R-:W-:-:S05]  /*5c80*/  FMUL.FTZ R9, R9, R4 ;  /* 0x0000000409097220 */ /* 0x001fca0000410000 */
[----:B------:R0:W-:Y:S02]  /*5c90*/  STS [R6], R9 ;  /* 0x0000000906007388 */ /* 0x0001e40000000800 */
[----:B0-----:R-:W-:-:S05]  /*5ca0*/  IADD3 R6, PT, PT, R6, 0x200, RZ ;  /* 0x0000020006067810 */ /* 0x001fca0007ffe0ff */
[----:B------:R-:W-:Y:S05]  /*5cb0*/  @P0 BRA `(.L_x_2727) ;  /* 0xfffffffc00e40947 */ /* 0x000fea000383ffff */
.L_x_2726:
[----:B------:R-:W-:Y:S05]  /*5cc0*/  BSYNC.RECONVERGENT B1 ;  /* 0x0000000000017941 */ /* 0x000fea0003800200 */
.L_x_2725:
[----:B------:R-:W-:Y:S05]  /*5cd0*/  @!P1 BRA `(.L_x_2723) ;  /* 0x00000014001c9947 */ /* 0x000fea0003800000 */
[----:B------:R-:W1:Y:S01]  /*5ce0*/  S2UR UR7, SR_CgaCtaId ;  /* 0x00000000000779c3 */ /* 0x000e620000008800 */
[----:B------:R-:W-:Y:S01]  /*5cf0*/  UMOV UR6, 0x400 ;  /* 0x0000040000067882 */ /* 0x000fe20000000000 */
[----:B------:R-:W-:Y:S01]  /*5d00*/  USHF.L.U32 UR12, UR39, 0x2, URZ ;  /* 0x00000002270c7899 */ /* 0x000fe200080006ff */
[----:B------:R-:W-:Y:S01]  /*5d10*/  VIADD R8, R5, 0x200 ;  /* 0x0000020005087836 */ /* 0x000fe20000000000 */
[----:B------:R-:W-:-:S04]  /*5d20*/  UIADD3 UR6, UPT, UPT, UR6, 0x120, URZ ;  /* 0x0000012006067890 */ /* 0x000fc8000fffe0ff */
[----:B------:R-:W-:Y:S02]  /*5d30*/  LEA R6, R5, -UR12, 0x2 ;  /* 0x8000000c05067c11 */ /* 0x000fe4000f8e10ff */
[----:B------:R-:W-:Y:S01]  /*5d40*/  ISETP.GT.AND P0, PT, R8, UR42, PT ;  /* 0x0000002a08007c0c */ /* 0x000fe2000bf04270 */
[----:B-1----:R-:W-:-:S06]  /*5d50*/  ULEA UR6, UR7, UR6, 0x18 ;  /* 0x0000000607067291 */ /* 0x002fcc000f8ec0ff */
[----:B------:R-:W-:-:S03]  /*5d60*/  IADD3 R5, PT, PT, R6, UR6, RZ ;  /* 0x0000000606057c10 */ /* 0x000fc6000fffe0ff */
[----:B------:R-:W0:Y:S04]  /*5d70*/  LDS R7, [R6+UR6] ;  /* 0x0000000606077984 */ /* 0x000e280008000800 */
[----:B------:R-:W1:Y:S04]  /*5d80*/  LDS R9, [R6+UR6+0x200] ;  /* 0x0002000606097984 */ /* 0x000e680008000800 */
[----:B------:R-:W2:Y:S04]  /*5d90*/  LDS R11, [R6+UR6+0x400] ;  /* 0x00040006060b7984 */ /* 0x000ea80008000800 */
[----:B------:R-:W4:Y:S01]  /*5da0*/  LDS R13, [R6+UR6+0x600] ;  /* 0x00060006060d7984 */ /* 0x000f220008000800 */
[-C--:B0-----:R-:W-:Y:S01]  /*5db0*/  FMUL.FTZ R7, R7, R4.reuse ;  /* 0x0000000407077220 */ /* 0x081fe20000410000 */
[----:B-1----:R-:W-:-:S04]  /*5dc0*/  FMUL.FTZ R9, R9, R4 ;  /* 0x0000000409097220 */ /* 0x002fc80000410000 */
[----:B------:R0:W-:Y:S01]  /*5dd0*/  STS [R6+UR6], R7 ;  /* 0x0000000706007988 */ /* 0x0001e20008000806 */
[----:B--2---:R-:W-:-:S03]  /*5de0*/  FMUL.FTZ R11, R11, R4 ;  /* 0x000000040b0b7220 */ /* 0x004fc60000410000 */
[----:B------:R0:W-:Y:S01]  /*5df0*/  STS [R6+UR6+0x200], R9 ;  /* 0x0002000906007988 */ /* 0x0001e20008000806 */
[----:B----4-:R-:W-:-:S03]  /*5e00*/  FMUL.FTZ R13, R13, R4 ;  /* 0x000000040d0d7220 */ /* 0x010fc60000410000 */
[----:B------:R0:W-:Y:S04]  /*5e10*/  STS [R6+UR6+0x400], R11 ;  /* 0x0004000b06007988 */ /* 0x0001e80008000806 */
[----:B------:R0:W-:Y:S01]  /*5e20*/  STS [R6+UR6+0x600], R13 ;  /* 0x0006000d06007988 */ /* 0x0001e20008000806 */
[----:B------:R-:W-:Y:S05]  /*5e30*/  @P0 BRA `(.L_x_2723) ;  /* 0x0000001000c40947 */ /* 0x000fea0003800000 */
[----:B0-----:R-:W-:Y:S01]  /*5e40*/  IADD3 R6, PT, PT, -R8, UR42, RZ ;  /* 0x0000002a08067c10 */ /* 0x001fe2000fffe1ff */
[----:B------:R-:W-:Y:S01]  /*5e50*/  BSSY.RECONVERGENT B1, `(.L_x_2728) ;  /* 0x000003c000017945 */ /* 0x000fe20003800200 */
[----:B------:R-:W-:Y:S01]  /*5e60*/  VIADD R5, R5, 0xc00 ;  /* 0x00000c0005057836 */ /* 0x000fe20000000000 */
[----:B------:R-:W-:Y:S02]  /*5e70*/  PLOP3.LUT P0, PT, PT, PT, PT, 0x80, 0x8 ;  /* 0x000000000008781c */ /* 0x000fe40003f0f070 */
[----:B------:R-:W-:-:S13]  /*5e80*/  ISETP.GT.AND P1, PT, R6, 0x5ff, PT ;  /* 0x000005ff0600780c */ /* 0x000fda0003f24270 */
[----:B------:R-:W-:Y:S05]  /*5e90*/  @!P1 BRA `(.L_x_2729) ;  /* 0x0000000000dc9947 */ /* 0x000fea0003800000 */
[----:B------:R-:W-:Y:S02]  /*5ea0*/  MOV R41, UR42 ;  /* 0x0000002a00297c02 */ /* 0x000fe40008000f00 */
[----:B------:R-:W-:-:S03]  /*5eb0*/  PLOP3.LUT P0, PT, PT, PT, PT, 0x8, 0x80 ;  /* 0x000000000080781c */ /* 0x000fc60003f0e170 */
[----:B------:R-:W-:-:S10]  /*5ec0*/  VIADD R41, R41, 0xfffffa01 ;  /* 0xfffffa0129297836 */ /* 0x000fd40000000000 */
.L_x_2730:
[----:B------:R-:W0:Y:S01]  /*5ed0*/  LDS R7, [R5+-0x400] ;  /* 0xfffc000005077984 */ /* 0x000e220000000800 */
[----:B------:R-:W-:-:S03]  /*5ee0*/  IADD3 R8, PT, PT, R8, 0x800, RZ ;  /* 0x0000080008087810 */ /* 0x000fc60007ffe0ff */
[----:B------:R-:W1:Y:S01]  /*5ef0*/  LDS R9, [R5+-0x200] ;  /* 0xfffe000005097984 */ /* 0x000e620000000800 */
[----:B------:R-:W-:-:S03]  /*5f00*/  ISETP.GE.AND P1, PT, R8, R41, PT ;  /* 0x000000290800720c */ /* 0x000fc60003f26270 */
[----:B------:R-:W2:Y:S04]  /*5f10*/  LDS R11, [R5] ;  /* 0x00000000050b7984 */ /* 0x000ea80000000800 */
[----:B------:R-:W4:Y:S04]  /*5f20*/  LDS R13, [R5+0x200] ;  /* 0x00020000050d7984 */ /* 0x000f280000000800 */
[----:B------:R-:W5:Y:S04]  /*5f30*/  LDS R15, [R5+0x400] ;  /* 0x00040000050f7984 */ /* 0x000f680000000800 */
[----:B------:R-:W5:Y:S04]  /*5f40*/  LDS R17, [R5+0x600] ;  /* 0x0006000005117984 */ /* 0x000f680000000800 */
[----:B------:R-:W-:Y:S04]  /*5f50*/  LDS R19, [R5+0x800] ;  /* 0x0008000005137984 */ /* 0x000fe80000000800 */
[----:B---3--:R-:W3:Y:S04]  /*5f60*/  LDS R23, [R5+0xa00] ;  /* 0x000a000005177984 */ /* 0x008ee80000000800 */
[----:B------:R-:W3:Y:S04]  /*5f70*/  LDS R25, [R5+0xc00] ;  /* 0x000c000005197984 */ /* 0x000ee80000000800 */
[----:B------:R-:W3:Y:S04]  /*5f80*/  LDS R27, [R5+0xe00] ;  /* 0x000e0000051b7984 */ /* 0x000ee80000000800 */
[----:B------:R-:W3:Y:S01]  /*5f90*/  LDS R29, [R5+0x1000] ;  /* 0x00100000051d7984 */ /* 0x000ee20000000800 */
[----:B0-----:R-:W-:-:S03]  /*5fa0*/  FMUL.FTZ R6, R4, R7 ;  /* 0x0000000704067220 */ /* 0x001fc60000410000 */
[----:B------:R-:W0:Y:S01]  /*5fb0*/  LDS R31, [R5+0x1200] ;  /* 0x00120000051f7984 */ /* 0x000e220000000800 */
[----:B-1----:R-:W-:-:S03]  /*5fc0*/  FMUL.FTZ R10, R4, R9 ;  /* 0x00000009040a7220 */ /* 0x002fc60000410000 */
[----:B------:R-:W1:Y:S01]  /*5fd0*/  LDS R33, [R5+0x1400] ;  /* 0x0014000005217984 */ /* 0x000e620000000800 */
[----:B--2---:R-:W-:-:S03]  /*5fe0*/  FMUL.FTZ R12, R4, R11 ;  /* 0x0000000b040c7220 */ /* 0x004fc60000410000 */
[----:B------:R-:W2:Y:S01]  /*5ff0*/  LDS R35, [R5+0x1600] ;  /* 0x0016000005237984 */ /* 0x000ea20000000800 */
[----:B----4-:R-:W-:-:S03]  /*6000*/  FMUL.FTZ R14, R4, R13 ;  /* 0x0000000d040e7220 */ /* 0x010fc60000410000 */
[----:B------:R-:W4:Y:S01]  /*6010*/  LDS R37, [R5+0x1800] ;  /* 0x0018000005257984 */ /* 0x000f220000000800 */
[----:B-----5:R-:W-:-:S03]  /*6020*/  FMUL.FTZ R18, R4, R15 ;  /* 0x0000000f04127220 */ /* 0x020fc60000410000 */
[----:B------:R-:W5:Y:S01]  /*6030*/  LDS R39, [R5+0x1a00] ;  /* 0x001a000005277984 */ /* 0x000f620000000800 */
[----:B------:R-:W-:-:S03]  /*6040*/  FMUL.FTZ R20, R4, R17 ;  /* 0x0000001104147220 */ /* 0x000fc60000410000 */
[----:B------:R3:W-:Y:S04]  /*6050*/  STS [R5+-0x400], R6 ;  /* 0xfffc000605007388 */ /* 0x0007e80000000800 */
[----:B------:R0:W-:Y:S01]  /*6060*/  STS [R5+-0x200], R10 ;  /* 0xfffe000a05007388 */ /* 0x0001e20000000800 */
[----:B---3--:R-:W-:-:S03]  /*6070*/  FMUL.FTZ R22, R4, R23 ;  /* 0x0000001704167220 */ /* 0x008fc60000410000 */
[----:B------:R1:W-:Y:S01]  /*6080*/  STS [R5], R12 ;  /* 0x0000000c05007388 */ /* 0x0003e20000000800 */
[C---:B------:R-:W-:Y:S01]  /*6090*/  FMUL.FTZ R26, R4.reuse, R25 ;  /* 0x00000019041a7220 */ /* 0x040fe20000410000 */
[C---:B------:R-:W-:Y:S02]  /*60a0*/  FMUL.FTZ R6, R4.reuse, R19 ;  /* 0x0000001304067220 */ /* 0x040fe40000410000 */
[----:B------:R2:W-:Y:S01]  /*60b0*/  STS [R5+0x200], R14 ;  /* 0x0002000e05007388 */ /* 0x0005e20000000800 */
[----:B------:R-:W-:-:S03]  /*60c0*/  FMUL.FTZ R28, R4, R27 ;  /* 0x0000001b041c7220 */ /* 0x000fc60000410000 */
[----:B------:R4:W-:Y:S01]  /*60d0*/  STS [R5+0x400], R18 ;  /* 0x0004001205007388 */ /* 0x0009e20000000800 */
[----:B------:R-:W-:-:S03]  /*60e0*/  FMUL.FTZ R30, R4, R29 ;  /* 0x0000001d041e7220 */ /* 0x000fc60000410000 */
[----:B------:R5:W-:Y:S01]  /*60f0*/  STS [R5+0x600], R20 ;  /* 0x0006001405007388 */ /* 0x000be20000000800 */
[C---:B0-----:R-:W-:Y:S01]  /*6100*/  FMUL.FTZ R10, R4.reuse, R31 ;  /* 0x0000001f040a7220 */ /* 0x041fe20000410000 */
[C---:B-1----:R-:W-:Y:S02]  /*6110*/  FMUL.FTZ R12, R4.reuse, R33 ;  /* 0x00000021040c7220 */ /* 0x042fe40000410000 */
[----:B------:R-:W-:Y:S01]  /*6120*/  STS [R5+0x800], R6 ;  /* 0x0008000605007388 */ /* 0x000fe20000000800 */
[----:B--2---:R-:W-:-:S03]  /*6130*/  FMUL.FTZ R14, R4, R35 ;  /* 0x00000023040e7220 */ /* 0x004fc60000410000 */
        /* <DEDUP_REMOVED lines=13> */
.L_x_2729:
[----:B------:R-:W-:Y:S05]  /*6210*/  BSYNC.RECONVERGENT B1 ;  /* 0x0000000000017941 */ /* 0x000fea0003800200 */
.L_x_2728:
        /* <DEDUP_REMOVED lines=9> */
[----:B------:R-:W4:Y:S04]  /*62b0*/  LDS R13, [R5+0x200] ;  /* 0x00020000050d7984 */ /* 0x000f280000000800 */
[----:B------:R-:W5:Y:S04]  /*62c0*/  LDS R15, [R5+0x400] ;  /* 0x00040000050f7984 */ /* 0x000f680000000800 */
[----:B------:R-:W5:Y:S04]  /*62d0*/  LDS R17, [R5+0x600] ;  /* 0x0006000005117984 */ /* 0x000f680000000800 */
[----:B------:R-:W5:Y:S04]  /*62e0*/  LDS R19, [R5+0x800] ;  /* 0x0008000005137984 */ /* 0x000f680000000800 */
[----:B---3--:R-:W3:Y:S01]  /*62f0*/  LDS R23, [R5+0xa00] ;  /* 0x000a000005177984 */ /* 0x008ee20000000800 */
[C---:B0-----:R-:W-:Y:S01]  /*6300*/  FMUL.FTZ R6, R4.reuse, R7 ;  /* 0x0000000704067220 */ /* 0x041fe20000410000 */
[----:B-1----:R-:W-:-:S04]  /*6310*/  FMUL.FTZ R10, R4, R9 ;  /* 0x00000009040a7220 */ /* 0x002fc80000410000 */
[----:B------:R-:W-:Y:S01]  /*6320*/  STS [R5+-0x400], R6 ;  /* 0xfffc000605007388 */ /* 0x000fe20000000800 */
[----:B--2---:R-:W-:-:S03]  /*6330*/  FMUL.FTZ R12, R4, R11 ;  /* 0x0000000b040c7220 */ /* 0x004fc60000410000 */
[----:B------:R-:W-:Y:S01]  /*6340*/  STS [R5+-0x200], R10 ;  /* 0xfffe000a05007388 */ /* 0x000fe20000000800 */
[----:B----4-:R-:W-:-:S03]  /*6350*/  FMUL.FTZ R14, R4, R13 ;  /* 0x0000000d040e7220 */ /* 0x010fc60000410000 */
[----:B------:R-:W-:Y:S01]  /*6360*/  STS [R5], R12 ;  /* 0x0000000c05007388 */ /* 0x000fe20000000800 */
[----:B-----5:R-:W-:-:S03]  /*6370*/  FMUL.FTZ R18, R4, R15 ;  /* 0x0000000f04127220 */ /* 0x020fc60000410000 */
[----:B------:R-:W-:Y:S01]  /*6380*/  STS [R5+0x200], R14 ;  /* 0x0002000e05007388 */ /* 0x000fe20000000800 */
[----:B------:R-:W-:-:S03]  /*6390*/  FMUL.FTZ R20, R4, R17 ;  /* 0x0000001104147220 */ /* 0x000fc60000410000 */
[----:B------:R-:W-:Y:S01]  /*63a0*/  STS [R5+0x400], R18 ;  /* 0x0004001205007388 */ /* 0x000fe20000000800 */
[----:B------:R-:W-:-:S03]  /*63b0*/  FMUL.FTZ R22, R4, R19 ;  /* 0x0000001304167220 */ /* 0x000fc60000410000 */
[----:B------:R-:W-:Y:S01]  /*63c0*/  STS [R5+0x600], R20 ;  /* 0x0006001405007388 */ /* 0x000fe20000000800 */
[----:B---3--:R-:W-:-:S03]  /*63d0*/  FMUL.FTZ R26, R4, R23 ;  /* 0x00000017041a7220 */ /* 0x008fc60000410000 */
[----:B------:R-:W-:Y:S04]  /*63e0*/  STS [R5+0x800], R22 ;  /* 0x0008001605007388 */ /* 0x000fe80000000800 */
[----:B------:R0:W-:Y:S02]  /*63f0*/  STS [R5+0xa00], R26 ;  /* 0x000a001a05007388 */ /* 0x0001e40000000800 */
[----:B0-----:R-:W-:-:S07]  /*6400*/  VIADD R5, R5, 0x1000 ;  /* 0x0000100005057836 */ /* 0x001fce0000000000 */
.L_x_2732:
[----:B------:R-:W-:Y:S05]  /*6410*/  BSYNC.RECONVERGENT B1 ;  /* 0x0000000000017941 */ /* 0x000fea0003800200 */
.L_x_2731:
[----:B------:R-:W-:-:S13]  /*6420*/  ISETP.GT.AND P1, PT, R8, UR42, PT ;  /* 0x0000002a08007c0c */ /* 0x000fda000bf24270 */
[----:B------:R-:W-:Y:S05]  /*6430*/  @!P0 BRA P1, `(.L_x_2723) ;  /* 0x0000000c00448947 */ /* 0x000fea0000800000 */
[----:B------:R-:W0:Y:S04]  /*6440*/  LDS R7, [R5+-0x400] ;  /* 0xfffc000005077984 */ /* 0x000e280000000800 */
[----:B------:R-:W1:Y:S04]  /*6450*/  LDS R9, [R5+-0x200] ;  /* 0xfffe000005097984 */ /* 0x000e680000000800 */
[----:B------:R-:W2:Y:S04]  /*6460*/  LDS R11, [R5] ;  /* 0x00000000050b7984 */ /* 0x000ea80000000800 */
[----:B------:R-:W4:Y:S01]  /*6470*/  LDS R13, [R5+0x200] ;  /* 0x00020000050d7984 */ /* 0x000f220000000800 */
[C---:B0-----:R-:W-:Y:S01]  /*6480*/  FMUL.FTZ R6, R4.reuse, R7 ;  /* 0x0000000704067220 */ /* 0x041fe20000410000 */
[----:B-1----:R-:W-:-:S04]  /*6490*/  FMUL.FTZ R8, R4, R9 ;  /* 0x0000000904087220 */ /* 0x002fc80000410000 */
[----:B------:R0:W-:Y:S01]  /*64a0*/  STS [R5+-0x400], R6 ;  /* 0xfffc000605007388 */ /* 0x0001e20000000800 */
[----:B--2---:R-:W-:-:S03]  /*64b0*/  FMUL.FTZ R10, R4, R11 ;  /* 0x0000000b040a7220 */ /* 0x004fc60000410000 */
[----:B------:R0:W-:Y:S01]  /*64c0*/  STS [R5+-0x200], R8 ;  /* 0xfffe000805007388 */ /* 0x0001e20000000800 */
[----:B----4-:R-:W-:-:S03]  /*64d0*/  FMUL.FTZ R4, R4, R13 ;  /* 0x0000000d04047220 */ /* 0x010fc60000410000 */
[----:B------:R0:W-:Y:S04]  /*64e0*/  STS [R5], R10 ;  /* 0x0000000a05007388 */ /* 0x0001e80000000800 */
[----:B------:R0:W-:Y:S01]  /*64f0*/  STS [R5+0x200], R4 ;  /* 0x0002000405007388 */ /* 0x0001e20000000800 */
[----:B------:R-:W-:Y:S05]  /*6500*/  BRA `(.L_x_2723) ;  /* 0x0000000c00107947 */ /* 0x000fea0003800000 */
.L_x_2724:
[----:B------:R-:W-:Y:S01]  /*6510*/  MOV R8, UR11 ;  /* 0x0000000b00087c02 */ /* 0x000fe20008000f00 */
[----:B------:R-:W-:Y:S01]  /*6520*/  BSSY.RECONVERGENT B1, `(.L_x_2733) ;  /* 0x0000024000017945 */ /* 0x000fe20003800200 */
[----:B------:R-:W-:Y:S02]  /*6530*/  LOP3.LUT R9, RZ, R0, RZ, 0x33, !PT ;  /* 0x00000000ff097212 */ /* 0x000fe400078e33ff */
[----:B------:R-:W-:-:S04]  /*6540*/  VIADDMNMX R8, R5, 0x80, R8, !PT ;  /* 0x0000008005087846 */ /* 0x000fc80007800108 */
        /* <DEDUP_REMOVED lines=9> */
[----:B------:R-:W-:Y:S02]  /*65e0*/  UMOV UR6, 0x400 ;  /* 0x0000040000067882 */ /* 0x000fe40000000000 */
[C---:B------:R-:W-:Y:S01]  /*65f0*/  IMAD.SHL.U32 R9, R8.reuse, 0x80, RZ ;  /* 0x0000008008097824 */ /* 0x040fe200078e00ff */
[----:B------:R-:W-:Y:S01]  /*6600*/  UIADD3 UR6, UPT, UPT, UR6, 0x120, URZ ;  /* 0x0000012006067890 */ /* 0x000fe2000fffe0ff */
[----:B------:R-:W-:Y:S02]  /*6610*/  IADD3.X R14, PT, PT, RZ, R7, RZ, P0, !PT ;  /* 0x00000007ff0e7210 */ /* 0x000fe400007fe4ff */
[----:B------:R-:W-:-:S02]  /*6620*/  LOP3.LUT R8, R8, 0x3, RZ, 0xc0, !PT ;  /* 0x0000000308087812 */ /* 0x000fc400078ec0ff */
[----:B------:R-:W-:Y:S02]  /*6630*/  LOP3.LUT R10, R9, 0x180, RZ, 0xc0, !PT ;  /* 0x00000180090a7812 */ /* 0x000fe400078ec0ff */
[----:B------:R-:W-:-:S03]  /*6640*/  IADD3 R11, PT, PT, -R8, RZ, RZ ;  /* 0x000000ff080b7210 */ /* 0x000fc60007ffe1ff */
[----:B------:R-:W-:Y:S01]  /*6650*/  IMAD.IADD R5, R5, 0x1, R10 ;  /* 0x0000000105057824 */ /* 0x000fe200078e020a */
[----:B--2---:R-:W-:-:S04]  /*6660*/  LEA R12, P0, R15, UR12, 0x2 ;  /* 0x0000000c0f0c7c11 */ /* 0x004fc8000f8010ff */
[----:B------:R-:W-:Y:S01]  /*6670*/  LEA.HI.X R15, R15, UR13, R14, 0x2, P0 ;  /* 0x0000000d0f0f7c11 */ /* 0x000fe200080f140e */
[----:B-1----:R-:W-:-:S06]  /*6680*/  ULEA UR6, UR7, UR6, 0x18 ;  /* 0x0000000607067291 */ /* 0x002fcc000f8ec0ff */
[----:B------:R-:W-:-:S07]  /*6690*/  LEA R10, R0, UR6, 0x2 ;  /* 0x00000006000a7c11 */ /* 0x000fce000f8e10ff */
.L_x_2735:
[----:B-1----:R-:W0:Y:S01]  /*66a0*/  LDS R9, [R10] ;  /* 0x000000000a097984 */ /* 0x002e220000000800 */
[----:B------:R-:W-:Y:S01]  /*66b0*/  IMAD.MOV.U32 R8, RZ, RZ, R12 ;  /* 0x000000ffff087224 */ /* 0x000fe200078e000c */
[----:B------:R-:W-:Y:S01]  /*66c0*/  IADD3 R12, P2, PT, R12, 0x200, RZ ;  /* 0x000002000c0c7810 */ /* 0x000fe20007f5e0ff */
[----:B------:R-:W-:-:S05]  /*66d0*/  VIADD R11, R11, 0x1 ;  /* 0x000000010b0b7836 */ /* 0x000fca0000000000 */
[----:B------:R-:W-:Y:S01]  /*66e0*/  ISETP.NE.AND P0, PT, R11, RZ, PT ;  /* 0x000000ff0b00720c */ /* 0x000fe20003f05270 */
[----:B0-----:R-:W-:Y:S01]  /*66f0*/  FMUL.FTZ R13, R9, R4 ;  /* 0x00000004090d7220 */ /* 0x001fe20000410000 */
[-C--:B------:R-:W-:Y:S02]  /*6700*/  MOV R9, R15.reuse ;  /* 0x0000000f00097202 */ /* 0x080fe40000000f00 */
[----:B------:R-:W-:Y:S02]  /*6710*/  IADD3.X R15, PT, PT, RZ, R15, RZ, P2, !PT ;  /* 0x0000000fff0f7210 */ /* 0x000fe400017fe4ff */
[----:B------:R0:W-:Y:S04]  /*6720*/  STS [R10], R13 ;  /* 0x0000000d0a007388 */ /* 0x0001e80000000800 */
[----:B------:R1:W-:Y:S01]  /*6730*/  STG.E desc[UR36][R8.64], R13 ;  /* 0x0000000d08007986 */ /* 0x0003e2000c101924 */
[----:B0-----:R-:W-:-:S02]  /*6740*/  VIADD R10, R10, 0x200 ;  /* 0x000002000a0a7836 */ /* 0x001fc40000000000 */
[----:B------:R-:W-:Y:S05]  /*6750*/  @P0 BRA `(.L_x_2735) ;  /* 0xfffffffc00d00947 */ /* 0x000fea000383ffff */
.L_x_2734:
[----:B------:R-:W-:Y:S05]  /*6760*/  BSYNC.RECONVERGENT B1 ;  /* 0x0000000000017941 */ /* 0x000fea0003800200 */
.L_x_2733:
[----:B------:R-:W-:Y:S05]  /*6770*/  @!P1 BRA `(.L_x_2723) ;  /* 0x0000000800749947 */ /* 0x000fea0003800000 */
[----:B-1----:R-:W1:Y:S01]  /*6780*/  S2R R8, SR_CgaCtaId ;  /* 0x0000000000087919 */ /* 0x002e620000008800 */
[----:B------:R-:W2:Y:S01]  /*6790*/  LDCU.64 UR6, c[0x0][0x480] ;  /* 0x00009000ff0677ac */ /* 0x000ea20008000a00 */
[C---:B------:R-:W-:Y:S01]  /*67a0*/  IADD3 R12, PT, PT, -R5.reuse, UR42, RZ ;  /* 0x0000002a050c7c10 */ /* 0x040fe2000fffe1ff */
[----:B------:R-:W-:Y:S01]  /*67b0*/  BSSY.RECONVERGENT B1, `(.L_x_2736) ;  /* 0x000005b000017945 */ /* 0x000fe20003800200 */
[----:B------:R-:W-:Y:S02]  /*67c0*/  IADD3 R9, P0, PT, R5, R6, RZ ;  /* 0x0000000605097210 */ /* 0x000fe40007f1e0ff */
[----:B------:R-:W-:Y:S02]  /*67d0*/  MOV R6, 0x400 ;  /* 0x0000040000067802 */ /* 0x000fe40000000f00 */
[----:B------:R-:W-:Y:S02]  /*67e0*/  ISETP.GT.AND P1, PT, R12, 0x5ff, PT ;  /* 0x000005ff0c00780c */ /* 0x000fe40003f24270 */
[----:B------:R-:W-:Y:S01]  /*67f0*/  IADD3.X R10, PT, PT, RZ, R7, RZ, P0, !PT ;  /* 0x00000007ff0a7210 */ /* 0x000fe200007fe4ff */
[----:B------:R-:W-:Y:S01]  /*6800*/  VIADD R7, R6, 0x120 ;  /* 0x0000012006077836 */ /* 0x000fe20000000000 */
[----:B--2---:R-:W-:Y:S01]  /*6810*/  LEA R11, P0, R9, UR6, 0x2 ;  /* 0x00000006090b7c11 */ /* 0x004fe2000f8010ff */
[----:B------:R-:W-:-:S03]  /*6820*/  USHF.L.U32 UR6, UR39, 0x2, URZ ;  /* 0x0000000227067899 */ /* 0x000fc600080006ff */
[----:B------:R-:W-:Y:S02]  /*6830*/  LEA.HI.X R10, R9, UR7, R10, 0x2, P0 ;  /* 0x00000007090a7c11 */ /* 0x000fe400080f140a */
[----:B------:R-:W-:Y:S02]  /*6840*/  IADD3 R6, P0, PT, R11, 0x400, RZ ;  /* 0x000004000b067810 */ /* 0x000fe40007f1e0ff */
[----:B-1----:R-:W-:Y:S02]  /*6850*/  LEA R9, R8, R7, 0x18 ;  /* 0x0000000708097211 */ /* 0x002fe400078ec0ff */
[----:B------:R-:W-:Y:S02]  /*6860*/  LEA R8, R5, -UR6, 0x2 ;  /* 0x8000000605087c11 */ /* 0x000fe4000f8e10ff */
[----:B------:R-:W-:Y:S02]  /*6870*/  IADD3.X R7, PT, PT, RZ, R10, RZ, P0, !PT ;  /* 0x0000000aff077210 */ /* 0x000fe400007fe4ff */
[----:B------:R-:W-:-:S02]  /*6880*/  IADD3 R8, PT, PT, R8, 0x400, R9 ;  /* 0x0000040008087810 */ /* 0x000fc40007ffe009 */
[----:B------:R-:W-:Y:S01]  /*6890*/  PLOP3.LUT P0, PT, PT, PT, PT, 0x80, 0x8 ;  /* 0x000000000008781c */ /* 0x000fe20003f0f070 */
[----:B------:R-:W-:-:S12]  /*68a0*/  @!P1 BRA `(.L_x_2737) ;  /* 0x00000004002c9947 */ /* 0x000fd80003800000 */
[----:B------:R-:W-:Y:S01]  /*68b0*/  IMAD.U32 R12, RZ, RZ, UR42 ;  /* 0x0000002aff0c7e24 */ /* 0x000fe2000f8e00ff */
[----:B------:R-:W-:-:S04]  /*68c0*/  PLOP3.LUT P0, PT, PT, PT, PT, 0x8, 0x80 ;  /* 0x000000000080781c */ /* 0x000fc80003f0e170 */
[----:B------:R-:W-:-:S09]  /*68d0*/  IADD3 R12, PT, PT, R12, -0x5ff, RZ ;  /* 0xfffffa010c0c7810 */ /* 0x000fd20007ffe0ff */
.L_x_2738:
[----:B------:R-:W0:Y:S01]  /*68e0*/  LDS R9, [R8+-0x400] ;  /* 0xfffc000008097984 */ /* 0x000e220000000800 */
[----:B------:R-:W-:-:S03]  /*68f0*/  VIADD R5, R5, 0x800 ;  /* 0x0000080005057836 */ /* 0x000fc60000000000 */
[----:B------:R-:W1:Y:S02]  /*6900*/  LDS R11, [R8+-0x200] ;  /* 0xfffe0000080b7984 */ /* 0x000e640000000800 */
[----:B------:R-:W-:Y:S02]  /*6910*/  ISETP.GE.AND P1, PT, R5, R12, PT ;  /* 0x0000000c0500720c */ /* 0x000fe40003f26270 */
[----:B------:R-:W2:Y:S04]  /*6920*/  LDS R13, [R8] ;  /* 0x00000000080d7984 */ /* 0x000ea80000000800 */
[----:B------:R-:W4:Y:S04]  /*6930*/  LDS R15, [R8+0x200] ;  /* 0x00020000080f7984 */ /* 0x000f280000000800 */
[----:B------:R-:W5:Y:S04]  /*6940*/  LDS R17, [R8+0x400] ;  /* 0x0004000008117984 */ /* 0x000f680000000800 */
[----:B------:R-:W5:Y:S04]  /*6950*/  LDS R19, [R8+0x600] ;  /* 0x0006000008137984 */ /* 0x000f680000000800 */
[----:B---3--:R-:W3:Y:S04]  /*6960*/  LDS R23, [R8+0x800] ;  /* 0x0008000008177984 */ /* 0x008ee80000000800 */
[----:B------:R-:W3:Y:S04]  /*6970*/  LDS R25, [R8+0xa00] ;  /* 0x000a000008197984 */ /* 0x000ee80000000800 */
        /* <DEDUP_REMOVED lines=14> */
[----:B------:R-:W-:Y:S01]  /*6a60*/  STG.E desc[UR36][R6.64+-0x400], R9 ;  /* 0xfffc000906007986 */ /* 0x000fe2000c101924 */
[----:B---3--:R-:W-:-:S03]  /*6a70*/  FMUL.FTZ R23, R4, R23 ;  /* 0x0000001704177220 */ /* 0x008fc60000410000 */
[----:B------:R3:W-:Y:S01]  /*6a80*/  STS [R8+-0x400], R9 ;  /* 0xfffc000908007388 */ /* 0x0007e20000000800 */
[C---:B------:R-:W-:Y:S01]  /*6a90*/  FMUL.FTZ R25, R4.reuse, R25 ;  /* 0x0000001904197220 */ /* 0x040fe20000410000 */
[C---:B------:R-:W-:Y:S02]  /*6aa0*/  FMUL.FTZ R27, R4.reuse, R27 ;  /* 0x0000001b041b7220 */ /* 0x040fe40000410000 */
[----:B------:R-:W-:Y:S01]  /*6ab0*/  STG.E desc[UR36][R6.64+-0x200], R11 ;  /* 0xfffe000b06007986 */ /* 0x000fe2000c101924 */
[----:B------:R-:W-:-:S03]  /*6ac0*/  FMUL.FTZ R29, R4, R29 ;  /* 0x0000001d041d7220 */ /* 0x000fc60000410000 */
[----:B------:R-:W-:Y:S01]  /*6ad0*/  STS [R8+-0x200], R11 ;  /* 0xfffe000b08007388 */ /* 0x000fe20000000800 */
[----:B---3--:R-:W-:Y:S01]  /*6ae0*/  IADD3 R9, P2, PT, R6, 0x2000, RZ ;  /* 0x0000200006097810 */ /* 0x008fe20007f5e0ff */
[C---:B------:R-:W-:Y:S02]  /*6af0*/  FMUL.FTZ R31, R4.reuse, R31 ;  /* 0x0000001f041f7220 */ /* 0x040fe40000410000 */
[----:B------:R-:W-:Y:S01]  /*6b00*/  STG.E desc[UR36][R6.64], R13 ;  /* 0x0000000d06007986 */ /* 0x000fe2000c101924 */
[----:B------:R-:W-:Y:S01]  /*6b10*/  IADD3.X R10, PT, PT, RZ, R7, RZ, P2, !PT ;  /* 0x00000007ff0a7210 */ /* 0x000fe200017fe4ff */
[C---:B0-----:R-:W-:Y:S02]  /*6b20*/  FMUL.FTZ R33, R4.reuse, R33 ;  /* 0x0000002104217220 */ /* 0x041fe40000410000 */
[----:B------:R-:W-:Y:S01]  /*6b30*/  STS [R8], R13 ;  /* 0x0000000d08007388 */ /* 0x000fe20000000800 */
[----:B-1----:R-:W-:-:S03]  /*6b40*/  FMUL.FTZ R35, R4, R35 ;  /* 0x0000002304237220 */ /* 0x002fc60000410000 */
[----:B------:R-:W-:Y:S01]  /*6b50*/  STG.E desc[UR36][R6.64+0x200], R15 ;  /* 0x0002000f06007986 */ /* 0x000fe2000c101924 */
[----:B--2---:R-:W-:-:S03]  /*6b60*/  FMUL.FTZ R37, R4, R37 ;  /* 0x0000002504257220 */ /* 0x004fc60000410000 */
[----:B------:R-:W-:Y:S01]  /*6b70*/  STS [R8+0x200], R15 ;  /* 0x0002000f08007388 */ /* 0x000fe20000000800 */
[----:B----4-:R-:W-:-:S03]  /*6b80*/  FMUL.FTZ R39, R4, R39 ;  /* 0x0000002704277220 */ /* 0x010fc60000410000 */
        /* <DEDUP_REMOVED lines=29> */
.L_x_2737:
[----:B------:R-:W-:Y:S05]  /*6d60*/  BSYNC.RECONVERGENT B1 ;  /* 0x0000000000017941 */ /* 0x000fea0003800200 */
.L_x_2736:
        /* <DEDUP_REMOVED lines=9> */
[----:B------:R-:W4:Y:S04]  /*6e00*/  LDS R15, [R8+0x200] ;  /* 0x00020000080f7984 */ /* 0x000f280000000800 */
[----:B------:R-:W5:Y:S04]  /*6e10*/  LDS R17, [R8+0x400] ;  /* 0x0004000008117984 */ /* 0x000f680000000800 */
[----:B------:R-:W5:Y:S04]  /*6e20*/  LDS R19, [R8+0x600] ;  /* 0x0006000008137984 */ /* 0x000f680000000800 */
[----:B---3--:R-:W3:Y:S04]  /*6e30*/  LDS R23, [R8+0x800] ;  /* 0x0008000008177984 */ /* 0x008ee80000000800 */
[----:B------:R-:W3:Y:S01]  /*6e40*/  LDS R25, [R8+0xa00] ;  /* 0x000a000008197984 */ /* 0x000ee20000000800 */
[C---:B0-----:R-:W-:Y:S01]  /*6e50*/  FMUL.FTZ R9, R4.reuse, R9 ;  /* 0x0000000904097220 */ /* 0x041fe20000410000 */
[----:B-1----:R-:W-:-:S04]  /*6e60*/  FMUL.FTZ R11, R4, R11 ;  /* 0x0000000b040b7220 */ /* 0x002fc80000410000 */
[----:B------:R-:W-:Y:S01]  /*6e70*/  STG.E desc[UR36][R6.64+-0x400], R9 ;  /* 0xfffc000906007986 */ /* 0x000fe2000c101924 */
[----:B--2---:R-:W-:-:S03]  /*6e80*/  FMUL.FTZ R13, R4, R13 ;  /* 0x0000000d040d7220 */ /* 0x004fc60000410000 */
[----:B------:R0:W-:Y:S01]  /*6e90*/  STS [R8+-0x400], R9 ;  /* 0xfffc000908007388 */ /* 0x0001e20000000800 */
[----:B----4-:R-:W-:-:S03]  /*6ea0*/  FMUL.FTZ R15, R4, R15 ;  /* 0x0000000f040f7220 */ /* 0x010fc60000410000 */
[----:B------:R-:W-:Y:S01]  /*6eb0*/  STG.E desc[UR36][R6.64+-0x200], R11 ;  /* 0xfffe000b06007986 */ /* 0x000fe2000c101924 */
[----:B-----5:R-:W-:-:S03]  /*6ec0*/  FMUL.FTZ R17, R4, R17 ;  /* 0x0000001104117220 */ /* 0x020fc60000410000 */
[----:B------:R-:W-:Y:S01]  /*6ed0*/  STS [R8+-0x200], R11 ;  /* 0xfffe000b08007388 */ /* 0x000fe20000000800 */
[----:B0-----:R-:W-:Y:S01]  /*6ee0*/  IADD3 R9, P1, PT, R6, 0x1000, RZ ;  /* 0x0000100006097810 */ /* 0x001fe20007f3e0ff */
[C---:B------:R-:W-:Y:S02]  /*6ef0*/  FMUL.FTZ R19, R4.reuse, R19 ;  /* 0x0000001304137220 */ /* 0x040fe40000410000 */
[----:B------:R-:W-:Y:S01]  /*6f00*/  STG.E desc[UR36][R6.64], R13 ;  /* 0x0000000d06007986 */ /* 0x000fe2000c101924 */
[----:B------:R-:W-:Y:S01]  /*6f10*/  IADD3.X R10, PT, PT, RZ, R7, RZ, P1, !PT ;  /* 0x00000007ff0a7210 */ /* 0x000fe20000ffe4ff */
[C---:B---3--:R-:W-:Y:S02]  /*6f20*/  FMUL.FTZ R23, R4.reuse, R23 ;  /* 0x0000001704177220 */ /* 0x048fe40000410000 */
        /* <DEDUP_REMOVED lines=15> */
.L_x_2740:
[----:B------:R-:W-:Y:S05]  /*7020*/  BSYNC.RECONVERGENT B1 ;  /* 0x0000000000017941 */ /* 0x000fea0003800200 */
.L_x_2739:
[----:B------:R-:W-:-:S13]  /*7030*/  ISETP.LE.OR P0, PT, R5, UR42, P0 ;  /* 0x0000002a05007c0c */ /* 0x000fda0008703670 */
[----:B------:R-:W-:Y:S05]  /*7040*/  @!P0 BRA `(.L_x_2723) ;  /* 0x0000000000408947 */ /* 0x000fea0003800000 */
[----:B------:R-:W0:Y:S04]  /*7050*/  LDS R5, [R8+-0x400] ;  /* 0xfffc000008057984 */ /* 0x000e280000000800 */
[----:B------:R-:W1:Y:S04]  /*7060*/  LDS R9, [R8+-0x200] ;  /* 0xfffe000008097984 */ /* 0x000e680000000800 */
[----:B------:R-:W2:Y:S04]  /*7070*/  LDS R11, [R8] ;  /* 0x00000000080b7984 */ /* 0x000ea80000000800 */
[----:B------:R-:W4:Y:S01]  /*7080*/  LDS R13, [R8+0x200] ;  /* 0x00020000080d7984 */ /* 0x000f220000000800 */
[-C--:B0-----:R-:W-:Y:S01]  /*7090*/  FMUL.FTZ R5, R5, R4.reuse ;  /* 0x0000000405057220 */ /* 0x081fe20000410000 */
[----:B-1----:R-:W-:-:S04]  /*70a0*/  FMUL.FTZ R9, R9, R4 ;  /* 0x0000000409097220 */ /* 0x002fc80000410000 */
[----:B------:R0:W-:Y:S01]  /*70b0*/  STG.E desc[UR36][R6.64+-0x400], R5 ;  /* 0xfffc000506007986 */ /* 0x0001e2000c101924 */
[----:B--2---:R-:W-:-:S03]  /*70c0*/  FMUL.FTZ R11, R11, R4 ;  /* 0x000000040b0b7220 */ /* 0x004fc60000410000 */
        /* <DEDUP_REMOVED lines=8> */
.L_x_2723:
[----:B------:R-:W-:Y:S05]  /*7150*/  BSYNC.RECONVERGENT B0 ;  /* 0x0000000000007941 */ /* 0x000fea0003800200 */
.L_x_2722:
[----:B------:R-:W-:Y:S01]  /*7160*/  USHF.R.S32.HI UR6, URZ, 0x1f, UR42 ;  /* 0x0000001fff067899 */ /* 0x000fe2000801142a */
[----:B------:R-:W-:Y:S01]  /*7170*/  SHF.L.U32 R20, R0, 0x2, RZ ;  /* 0x0000000200147819 */ /* 0x000fe200000006ff */
[----:B------:R-:W2:Y:S01]  /*7180*/  LDCU.64 UR10, c[0x0][0x3b0] ;  /* 0x00007600ff0a77ac */ /* 0x000ea20008000a00 */
[----:B------:R-:W-:Y:S02]  /*7190*/  SHF.R.U32.HI R17, RZ, 0x4, R0 ;  /* 0x00000004ff117819 */ /* 0x000fe40000011600 */
[----:B0-----:R-:W-:Y:S02]  /*71a0*/  CS2R R10, SRZ ;  /* 0x00000000000a7805 */ /* 0x001fe4000001ff00 */
[----:B------:R-:W-:Y:S01]  /*71b0*/  LOP3.LUT R20, R20, 0x3c, RZ, 0xc0, !PT ;  /* 0x0000003c14147812 */ /* 0x000fe200078ec0ff */
[----:B------:R-:W-:Y:S01]  /*71c0*/  ULEA.HI UR6, UR6, UR42, URZ, 0x3 ;  /* 0x0000002a06067291 */ /* 0x000fe2000f8f18ff */
[----:B-1----:R-:W-:Y:S01]  /*71d0*/  CS2R R8, SRZ ;  /* 0x0000000000087805 */ /* 0x002fe2000001ff00 */
[----:B------:R-:W0:Y:S02]  /*71e0*/  LDCU.64 UR12, c[0x0][0x3c8] ;  /* 0x00007900ff0c77ac */ /* 0x000e240008000a00 */
[----:B------:R-:W-:-:S06]  /*71f0*/  ULOP3.LUT UR6, UR6, 0xfffffff8, URZ, 0xc0, !UPT ;  /* 0xfffffff806067892 */ /* 0x000fcc000f8ec0ff */
[----:B---3--:R-:W-:Y:S01]  /*7200*/  IMAD.U32 R22, RZ, RZ, UR6 ;  /* 0x00000006ff167e24 */ /* 0x008fe2000f8e00ff */
[----:B--2---:R-:W-:-:S04]  /*7210*/  ISETP.EQ.U32.AND P1, PT, RZ, UR10, PT ;  /* 0x0000000aff007c0c */ /* 0x004fc8000bf22070 */
[----:B------:R-:W-:-:S04]  /*7220*/  IADD3 R22, PT, PT, -R22, UR42, RZ ;  /* 0x0000002a16167c10 */ /* 0x000fc8000fffe1ff */
[----:B------:R-:W-:-:S04]  /*7230*/  ISETP.NE.AND P0, PT, R17, R22, PT ;  /* 0x000000161100720c */ /* 0x000fc80003f05270 */
[----:B------:R-:W-:-:S04]  /*7240*/  ISETP.GT.U32.OR P0, PT, R20, 0x2f, P0 ;  /* 0x0000002f1400780c */ /* 0x000fc80000704470 */
[----:B------:R-:W-:Y:S01]  /*7250*/  ISETP.EQ.OR.EX P0, PT, RZ, UR11, P0, P1 ;  /* 0x0000000bff007c0c */ /* 0x000fe20008702710 */
[----:B------:R-:W1:-:S12]  /*7260*/  LDCU.64 UR10, c[0x0][0x3c8] ;  /* 0x00007900ff0a77ac */ /* 0x000e580008000a00 */
[----:B------:R-:W2:Y:S01]  /*7270*/  @!P0 LDC.64 R12, c[0x0][0x3b0] ;  /* 0x0000ec00ff0c8b82 */ /* 0x000ea20000000a00 */
[----:B------:R-:W-:Y:S01]  /*7280*/  @!P0 IMAD R5, R3, 0x30, R20 ;  /* 0x0000003003058824 */ /* 0x000fe200078e0214 */
[----:B------:R-:W-:Y:S01]  /*7290*/  BSSY.RECONVERGENT B0, `(.L_x_2741) ;  /* 0x0000224000007945 */ /* 0x000fe20003800200 */
[----:B------:R-:W-:Y:S02]  /*72a0*/  IMAD R21, R21, 0x30, RZ ;  /* 0x0000003015157824 */ /* 0x000fe400078e02ff */
[----:B--2---:R-:W-:-:S05]  /*72b0*/  @!P0 IMAD.WIDE.U32 R12, R5, 0x4, R12 ;  /* 0x00000004050c8825 */ /* 0x004fca00078e000c */
[----:B------:R2:W5:Y:S01]  /*72c0*/  @!P0 LDG.E.128 R8, desc[UR36][R12.64] ;  /* 0x000000240c088981 */ /* 0x000562000c1e1d00 */
[----:B------:R-:W-:Y:S01]  /*72d0*/  BAR.SYNC.DEFER_BLOCKING 0x0 ;  /* 0x0000000000007b1d */ /* 0x000fe20000010000 */
[----:B------:R-:W-:Y:S02]  /*72e0*/  ISETP.GT.U32.AND P0, PT, R20, 0x2f, PT ;  /* 0x0000002f1400780c */ /* 0x000fe40003f04070 */
[----:B------:R-:W-:Y:S02]  /*72f0*/  CS2R R6, SRZ ;  /* 0x0000000000067805 */ /* 0x000fe4000001ff00 */
[----:B------:R-:W-:-:S09]  /*7300*/  CS2R R4, SRZ ;  /* 0x0000000000047805 */ /* 0x000fd2000001ff00 */
[----:B012---:R-:W-:Y:S05]  /*7310*/  @P0 BRA `(.L_x_2742) ;  /* 0x00000020006c0947 */ /* 0x007fea0003800000 */
[----:B------:R-:W0:Y:S01]  /*7320*/  LDCU UR6, c[0x0][0x3f4] ;  /* 0x00007e80ff0677ac */ /* 0x000e220008000800 */
[----:B------:R-:W1:Y:S01]  /*7330*/  LDC.64 R18, c[0x0][0x3c0] ;  /* 0x0000f000ff127b82 */ /* 0x000e620000000a00 */
[----:B------:R-:W-:Y:S01]  /*7340*/  IADD3 R26, PT, PT, R17, UR39, RZ ;  /* 0x00000027111a7c10 */ /* 0x000fe2000fffe0ff */
[----:B------:R-:W-:Y:S01]  /*7350*/  BSSY.RECONVERGENT B1, `(.L_x_2743) ;  /* 0x0000094000017945 */ /* 0x000fe20003800200 */
[----:B------:R-:W-:Y:S02]  /*7360*/  IMAD.MOV.U32 R7, RZ, RZ, RZ ;  /* 0x000000ffff077224 */ /* 0x000fe400078e00ff */
[----:B0-----:R-:W-:-:S04]  /*7370*/  IMAD.U32 R23, RZ, RZ, UR6 ;  /* 0x00000006ff177e24 */ /* 0x001fc8000f8e00ff */
[C---:B------:R-:W-:Y:S01]  /*7380*/  IMAD R13, R23.reuse, UR4, R20 ;  /* 0x00000004170d7c24 */ /* 0x040fe2000f8e0214 */
[----:B------:R-:W-:-:S03]  /*7390*/  VIMNMX R15, PT, PT, R23, UR42, PT ;  /* 0x0000002a170f7c48 */ /* 0x000fc6000bfe0100 */
[----:B-1----:R-:W-:Y:S01]  /*73a0*/  IMAD.WIDE R18, R13, 0x4, R18 ;  /* 0x000000040d127825 */ /* 0x002fe200078e0212 */
[----:B------:R-:W-:-:S13]  /*73b0*/  ISETP.GE.AND P0, PT, R26, R15, PT ;  /* 0x0000000f1a00720c */ /* 0x000fda0003f06270 */
[----:B------:R-:W-:Y:S05]  /*73c0*/  @P0 BRA `(.L_x_2744) ;  /* 0x0000000800300947 */ /* 0x000fea0003800000 */
[----:B------:R-:W-:Y:S01]  /*73d0*/  IADD3 R12, PT, PT, R26, 0x8, RZ ;  /* 0x000000081a0c7810 */ /* 0x000fe20007ffe0ff */
[----:B------:R-:W-:Y:S01]  /*73e0*/  ULOP3.LUT UR6, URZ, UR39, URZ, 0x33, !UPT ;  /* 0x00000027ff067292 */ /* 0x000fe2000f8e33ff */
[----:B------:R-:W-:Y:S01]  /*73f0*/  BSSY.RECONVERGENT B2, `(.L_x_2745) ;  /* 0x000004c000027945 */ /* 0x000fe20003800200 */
[----:B------:R-:W-:Y:S01]  /*7400*/  IMAD R40, R24, R23, RZ ;  /* 0x0000001718287224 */ /* 0x000fe200078e02ff */
[----:B------:R-:W-:Y:S01]  /*7410*/  VIMNMX R4, PT, PT, R15, R12, !PT ;  /* 0x0000000c0f047248 */ /* 0x000fe20007fe0100 */
[----:B------:R-:W-:Y:S01]  /*7420*/  IMAD.MOV.U32 R25, RZ, RZ, R26 ;  /* 0x000000ffff197224 */ /* 0x000fe200078e001a */
[----:B------:R-:W-:Y:S02]  /*7430*/  CS2R R6, SRZ ;  /* 0x0000000000067805 */ /* 0x000fe4000001ff00 */
[----:B------:R-:W-:Y:S02]  /*7440*/  IADD3 R50, PT, PT, -R17, UR6, R4 ;  /* 0x0000000611327c10 */ /* 0x000fe4000fffe104 */
        /* <DEDUP_REMOVED lines=18> */
.L_x_2747:
        /* <DEDUP_REMOVED lines=9> */
[----:B------:R-:W2:Y:S04]  /*7600*/  LDG.E R15, desc[UR36][R28.64+0x40] ;  /* 0x000040241c0f7981 */ /* 0x000ea8000c1e1900 */
[----:B------:R-:W2:Y:S04]  /*7610*/  LDG.E R30, desc[UR36][R28.64+0x60] ;  /* 0x000060241c1e7981 */ /* 0x000ea8000c1e1900 */
[----:B------:R0:W1:Y:S01]  /*7620*/  LDS R49, [R44+0x20] ;  /* 0x000020002c317984 */ /* 0x0000620000000800 */
[----:B---3--:R-:W-:-:S02]  /*7630*/  IMAD R12, R40, R12, R25 ;  /* 0x0000000c280c7224 */ /* 0x008fc400078e0219 */
[----:B----4-:R-:W-:Y:S02]  /*7640*/  IMAD R14, R40, R13, R27 ;  /* 0x0000000d280e7224 */ /* 0x010fe400078e021b */
[----:B------:R-:W-:Y:S02]  /*7650*/  IMAD R13, R12, 0x30, RZ ;  /* 0x000000300c0d7824 */ /* 0x000fe400078e02ff */
[----:B--2---:R-:W-:Y:S02]  /*7660*/  IMAD R15, R40, R15, R43 ;  /* 0x0000000f280f7224 */ /* 0x004fe400078e022b */
[----:B------:R-:W-:-:S04]  /*7670*/  IMAD.WIDE R12, R13, 0x4, R18 ;  /* 0x000000040d0c7825 */ /* 0x000fc800078e0212 */
[----:B------:R-:W-:Y:S02]  /*7680*/  IMAD R31, R14, 0x30, RZ ;  /* 0x000000300e1f7824 */ /* 0x000fe400078e02ff */
[----:B------:R-:W-:Y:S02]  /*7690*/  IMAD R32, R40, R30, R41 ;  /* 0x0000001e28207224 */ /* 0x000fe400078e0229 */
[----:B------:R-:W-:Y:S02]  /*76a0*/  IMAD R33, R15, 0x30, RZ ;  /* 0x000000300f217824 */ /* 0x000fe400078e02ff */
[----:B------:R-:W-:Y:S01]  /*76b0*/  IMAD.WIDE R30, R31, 0x4, R18 ;  /* 0x000000041f1e7825 */ /* 0x000fe200078e0212 */
[----:B------:R-:W2:Y:S03]  /*76c0*/  LDG.E.128 R12, desc[UR36][R12.64] ;  /* 0x000000240c0c7981 */ /* 0x000ea6000c1e1d00 */
[----:B------:R-:W-:-:S02]  /*76d0*/  IMAD R37, R32, 0x30, RZ ;  /* 0x0000003020257824 */ /* 0x000fc400078e02ff */
[--C-:B------:R-:W-:Y:S01]  /*76e0*/  IMAD.WIDE R32, R33, 0x4, R18.reuse ;  /* 0x0000000421207825 */ /* 0x100fe200078e0212 */
[----:B------:R-:W1:Y:S03]  /*76f0*/  LDG.E.128 R28, desc[UR36][R30.64] ;  /* 0x000000241e1c7981 */ /* 0x000e66000c1e1d00 */
[----:B------:R-:W-:Y:S02]  /*7700*/  IMAD.WIDE R36, R37, 0x4, R18 ;  /* 0x0000000425247825 */ /* 0x000fe400078e0212 */
[----:B------:R-:W3:Y:S04]  /*7710*/  LDG.E.128 R32, desc[UR36][R32.64] ;  /* 0x0000002420207981 */ /* 0x000ee8000c1e1d00 */
[----:B------:R-:W4:Y:S01]  /*7720*/  LDG.E.128 R36, desc[UR36][R36.64] ;  /* 0x0000002424247981 */ /* 0x000f22000c1e1d00 */
[----:B------:R-:W-:Y:S01]  /*7730*/  IADD3 R42, PT, PT, R42, 0x4, RZ ;  /* 0x000000042a2a7810 */ /* 0x000fe20007ffe0ff */
[----:B0-----:R-:W-:Y:S01]  /*7740*/  VIADD R44, R44, 0x80 ;  /* 0x000000802c2c7836 */ /* 0x001fe20000000000 */
[----:B------:R-:W-:Y:S01]  /*7750*/  IADD3 R25, PT, PT, R25, 0x20, RZ ;  /* 0x0000002019197810 */ /* 0x000fe20007ffe0ff */
[----:B------:R-:W-:Y:S01]  /*7760*/  VIADD R27, R27, 0x20 ;  /* 0x000000201b1b7836 */ /* 0x000fe20000000000 */
[----:B------:R-:W-:Y:S01]  /*7770*/  ISETP.NE.AND P0, PT, R42, RZ, PT ;  /* 0x000000ff2a00720c */ /* 0x000fe20003f05270 */
[----:B------:R-:W-:Y:S01]  /*7780*/  VIADD R41, R41, 0x20 ;  /* 0x0000002029297836 */ /* 0x000fe20000000000 */
[----:B------:R-:W-:Y:S01]  /*7790*/  IADD3 R43, PT, PT, R43, 0x20, RZ ;  /* 0x000000202b2b7810 */ /* 0x000fe20007ffe0ff */
[-C--:B--2---:R-:W-:Y:S01]  /*77a0*/  FFMA.FTZ R47, R12, R45.reuse, R4 ;  /* 0x0000002d0c2f7223 */ /* 0x084fe20000010004 */
[-C--:B------:R-:W-:Y:S01]  /*77b0*/  FFMA.FTZ R4, R13, R45.reuse, R5 ;  /* 0x0000002d0d047223 */ /* 0x080fe20000010005 */
[-C--:B------:R-:W-:Y:S01]  /*77c0*/  FFMA.FTZ R5, R14, R45.reuse, R6 ;  /* 0x0000002d0e057223 */ /* 0x080fe20000010006 */
[----:B------:R-:W-:Y:S01]  /*77d0*/  FFMA.FTZ R6, R15, R45, R7 ;  /* 0x0000002d0f067223 */ /* 0x000fe20000010007 */
[-C--:B-1----:R-:W-:Y:S01]  /*77e0*/  FFMA.FTZ R47, R28, R46.reuse, R47 ;  /* 0x0000002e1c2f7223 */ /* 0x082fe2000001002f */
        /* <DEDUP_REMOVED lines=12> */
.L_x_2746:
[----:B------:R-:W-:Y:S05]  /*78b0*/  BSYNC.RECONVERGENT B2 ;  /* 0x0000000000027941 */ /* 0x000fea0003800200 */
.L_x_2745:
        /* <DEDUP_REMOVED lines=11> */
[----:B------:R-:W3:Y:S01]  /*7970*/  LDG.E R13, desc[UR36][R32.64+0x20] ;  /* 0x00002024200d7981 */ /* 0x000ee2000c1e1900 */
[----:B------:R-:W-:Y:S01]  /*7980*/  IMAD.MOV.U32 R29, RZ, RZ, 0x30 ;  /* 0x00000030ff1d7424 */ /* 0x000fe200078e00ff */
[----:B------:R-:W0:Y:S01]  /*7990*/  S2UR UR7, SR_CgaCtaId ;  /* 0x00000000000779c3 */ /* 0x000e220000008800 */
[----:B------:R-:W-:Y:S02]  /*79a0*/  UMOV UR6, 0x400 ;  /* 0x0000040000067882 */ /* 0x000fe40000000000 */
[----:B------:R-:W-:Y:S01]  /*79b0*/  UIADD3 UR6, UPT, UPT, UR6, 0x120, URZ ;  /* 0x0000012006067890 */ /* 0x000fe2000fffe0ff */
[----:B------:R-:W-:-:S03]  /*79c0*/  IADD3 R27, PT, PT, R25, -UR39, RZ ;  /* 0x80000027191b7c10 */ /* 0x000fc6000fffe0ff */
[----:B0-----:R-:W-:Y:S01]  /*79d0*/  ULEA UR6, UR7, UR6, 0x18 ;  /* 0x0000000607067291 */ /* 0x001fe2000f8ec0ff */
[C-C-:B--2---:R-:W-:Y:S02]  /*79e0*/  IMAD R12, R40.reuse, R12, R25.reuse ;  /* 0x0000000c280c7224 */ /* 0x144fe400078e0219 */
[----:B---3--:R-:W-:Y:S02]  /*79f0*/  IMAD R14, R40, R13, R25 ;  /* 0x0000000d280e7224 */ /* 0x008fe400078e0219 */
[----:B------:R-:W-:Y:S02]  /*7a00*/  IMAD R13, R12, 0x30, RZ ;  /* 0x000000300c0d7824 */ /* 0x000fe400078e02ff */
[----:B------:R-:W-:Y:S02]  /*7a10*/  IMAD R29, R14, R29, 0x180 ;  /* 0x000001800e1d7424 */ /* 0x000fe400078e021d */
[----:B------:R-:W-:-:S04]  /*7a20*/  IMAD.WIDE R12, R13, 0x4, R18 ;  /* 0x000000040d0c7825 */ /* 0x000fc800078e0212 */
[----:B------:R-:W-:Y:S02]  /*7a30*/  IMAD.WIDE R28, R29, 0x4, R18 ;  /* 0x000000041d1c7825 */ /* 0x000fe400078e0212 */
[----:B------:R-:W2:Y:S04]  /*7a40*/  LDG.E.128 R12, desc[UR36][R12.64] ;  /* 0x000000240c0c7981 */ /* 0x000ea8000c1e1d00 */
[----:B------:R-:W3:Y:S01]  /*7a50*/  LDG.E.128 R28, desc[UR36][R28.64] ;  /* 0x000000241c1c7981 */ /* 0x000ee2000c1e1d00 */
[----:B------:R-:W-:Y:S01]  /*7a60*/  LEA R27, R27, UR6, 0x2 ;  /* 0x000000061b1b7c11 */ /* 0x000fe2000f8e10ff */
[----:B------:R-:W-:-:S04]  /*7a70*/  VIADD R25, R25, 0x10 ;  /* 0x0000001019197836 */ /* 0x000fc80000000000 */
        /* <DEDUP_REMOVED lines=10> */
.L_x_2749:
[----:B------:R-:W-:Y:S05]  /*7b20*/  BSYNC.RECONVERGENT B2 ;  /* 0x0000000000027941 */ /* 0x000fea0003800200 */
.L_x_2748:
[----:B------:R-:W-:Y:S05]  /*7b30*/  @P0 BRA `(.L_x_2744) ;  /* 0x0000000000540947 */ /* 0x000fea0003800000 */
[----:B------:R-:W0:Y:S01]  /*7b40*/  LDCU.64 UR6, c[0x0][0x3c8] ;  /* 0x00007900ff0677ac */ /* 0x000e220008000a00 */
[----:B------:R-:W-:-:S04]  /*7b50*/  IADD3 R12, P0, PT, R25, UR5, RZ ;  /* 0x00000005190c7c10 */ /* 0x000fc8000ff1e0ff */
[----:B------:R-:W-:Y:S02]  /*7b60*/  IADD3.X R13, PT, PT, RZ, UR8, RZ, P0, !PT ;  /* 0x00000008ff0d7c10 */ /* 0x000fe400087fe4ff */
[----:B0-----:R-:W-:-:S04]  /*7b70*/  LEA R14, P0, R12, UR6, 0x2 ;  /* 0x000000060c0e7c11 */ /* 0x001fc8000f8010ff */
[----:B------:R-:W-:-:S05]  /*7b80*/  LEA.HI.X R15, R12, UR7, R13, 0x2, P0 ;  /* 0x000000070c0f7c11 */ /* 0x000fca00080f140d */
[----:B------:R-:W2:Y:S01]  /*7b90*/  LDG.E R14, desc[UR36][R14.64] ;  /* 0x000000240e0e7981 */ /* 0x000ea2000c1e1900 */
[----:B------:R-:W0:Y:S01]  /*7ba0*/  S2UR UR7, SR_CgaCtaId ;  /* 0x00000000000779c3 */ /* 0x000e220000008800 */
[----:B------:R-:W-:Y:S02]  /*7bb0*/  UMOV UR6, 0x400 ;  /* 0x0000040000067882 */ /* 0x000fe40000000000 */
[----:B------:R-:W-:-:S04]  /*7bc0*/  UIADD3 UR6, UPT, UPT, UR6, 0x120, URZ ;  /* 0x0000012006067890 */ /* 0x000fc8000fffe0ff */
[----:B0-----:R-:W-:Y:S01]  /*7bd0*/  ULEA UR6, UR7, UR6, 0x18 ;  /* 0x0000000607067291 */ /* 0x001fe2000f8ec0ff */
[----:B--2---:R-:W-:-:S04]  /*7be0*/  IMAD R40, R40, R14, R25 ;  /* 0x0000000e28287224 */ /* 0x004fc800078e0219 */
[----:B------:R-:W-:-:S04]  /*7bf0*/  IMAD R13, R40, 0x30, RZ ;  /* 0x00000030280d7824 */ /* 0x000fc800078e02ff */
[----:B------:R-:W-:-:S05]  /*7c00*/  IMAD.WIDE R12, R13, 0x4, R18 ;  /* 0x000000040d0c7825 */ /* 0x000fca00078e0212 */
[----:B------:R-:W2:Y:S01]  /*7c10*/  LDG.E.128 R28, desc[UR36][R12.64] ;  /* 0x000000240c1c7981 */ /* 0x000ea2000c1e1d00 */
[----:B------:R-:W-:-:S05]  /*7c20*/  VIADD R25, R25, -UR39 ;  /* 0x8000002719197c36 */ /* 0x000fca0008000000 */
[----:B------:R-:W-:-:S06]  /*7c30*/  LEA R25, R25, UR6, 0x2 ;  /* 0x0000000619197c11 */ /* 0x000fcc000f8e10ff */
[----:B------:R-:W2:Y:S02]  /*7c40*/  LDS R25, [R25] ;  /* 0x0000000019197984 */ /* 0x000ea40000000800 */
[-C--:B--2---:R-:W-:Y:S01]  /*7c50*/  FFMA.FTZ R4, R28, R25.reuse, R4 ;  /* 0x000000191c047223 */ /* 0x084fe20000010004 */
[-C--:B------:R-:W-:Y:S01]  /*7c60*/  FFMA.FTZ R5, R29, R25.reuse, R5 ;  /* 0x000000191d057223 */ /* 0x080fe20000010005 */
[-C--:B------:R-:W-:Y:S01]  /*7c70*/  FFMA.FTZ R6, R30, R25.reuse, R6 ;  /* 0x000000191e067223 */ /* 0x080fe20000010006 */
[----:B------:R-:W-:-:S07]  /*7c80*/  FFMA.FTZ R7, R31, R25, R7 ;  /* 0x000000191f077223 */ /* 0x000fce0000010007 */
.L_x_2744:
[----:B------:R-:W-:Y:S05]  /*7c90*/  BSYNC.RECONVERGENT B1 ;  /* 0x0000000000017941 */ /* 0x000fea0003800200 */
.L_x_2743:
[----:B------:R-:W-:Y:S01]  /*7ca0*/  ISETP.GE.AND P0, PT, R26, UR42, PT ;  /* 0x0000002a1a007c0c */ /* 0x000fe2000bf06270 */
[----:B------:R-:W-:-:S12]  /*7cb0*/  BSSY.RECONVERGENT B3, `(.L_x_2750) ;  /* 0x000014c000037945 */ /* 0x000fd80003800200 */
[----:B------:R-:W-:Y:S05]  /*7cc0*/  @P0 BRA `(.L_x_2751) ;  /* 0x0000001400280947 */ /* 0x000fea0003800000 */
[----:B------:R-:W-:Y:S01]  /*7cd0*/  MOV R13, 0x8 ;  /* 0x00000008000d7802 */ /* 0x000fe20000000f00 */
[----:B------:R-:W-:Y:S01]  /*7ce0*/  ULOP3.LUT UR6, URZ, UR39, URZ, 0x33, !UPT ;  /* 0x00000027ff067292 */ /* 0x000fe2000f8e33ff */
[----:B------:R-:W-:Y:S01]  /*7cf0*/  BSSY.RECONVERGENT B2, `(.L_x_2752) ;  /* 0x00000b8000027945 */ /* 0x000fe20003800200 */
[----:B------:R-:W-:Y:S01]  /*7d00*/  IMAD R24, R24, R23, RZ ;  /* 0x0000001718187224 */ /* 0x000fe200078e02ff */
[----:B------:R-:W-:-:S04]  /*7d10*/  VIADDMNMX R12, R26, R13, UR42, !PT ;  /* 0x0000002a1a0c7e46 */ /* 0x000fc8000f80010d */
[----:B------:R-:W-:-:S04]  /*7d20*/  IADD3 R12, PT, PT, -R17, UR6, R12 ;  /* 0x00000006110c7c10 */ /* 0x000fc8000fffe10c */
        /* <DEDUP_REMOVED lines=8> */
[----:B------:R-:W-:Y:S01]  /*7db0*/  VIADD R26, R26, 0x10 ;  /* 0x000000101a1a7836 */ /* 0x000fe20000000000 */
[----:B------:R-:W-:Y:S02]  /*7dc0*/  IADD3 R15, PT, PT, -R15, RZ, RZ ;  /* 0x000000ff0f0f7210 */ /* 0x000fe40007ffe1ff */
[----:B------:R-:W1:Y:S01]  /*7dd0*/  LDC R23, c[0x0][0x3f4] ;  /* 0x0000fd00ff177b82 */ /* 0x000e620000000800 */
[----:B0-----:R-:W-:-:S06]  /*7de0*/  ULEA UR6, UR7, UR6, 0x18 ;  /* 0x0000000607067291 */ /* 0x001fcc000f8ec0ff */
[----:B------:R-:W-:-:S05]  /*7df0*/  LEA R14, R17, UR6, 0x2 ;  /* 0x00000006110e7c11 */ /* 0x000fca000f8e10ff */
[----:B------:R-:W-:-:S07]  /*7e00*/  VIADD R14, R14, 0x40 ;  /* 0x000000400e0e7836 */ /* 0x000fce0000000000 */
.L_x_2763:
[C---:B------:R-:W-:Y:S01]  /*7e10*/  VIADD R32, R26.reuse, 0xfffffff0 ;  /* 0xfffffff01a207836 */ /* 0x040fe20000000000 */
[----:B------:R-:W-:Y:S01]  /*7e20*/  IADD3 R15, PT, PT, R15, 0x4, RZ ;  /* 0x000000040f0f7810 */ /* 0x000fe20007ffe0ff */
[C---:B------:R-:W-:Y:S01]  /*7e30*/  VIADD R28, R26.reuse, 0x8 ;  /* 0x000000081a1c7836 */ /* 0x040fe20000000000 */
[----:B------:R-:W-:Y:S01]  /*7e40*/  IADD3 R36, PT, PT, R26, -0x8, RZ ;  /* 0xfffffff81a247810 */ /* 0x000fe20007ffe0ff */
[----:B------:R-:W-:Y:S01]  /*7e50*/  BSSY.RECONVERGENT B4, `(.L_x_2755) ;  /* 0x000002a000047945 */ /* 0x000fe20003800200 */
[-C--:B-1----:R-:W-:Y:S02]  /*7e60*/  ISETP.GE.AND P4, PT, R32, R23.reuse, PT ;  /* 0x000000172000720c */ /* 0x082fe40003f86270 */
[----:B------:R-:W-:Y:S02]  /*7e70*/  ISETP.NE.AND P0, PT, R15, RZ, PT ;  /* 0x000000ff0f00720c */ /* 0x000fe40003f05270 */
[-C--:B------:R-:W-:Y:S02]  /*7e80*/  ISETP.GE.AND P1, PT, R36, R23.reuse, PT ;  /* 0x000000172400720c */ /* 0x080fe40003f26270 */
[----:B------:R-:W-:-:S02]  /*7e90*/  ISETP.GE.AND P2, PT, R26, R23, PT ;  /* 0x000000171a00720c */ /* 0x000fc40003f46270 */
[----:B------:R-:W-:-:S05]  /*7ea0*/  ISETP.GE.AND P3, PT, R28, R23, PT ;  /* 0x000000171c00720c */ /* 0x000fca0003f66270 */
[----:B------:R-:W-:Y:S08]  /*7eb0*/  @!P4 BRA `(.L_x_2756) ;  /* 0x00000000008cc947 */ /* 0x000ff00003800000 */
[----:B------:R-:W-:Y:S01]  /*7ec0*/  IABS R34, R23 ;  /* 0x0000001700227213 */ /* 0x000fe20000000000 */
[----:B------:R-:W-:Y:S01]  /*7ed0*/  HFMA2 R30, -RZ, RZ, 0, 0 ;  /* 0x00000000ff1e7431 */ /* 0x000fe200000001ff */
        /* <DEDUP_REMOVED lines=22> */
[----:B------:R-:W-:-:S05]  /*8040*/  LEA.HI.X R31, R27, UR13, R32, 0x2, P4 ;  /* 0x0000000d1b1f7c11 */ /* 0x000fca000a0f1420 */
[----:B------:R-:W2:Y:S02]  /*8050*/  LDG.E R30, desc[UR36][R30.64] ;  /* 0x000000241e1e7981 */ /* 0x000ea4000c1e1900 */
[----:B--2---:R-:W-:-:S04]  /*8060*/  IMAD R25, R24, R30, R25 ;  /* 0x0000001e18197224 */ /* 0x004fc800078e0219 */
[----:B------:R-:W-:-:S04]  /*8070*/  IMAD R25, R25, 0x30, RZ ;  /* 0x0000003019197824 */ /* 0x000fc800078e02ff */
[----:B------:R-:W-:Y:S02]  /*8080*/  IMAD.WIDE R32, R25, 0x4, R18 ;  /* 0x0000000419207825 */ /* 0x000fe400078e0212 */
[----:B------:R-:W0:Y:S04]  /*8090*/  LDS R25, [R14+-0x40] ;  /* 0xffffc0000e197984 */ /* 0x000e280000000800 */
[----:B------:R-:W0:Y:S02]  /*80a0*/  LDG.E.128 R32, desc[UR36][R32.64] ;  /* 0x0000002420207981 */ /* 0x000e24000c1e1d00 */
[-C--:B0-----:R-:W-:Y:S01]  /*80b0*/  FFMA.FTZ R4, R32, R25.reuse, R4 ;  /* 0x0000001920047223 */ /* 0x081fe20000010004 */
[-C--:B------:R-:W-:Y:S01]  /*80c0*/  FFMA.FTZ R5, R33, R25.reuse, R5 ;  /* 0x0000001921057223 */ /* 0x080fe20000010005 */
[-C--:B------:R-:W-:Y:S01]  /*80d0*/  FFMA.FTZ R6, R34, R25.reuse, R6 ;  /* 0x0000001922067223 */ /* 0x080fe20000010006 */
[----:B------:R-:W-:-:S07]  /*80e0*/  FFMA.FTZ R7, R35, R25, R7 ;  /* 0x0000001923077223 */ /* 0x000fce0000010007 */
.L_x_2756:
[----:B------:R-:W-:Y:S05]  /*80f0*/  BSYNC.RECONVERGENT B4 ;  /* 0x0000000000047941 */ /* 0x000fea0003800200 */
.L_x_2755:
[----:B------:R-:W-:Y:S04]  /*8100*/  BSSY.RECONVERGENT B4, `(.L_x_2757) ;  /* 0x0000025000047945 */ /* 0x000fe80003800200 */
[----:B------:R-:W-:Y:S05]  /*8110*/  @!P1 BRA `(.L_x_2758) ;  /* 0x00000000008c9947 */ /* 0x000fea0003800000 */
[----:B------:R-:W-:Y:S02]  /*8120*/  IABS R32, R23 ;  /* 0x0000001700207213 */ /* 0x000fe40000000000 */
[----:B------:R-:W-:Y:S02]  /*8130*/  MOV R30, RZ ;  /* 0x000000ff001e7202 */ /* 0x000fe40000000f00 */
[----:B------:R-:W0:Y:S01]  /*8140*/  I2F.RP R29, R32 ;  /* 0x00000020001d7306 */ /* 0x000e220000209400 */
[----:B------:R-:W-:Y:S02]  /*8150*/  IABS R27, R36 ;  /* 0x00000024001b7213 */ /* 0x000fe40000000000 */
[----:B------:R-:W-:Y:S02]  /*8160*/  ISETP.GE.AND P4, PT, R36, RZ, PT ;  /* 0x000000ff2400720c */ /* 0x000fe40003f86270 */
[----:B------:R-:W-:-:S03]  /*8170*/  ISETP.NE.AND P5, PT, R23, RZ, PT ;  /* 0x000000ff1700720c */ /* 0x000fc60003fa5270 */
        /* <DEDUP_REMOVED lines=29> */
.L_x_2758:
[----:B------:R-:W-:Y:S05]  /*8350*/  BSYNC.RECONVERGENT B4 ;  /* 0x0000000000047941 */ /* 0x000fea0003800200 */
.L_x_2757:
[----:B------:R-:W-:Y:S04]  /*8360*/  BSSY.RECONVERGENT B4, `(.L_x_2759) ;  /* 0x0000025000047945 */ /* 0x000fe80003800200 */
[----:B------:R-:W-:Y:S05]  /*8370*/  @!P2 BRA `(.L_x_2760) ;  /* 0x00000000008ca947 */ /* 0x000fea0003800000 */
        /* <DEDUP_REMOVED lines=29> */
[----:B------:R-:W0:Y:S04]  /*8550*/  LDS R25, [R14] ;  /* 0x000000000e197984 */ /* 0x000e280000000800 */
[----:B------:R-:W0:Y:S02]  /*8560*/  LDG.E.128 R36, desc[UR36][R30.64] ;  /* 0x000000241e247981 */ /* 0x000e24000c1e1d00 */
[-C--:B0-----:R-:W-:Y:S01]  /*8570*/  FFMA.FTZ R4, R36, R25.reuse, R4 ;  /* 0x0000001924047223 */ /* 0x081fe20000010004 */
[-C--:B------:R-:W-:Y:S01]  /*8580*/  FFMA.FTZ R5, R37, R25.reuse, R5 ;  /* 0x0000001925057223 */ /* 0x080fe20000010005 */
[-C--:B------:R-:W-:Y:S01]  /*8590*/  FFMA.FTZ R6, R38, R25.reuse, R6 ;  /* 0x0000001926067223 */ /* 0x080fe20000010006 */
[----:B------:R-:W-:-:S07]  /*85a0*/  FFMA.FTZ R7, R39, R25, R7 ;  /* 0x0000001927077223 */ /* 0x000fce0000010007 */
.L_x_2760:
[----:B------:R-:W-:Y:S05]  /*85b0*/  BSYNC.RECONVERGENT B4 ;  /* 0x0000000000047941 */ /* 0x000fea0003800200 */
.L_x_2759:
        /* <DEDUP_REMOVED lines=31> */
[----:B------:R-:W0:Y:S04]  /*87b0*/  LDS R25, [R14+0x20] ;  /* 0x000020000e197984 */ /* 0x000e280000000800 */
[----:B------:R-:W0:Y:S02]  /*87c0*/  LDG.E.128 R32, desc[UR36][R28.64] ;  /* 0x000000241c207981 */ /* 0x000e24000c1e1d00 */
[-C--:B0-----:R-:W-:Y:S01]  /*87d0*/  FFMA.FTZ R4, R32, R25.reuse, R4 ;  /* 0x0000001920047223 */ /* 0x081fe20000010004 */
[-C--:B------:R-:W-:Y:S01]  /*87e0*/  FFMA.FTZ R5, R33, R25.reuse, R5 ;  /* 0x0000001921057223 */ /* 0x080fe20000010005 */
[-C--:B------:R-:W-:Y:S01]  /*87f0*/  FFMA.FTZ R6, R34, R25.reuse, R6 ;  /* 0x0000001922067223 */ /* 0x080fe20000010006 */
[----:B------:R-:W-:-:S07]  /*8800*/  FFMA.FTZ R7, R35, R25, R7 ;  /* 0x0000001923077223 */ /* 0x000fce0000010007 */
.L_x_2762:
[----:B------:R-:W-:Y:S05]  /*8810*/  BSYNC.RECONVERGENT B4 ;  /* 0x0000000000047941 */ /* 0x000fea0003800200 */
.L_x_2761:
[----:B------:R-:W-:Y:S01]  /*8820*/  IADD3 R26, PT, PT, R26, 0x20, RZ ;  /* 0x000000201a1a7810 */ /* 0x000fe20007ffe0ff */
[----:B------:R-:W-:Y:S01]  /*8830*/  VIADD R14, R14, 0x80 ;  /* 0x000000800e0e7836 */ /* 0x000fe20000000000 */
[----:B------:R-:W-:Y:S06]  /*8840*/  @P0 BRA `(.L_x_2763) ;  /* 0xfffffff400700947 */ /* 0x000fec000383ffff */
[----:B------:R-:W-:Y:S05]  /*8850*/  BSYNC.RECONVERGENT B1 ;  /* 0x0000000000017941 */ /* 0x000fea0003800200 */
.L_x_2754:
[----:B------:R-:W-:-:S07]  /*8860*/  IADD3 R26, PT, PT, R26, -0x10, RZ ;  /* 0xfffffff01a1a7810 */ /* 0x000fce0007ffe0ff */
.L_x_2753:
[----:B------:R-:W-:Y:S05]  /*8870*/  BSYNC.RECONVERGENT B2 ;  /* 0x0000000000027941 */ /* 0x000fea0003800200 */
.L_x_2752:
        /* <DEDUP_REMOVED lines=9> */
[C---:B------:R-:W-:Y:S01]  /*8910*/  IADD3 R13, PT, PT, R26.reuse, -UR39, RZ ;  /* 0x800000271a0d7c10 */ /* 0x040fe2000fffe0ff */
[----:B------:R-:W-:Y:S01]  /*8920*/  VIADD R30, R26, 0x8 ;  /* 0x000000081a1e7836 */ /* 0x000fe20000000000 */
[----:B------:R-:W-:Y:S04]  /*8930*/  BSSY.RECONVERGENT B2, `(.L_x_2766) ;  /* 0x000002a000027945 */ /* 0x000fe80003800200 */
[----:B------:R-:W-:Y:S01]  /*8940*/  ISETP.GE.AND P0, PT, R30, R23, PT ;  /* 0x000000171e00720c */ /* 0x000fe20003f06270 */
[----:B0-----:R-:W-:-:S06]  /*8950*/  ULEA UR6, UR7, UR6, 0x18 ;  /* 0x0000000607067291 */ /* 0x001fcc000f8ec0ff */
[----:B------:R-:W-:Y:S01]  /*8960*/  LEA R25, R13, UR6, 0x2 ;  /* 0x000000060d197c11 */ /* 0x000fe2000f8e10ff */
[----:B------:R-:W-:Y:S06]  /*8970*/  @!P1 BRA `(.L_x_2767) ;  /* 0x0000000000949947 */ /* 0x000fec0003800000 */
[----:B------:R-:W-:Y:S01]  /*8980*/  IABS R28, R23 ;  /* 0x00000017001c7213 */ /* 0x000fe20000000000 */
[----:B------:R-:W-:Y:S01]  /*8990*/  IMAD.MOV.U32 R14, RZ, RZ, RZ ;  /* 0x000000ffff0e7224 */ /* 0x000fe200078e00ff */
[----:B------:R-:W-:Y:S01]  /*89a0*/  IABS R29, R26 ;  /* 0x0000001a001d7213 */ /* 0x000fe20000000000 */
[----:B------:R-:W0:Y:S01]  /*89b0*/  LDCU.64 UR6, c[0x0][0x3c8] ;  /* 0x00007900ff0677ac */ /* 0x000e220008000a00 */
[----:B------:R-:W1:Y:S01]  /*89c0*/  I2F.RP R27, R28 ;  /* 0x0000001c001b7306 */ /* 0x000e620000209400 */
[----:B------:R-:W-:Y:S02]  /*89d0*/  ISETP.GE.AND P2, PT, R26, RZ, PT ;  /* 0x000000ff1a00720c */ /* 0x000fe40003f46270 */
[----:B------:R-:W-:-:S05]  /*89e0*/  ISETP.NE.AND P3, PT, R23, RZ, PT ;  /* 0x000000ff1700720c */ /* 0x000fca0003f65270 */
[----:B-1----:R-:W1:Y:S02]  /*89f0*/  MUFU.RCP R27, R27 ;  /* 0x0000001b001b7308 */ /* 0x002e640000001000 */
[----:B-1----:R-:W-:-:S06]  /*8a00*/  VIADD R15, R27, 0xffffffe ;  /* 0x0ffffffe1b0f7836 */ /* 0x002fcc0000000000 */
[----:B------:R-:W1:Y:S02]  /*8a10*/  F2I.FTZ.U32.TRUNC.NTZ R15, R15 ;  /* 0x0000000f000f7305 */ /* 0x000e64000021f000 */
[----:B-1----:R-:W-:-:S05]  /*8a20*/  IADD3 R13, PT, PT, RZ, -R15, RZ ;  /* 0x8000000fff0d7210 */ /* 0x002fca0007ffe0ff */
[----:B------:R-:W-:-:S04]  /*8a30*/  IMAD R13, R13, R28, RZ ;  /* 0x0000001c0d0d7224 */ /* 0x000fc800078e02ff */
        /* <DEDUP_REMOVED lines=13> */
[----:B0-----:R-:W-:-:S04]  /*8b10*/  LEA R28, P1, R14, UR6, 0x2 ;  /* 0x000000060e1c7c11 */ /* 0x001fc8000f8210ff */
        /* <DEDUP_REMOVED lines=11> */
.L_x_2767:
[----:B------:R-:W-:Y:S05]  /*8bd0*/  BSYNC.RECONVERGENT B2 ;  /* 0x0000000000027941 */ /* 0x000fea0003800200 */
.L_x_2766:
[----:B------:R-:W-:Y:S04]  /*8be0*/  BSSY.RECONVERGENT B2, `(.L_x_2768) ;  /* 0x0000027000027945 */ /* 0x000fe80003800200 */
[----:B------:R-:W-:Y:S05]  /*8bf0*/  @!P0 BRA `(.L_x_2769) ;  /* 0x0000000000948947 */ /* 0x000fea0003800000 */
[----:B------:R-:W-:Y:S01]  /*8c00*/  IABS R28, R23 ;  /* 0x00000017001c7213 */ /* 0x000fe20000000000 */
[----:B------:R-:W-:Y:S01]  /*8c10*/  HFMA2 R14, -RZ, RZ, 0, 0 ;  /* 0x00000000ff0e7431 */ /* 0x000fe200000001ff */
[----:B------:R-:W-:Y:S01]  /*8c20*/  IABS R29, R30 ;  /* 0x0000001e001d7213 */ /* 0x000fe20000000000 */
[----:B------:R-:W0:Y:S01]  /*8c30*/  LDCU.64 UR6, c[0x0][0x3c8] ;  /* 0x00007900ff0677ac */ /* 0x000e220008000a00 */
[----:B------:R-:W1:Y:S01]  /*8c40*/  I2F.RP R27, R28 ;  /* 0x0000001c001b7306 */ /* 0x000e620000209400 */
[----:B------:R-:W-:Y:S02]  /*8c50*/  ISETP.GE.AND P1, PT, R30, RZ, PT ;  /* 0x000000ff1e00720c */ /* 0x000fe40003f26270 */
[----:B------:R-:W-:-:S05]  /*8c60*/  ISETP.NE.AND P2, PT, R23, RZ, PT ;  /* 0x000000ff1700720c */ /* 0x000fca0003f45270 */
[----:B-1----:R-:W1:Y:S02]  /*8c70*/  MUFU.RCP R27, R27 ;  /* 0x0000001b001b7308 */ /* 0x002e640000001000 */
[----:B-1----:R-:W-:-:S06]  /*8c80*/  IADD3 R15, PT, PT, R27, 0xffffffe, RZ ;  /* 0x0ffffffe1b0f7810 */ /* 0x002fcc0007ffe0ff */
[----:B------:R-:W1:Y:S02]  /*8c90*/  F2I.FTZ.U32.TRUNC.NTZ R15, R15 ;  /* 0x0000000f000f7305 */ /* 0x000e64000021f000 */
[----:B-1----:R-:W-:-:S04]  /*8ca0*/  IMAD.MOV R13, RZ, RZ, -R15 ;  /* 0x000000ffff0d7224 */ /* 0x002fc800078e0a0f */
[----:B------:R-:W-:-:S04]  /*8cb0*/  IMAD R13, R13, R28, RZ ;  /* 0x0000001c0d0d7224 */ /* 0x000fc800078e02ff */
        /* <DEDUP_REMOVED lines=13> */
[----:B0-----:R-:W-:-:S04]  /*8d90*/  LEA R28, P0, R14, UR6, 0x2 ;  /* 0x000000060e1c7c11 */ /* 0x001fc8000f8010ff */
        /* <DEDUP_REMOVED lines=11> */
.L_x_2769:
[----:B------:R-:W-:Y:S05]  /*8e50*/  BSYNC.RECONVERGENT B2 ;  /* 0x0000000000027941 */ /* 0x000fea0003800200 */
.L_x_2768:
[----:B------:R-:W-:-:S07]  /*8e60*/  VIADD R26, R26, 0x10 ;  /* 0x000000101a1a7836 */ /* 0x000fce0000000000 */
.L_x_2765:
[----:B------:R-:W-:Y:S05]  /*8e70*/  BSYNC.RECONVERGENT B1 ;  /* 0x0000000000017941 */ /* 0x000fea0003800200 */
.L_x_2764:
[----:B------:R-:W-:-:S04]  /*8e80*/  LOP3.LUT P0, RZ, R12, 0x8, RZ, 0xc0, !PT ;  /* 0x000000080cff7812 */ /* 0x000fc8000780c0ff */
[----:B------:R-:W-:-:S13]  /*8e90*/  ISETP.LT.OR P0, PT, R26, R23, P0 ;  /* 0x000000171a00720c */ /* 0x000fda0000701670 */
[----:B------:R-:W-:Y:S05]  /*8ea0*/  @P0 BRA `(.L_x_2751) ;  /* 0x0000000000b00947 */ /* 0x000fea0003800000 */
        /* <DEDUP_REMOVED lines=8> */
[----:B------:R-:W1:Y:S02]  /*8f30*/  F2I.FTZ.U32.TRUNC.NTZ R13, R25 ;  /* 0x00000019000d7305 */ /* 0x000e64000021f000 */
[----:B-1----:R-:W-:-:S04]  /*8f40*/  IMAD.MOV R12, RZ, RZ, -R13 ;  /* 0x000000ffff0c7224 */ /* 0x002fc800078e0a0d */
        /* <DEDUP_REMOVED lines=14> */
[----:B------:R-:W-:-:S05]  /*9030*/  IADD3 R13, P0, PT, R15, UR5, RZ ;  /* 0x000000050f0d7c10 */ /* 0x000fca000ff1e0ff */
[----:B------:R-:W-:Y:S01]  /*9040*/  IMAD.X R14, RZ, RZ, UR8, P0 ;  /* 0x00000008ff0e7e24 */ /* 0x000fe200080e06ff */
[----:B0-----:R-:W-:-:S04]  /*9050*/  LEA R12, P0, R13, UR6, 0x2 ;  /* 0x000000060d0c7c11 */ /* 0x001fc8000f8010ff */
[----:B------:R-:W-:-:S05]  /*9060*/  LEA.HI.X R13, R13, UR7, R14, 0x2, P0 ;  /* 0x000000070d0d7c11 */ /* 0x000fca00080f140e */
[----:B------:R-:W2:Y:S01]  /*9070*/  LDG.E R12, desc[UR36][R12.64] ;  /* 0x000000240c0c7981 */ /* 0x000ea2000c1e1900 */
[----:B------:R-:W0:Y:S01]  /*9080*/  S2UR UR7, SR_CgaCtaId ;  /* 0x00000000000779c3 */ /* 0x000e220000008800 */
[----:B------:R-:W-:Y:S02]  /*9090*/  UMOV UR6, 0x400 ;  /* 0x0000040000067882 */ /* 0x000fe40000000000 */
[----:B------:R-:W-:Y:S01]  /*90a0*/  UIADD3 UR6, UPT, UPT, UR6, 0x120, URZ ;  /* 0x0000012006067890 */ /* 0x000fe2000fffe0ff */
[----:B------:R-:W-:-:S03]  /*90b0*/  IADD3 R26, PT, PT, R26, -UR39, RZ ;  /* 0x800000271a1a7c10 */ /* 0x000fc6000fffe0ff */
        /* <DEDUP_REMOVED lines=11> */
.L_x_2751:
[----:B------:R-:W-:Y:S05]  /*9170*/  BSYNC.RECONVERGENT B3 ;  /* 0x0000000000037941 */ /* 0x000fea0003800200 */
.L_x_2750:
[----:B------:R-:W-:-:S13]  /*9180*/  ISETP.NE.AND P0, PT, R17, R22, PT ;  /* 0x000000161100720c */ /* 0x000fda0003f05270 */
[----:B------:R-:W-:Y:S05]  /*9190*/  @P0 BRA `(.L_x_2742) ;  /* 0x0000000000cc0947 */ /* 0x000fea0003800000 */
[----:B------:R-:W0:Y:S01]  /*91a0*/  LDC R12, c[0x0][0x478] ;  /* 0x00011e00ff0c7b82 */ /* 0x000e220000000800 */
[----:B------:R-:W-:Y:S01]  /*91b0*/  VIADD R27, R20, UR41 ;  /* 0x00000029141b7c36 */ /* 0x000fe20008000000 */
[----:B------:R-:W1:Y:S01]  /*91c0*/  LDCU.64 UR6, c[0x0][0x460] ;  /* 0x00008c00ff0677ac */ /* 0x000e620008000a00 */
[----:B0-----:R-:W-:-:S13]  /*91d0*/  ISETP.NE.AND P1, PT, R12, 0x2, PT ;  /* 0x000000020c00780c */ /* 0x001fda0003f25270 */
[----:B------:R-:W0:Y:S08]  /*91e0*/  @!P1 LDC.64 R12, c[0x0][0x3a8] ;  /* 0x0000ea00ff0c9b82 */ /* 0x000e300000000a00 */
[----:B------:R-:W2:Y:S08]  /*91f0*/  @!P1 LDC.64 R14, c[0x0][0x468] ;  /* 0x00011a00ff0e9b82 */ /* 0x000eb00000000a00 */
[----:B------:R-:W3:Y:S01]  /*9200*/  @P1 LDC.64 R18, c[0x0][0x3a8] ;  /* 0x0000ea00ff121b82 */ /* 0x000ee20000000a00 */
[----:B0-----:R-:W-:-:S04]  /*9210*/  @!P1 IADD3 R12, P0, PT, R27, R12, RZ ;  /* 0x0000000c1b0c9210 */ /* 0x001fc80007f1e0ff */
[----:B------:R-:W-:Y:S01]  /*9220*/  @!P1 LEA.HI.X.SX32 R13, R27, R13, 0x1, P0 ;  /* 0x0000000d1b0d9211 */ /* 0x000fe200000f0eff */
[----:B--2---:R-:W2:Y:S04]  /*9230*/  @!P1 LDG.E R15, desc[UR36][R14.64+0x8] ;  /* 0x000008240e0f9981 */ /* 0x004ea8000c1e1900 */
[----:B------:R-:W4:Y:S01]  /*9240*/  @!P1 LDG.E R22, desc[UR36][R12.64] ;  /* 0x000000240c169981 */ /* 0x000f22000c1e1900 */
[----:B-1----:R-:W-:-:S04]  /*9250*/  ISETP.NE.U32.AND P0, PT, RZ, UR6, PT ;  /* 0x00000006ff007c0c */ /* 0x002fc8000bf05070 */
[----:B------:R-:W-:Y:S01]  /*9260*/  ISETP.NE.AND.EX P0, PT, RZ, UR7, PT, P0 ;  /* 0x00000007ff007c0c */ /* 0x000fe2000bf05300 */
[----:B---3--:R-:W-:Y:S01]  /*9270*/  @P1 IMAD.WIDE R18, R27, 0x4, R18 ;  /* 0x000000041b121825 */ /* 0x008fe200078e0212 */
[----:B------:R-:W0:Y:S11]  /*9280*/  LDCU.64 UR6, c[0x0][0x3c0] ;  /* 0x00007800ff0677ac */ /* 0x000e360008000a00 */
[----:B------:R-:W1:Y:S08]  /*9290*/  @P0 LDC R29, c[0x0][0x3f8] ;  /* 0x0000fe00ff1d0b82 */ /* 0x000e700000000800 */
[----:B------:R-:W3:Y:S01]  /*92a0*/  @P0 LDC.64 R24, c[0x0][0x458] ;  /* 0x00011600ff180b82 */ /* 0x000ee20000000a00 */
[----:B-1----:R-:W-:-:S02]  /*92b0*/  @P0 IMAD R3, R16, R29, R3 ;  /* 0x0000001d10030224 */ /* 0x002fc400078e0203 */
[----:B------:R-:W1:Y:S02]  /*92c0*/  LDS R29, [UR9] ;  /* 0x00000009ff1d7984 */ /* 0x000e640008000800 */
[----:B------:R-:W-:-:S04]  /*92d0*/  @P0 IMAD R3, R3, 0x30, R20 ;  /* 0x0000003003030824 */ /* 0x000fc800078e0214 */
[----:B---3--:R-:W-:Y:S01]  /*92e0*/  @P0 IMAD.WIDE R24, R3, 0x4, R24 ;  /* 0x0000000403180825 */ /* 0x008fe200078e0218 */
[----:B----4-:R-:W2:Y:S08]  /*92f0*/  @!P1 I2F.S8 R26, R22 ;  /* 0x00000016001a9306 */ /* 0x010eb00000001400 */
[----:B------:R-:W3:Y:S08]  /*9300*/  @!P1 I2F.S8 R28, R22.B1 ;  /* 0x10000016001c9306 */ /* 0x000ef00000001400 */
[----:B------:R-:W4:Y:S08]  /*9310*/  @!P1 I2F.S8 R30, R22.B2 ;  /* 0x20000016001e9306 */ /* 0x000f300000001400 */
[----:B------:R-:W0:Y:S01]  /*9320*/  @!P1 I2F.S8 R32, R22.B3 ;  /* 0x3000001600209306 */ /* 0x000e220000001400 */
[C---:B--2---:R-:W-:Y:S01]  /*9330*/  @!P1 FMUL.FTZ R12, R15.reuse, R26 ;  /* 0x0000001a0f0c9220 */ /* 0x044fe20000410000 */
[C---:B---3--:R-:W-:Y:S01]  /*9340*/  @!P1 FMUL.FTZ R13, R15.reuse, R28 ;  /* 0x0000001c0f0d9220 */ /* 0x048fe20000410000 */
[----:B------:R-:W2:Y:S01]  /*9350*/  @P0 LDG.E.128 R24, desc[UR36][R24.64] ;  /* 0x0000002418180981 */ /* 0x000ea2000c1e1d00 */
[C---:B----4-:R-:W-:Y:S01]  /*9360*/  @!P1 FMUL.FTZ R14, R15.reuse, R30 ;  /* 0x0000001e0f0e9220 */ /* 0x050fe20000410000 */
[----:B0-----:R-:W-:-:S06]  /*9370*/  @!P1 FMUL.FTZ R15, R15, R32 ;  /* 0x000000200f0f9220 */ /* 0x001fcc0000410000 */
[----:B------:R-:W3:Y:S01]  /*9380*/  @P1 LDG.E.128 R12, desc[UR36][R18.64] ;  /* 0x00000024120c1981 */ /* 0x000ee2000c1e1d00 */
[----:B------:R-:W-:Y:S02]  /*9390*/  IMAD R23, R21, R23, R20 ;  /* 0x0000001715177224 */ /* 0x000fe400078e0214 */
[----:B------:R-:W-:-:S03]  /*93a0*/  IMAD R2, R2, 0x30, RZ ;  /* 0x0000003002027824 */ /* 0x000fc600078e02ff */
[----:B------:R-:W-:Y:S02]  /*93b0*/  SHF.R.S32.HI R3, RZ, 0x1f, R23 ;  /* 0x0000001fff037819 */ /* 0x000fe40000011417 */
[----:B------:R-:W-:-:S04]  /*93c0*/  IADD3 R23, P1, PT, R2, R23, RZ ;  /* 0x0000001702177210 */ /* 0x000fc80007f3e0ff */
[----:B------:R-:W-:Y:S02]  /*93d0*/  LEA.HI.X.SX32 R16, R2, R3, 0x1, P1 ;  /* 0x0000000302107211 */ /* 0x000fe400008f0eff */
[----:B------:R-:W-:-:S04]  /*93e0*/  LEA R2, P1, R23, UR6, 0x2 ;  /* 0x0000000617027c11 */ /* 0x000fc8000f8210ff */
[----:B------:R-:W-:Y:S01]  /*93f0*/  LEA.HI.X R3, R23, UR7, R16, 0x2, P1 ;  /* 0x0000000717037c11 */ /* 0x000fe200088f1410 */
[----:B---3-5:R-:W-:Y:S01]  /*9400*/  FADD.FTZ R8, R12, R8 ;  /* 0x000000080c087221 */ /* 0x028fe20000010000 */
        /* <DEDUP_REMOVED lines=8> */
[C---:B-1----:R-:W-:Y:S01]  /*9490*/  FFMA.FTZ R4, R29.reuse, R8, R4 ;  /* 0x000000081d047223 */ /* 0x042fe20000010004 */
[C---:B------:R-:W-:Y:S01]  /*94a0*/  FFMA.FTZ R5, R29.reuse, R9, R5 ;  /* 0x000000091d057223 */ /* 0x040fe20000010005 */
[C---:B------:R-:W-:Y:S01]  /*94b0*/  FFMA.FTZ R6, R29.reuse, R10, R6 ;  /* 0x0000000a1d067223 */ /* 0x040fe20000010006 */
[----:B------:R-:W-:-:S07]  /*94c0*/  FFMA.FTZ R7, R29, R11, R7 ;  /* 0x0000000b1d077223 */ /* 0x000fce0000010007 */
.L_x_2742:
[----:B------:R-:W-:Y:S05]  /*94d0*/  BSYNC.RECONVERGENT B0 ;  /* 0x0000000000007941 */ /* 0x000fea0003800200 */
.L_x_2741:
[----:B------:R-:W-:Y:S01]  /*94e0*/  BAR.SYNC.DEFER_BLOCKING 0x0 ;  /* 0x0000000000007b1d */ /* 0x000fe20000010000 */
[----:B------:R-:W-:-:S04]  /*94f0*/  ISETP.GT.U32.AND P1, PT, R20, 0x2f, PT ;  /* 0x0000002f1400780c */ /* 0x000fc80003f24070 */
[----:B------:R-:W-:-:S09]  /*9500*/  ISETP.GT.U32.OR P0, PT, R0, 0xf, P1 ;  /* 0x0000000f0000780c */ /* 0x000fd20000f04470 */
[----:B------:R-:W-:Y:S05]  /*9510*/  @P1 BRA `(.L_x_2770) ;  /* 0x0000000000a01947 */ /* 0x000fea0003800000 */
[----:B------:R-:W1:Y:S01]  /*9520*/  S2UR UR5, SR_CgaCtaId ;  /* 0x00000000000579c3 */ /* 0x000e620000008800 */
[----:B------:R-:W-:Y:S01]  /*9530*/  UMOV UR4, 0x400 ;  /* 0x0000040000047882 */ /* 0x000fe20000000000 */
[C---:B0-----:R-:W-:Y:S01]  /*9540*/  LOP3.LUT R2, R0.reuse, 0x3c0, RZ, 0xc0, !PT ;  /* 0x000003c000027812 */ /* 0x041fe200078ec0ff */
[----:B------:R-:W-:Y:S01]  /*9550*/  UIADD3 UR4, UPT, UPT, UR4, 0x120, URZ ;  /* 0x0000012004047890 */ /* 0x000fe2000fffe0ff */
[----:B------:R-:W-:Y:S01]  /*9560*/  IMAD R17, R17, 0x30, R20 ;  /* 0x0000003011117824 */ /* 0x000fe200078e0214 */
[----:B------:R-:W-:Y:S02]  /*9570*/  ISETP.GT.U32.AND P2, PT, R0, 0x3f, PT ;  /* 0x0000003f0000780c */ /* 0x000fe40003f44070 */
        /* <DEDUP_REMOVED lines=10> */
[----:B-----5:R-:W0:Y:S02]  /*9620*/  @!P2 LDS.128 R8, [R17] ;  /* 0x000000001108a984 */ /* 0x020e240000000c00 */
        /* <DEDUP_REMOVED lines=23> */
.L_x_2770:
[----:B------:R-:W-:Y:S05]  /*97a0*/  @P0 EXIT ;  /* 0x000000000000094d */ /* 0x000fea0003800000 */
[----:B------:R-:W1:Y:S02]  /*97b0*/  LDCU UR4, c[0x0][0x478] ;  /* 0x00008f00ff0477ac */ /* 0x000e640008000800 */
[----:B-1----:R-:W-:-:S09]  /*97c0*/  UISETP.NE.AND UP0, UPT, UR4, 0x2, UPT ;  /* 0x000000020400788c */ /* 0x002fd2000bf05270 */
[----:B------:R-:W-:Y:S05]  /*97d0*/  BRA.U UP0, `(.L_x_2771) ;  /* 0x00000001007c7547 */ /* 0x000fea000b800000 */
[----:B0-----:R-:W0:Y:S01]  /*97e0*/  LDC.64 R2, c[0x0][0x470] ;  /* 0x00011c00ff027b82 */ /* 0x001e220000000a00 */
[----:B------:R-:W1:Y:S01]  /*97f0*/  LDCU.64 UR4, c[0x0][0x380] ;  /* 0x00007000ff0477ac */ /* 0x000e620008000a00 */
[----:B0-----:R-:W2:Y:S01]  /*9800*/  LDG.E R2, desc[UR36][R2.64] ;  /* 0x0000002402027981 */ /* 0x001ea2000c1e1900 */
[----:B------:R-:W-:Y:S02]  /*9810*/  IMAD.IADD R20, R21, 0x1, R20 ;  /* 0x0000000115147824 */ /* 0x000fe400078e0214 */
[C---:B--2---:R-:W-:Y:S01]  /*9820*/  FMUL.FTZ R6, R2.reuse, R6 ;  /* 0x0000000602067220 */ /* 0x044fe20000410000 */
[C---:B------:R-:W-:Y:S01]  /*9830*/  FMUL.FTZ R7, R2.reuse, R7 ;  /* 0x0000000702077220 */ /* 0x040fe20000410000 */
[C---:B------:R-:W-:Y:S01]  /*9840*/  FMUL.FTZ R5, R2.reuse, R5 ;  /* 0x0000000502057220 */ /* 0x040fe20000410000 */
[----:B------:R-:W-:-:S03]  /*9850*/  FMUL.FTZ R4, R2, R4 ;  /* 0x0000000402047220 */ /* 0x000fc60000410000 */
[----:B------:R-:W0:Y:S08]  /*9860*/  F2I.S8.NTZ R6, R6 ;  /* 0x0000000600067305 */ /* 0x000e300000202100 */
[----:B------:R-:W2:Y:S01]  /*9870*/  F2I.S8.NTZ R7, R7 ;  /* 0x0000000700077305 */ /* 0x000ea20000202100 */
[----:B0-----:R-:W-:-:S07]  /*9880*/  PRMT R0, R6, 0x8880, RZ ;  /* 0x0000888006007816 */ /* 0x001fce00000000ff */
[----:B------:R-:W0:Y:S01]  /*9890*/  F2I.S8.NTZ R5, R5 ;  /* 0x0000000500057305 */ /* 0x000e220000202100 */
[----:B------:R-:W-:Y:S02]  /*98a0*/  PRMT R0, R0, 0x7710, RZ ;  /* 0x0000771000007816 */ /* 0x000fe400000000ff */
[----:B--2---:R-:W-:-:S05]  /*98b0*/  PRMT R3, R7, 0x8880, RZ ;  /* 0x0000888007037816 */ /* 0x004fca00000000ff */
[----:B------:R-:W2:Y:S01]  /*98c0*/  F2I.S8.NTZ R4, R4 ;  /* 0x0000000400047305 */ /* 0x000ea20000202100 */
[----:B------:R-:W-:Y:S02]  /*98d0*/  SHF.L.U32 R2, R0, 0x10, RZ ;  /* 0x0000001000027819 */ /* 0x000fe400000006ff */
[----:B------:R-:W-:Y:S02]  /*98e0*/  PRMT R0, R3, 0x7710, RZ ;  /* 0x0000771003007816 */ /* 0x000fe400000000ff */
[----:B------:R-:W-:Y:S02]  /*98f0*/  LOP3.LUT R3, R2, 0xff0000, RZ, 0xc0, !PT ;  /* 0x00ff000002037812 */ /* 0x000fe400078ec0ff */
[----:B0----5:R-:W-:Y:S02]  /*9900*/  PRMT R8, R5, 0x8880, RZ ;  /* 0x0000888005087816 */ /* 0x021fe400000000ff */
[----:B------:R-:W-:Y:S02]  /*9910*/  LEA R3, R0, R3, 0x18 ;  /* 0x0000000300037211 */ /* 0x000fe400078ec0ff */
[----:B------:R-:W-:-:S02]  /*9920*/  PRMT R2, R8, 0x7710, RZ ;  /* 0x0000771008027816 */ /* 0x000fc400000000ff */
[----:B--2---:R-:W-:Y:S02]  /*9930*/  PRMT R5, R4, 0x8880, RZ ;  /* 0x0000888004057816 */ /* 0x004fe400000000ff */
[----:B------:R-:W-:Y:S02]  /*9940*/  LOP3.LUT R4, R2, 0xff, RZ, 0xc0, !PT ;  /* 0x000000ff02047812 */ /* 0x000fe400078ec0ff */
[----:B------:R-:W-:Y:S02]  /*9950*/  PRMT R0, R5, 0x7710, RZ ;  /* 0x0000771005007816 */ /* 0x000fe400000000ff */
[----:B-1----:R-:W-:Y:S01]  /*9960*/  IADD3 R2, P0, PT, R20, UR4, RZ ;  /* 0x0000000414027c10 */ /* 0x002fe2000ff1e0ff */
[----:B------:R-:W-:Y:S01]  /*9970*/  IMAD R4, R4, 0x100, R3 ;  /* 0x0000010004047824 */ /* 0x000fe200078e0203 */
[----:B------:R-:W-:Y:S02]  /*9980*/  LOP3.LUT R5, R0, 0xff, RZ, 0xc0, !PT ;  /* 0x000000ff00057812 */ /* 0x000fe400078ec0ff */
[----:B------:R-:W-:-:S02]  /*9990*/  LEA.HI.X.SX32 R3, R20, UR5, 0x1, P0 ;  /* 0x0000000514037c11 */ /* 0x000fc400080f0eff */
[----:B------:R-:W-:-:S05]  /*99a0*/  IADD3 R5, PT, PT, R4, R5, RZ ;  /* 0x0000000504057210 */ /* 0x000fca0007ffe0ff */
[----:B------:R-:W-:Y:S01]  /*99b0*/  STG.E desc[UR36][R2.64], R5 ;  /* 0x0000000502007986 */ /* 0x000fe2000c101924 */
[----:B------:R-:W-:Y:S05]  /*99c0*/  EXIT ;  /* 0x000000000000794d */ /* 0x000fea0003800000 */
.L_x_2771:
[----:B0-----:R-:W0:Y:S01]  /*99d0*/  LDC.64 R2, c[0x0][0x380] ;  /* 0x0000e000ff027b82 */ /* 0x001e220000000a00 */
[----:B------:R-:W-:-:S04]  /*99e0*/  IMAD.IADD R21, R21, 0x1, R20 ;  /* 0x0000000115157824 */ /* 0x000fc800078e0214 */
[----:B0-----:R-:W-:-:S05]  /*99f0*/  IMAD.WIDE R2, R21, 0x4, R2 ;  /* 0x0000000415027825 */ /* 0x001fca00078e0202 */
[----:B------:R-:W-:Y:S01]  /*9a00*/  STG.E.128 desc[UR36][R2.64], R4 ;  /* 0x0000000402007986 */ /* 0x000fe2000c101d24 */
[----:B------:R-:W-:Y:S05]  /*9a10*/  EXIT ;  /* 0x000000000000794d */ /* 0x000fea0003800000 */
.L_x_2665:
[----:B------:R-:W-:Y:S02]  /*9a20*/  HFMA2 R12, -RZ, RZ, 0, 9.5367431640625e-07 ;  /* 0x00000010ff0c7431 */ /* 0x000fe400000001ff */
[----:B------:R-:W-:Y:S01]  /*9a30*/  IMAD.MOV.U32 R11, RZ, RZ, 0x1f ;  /* 0x0000001fff0b7424 */ /* 0x000fe200078e00ff */
[----:B------:R-:W-:-:S07]  /*9a40*/  MOV R15, 0xffffffff ;  /* 0xffffffff000f7802 */ /* 0x000fce0000000f00 */
[----:B-12---:R-:W-:Y:S05]  /*9a50*/  WARPSYNC.COLLECTIVE R15, `(.L_x_2772) ;  /* 0x000000000f087348 */ /* 0x006fea0003c00000 */
[----:B------:R0:W3:Y:S02]  /*9a60*/  SHFL.BFLY P6, R14, R13, R12, R11 ;  /* 0x0c00000c0d0e7389 */ /* 0x0000e400000c000b */
[----:B0123--:R-:W-:Y:S05]  /*9a70*/  ENDCOLLECTIVE ;  /* 0x000000000000791b */ /* 0x00ffea0003800000 */
.L_x_2772:
[----:B------:R-:W-:Y:S02]  /*9a80*/  HFMA2 R12, -RZ, RZ, 0, 4.76837158203125e-07 ;  /* 0x00000008ff0c7431 */ /* 0x000fe400000001ff */
[----:B------:R-:W-:-:S04]  /*9a90*/  FADD.FTZ R3, R13, R14 ;  /* 0x0000000e0d037221 */ /* 0x000fc80000010000 */
[----:B------:R-:W-:-:S07]  /*9aa0*/  IMAD.MOV.U32 R13, RZ, RZ, R3 ;  /* 0x000000ffff0d7224 */ /* 0x000fce00078e0003 */
[----:B------:R-:W-:Y:S05]  /*9ab0*/  WARPSYNC.COLLECTIVE R15, `(.L_x_2773) ;  /* 0x000000000f087348 */ /* 0x000fea0003c00000 */
[----:B------:R0:W1:Y:S02]  /*9ac0*/  SHFL.BFLY P6, R14, R13, R12, R11 ;  /* 0x0c00000c0d0e7389 */ /* 0x00006400000c000b */
[----:B01----:R-:W-:Y:S05]  /*9ad0*/  ENDCOLLECTIVE ;  /* 0x000000000000791b */ /* 0x003fea0003800000 */
.L_x_2773:
[----:B------:R-:W-:Y:S01]  /*9ae0*/  MOV R12, 0x4 ;  /* 0x00000004000c7802 */ /* 0x000fe20000000f00 */
[----:B------:R-:W-:-:S04]  /*9af0*/  FADD.FTZ R4, R3, R14 ;  /* 0x0000000e03047221 */ /* 0x000fc80000010000 */
[----:B------:R-:W-:-:S07]  /*9b00*/  IMAD.MOV.U32 R13, RZ, RZ, R4 ;  /* 0x000000ffff0d7224 */ /* 0x000fce00078e0004 */
[----:B------:R-:W-:Y:S05]  /*9b10*/  WARPSYNC.COLLECTIVE R15, `(.L_x_2774) ;  /* 0x000000000f087348 */ /* 0x000fea0003c00000 */
[----:B------:R0:W1:Y:S02]  /*9b20*/  SHFL.BFLY P6, R14, R13, R12, R11 ;  /* 0x0c00000c0d0e7389 */ /* 0x00006400000c000b */
[----:B01----:R-:W-:Y:S05]  /*9b30*/  ENDCOLLECTIVE ;  /* 0x000000000000791b */ /* 0x003fea0003800000 */
.L_x_2774:
[----:B------:R-:W-:Y:S02]  /*9b40*/  HFMA2 R12, -RZ, RZ, 0, 1.1920928955078125e-07 ;  /* 0x00000002ff0c7431 */ /* 0x000fe400000001ff */
[----:B------:R-:W-:-:S04]  /*9b50*/  FADD.FTZ R5, R4, R14 ;  /* 0x0000000e04057221 */ /* 0x000fc80000010000 */
[----:B------:R-:W-:-:S07]  /*9b60*/  IMAD.MOV.U32 R13, RZ, RZ, R5 ;  /* 0x000000ffff0d7224 */ /* 0x000fce00078e0005 */
[----:B------:R-:W-:Y:S05]  /*9b70*/  WARPSYNC.COLLECTIVE R15, `(.L_x_2775) ;  /* 0x000000000f087348 */ /* 0x000fea0003c00000 */
[----:B------:R0:W1:Y:S02]  /*9b80*/  SHFL.BFLY P6, R14, R13, R12, R11 ;  /* 0x0c00000c0d0e7389 */ /* 0x00006400000c000b */
[----:B01----:R-:W-:Y:S05]  /*9b90*/  ENDCOLLECTIVE ;  /* 0x000000000000791b */ /* 0x003fea0003800000 */
.L_x_2775:
[----:B------:R-:W-:Y:S01]  /*9ba0*/  MOV R12, 0x1 ;  /* 0x00000001000c7802 */ /* 0x000fe20000000f00 */
[----:B------:R-:W-:-:S04]  /*9bb0*/  FADD.FTZ R6, R5, R14 ;  /* 0x0000000e05067221 */ /* 0x000fc80000010000 */
[----:B------:R-:W-:-:S07]  /*9bc0*/  IMAD.MOV.U32 R13, RZ, RZ, R6 ;  /* 0x000000ffff0d7224 */ /* 0x000fce00078e0006 */
[----:B------:R-:W-:Y:S05]  /*9bd0*/  WARPSYNC.COLLECTIVE R15, `(.L_x_2776) ;  /* 0x000000000f087348 */ /* 0x000fea0003c00000 */
[----:B------:R0:W1:Y:S02]  /*9be0*/  SHFL.BFLY P6, R14, R13, R12, R11 ;  /* 0x0c00000c0d0e7389 */ /* 0x00006400000c000b */
[----:B01----:R-:W-:Y:S05]  /*9bf0*/  ENDCOLLECTIVE ;  /* 0x000000000000791b */ /* 0x003fea0003800000 */
.L_x_2776:
[----:B------:R-:W-:Y:S05]  /*9c00*/  BRA `(.L_x_2777) ;  /* 0xffffff7800fc7947 */ /* 0x000fea000383ffff */
.L_x_2701:
[----:B------:R-:W-:Y:S01]  /*9c10*/  HFMA2 R11, -RZ, RZ, 0, 1.847743988037109375e-06 ;  /* 0x0000001fff0b7431 */ /* 0x000fe200000001ff */
[----:B------:R-:W-:Y:S01]  /*9c20*/  BSSY B1, `(.L_x_2778) ;  /* 0x0000006000017945 */ /* 0x000fe20003800000 */
[----:B------:R-:W-:Y:S02]  /*9c30*/  IMAD.MOV.U32 R12, RZ, RZ, 0x1 ;  /* 0x00000001ff0c7424 */ /* 0x000fe400078e00ff */
[----:B------:R-:W-:-:S07]  /*9c40*/  IMAD.MOV.U32 R15, RZ, RZ, -0x1 ;  /* 0xffffffffff0f7424 */ /* 0x000fce00078e00ff */
[----:B------:R-:W-:Y:S05]  /*9c50*/  WARPSYNC.COLLECTIVE R15, `(.L_x_2779) ;  /* 0x000000000f087348 */ /* 0x000fea0003c00000 */
[----:B------:R0:W1:Y:S02]  /*9c60*/  SHFL.BFLY P6, R14, R13, R12, R11 ;  /* 0x0c00000c0d0e7389 */ /* 0x00006400000c000b */
[----:B01----:R-:W-:Y:S05]  /*9c70*/  ENDCOLLECTIVE ;  /* 0x000000000000791b */ /* 0x003fea0003800000 */
.L_x_2779:
[----:B------:R-:W-:Y:S05]  /*9c80*/  BSYNC B1 ;  /* 0x0000000000017941 */ /* 0x000fea0003800000 */
.L_x_2778:
[----:B------:R-:W-:Y:S05]  /*9c90*/  BRA `(.L_x_2780) ;  /* 0xffffffa0003c7947 */ /* 0x000fea000383ffff */
.L_x_2705:
[----:B------:R-:W-:Y:S01]  /*9ca0*/  HFMA2 R11, -RZ, RZ, 0, 1.847743988037109375e-06 ;  /* 0x0000001fff0b7431 */ /* 0x000fe200000001ff */
[----:B------:R-:W-:Y:S01]  /*9cb0*/  BSSY B0, `(.L_x_2781) ;  /* 0x0000007000007945 */ /* 0x000fe20003800000 */
[----:B------:R-:W-:Y:S01]  /*9cc0*/  MOV R13, R0 ;  /* 0x00000000000d7202 */ /* 0x000fe20000000f00 */
[----:B------:R-:W-:Y:S02]  /*9cd0*/  IMAD.MOV.U32 R12, RZ, RZ, 0x10 ;  /* 0x00000010ff0c7424 */ /* 0x000fe400078e00ff */
[----:B------:R-:W-:-:S07]  /*9ce0*/  IMAD.MOV.U32 R15, RZ, RZ, -0x1 ;  /* 0xffffffffff0f7424 */ /* 0x000fce00078e00ff */
[----:B--23--:R-:W-:Y:S05]  /*9cf0*/  WARPSYNC.COLLECTIVE R15, `(.L_x_2782) ;  /* 0x000000000f087348 */ /* 0x00cfea0003c00000 */
[----:B------:R0:W1:Y:S02]  /*9d00*/  SHFL.BFLY P6, R14, R13, R12, R11 ;  /* 0x0c00000c0d0e7389 */ /* 0x00006400000c000b */
[----:B0123--:R-:W-:Y:S05]  /*9d10*/  ENDCOLLECTIVE ;  /* 0x000000000000791b */ /* 0x00ffea0003800000 */
.L_x_2782:
[----:B------:R-:W-:Y:S05]  /*9d20*/  BSYNC B0 ;  /* 0x0000000000007941 */ /* 0x000fea0003800000 */
.L_x_2781:
[----:B------:R-:W-:Y:S01]  /*9d30*/  FMNMX.FTZ R13, R14, R0, !PT ;  /* 0x000000000e0d7209 */ /* 0x000fe20007810000 */
[----:B------:R-:W-:Y:S01]  /*9d40*/  IMAD.MOV.U32 R11, RZ, RZ, 0x1f ;  /* 0x0000001fff0b7424 */ /* 0x000fe200078e00ff */
[----:B------:R-:W-:Y:S02]  /*9d50*/  MOV R12, 0x8 ;  /* 0x00000008000c7802 */ /* 0x000fe40000000f00 */
[----:B------:R-:W-:-:S07]  /*9d60*/  MOV R15, 0xffffffff ;  /* 0xffffffff000f7802 */ /* 0x000fce0000000f00 */
[----:B------:R-:W-:Y:S05]  /*9d70*/  WARPSYNC.COLLECTIVE R15, `(.L_x_2783) ;  /* 0x000000000f087348 */ /* 0x000fea0003c00000 */
[----:B------:R0:W1:Y:S02]  /*9d80*/  SHFL.BFLY P6, R14, R13, R12, R11 ;  /* 0x0c00000c0d0e7389 */ /* 0x00006400000c000b */
[----:B01----:R-:W-:Y:S05]  /*9d90*/  ENDCOLLECTIVE ;  /* 0x000000000000791b */ /* 0x003fea0003800000 */
.L_x_2783:
[----:B------:R-:W-:Y:S01]  /*9da0*/  HFMA2 R12, -RZ, RZ, 0, 2.384185791015625e-07 ;  /* 0x00000004ff0c7431 */ /* 0x000fe200000001ff */
[----:B------:R-:W-:-:S05]  /*9db0*/  FMNMX.FTZ R3, R13, R14, !PT ;  /* 0x0000000e0d037209 */ /* 0x000fca0007810000 */
[----:B------:R-:W-:-:S07]  /*9dc0*/  IMAD.MOV.U32 R13, RZ, RZ, R3 ;  /* 0x000000ffff0d7224 */ /* 0x000fce00078e0003 */
[----:B------:R-:W-:Y:S05]  /*9dd0*/  WARPSYNC.COLLECTIVE R15, `(.L_x_2784) ;  /* 0x000000000f087348 */ /* 0x000fea0003c00000 */
[----:B------:R0:W1:Y:S02]  /*9de0*/  SHFL.BFLY P6, R14, R13, R12, R11 ;  /* 0x0c00000c0d0e7389 */ /* 0x00006400000c000b */
[----:B01----:R-:W-:Y:S05]  /*9df0*/  ENDCOLLECTIVE ;  /* 0x000000000000791b */ /* 0x003fea0003800000 */
.L_x_2784:
[----:B------:R-:W-:Y:S02]  /*9e00*/  MOV R12, 0x2 ;  /* 0x00000002000c7802 */ /* 0x000fe40000000f00 */
[----:B------:R-:W-:-:S05]  /*9e10*/  FMNMX.FTZ R4, R3, R14, !PT ;  /* 0x0000000e03047209 */ /* 0x000fca0007810000 */
[----:B------:R-:W-:-:S07]  /*9e20*/  IMAD.MOV.U32 R13, RZ, RZ, R4 ;  /* 0x000000ffff0d7224 */ /* 0x000fce00078e0004 */
[----:B------:R-:W-:Y:S05]  /*9e30*/  WARPSYNC.COLLECTIVE R15, `(.L_x_2785) ;  /* 0x000000000f087348 */ /* 0x000fea0003c00000 */
[----:B------:R0:W1:Y:S02]  /*9e40*/  SHFL.BFLY P6, R14, R13, R12, R11 ;  /* 0x0c00000c0d0e7389 */ /* 0x00006400000c000b */
[----:B01----:R-:W-:Y:S05]  /*9e50*/  ENDCOLLECTIVE ;  /* 0x000000000000791b */ /* 0x003fea0003800000 */
.L_x_2785:
[----:B------:R-:W-:Y:S05]  /*9e60*/  BRA `(.L_x_2786) ;  /* 0xffffffa0007c7947 */ /* 0x000fea000383ffff */
.L_x_2787:
        /* <DEDUP_REMOVED lines=9> */
.L_x_3266:


//--------------------- .text._ZN4mmha33masked_multihead_attention_kernelIfLi48ELi64ELi4ELi16ELi64ELb0ELb1EEEv26Multihead_attention_paramsIT_XT5_EE --------------------------
	.section	.text._ZN4mmha33masked_multihead_attention_kernelIfLi48ELi64ELi4ELi16ELi64ELb0ELb1EEEv26Multihead_attention_paramsIT_XT5_EE,"ax",@progbits
	.align	128
        .global         _ZN4mmha33masked_multihead_attention_kernelIfLi48ELi64ELi4ELi16ELi64ELb0ELb1EEEv26Multihead_attention_paramsIT_XT5_EE
        .type           _ZN4mmha33masked_multihead_attention_kernelIfLi48ELi64ELi4ELi16ELi64ELb0ELb1EEEv26Multihead_attention_paramsIT_XT5_EE,@function
        .size           _ZN4mmha33masked_multihead_attention_kernelIfLi48ELi64ELi4ELi16ELi64ELb0ELb1EEEv26Multihead_attention_paramsIT_XT5_EE,(.L_x_3267 - _ZN4mmha33masked_multihead_attention_kernelIfLi48ELi64ELi4ELi16ELi64ELb0ELb1EEEv26Multihead_attention_paramsIT_XT5_EE)
        .other          _ZN4mmha33masked_multihead_attention_kernelIfLi48ELi64ELi4ELi16ELi64ELb0ELb1EEEv26Multihead_attention_paramsIT_XT5_EE,@"STO_CUDA_ENTRY STV_DEFAULT"
_ZN4mmha33masked_multihead_attention_kernelIfLi48ELi64ELi4ELi16ELi64ELb0ELb1EEEv26Multihead_attention_paramsIT_XT5_EE:
.text._ZN4mmha33masked_multihead_attention_kernelIfLi48ELi64ELi4ELi16ELi64ELb0ELb1EEEv26Multihead_attention_paramsIT_XT5_EE:
        /* <DEDUP_REMOVED lines=14> */
.L_x_2788:
[----:B------:R-:W1:Y:S01]  /*00e0*/  LDCU.64 UR4, c[0x0][0x4a0] ;  /* 0x00009400ff0477ac */ /* 0x000e620008000a00 */
[----:B------:R-:W2:Y:S01]  /*00f0*/  LDC R6, c[0x0][0x3f0] ;  /* 0x0000fc00ff067b82 */ /* 0x000ea20000000800 */
[----:B------:R-:W3:Y:S01]  /*0100*/  S2R R8, SR_CTAID.Y ;  /* 0x0000000000087919 */ /* 0x000ee20000002600 */
[----:B------:R-:W4:Y:S01]  /*0110*/  LDCU UR9, c[0x0][0x3f4] ;  /* 0x00007e80ff0977ac */ /* 0x000f220008000800 */
[----:B------:R-:W0:Y:S05]  /*0120*/  LDCU UR8, c[0x0][0x3e8] ;  /* 0x00007d00ff0877ac */ /* 0x000e2a0008000800 */
[----:B------:R-:W4:Y:S01]  /*0130*/  LDC.64 R12, c[0x0][0x460] ;  /* 0x00011800ff0c7b82 */ /* 0x000f220000000a00 */
[----:B-1----:R-:W-:-:S04]  /*0140*/  UISETP.NE.U32.AND UP0, UPT, UR4, URZ, UPT ;  /* 0x000000ff0400728c */ /* 0x002fc8000bf05070 */
[----:B------:R-:W-:Y:S01]  /*0150*/  UISETP.NE.AND.EX UP0, UPT, UR5, URZ, UPT, UP0 ;  /* 0x000000ff0500728c */ /* 0x000fe2000bf05300 */
[----:B--2---:R-:W-:-:S05]  /*0160*/  IABS R7, R6 ;  /* 0x0000000600077213 */ /* 0x004fca0000000000 */
[----:B------:R-:W-:Y:S01]  /*0170*/  PLOP3.LUT P5, PT, PT, PT, UP0, 0x80, 0x8 ;  /* 0x000000000008781c */ /* 0x000fe20003faf008 */
[----:B------:R-:W1:Y:S04]  /*0180*/  I2F.RP R0, R7 ;  /* 0x0000000700007306 */ /* 0x000e680000209400 */
[----:B------:R-:W2:Y:S01]  /*0190*/  @UP0 LDCU.64 UR4, c[0x0][0x4a0] ;  /* 0x00009400ff0407ac */ /* 0x000ea20008000a00 */
[----:B----4-:R-:W-:Y:S02]  /*01a0*/  ISETP.NE.U32.AND P0, PT, R12, RZ, PT ;  /* 0x000000ff0c00720c */ /* 0x010fe40003f05070 */
[----:B------:R-:W-:Y:S01]  /*01b0*/  ISETP.NE.AND P2, PT, R6, RZ, PT ;  /* 0x000000ff0600720c */ /* 0x000fe20003f45270 */
[----:B------:R-:W4:Y:S01]  /*01c0*/  @UP0 LDCU UR7, c[0x0][0x430] ;  /* 0x00008600ff0707ac */ /* 0x000f220008000800 */
[----:B-1----:R-:W1:Y:S01]  /*01d0*/  MUFU.RCP R0, R0 ;  /* 0x0000000000007308 */ /* 0x002e620000001000 */
[----:B--2---:R-:W-:-:S06]  /*01e0*/  @UP0 UIMAD.WIDE.U32 UR4, UR6, 0x4, UR4 ;  /* 0x00000004060408a5 */ /* 0x004fcc000f8e0004 */
[----:B------:R-:W-:Y:S02]  /*01f0*/  IMAD.U32 R2, RZ, RZ, UR4 ;  /* 0x00000004ff027e24 */ /* 0x000fe4000f8e00ff */
[----:B------:R-:W-:Y:S01]  /*0200*/  IMAD.U32 R3, RZ, RZ, UR5 ;  /* 0x00000005ff037e24 */ /* 0x000fe2000f8e00ff */
[----:B-1----:R-:W-:-:S04]  /*0210*/  IADD3 R4, PT, PT, R0, 0xffffffe, RZ ;  /* 0x0ffffffe00047810 */ /* 0x002fc80007ffe0ff */
[----:B------:R1:W2:Y:S01]  /*0220*/  @P5 LDG.E R11, desc[UR36][R2.64] ;  /* 0x00000024020b5981 */ /* 0x0002a2000c1e1900 */
[----:B------:R0:W4:Y:S01]  /*0230*/  F2I.FTZ.U32.TRUNC.NTZ R5, R4 ;  /* 0x0000000400057305 */ /* 0x000122000021f000 */
[----:B---3--:R-:W-:Y:S01]  /*0240*/  IABS R0, R8 ;  /* 0x0000000800007213 */ /* 0x008fe20000000000 */
[----:B0-----:R-:W-:Y:S01]  /*0250*/  IMAD.MOV.U32 R4, RZ, RZ, RZ ;  /* 0x000000ffff047224 */ /* 0x001fe200078e00ff */
[----:B----4-:R-:W-:-:S05]  /*0260*/  IADD3 R10, PT, PT, RZ, -R5, RZ ;  /* 0x80000005ff0a7210 */ /* 0x010fca0007ffe0ff */
[----:B------:R-:W-:-:S04]  /*0270*/  IMAD R9, R10, R7, RZ ;  /* 0x000000070a097224 */ /* 0x000fc800078e02ff */
[----:B------:R-:W-:-:S06]  /*0280*/  IMAD.HI.U32 R5, R5, R9, R4 ;  /* 0x0000000905057227 */ /* 0x000fcc00078e0004 */
[----:B------:R-:W-:-:S04]  /*0290*/  IMAD.HI.U32 R5, R5, R0, RZ ;  /* 0x0000000005057227 */ /* 0x000fc800078e00ff */
[----:B------:R-:W-:-:S04]  /*02a0*/  IMAD.MOV R4, RZ, RZ, -R5 ;  /* 0x000000ffff047224 */ /* 0x000fc800078e0a05 */
[----:B------:R-:W-:-:S05]  /*02b0*/  IMAD R0, R7, R4, R0 ;  /* 0x0000000407007224 */ /* 0x000fca00078e0200 */
[----:B------:R-:W-:Y:S02]  /*02c0*/  ISETP.GT.U32.AND P3, PT, R7, R0, PT ;  /* 0x000000000700720c */ /* 0x000fe40003f64070 */
[----:B------:R-:W-:-:S11]  /*02d0*/  ISETP.NE.AND.EX P0, PT, R13, RZ, PT, P0 ;  /* 0x000000ff0d00720c */ /* 0x000fd60003f05300 */
[-C--:B------:R-:W-:Y:S01]  /*02e0*/  @!P3 IADD3 R0, PT, PT, R0, -R7.reuse, RZ ;  /* 0x800000070000b210 */ /* 0x080fe20007ffe0ff */
[----:B------:R-:W-:Y:S01]  /*02f0*/  @!P3 VIADD R5, R5, 0x1 ;  /* 0x000000010505b836 */ /* 0x000fe20000000000 */
[----:B-1----:R-:W0:Y:S02]  /*0300*/  @P0 LDC.64 R2, c[0x0][0x460] ;  /* 0x00011800ff020b82 */ /* 0x002e240000000a00 */
[----:B------:R-:W-:Y:S02]  /*0310*/  ISETP.GE.U32.AND P1, PT, R0, R7, PT ;  /* 0x000000070000720c */ /* 0x000fe40003f26070 */
[----:B------:R-:W-:-:S04]  /*0320*/  LOP3.LUT R0, R6, UR6, RZ, 0x3c, !PT ;  /* 0x0000000606007c12 */ /* 0x000fc8000f8e3cff */
[----:B------:R-:W-:-:S07]  /*0330*/  ISETP.GE.AND P4, PT, R0, RZ, PT ;  /* 0x000000ff0000720c */ /* 0x000fce0003f86270 */
[----:B------:R-:W-:Y:S01]  /*0340*/  @P1 VIADD R5, R5, 0x1 ;  /* 0x0000000105051836 */ /* 0x000fe20000000000 */
[----:B------:R-:W-:-:S05]  /*0350*/  @!P2 LOP3.LUT R6, RZ, R6, RZ, 0x33, !PT ;  /* 0x00000006ff06a212 */ /* 0x000fca00078e33ff */
[----:B------:R-:W-:-:S04]  /*0360*/  @!P4 IADD3 R5, PT, PT, -R5, RZ, RZ ;  /* 0x000000ff0505c210 */ /* 0x000fc80007ffe1ff */
[----:B------:R-:W-:Y:S02]  /*0370*/  R2UR UR42, R5 ;  /* 0x00000000052a72ca */ /* 0x000fe400000e0000 */
[----:B------:R-:W-:-:S13]  /*0380*/  @!P2 R2UR UR42, R6 ;  /* 0x00000000062aa2ca */ /* 0x000fda00000e0000 */
[----:B------:R-:W-:-:S04]  /*0390*/  IMAD.U32 R5, RZ, RZ, UR42 ;  /* 0x0000002aff057e24 */ /* 0x000fc8000f8e00ff */
[----:B0-----:R-:W-:-:S04]  /*03a0*/  @P0 IMAD.WIDE R2, R5, 0x4, R2 ;  /* 0x0000000405020825 */ /* 0x001fc800078e0202 */
[----:B------:R-:W-:Y:S01]  /*03b0*/  IMAD.U32 R5, RZ, RZ, UR9 ;  /* 0x00000009ff057e24 */ /* 0x000fe2000f8e00ff */
[----:B------:R-:W0:Y:S01]  /*03c0*/  @!UP0 LDCU UR43, c[0x0][0x40c] ;  /* 0x00008180ff2b87ac */ /* 0x000e220008000800 */
[----:B------:R1:W5:Y:S03]  /*03d0*/  @P0 LDG.E R8, desc[UR36][R2.64] ;  /* 0x0000002402080981 */ /* 0x000366000c1e1900 */
[----:B------:R-:W-:-:S04]  /*03e0*/  IABS R0, R5 ;  /* 0x0000000500007213 */ /* 0x000fc80000000000 */
[----:B------:R-:W-:-:S13]  /*03f0*/  R2UR UR10, R0 ;  /* 0x00000000000a72ca */ /* 0x000fda00000e0000 */
[----:B------:R-:W3:Y:S08]  /*0400*/  I2F.RP R0, UR10 ;  /* 0x0000000a00007d06 */ /* 0x000ef00008209400 */
[----:B---3--:R-:W3:Y:S02]  /*0410*/  MUFU.RCP R0, R0 ;  /* 0x0000000000007308 */ /* 0x008ee40000001000 */
[----:B---3--:R-:W-:-:S06]  /*0420*/  IADD3 R4, PT, PT, R0, 0xffffffe, RZ ;  /* 0x0ffffffe00047810 */ /* 0x008fcc0007ffe0ff */
[----:B------:R-:W3:Y:S02]  /*0430*/  F2I.FTZ.U32.TRUNC.NTZ R4, R4 ;  /* 0x0000000400047305 */ /* 0x000ee4000021f000 */
[----:B---3--:R-:W-:Y:S01]  /*0440*/  R2UR UR5, R4 ;  /* 0x00000000040572ca */ /* 0x008fe200000e0000 */
[----:B------:R-:W3:Y:S01]  /*0450*/  S2R R16, SR_TID.X ;  /* 0x0000000000107919 */ /* 0x000ee20000002100 */
[----:B------:R-:W4:Y:S01]  /*0460*/  S2UR UR44, SR_CTAID.X ;  /* 0x00000000002c79c3 */ /* 0x000f220000002500 */
[----:B------:R-:W-:Y:S01]  /*0470*/  IMAD.MOV R0, RZ, RZ, -R5 ;  /* 0x000000ffff007224 */ /* 0x000fe200078e0a05 */
[----:B------:R-:W-:Y:S01]  /*0480*/  UMOV UR38, URZ ;  /* 0x000000ff00267c82 */ /* 0x000fe20008000000 */
[----:B------:R-:W-:Y:S01]  /*0490*/  UIMAD UR45, UR6, UR9, URZ ;  /* 0x00000009062d72a4 */ /* 0x000fe2000f8e02ff */
[----:B------:R-:W-:Y:S01]  /*04a0*/  BSSY.RECONVERGENT B0, `(.L_x_2789) ;  /* 0x0000031000007945 */ /* 0x000fe20003800200 */
[----:B------:R-:W-:Y:S02]  /*04b0*/  CS2R R22, SRZ ;  /* 0x0000000000167805 */ /* 0x000fe4000001ff00 */
[----:B---3--:R-:W-:-:S02]  /*04c0*/  ISETP.GT.U32.AND P1, PT, R16, 0x17, PT ;  /* 0x000000171000780c */ /* 0x008fc40003f24070 */
[----:B--2---:R-:W-:-:S13]  /*04d0*/  @P5 R2UR UR4, R11 ;  /* 0x000000000b0452ca */ /* 0x004fda00000e0000 */
[----:B0-----:R-:W-:-:S06]  /*04e0*/  @UP0 UIADD3 UR43, UPT, UPT, UR4, UR7, URZ ;  /* 0x00000007042b0290 */ /* 0x001fcc000fffe0ff */
[----:B-1----:R-:W-:Y:S01]  /*04f0*/  IABS R2, UR43 ;  /* 0x0000002b00027c13 */ /* 0x002fe20008000000 */
[----:B------:R-:W-:-:S03]  /*0500*/  UIADD3 UR7, UPT, UPT, URZ, -UR5, URZ ;  /* 0x80000005ff077290 */ /* 0x000fc6000fffe0ff */
[----:B------:R-:W-:Y:S01]  /*0510*/  R2UR UR41, R2 ;  /* 0x00000000022972ca */ /* 0x000fe200000e0000 */
[----:B------:R-:W-:Y:S01]  /*0520*/  UIMAD UR7, UR7, UR10, URZ ;  /* 0x0000000a070772a4 */ /* 0x000fe2000f8e02ff */
[----:B------:R-:W-:-:S03]  /*0530*/  UMOV UR4, URZ ;  /* 0x000000ff00047c82 */ /* 0x000fc60008000000 */
[----:B------:R-:W-:-:S07]  /*0540*/  UIMAD.WIDE.U32 UR4, UR5, UR7, UR4 ;  /* 0x00000007050472a5 */ /* 0x000fce000f8e0004 */
[----:B------:R-:W4:Y:S01]  /*0550*/  LDCU UR7, c[0x0][0x3f8] ;  /* 0x00007f00ff0777ac */ /* 0x000f220008000800 */
[----:B------:R-:W-:-:S04]  /*0560*/  UIMAD.WIDE.U32 UR4, UR5, UR41, URZ ;  /* 0x00000029050472a5 */ /* 0x000fc8000f8e00ff */
[----:B------:R-:W-:-:S04]  /*0570*/  UIADD3 UR5, UPT, UPT, -UR5, URZ, URZ ;  /* 0x000000ff05057290 */ /* 0x000fc8000fffe1ff */
[----:B------:R-:W-:-:S04]  /*0580*/  UIMAD UR41, UR10, UR5, UR41 ;  /* 0x000000050a2972a4 */ /* 0x000fc8000f8e0229 */
[----:B------:R-:W-:Y:S02]  /*0590*/  UISETP.GT.U32.AND UP1, UPT, UR10, UR41, UPT ;  /* 0x000000290a00728c */ /* 0x000fe4000bf24070 */
[----:B------:R-:W-:-:S09]  /*05a0*/  UISETP.NE.AND UP0, UPT, UR8, URZ, UPT ;  /* 0x000000ff0800728c */ /* 0x000fd2000bf05270 */
[----:B------:R-:W-:-:S04]  /*05b0*/  @!UP1 UIADD3 UR41, UPT, UPT, UR41, -UR10, URZ ;  /* 0x8000000a29299290 */ /* 0x000fc8000fffe0ff */
[----:B------:R-:W-:Y:S02]  /*05c0*/  UISETP.GT.U32.AND UP2, UPT, UR10, UR41, UPT ;  /* 0x000000290a00728c */ /* 0x000fe4000bf44070 */
[----:B----4-:R-:W-:Y:S02]  /*05d0*/  UIMAD UR40, UR6, UR7, UR44 ;  /* 0x00000007062872a4 */ /* 0x010fe4000f8e022c */
[----:B------:R-:W-:Y:S02]  /*05e0*/  UISETP.GE.AND UP1, UPT, UR43, URZ, UPT ;  /* 0x000000ff2b00728c */ /* 0x000fe4000bf26270 */
[----:B------:R-:W-:-:S05]  /*05f0*/  @UP0 UIMAD UR4, UR6, UR8, URZ ;  /* 0x00000008060402a4 */ /* 0x000fca000f8e02ff */
[----:B------:R-:W-:Y:S02]  /*0600*/  @!UP2 UIADD3 UR41, UPT, UPT, UR41, -UR10, URZ ;  /* 0x8000000a2929a290 */ /* 0x000fe4000fffe0ff */
[----:B------:R-:W-:Y:S02]  /*0610*/  UISETP.NE.AND UP2, UPT, UR9, URZ, UPT ;  /* 0x000000ff0900728c */ /* 0x000fe4000bf45270 */
[----:B------:R-:W-:Y:S02]  /*0620*/  @!UP0 UIMAD UR46, UR40, 0x30, URZ ;  /* 0x00000030282e88a4 */ /* 0x000fe4000f8e02ff */
[----:B------:R-:W-:Y:S02]  /*0630*/  @UP0 UIMAD UR46, UR44, 0x30, UR4 ;  /* 0x000000302c2e08a4 */ /* 0x000fe4000f8e0204 */
[----:B------:R-:W-:Y:S01]  /*0640*/  UIADD3 UR4, UPT, UPT, UR43, 0x1, URZ ;  /* 0x000000012b047890 */ /* 0x000fe2000fffe0ff */
[----:B------:R-:W-:Y:S01]  /*0650*/  IMAD.SHL.U32 R17, R16, 0x2, RZ ;  /* 0x0000000210117824 */ /* 0x000fe200078e00ff */
[----:B------:R-:W-:-:S02]  /*0660*/  @!UP1 UIADD3 UR41, UPT, UPT, -UR41, URZ, URZ ;  /* 0x000000ff29299290 */ /* 0x000fc4000fffe1ff */
[----:B------:R-:W-:Y:S02]  /*0670*/  UIMAD UR42, UR42, UR7, URZ ;  /* 0x000000072a2a72a4 */ /* 0x000fe4000f8e02ff */
[----:B------:R-:W-:Y:S01]  /*0680*/  VIADDMNMX R0, R0, UR4, RZ, !PT ;  /* 0x0000000400007c46 */ /* 0x000fe2000f8001ff */
[----:B------:R-:W-:Y:S01]  /*0690*/  @!UP2 ULOP3.LUT UR41, URZ, UR9, URZ, 0x33, !UPT ;  /* 0x00000009ff29a292 */ /* 0x000fe2000f8e33ff */
[----:B------:R-:W-:Y:S01]  /*06a0*/  IADD3 R15, PT, PT, R17, UR46, RZ ;  /* 0x0000002e110f7c10 */ /* 0x000fe2000fffe0ff */
        /* <DEDUP_REMOVED lines=16> */
.L_x_2790:
[----:B------:R-:W-:Y:S05]  /*07b0*/  BSYNC.RECONVERGENT B0 ;  /* 0x0000000000007941 */ /* 0x000fea0003800200 */
.L_x_2789:
[----:B------:R-:W1:Y:S01]  /*07c0*/  LDCU UR4, c[0x0][0x478] ;  /* 0x00008f00ff0477ac */ /* 0x000e620008000800 */
[----:B-----5:R-:W-:Y:S02]  /*07d0*/  @P0 R2UR UR38, R8 ;  /* 0x00000000082602ca */ /* 0x020fe400000e0000 */
[----:B------:R-:W-:Y:S01]  /*07e0*/  R2UR UR48, R0 ;  /* 0x00000000003072ca */ /* 0x000fe200000e0000 */
[----:B------:R-:W-:Y:S01]  /*07f0*/  IMAD.U32 R0, RZ, RZ, UR44 ;  /* 0x0000002cff007e24 */ /* 0x000fe2000f8e00ff */
[----:B------:R-:W-:-:S03]  /*0800*/  USHF.R.S32.HI UR47, URZ, 0x1f, UR45 ;  /* 0x0000001fff2f7899 */ /* 0x000fc6000801142d */
        /* <DEDUP_REMOVED lines=14> */
.L_x_2791:
[----:B------:R-:W-:Y:S01]  /*08f0*/  BSSY.RECONVERGENT B0, `(.L_x_2792) ;  /* 0x0000006000007945 */ /* 0x000fe20003800200 */
[----:B------:R-:W-:-:S03]  /*0900*/  CS2R R18, SRZ ;  /* 0x0000000000127805 */ /* 0x000fc6000001ff00 */
[----:B------:R-:W-:Y:S05]  /*0910*/  @P1 BRA `(.L_x_2793) ;  /* 0x00000000000c1947 */ /* 0x000fea0003800000 */
[----:B------:R-:W1:Y:S02]  /*0920*/  LDC.64 R2, c[0x0][0x398] ;  /* 0x0000e600ff027b82 */ /* 0x000e640000000a00 */
[----:B-1----:R-:W-:-:S05]  /*0930*/  IMAD.WIDE R2, R15, 0x4, R2 ;  /* 0x000000040f027825 */ /* 0x002fca00078e0202 */
[----:B------:R1:W5:Y:S02]  /*0940*/  LDG.E.64 R18, desc[UR36][R2.64] ;  /* 0x0000002402127981 */ /* 0x000364000c1e1b00 */
.L_x_2793:
[----:B------:R-:W-:Y:S05]  /*0950*/  BSYNC.RECONVERGENT B0 ;  /* 0x0000000000007941 */ /* 0x000fea0003800200 */
.L_x_2792:
[----:B------:R-:W2:Y:S01]  /*0960*/  LDCU.64 UR10, c[0x0][0x418] ;  /* 0x00008300ff0a77ac */ /* 0x000ea20008000a00 */
[----:B------:R-:W-:Y:S01]  /*0970*/  ISETP.EQ.U32.AND P3, PT, R12, RZ, PT ;  /* 0x000000ff0c00720c */ /* 0x000fe20003f62070 */
[----:B------:R-:W3:Y:S01]  /*0980*/  LDC R14, c[0x0][0x400] ;  /* 0x00010000ff0e7b82 */ /* 0x000ee20000000800 */
[----:B------:R-:W-:Y:S01]  /*0990*/  ISETP.GT.U32.AND P2, PT, R16, 0x1f, PT ;  /* 0x0000001f1000780c */ /* 0x000fe20003f44070 */
[----:B------:R-:W4:Y:S03]  /*09a0*/  LDCU.64 UR8, c[0x0][0x3a0] ;  /* 0x00007400ff0877ac */ /* 0x000f260008000a00 */
[----:B------:R-:W-:Y:S01]  /*09b0*/  ISETP.EQ.OR.EX P2, PT, R13, RZ, P2, P3 ;  /* 0x000000ff0d00720c */ /* 0x000fe20001742730 */
[----:B------:R-:W0:Y:S01]  /*09c0*/  LDCU.64 UR4, c[0x0][0x390] ;  /* 0x00007200ff0477ac */ /* 0x000e220008000a00 */
[----:B--2---:R-:W-:-:S11]  /*09d0*/  UISETP.NE.U32.AND UP0, UPT, UR10, URZ, UPT ;  /* 0x000000ff0a00728c */ /* 0x004fd6000bf05070 */
[----:B------:R-:W2:Y:S01]  /*09e0*/  @!P2 LDC.64 R6, c[0x0][0x450] ;  /* 0x00011400ff06ab82 */ /* 0x000ea20000000a00 */
[----:B------:R-:W-:Y:S01]  /*09f0*/  VOTEU.ALL UP1, P2 ;  /* 0x0000000000ff7886 */ /* 0x000fe20001020000 */
[----:B----4-:R-:W-:Y:S01]  /*0a00*/  ISETP.NE.U32.AND P1, PT, RZ, UR8, PT ;  /* 0x00000008ff007c0c */ /* 0x010fe2000bf25070 */
[----:B------:R-:W-:Y:S01]  /*0a10*/  UISETP.NE.AND.EX UP0, UPT, UR11, URZ, UPT, UP0 ;  /* 0x000000ff0b00728c */ /* 0x000fe2000bf05300 */
[----:B0-----:R-:W-:Y:S02]  /*0a20*/  ISETP.NE.U32.AND P0, PT, RZ, UR4, PT ;  /* 0x00000004ff007c0c */ /* 0x001fe4000bf05070 */
[----:B------:R-:W-:Y:S02]  /*0a30*/  ISETP.NE.AND.EX P1, PT, RZ, UR9, PT, P1 ;  /* 0x00000009ff007c0c */ /* 0x000fe4000bf25310 */
[----:B------:R-:W-:Y:S02]  /*0a40*/  ISETP.NE.AND.EX P0, PT, RZ, UR5, PT, P0 ;  /* 0x00000005ff007c0c */ /* 0x000fe4000bf05300 */
[----:B------:R-:W-:-:S02]  /*0a50*/  ISETP.GT.U32.OR P1, PT, R16, 0x17, !P1 ;  /* 0x000000171000780c */ /* 0x000fc40004f24470 */
[----:B------:R-:W-:Y:S02]  /*0a60*/  ISETP.GT.U32.OR P0, PT, R16, 0x17, !P0 ;  /* 0x000000171000780c */ /* 0x000fe40004704470 */
[----:B------:R-:W0:Y:S01]  /*0a70*/  @UP0 LDCU.64 UR4, c[0x0][0x418] ;  /* 0x00008300ff0407ac */ /* 0x000e220008000a00 */
[----:B------:R-:W-:-:S08]  /*0a80*/  PLOP3.LUT P3, PT, PT, PT, UP0, 0x80, 0x8 ;  /* 0x000000000008781c */ /* 0x000fd00003f6f008 */
[----:B------:R-:W4:Y:S08]  /*0a90*/  @!P1 LDC.64 R4, c[0x0][0x3a0] ;  /* 0x0000e800ff049b82 */ /* 0x000f300000000a00 */
[----:B-1----:R-:W1:Y:S01]  /*0aa0*/  @!P0 LDC.64 R2, c[0x0][0x390] ;  /* 0x0000e400ff028b82 */ /* 0x002e620000000a00 */
[----:B0-----:R-:W-:Y:S02]  /*0ab0*/  @UP0 UIMAD.WIDE.U32 UR4, UR6, 0x4, UR4 ;  /* 0x00000004060408a5 */ /* 0x001fe4000f8e0004 */
[----:B------:R-:W-:Y:S01]  /*0ac0*/  @!UP1 UIMAD UR6, UR38, UR7, URZ ;  /* 0x00000007260692a4 */ /* 0x000fe2000f8e02ff */
[----:B------:R-:W-:-:S03]  /*0ad0*/  CS2R R12, SRZ ;  /* 0x00000000000c7805 */ /* 0x000fc6000001ff00 */
[----:B------:R-:W-:Y:S01]  /*0ae0*/  IMAD.U32 R8, RZ, RZ, UR4 ;  /* 0x00000004ff087e24 */ /* 0x000fe2000f8e00ff */
[----:B------:R-:W-:Y:S01]  /*0af0*/  MOV R9, UR5 ;  /* 0x0000000500097c02 */ /* 0x000fe20008000f00 */
[----:B------:R-:W-:-:S03]  /*0b00*/  IMAD.U32 R0, RZ, RZ, UR6 ;  /* 0x00000006ff007e24 */ /* 0x000fc6000f8e00ff */
[----:B------:R-:W0:Y:S01]  /*0b10*/  LDCU.U8 UR4, c[0x0][0x404] ;  /* 0x00008080ff0477ac */ /* 0x000e220008000000 */
[----:B------:R-:W-:Y:S01]  /*0b20*/  @!P2 IMAD R15, R0, 0x30, R11 ;  /* 0x00000030000fa824 */ /* 0x000fe200078e020b */
[----:B------:R-:W3:Y:S01]  /*0b30*/  @P3 LDG.E R8, desc[UR36][R8.64] ;  /* 0x0000002408083981 */ /* 0x000ee2000c1e1900 */
[----:B----4-:R-:W-:-:S04]  /*0b40*/  @!P1 IMAD.WIDE.U32 R4, R11, 0x4, R4 ;  /* 0x000000040b049825 */ /* 0x010fc800078e0004 */
[----:B--2---:R-:W-:Y:S01]  /*0b50*/  @!P2 IMAD.WIDE R6, R15, 0x4, R6 ;  /* 0x000000040f06a825 */ /* 0x004fe200078e0206 */
[----:B------:R-:W2:Y:S03]  /*0b60*/  @!P1 LDG.E.64 R12, desc[UR36][R4.64] ;  /* 0x00000024040c9981 */ /* 0x000ea6000c1e1b00 */
[----:B-1----:R-:W-:Y:S01]  /*0b70*/  @!P0 IMAD.WIDE.U32 R2, R11, 0x4, R2 ;  /* 0x000000040b028825 */ /* 0x002fe200078e0002 */
[----:B------:R-:W-:Y:S01]  /*0b80*/  CS2R R10, SRZ ;  /* 0x00000000000a7805 */ /* 0x000fe2000001ff00 */
[----:B------:R-:W4:Y:S05]  /*0b90*/  @!P2 LDG.E.64 R6, desc[UR36][R6.64] ;  /* 0x000000240606a981 */ /* 0x000f2a000c1e1b00 */
[----:B------:R-:W4:Y:S01]  /*0ba0*/  @!P0 LDG.E.64 R10, desc[UR36][R2.64] ;  /* 0x00000024020a8981 */ /* 0x000f22000c1e1b00 */
[----:B0-----:R-:W-:-:S04]  /*0bb0*/  ISETP.NE.AND P0, PT, RZ, UR4, PT ;  /* 0x00000004ff007c0c */ /* 0x001fc8000bf05270 */
[----:B---3--:R-:W-:Y:S01]  /*0bc0*/  ISETP.LT.OR P0, PT, R14, 0x1, P0 ;  /* 0x000000010e00780c */ /* 0x008fe20000701670 */
[----:B------:R-:W-:Y:S01]  /*0bd0*/  UMOV UR39, URZ ;  /* 0x000000ff00277c82 */ /* 0x000fe20008000000 */
[----:B------:R-:W-:Y:S01]  /*0be0*/  BSSY.RECONVERGENT B6, `(.L_x_2794) ;  /* 0x000009a000067945 */ /* 0x000fe20003800200 */
[----:B------:R-:W-:Y:S01]  /*0bf0*/  @P3 R2UR UR39, R8 ;  /* 0x00000000082732ca */ /* 0x000fe200000e0000 */
[----:B--2--5:R-:W-:Y:S01]  /*0c00*/  FADD.FTZ R18, R12, R18 ;  /* 0x000000120c127221 */ /* 0x024fe20000010000 */
[----:B------:R-:W-:-:S03]  /*0c10*/  FADD.FTZ R19, R13, R19 ;  /* 0x000000130d137221 */ /* 0x000fc60000010000 */
[----:B----4-:R-:W-:Y:S01]  /*0c20*/  @!P2 FMUL.FTZ R18, R18, R6 ;  /* 0x000000061212a220 */ /* 0x010fe20000410000 */
[----:B------:R-:W-:Y:S01]  /*0c30*/  @!P2 FMUL.FTZ R19, R19, R7 ;  /* 0x000000071313a220 */ /* 0x000fe20000410000 */
[----:B------:R-:W-:Y:S01]  /*0c40*/  FADD.FTZ R22, R10, R22 ;  /* 0x000000160a167221 */ /* 0x000fe20000010000 */
[----:B------:R-:W-:Y:S02]  /*0c50*/  FADD.FTZ R23, R11, R23 ;  /* 0x000000170b177221 */ /* 0x000fe40000010000 */
[----:B------:R-:W-:Y:S05]  /*0c60*/  @P0 BRA `(.L_x_2795) ;  /* 0x0000000000600947 */ /* 0x000fea0003800000 */
[----:B------:R-:W-:-:S13]  /*0c70*/  ISETP.GE.AND P0, PT, R17, R14, PT ;  /* 0x0000000e1100720c */ /* 0x000fda0003f06270 */
[----:B------:R-:W-:Y:S05]  /*0c80*/  @P0 BRA `(.L_x_2796) ;  /* 0x00000008003c0947 */ /* 0x000fea0003800000 */
[----:B------:R-:W-:Y:S01]  /*0c90*/  I2FP.F32.U32 R2, R14 ;  /* 0x0000000e00027245 */ /* 0x000fe20000201000 */
[----:B------:R-:W0:Y:S01]  /*0ca0*/  LDCU UR4, c[0x0][0x40c] ;  /* 0x00008180ff0477ac */ /* 0x000e220008000800 */
[----:B------:R-:W-:Y:S02]  /*0cb0*/  I2FP.F32.U32 R0, R17 ;  /* 0x0000001100007245 */ /* 0x000fe40000201000 */
[----:B------:R-:W1:Y:S01]  /*0cc0*/  MUFU.RCP R3, R2 ;  /* 0x0000000200037308 */ /* 0x000e620000001000 */
[----:B0-----:R-:W-:Y:S02]  /*0cd0*/  UIADD3 UR4, UPT, UPT, -UR39, UR4, URZ ;  /* 0x0000000427047290 */ /* 0x001fe4000fffe1ff */
[----:B-1----:R-:W-:-:S04]  /*0ce0*/  FMUL.FTZ R0, R0, R3 ;  /* 0x0000000300007220 */ /* 0x002fc80000410000 */
        /* <DEDUP_REMOVED lines=16> */
.L_x_2795:
        /* <DEDUP_REMOVED lines=46> */
[----:B0-----:R-:W-:Y:S01]  /*10d0*/  MOV R4, UR4 ;  /* 0x0000000400047c02 */ /* 0x001fe20008000f00 */
[----:B------:R-:W-:-:S02]  /*10e0*/  IMAD.U32 R5, RZ, RZ, UR5 ;  /* 0x00000005ff057e24 */ /* 0x000fc4000f8e00ff */
[----:B---3--:R-:W-:Y:S01]  /*10f0*/  IMAD.U32 R6, RZ, RZ, UR6 ;  /* 0x00000006ff067e24 */ /* 0x008fe2000f8e00ff */
[----:B------:R-:W-:Y:S01]  /*1100*/  MOV R7, UR7 ;  /* 0x0000000700077c02 */ /* 0x000fe20008000f00 */
[----:B----4-:R-:W-:Y:S02]  /*1110*/  IMAD.U32 R10, RZ, RZ, UR8 ;  /* 0x00000008ff0a7e24 */ /* 0x010fe4000f8e00ff */
[----:B-1----:R-:W-:-:S07]  /*1120*/  IMAD.U32 R11, RZ, RZ, UR9 ;  /* 0x00000009ff0b7e24 */ /* 0x002fce000f8e00ff */
[----:B------:R-:W-:-:S07]  /*1130*/  LEPC R20, `(.L_x_2797) ;  /* 0x000000001014794e */ /* 0x000fce0000000000 */
[----:B--2---:R-:W-:Y:S05]  /*1140*/  CALL.ABS.NOINC R2 ;  /* 0x0000000002007343 */ /* 0x004fea0003c00000 */
.L_x_2797:
[----:B------:R-:W0:Y:S01]  /*1150*/  S2R R3, SR_CgaCtaId ;  /* 0x0000000000037919 */ /* 0x000e220000008800 */
[----:B------:R-:W1:Y:S01]  /*1160*/  LDC R6, c[0x0][0x400] ;  /* 0x00010000ff067b82 */ /* 0x000e620000000800 */
[----:B------:R-:W-:Y:S01]  /*1170*/  ISETP.NE.AND P6, PT, R27, RZ, PT ;  /* 0x000000ff1b00720c */ /* 0x000fe20003fc5270 */
[----:B------:R-:W-:Y:S05]  /*1180*/  WARPSYNC.ALL ;  /* 0x0000000000007948 */ /* 0x000fea0003800000 */
[----:B------:R-:W-:-:S04]  /*1190*/  MOV R0, 0x400 ;  /* 0x0000040000007802 */ /* 0x000fc80000000f00 */
[----:B------:R-:W-:-:S04]  /*11a0*/  IADD3 R0, PT, PT, R0, 0x110, RZ ;  /* 0x0000011000007810 */ /* 0x000fc80007ffe0ff */
[----:B0-----:R-:W-:Y:S01]  /*11b0*/  LEA R0, R3, R0, 0x18 ;  /* 0x0000000003007211 */ /* 0x001fe200078ec0ff */
[----:B------:R-:W-:-:S04]  /*11c0*/  @!P6 IMAD R3, R24, R25, R26 ;  /* 0x000000191803e224 */ /* 0x000fc800078e021a */
[--C-:B-1----:R-:W-:Y:S02]  /*11d0*/  IMAD R2, R6, 0x4, R0.reuse ;  /* 0x0000000406027824 */ /* 0x102fe400078e0200 */
[----:B------:R-:W-:-:S03]  /*11e0*/  @!P6 IMAD R4, R3, 0x4, R0 ;  /* 0x000000040304e824 */ /* 0x000fc600078e0200 */
[----:B------:R-:W-:Y:S02]  /*11f0*/  @!P6 LEA R3, R3, R2, 0x2 ;  /* 0x000000020303e211 */ /* 0x000fe400078e10ff */
        /* <DEDUP_REMOVED lines=11> */
[C---:B------:R-:W-:Y:S02]  /*12b0*/  IMAD R11, R3.reuse, 0x4, R0 ;  /* 0x00000004030b7824 */ /* 0x040fe400078e0200 */
[C---:B------:R-:W-:Y:S01]  /*12c0*/  IMAD R13, R3.reuse, 0x4, R2 ;  /* 0x00000004030d7824 */ /* 0x040fe200078e0202 */
[----:B------:R-:W-:Y:S01]  /*12d0*/  SHF.L.U32 R3, R3, 0x1, RZ ;  /* 0x0000000103037819 */ /* 0x000fe200000006ff */
[C---:B------:R-:W-:Y:S01]  /*12e0*/  IMAD R12, R24.reuse, 0x4, R11 ;  /* 0x00000004180c7824 */ /* 0x040fe200078e020b */
[----:B------:R0:W1:Y:S01]  /*12f0*/  LDS R22, [R11] ;  /* 0x000000000b167984 */ /* 0x0000620000000800 */
[----:B------:R-:W-:Y:S01]  /*1300*/  IMAD R14, R24, 0x4, R13 ;  /* 0x00000004180e7824 */ /* 0x000fe200078e020d */
        /* <DEDUP_REMOVED lines=9> */
[----:B-----5:R-:W-:Y:S01]  /*13a0*/  UIADD3 UR4, UPT, UPT, -UR39, UR4, URZ ;  /* 0x0000000427047290 */ /* 0x020fe2000fffe1ff */
[----:B0-----:R-:W-:-:S05]  /*13b0*/  FMUL.FTZ R3, R3, R4 ;  /* 0x0000000403037220 */ /* 0x001fca0000410000 */
[----:B------:R-:W-:Y:S01]  /*13c0*/  I2FP.F32.S32 R6, UR4 ;  /* 0x0000000400067c45 */ /* 0x000fe20008201400 */
        /* <DEDUP_REMOVED lines=14> */
.L_x_2801:
[----:B------:R-:W-:Y:S05]  /*14b0*/  BSYNC.RECONVERGENT B1 ;  /* 0x0000000000017941 */ /* 0x000fea0003800200 */
.L_x_2800:
[----:B--2---:R2:W-:Y:S04]  /*14c0*/  STS [R13], R18 ;  /* 0x000000120d007388 */ /* 0x0045e80000000800 */
[----:B----4-:R2:W-:Y:S04]  /*14d0*/  STS [R14], R19 ;  /* 0x000000130e007388 */ /* 0x0105e80000000800 */
[----:B-1----:R2:W-:Y:S04]  /*14e0*/  STS [R11], R22 ;  /* 0x000000160b007388 */ /* 0x0025e80000000800 */
[----:B---3--:R2:W-:Y:S02]  /*14f0*/  STS [R12], R23 ;  /* 0x000000170c007388 */ /* 0x0085e40000000800 */
.L_x_2799:
[----:B------:R-:W-:Y:S05]  /*1500*/  BSYNC.RECONVERGENT B0 ;  /* 0x0000000000007941 */ /* 0x000fea0003800200 */
.L_x_2798:
[----:B------:R-:W-:Y:S01]  /*1510*/  BAR.SYNC.DEFER_BLOCKING 0x0 ;  /* 0x0000000000007b1d */ /* 0x000fe20000010000 */
[----:B------:R-:W-:-:S04]  /*1520*/  @!P6 IMAD R25, R24, R25, R26 ;  /* 0x000000191819e224 */ /* 0x000fc800078e021a */
[C---:B------:R-:W-:Y:S01]  /*1530*/  @!P6 IMAD R2, R25.reuse, 0x4, R2 ;  /* 0x000000041902e824 */ /* 0x040fe200078e0202 */
[----:B------:R-:W-:-:S05]  /*1540*/  @!P6 LEA R0, R25, R0, 0x2 ;  /* 0x000000001900e211 */ /* 0x000fca00078e10ff */
[----:B--2---:R1:W2:Y:S04]  /*1550*/  @!P6 LDS.64 R22, [R0] ;  /* 0x000000000016e984 */ /* 0x0042a80000000a00 */
[----:B------:R1:W3:Y:S01]  /*1560*/  @!P6 LDS.64 R18, [R2] ;  /* 0x000000000212e984 */ /* 0x0002e20000000a00 */
[----:B------:R-:W-:Y:S06]  /*1570*/  BAR.SYNC.DEFER_BLOCKING 0x0 ;  /* 0x0000000000007b1d */ /* 0x000fec0000010000 */
.L_x_2796:
[----:B------:R-:W-:Y:S05]  /*1580*/  BSYNC.RECONVERGENT B6 ;  /* 0x0000000000067941 */ /* 0x000fea0003800200 */
.L_x_2794:
[----:B------:R-:W4:Y:S01]  /*1590*/  S2UR UR19, SR_CgaCtaId ;  /* 0x00000000001379c3 */ /* 0x000f220000008800 */
[----:B------:R-:W-:Y:S01]  /*15a0*/  ISETP.GT.U32.AND P0, PT, R16, 0x1f, PT ;  /* 0x0000001f1000780c */ /* 0x000fe20003f04070 */
[----:B------:R-:W-:Y:S01]  /*15b0*/  UMOV UR18, 0x400 ;  /* 0x0000040000127882 */ /* 0x000fe20000000000 */
[----:B------:R-:W-:Y:S01]  /*15c0*/  UIADD3 UR9, UPT, UPT, -UR48, UR43, URZ ;  /* 0x0000002b30097290 */ /* 0x000fe2000fffe1ff */
[----:B------:R-:W-:Y:S01]  /*15d0*/  IMAD.MOV.U32 R50, RZ, RZ, -0x800001 ;  /* 0xff7fffffff327424 */ /* 0x000fe200078e00ff */
        /* <DEDUP_REMOVED lines=9> */
[----:B-1----:R-:W-:-:S05]  /*1670*/  LEA R0, R16, UR4, 0x3 ;  /* 0x0000000410007c11 */ /* 0x002fca000f8e18ff */
[----:B------:R1:W-:Y:S01]  /*1680*/  STS.64 [R0], R22 ;  /* 0x0000001600007388 */ /* 0x0003e20000000a00 */
[----:B------:R-:W-:Y:S05]  /*1690*/  @P0 BRA `(.L_x_2804) ;  /* 0x0000000000300947 */ /* 0x000fea0003800000 */
[----:B------:R-:W2:Y:S01]  /*16a0*/  LDCU UR5, c[0x0][0x3f4] ;  /* 0x00007e80ff0577ac */ /* 0x000ea20008000800 */
[----:B------:R-:W3:Y:S01]  /*16b0*/  LDC.64 R2, c[0x0][0x3b8] ;  /* 0x0000ee00ff027b82 */ /* 0x000ee20000000a00 */
[----:B------:R-:W-:Y:S02]  /*16c0*/  LOP3.LUT R17, R17, 0x2, RZ, 0xc0, !PT ;  /* 0x0000000211117812 */ /* 0x000fe400078ec0ff */
[----:B-1----:R-:W-:Y:S01]  /*16d0*/  SHF.R.U32.HI R0, RZ, 0x1, R16 ;  /* 0x00000001ff007819 */ /* 0x002fe20000011610 */
[----:B--2---:R-:W-:Y:S02]  /*16e0*/  UIMAD UR4, UR40, UR5, URZ ;  /* 0x00000005280472a4 */ /* 0x004fe4000f8e02ff */
[----:B------:R-:W-:-:S04]  /*16f0*/  MOV R5, UR5 ;  /* 0x0000000500057c02 */ /* 0x000fc80008000f00 */
[----:B------:R-:W-:Y:S02]  /*1700*/  IMAD.U32 R6, RZ, RZ, UR4 ;  /* 0x00000004ff067e24 */ /* 0x000fe4000f8e00ff */
[----:B------:R-:W-:Y:S02]  /*1710*/  IMAD R0, R0, R5, UR41 ;  /* 0x0000002900007e24 */ /* 0x000fe4000f8e0205 */
[----:B------:R-:W-:-:S04]  /*1720*/  IMAD R17, R6, 0x30, R17 ;  /* 0x0000003006117824 */ /* 0x000fc800078e0211 */
[----:B------:R-:W-:-:S04]  /*1730*/  IMAD R17, R0, 0x4, R17 ;  /* 0x0000000400117824 */ /* 0x000fc800078e0211 */
[----:B---3--:R-:W-:-:S05]  /*1740*/  IMAD.WIDE R2, R17, 0x4, R2 ;  /* 0x0000000411027825 */ /* 0x008fca00078e0202 */
[----:B------:R2:W-:Y:S02]  /*1750*/  STG.E.64 desc[UR36][R2.64], R18 ;  /* 0x0000001202007986 */ /* 0x0005e4000c101b24 */
.L_x_2804:
[----:B------:R-:W-:Y:S05]  /*1760*/  BSYNC.RECONVERGENT B0 ;  /* 0x0000000000007941 */ /* 0x000fea0003800200 */
.L_x_2803:
        /* <DEDUP_REMOVED lines=12> */
.L_x_2885:
        /* <DEDUP_REMOVED lines=11> */
[----:B------:R-:W-:-:S04]  /*18e0*/  UIADD3 UR6, UPT, UPT, -UR39, UR43, URZ ;  /* 0x0000002b27067290 */ /* 0x000fc8000fffe1ff */
[----:B-1----:R-:W-:-:S04]  /*18f0*/  UIMAD UR7, UR44, UR8, UR6 ;  /* 0x000000082c0772a4 */ /* 0x002fc8000f8e0206 */
[----:B------:R-:W-:-:S04]  /*1900*/  UIMAD UR7, UR7, UR8, UR6 ;  /* 0x00000008070772a4 */ /* 0x000fc8000f8e0206 */
[----:B--2---:R-:W-:-:S06]  /*1910*/  UIMAD.WIDE UR4, UR7, 0x4, UR4 ;  /* 0x00000004070478a5 */ /* 0x004fcc000f8e0204 */
[----:B------:R-:W-:Y:S01]  /*1920*/  IMAD.U32 R3, RZ, RZ, UR5 ;  /* 0x00000005ff037e24 */ /* 0x000fe2000f8e00ff */
[----:B------:R-:W-:-:S05]  /*1930*/  MOV R2, UR4 ;  /* 0x0000000400027c02 */ /* 0x000fca0008000f00 */
[----:B------:R-:W2:Y:S02]  /*1940*/  LDG.E R3, desc[UR36][R2.64] ;  /* 0x0000002402037981 */ /* 0x000ea4000c1e1900 */
[----:B--2---:R-:W-:-:S07]  /*1950*/  FADD.FTZ R50, R50, R3 ;  /* 0x0000000332327221 */ /* 0x004fce0000010000 */
.L_x_2806:
[----:B------:R4:W-:Y:S02]  /*1960*/  STS [UR11], R50 ;  /* 0x00000032ff007988 */ /* 0x0009e4000800080b */
.L_x_2802:
[----:B------:R-:W-:Y:S05]  /*1970*/  WARPSYNC.ALL ;  /* 0x0000000000007948 */ /* 0x000fea0003800000 */
[----:B------:R-:W-:Y:S01]  /*1980*/  UIADD3 UR6, UPT, UPT, UR9, 0x7, URZ ;  /* 0x0000000709067890 */ /* 0x000fe2000fffe0ff */
[----:B------:R-:W-:Y:S01]  /*1990*/  SHF.R.U32.HI R6, RZ, 0x2, R16 ;  /* 0x00000002ff067819 */ /* 0x000fe20000011610 */
[----:B------:R-:W5:Y:S01]  /*19a0*/  LDCU.64 UR4, c[0x0][0x3f0] ;  /* 0x00007e00ff0477ac */ /* 0x000f620008000a00 */
[----:B------:R-:W-:Y:S01]  /*19b0*/  BSSY B0, `(.L_x_2807) ;  /* 0x0000158000007945 */ /* 0x000fe20003800000 */
[----:B------:R-:W-:Y:S01]  /*19c0*/  USHF.R.S32.HI UR7, URZ, 0x1f, UR6 ;  /* 0x0000001fff077899 */ /* 0x000fe20008011406 */
[----:B------:R-:W0:Y:S03]  /*19d0*/  LDCU UR22, c[0x0][0x3f4] ;  /* 0x00007e80ff1677ac */ /* 0x000e260008000800 */
[----:B------:R-:W-:Y:S01]  /*19e0*/  ULEA.HI UR7, UR7, UR6, URZ, 0x3 ;  /* 0x0000000607077291 */ /* 0x000fe2000f8f18ff */
[----:B------:R-:W0:Y:S03]  /*19f0*/  LDCU UR21, c[0x0][0x410] ;  /* 0x00008200ff1577ac */ /* 0x000e260008000800 */
[----:B------:R-:W-:-:S02]  /*1a00*/  ULOP3.LUT UR7, UR7, 0xfffffff8, URZ, 0xc0, !UPT ;  /* 0xfffffff807077892 */ /* 0x000fc4000f8ec0ff */
[----:B-----5:R-:W-:Y:S01]  /*1a10*/  UIMAD UR4, UR42, UR4, UR44 ;  /* 0x000000042a0472a4 */ /* 0x020fe2000f8e022c */
[----:B------:R-:W0:Y:S01]  /*1a20*/  LDCU.64 UR12, c[0x0][0x3c8] ;  /* 0x00007900ff0c77ac */ /* 0x000e220008000a00 */
[----:B------:R-:W-:Y:S02]  /*1a30*/  BAR.SYNC.DEFER_BLOCKING 0x0 ;  /* 0x0000000000007b1d */ /* 0x000fe40000010000 */
[----:B------:R-:W-:Y:S01]  /*1a40*/  ISETP.GE.AND P0, PT, R6, UR7, PT ;  /* 0x0000000706007c0c */ /* 0x000fe2000bf06270 */
[----:B------:R-:W-:-:S03]  /*1a50*/  UIMAD UR6, UR4, 0x30, URZ ;  /* 0x00000030040678a4 */ /* 0x000fc6000f8e02ff */
[----:B------:R-:W0:Y:S01]  /*1a60*/  LDCU.64 UR14, c[0x0][0x438] ;  /* 0x00008700ff0e77ac */ /* 0x000e220008000a00 */
[----:B------:R-:W0:Y:S08]  /*1a70*/  LDCU.64 UR16, c[0x0][0x448] ;  /* 0x00008900ff1077ac */ /* 0x000e300008000a00 */
[----:B------:R-:W-:Y:S05]  /*1a80*/  @P0 BRA `(.L_x_2808) ;  /* 0x0000001400280947 */ /* 0x000fea0003800000 */
[----:B------:R-:W5:Y:S01]  /*1a90*/  LDCU.64 UR8, c[0x0][0x420] ;  /* 0x00008400ff0877ac */ /* 0x000f620008000a00 */
[----:B------:R-:W2:Y:S01]  /*1aa0*/  LDC R10, c[0x0][0x430] ;  /* 0x00010c00ff0a7b82 */ /* 0x000ea20000000800 */
[----:B------:R-:W-:Y:S01]  /*1ab0*/  LOP3.LUT R7, R16, 0x3, RZ, 0xc0, !PT ;  /* 0x0000000310077812 */ /* 0x000fe200078ec0ff */
[C---:B------:R-:W-:Y:S01]  /*1ac0*/  VIADD R53, R6.reuse, UR48 ;  /* 0x0000003006357c36 */ /* 0x040fe20008000000 */
[----:B------:R-:W4:Y:S01]  /*1ad0*/  LDCU UR20, c[0x0][0x440] ;  /* 0x00008800ff1477ac */ /* 0x000f220008000800 */
[----:B0-----:R-:W-:Y:S01]  /*1ae0*/  IMAD.U32 R12, RZ, RZ, UR5 ;  /* 0x00000005ff0c7e24 */ /* 0x001fe2000f8e00ff */
[----:B------:R-:W-:Y:S01]  /*1af0*/  LEA R6, R6, UR10, 0x2 ;  /* 0x0000000a06067c11 */ /* 0x000fe2000f8e10ff */
[----:B------:R-:W-:Y:S02]  /*1b00*/  UIADD3 UR4, UPT, UPT, UR18, 0x10, URZ ;  /* 0x0000001012047890 */ /* 0x000fe4000fffe0ff */
[----:B------:R-:W-:Y:S01]  /*1b10*/  IMAD R9, R12, 0x30, RZ ;  /* 0x000000300c097824 */ /* 0x000fe200078e02ff */
[----:B------:R-:W2:Y:S01]  /*1b20*/  LDCU UR7, c[0x0][0x408] ;  /* 0x00008100ff0777ac */ /* 0x000ea20008000800 */
[----:B------:R-:W-:Y:S01]  /*1b30*/  IABS R16, R12 ;  /* 0x0000000c00107213 */ /* 0x000fe20000000000 */
[----:B------:R-:W0:Y:S01]  /*1b40*/  LDCU UR11, c[0x0][0x3f8] ;  /* 0x00007f00ff0b77ac */ /* 0x000e220008000800 */
[----:B------:R-:W-:Y:S01]  /*1b50*/  ULEA UR4, UR19, UR4, 0x18 ;  /* 0x0000000413047291 */ /* 0x000fe2000f8ec0ff */
[----:B-----5:R-:W-:Y:S01]  /*1b60*/  MOV R8, UR8 ;  /* 0x0000000800087c02 */ /* 0x020fe20008000f00 */
[----:B---3--:R-:W-:Y:S01]  /*1b70*/  IMAD.U32 R19, RZ, RZ, UR9 ;  /* 0x00000009ff137e24 */ /* 0x008fe2000f8e00ff */
[----:B------:R-:W-:-:S02]  /*1b80*/  ISETP.NE.U32.AND P0, PT, RZ, UR8, PT ;  /* 0x00000008ff007c0c */ /* 0x000fc4000bf05070 */
[----:B------:R-:W-:Y:S02]  /*1b90*/  IADD3 R8, P1, P2, R8, UR45, R53 ;  /* 0x0000002d08087c10 */ /* 0x000fe4000fa3e035 */
[----:B-1----:R-:W-:Y:S01]  /*1ba0*/  LEA R0, R7, UR4, 0x2 ;  /* 0x0000000407007c11 */ /* 0x002fe2000f8e10ff */
[----:B----4-:R-:W-:Y:S01]  /*1bb0*/  UIMAD UR4, UR44, UR20, UR43 ;  /* 0x000000142c0472a4 */ /* 0x010fe2000f8e022b */
[----:B------:R-:W-:Y:S01]  /*1bc0*/  ISETP.NE.AND.EX P0, PT, RZ, UR9, PT, P0 ;  /* 0x00000009ff007c0c */ /* 0x000fe2000bf05300 */
[----:B------:R-:W-:Y:S01]  /*1bd0*/  IMAD R7, R12, UR6, R7 ;  /* 0x000000060c077c24 */ /* 0x000fe2000f8e0207 */
[----:B------:R-:W-:Y:S01]  /*1be0*/  IADD3.X R19, PT, PT, R19, UR47, RZ, P1, P2 ;  /* 0x0000002f13137c10 */ /* 0x000fe20008fe44ff */
[----:B------:R-:W1:Y:S01]  /*1bf0*/  LDS R51, [R0] ;  /* 0x0000000000337984 */ /* 0x000e620000000800 */
[----:B--2---:R-:W-:Y:S02]  /*1c00*/  VIADD R10, R10, UR7 ;  /* 0x000000070a0a7c36 */ /* 0x004fe40008000000 */
[----:B0-----:R-:W-:Y:S01]  /*1c10*/  IMAD R18, R9, UR11, RZ ;  /* 0x0000000b09127c24 */ /* 0x001fe2000f8e02ff */
[----:B------:R-:W0:Y:S04]  /*1c20*/  LDS R49, [R0+0x10] ;  /* 0x0000100000317984 */ /* 0x000e280000000800 */
[----:B------:R-:W2:Y:S04]  /*1c30*/  LDS R47, [R0+0x20] ;  /* 0x00002000002f7984 */ /* 0x000ea80000000800 */
[----:B------:R-:W3:Y:S04]  /*1c40*/  LDS R45, [R0+0x30] ;  /* 0x00003000002d7984 */ /* 0x000ee80000000800 */
[----:B------:R-:W4:Y:S04]  /*1c50*/  LDS R48, [R0+0x40] ;  /* 0x0000400000307984 */ /* 0x000f280000000800 */
[----:B------:R-:W0:Y:S04]  /*1c60*/  LDS R43, [R0+0x50] ;  /* 0x00005000002b7984 */ /* 0x000e280000000800 */
        /* <DEDUP_REMOVED lines=9> */
[----:B------:R5:W0:Y:S02]  /*1d00*/  LDS R5, [R0+0xf0] ;  /* 0x0000f00000057984 */ /* 0x000a240000000800 */
[----:B-----5:R-:W-:-:S05]  /*1d10*/  MOV R0, UR20 ;  /* 0x0000001400007c02 */ /* 0x020fca0008000f00 */
[----:B-1234-:R-:W-:-:S07]  /*1d20*/  IMAD R17, R0, UR4, R53 ;  /* 0x0000000400117c24 */ /* 0x01efce000f8e0235 */
.L_x_2812:
[----:B------:R-:W1:Y:S01]  /*1d30*/  I2F.RP R11, R16 ;  /* 0x00000010000b7306 */ /* 0x000e620000209400 */
[----:B------:R-:W2:Y:S01]  /*1d40*/  LDC R12, c[0x0][0x3f4] ;  /* 0x0000fd00ff0c7b82 */ /* 0x000ea20000000800 */
[----:B------:R-:W-:Y:S02]  /*1d50*/  IABS R59, R53 ;  /* 0x00000035003b7213 */ /* 0x000fe40000000000 */
[----:B------:R-:W-:-:S04]  /*1d60*/  ISETP.GE.AND P2, PT, R53, RZ, PT ;  /* 0x000000ff3500720c */ /* 0x000fc80003f46270 */
[----:B-1----:R-:W1:Y:S01]  /*1d70*/  MUFU.RCP R11, R11 ;  /* 0x0000000b000b7308 */ /* 0x002e620000001000 */
[----:B--2---:R-:W-:Y:S01]  /*1d80*/  ISETP.NE.AND P3, PT, R12, RZ, PT ;  /* 0x000000ff0c00720c */ /* 0x004fe20003f65270 */
[----:B-1----:R-:W-:-:S06]  /*1d90*/  VIADD R14, R11, 0xffffffe ;  /* 0x0ffffffe0b0e7836 */ /* 0x002fcc0000000000 */
[----:B------:R1:W2:Y:S02]  /*1da0*/  F2I.FTZ.U32.TRUNC.NTZ R15, R14 ;  /* 0x0000000e000f7305 */ /* 0x0002a4000021f000 */
[----:B-1----:R-:W-:Y:S01]  /*1db0*/  IMAD.MOV.U32 R14, RZ, RZ, RZ ;  /* 0x000000ffff0e7224 */ /* 0x002fe200078e00ff */
[----:B--2---:R-:W-:-:S05]  /*1dc0*/  IADD3 R13, PT, PT, RZ, -R15, RZ ;  /* 0x8000000fff0d7210 */ /* 0x004fca0007ffe0ff */
[----:B------:R-:W-:-:S04]  /*1dd0*/  IMAD R13, R13, R16, RZ ;  /* 0x000000100d0d7224 */ /* 0x000fc800078e02ff */
[----:B------:R-:W-:Y:S01]  /*1de0*/  IMAD.HI.U32 R34, R15, R13, R14 ;  /* 0x0000000d0f227227 */ /* 0x000fe200078e000e */
[----:B------:R-:W-:-:S05]  /*1df0*/  IABS R13, R12 ;  /* 0x0000000c000d7213 */ /* 0x000fca0000000000 */
[----:B------:R-:W-:-:S04]  /*1e00*/  IMAD.HI.U32 R11, R34, R59, RZ ;  /* 0x0000003b220b7227 */ /* 0x000fc800078e00ff */
[----:B------:R-:W-:Y:S01]  /*1e10*/  IMAD.MOV.U32 R34, RZ, RZ, R13 ;  /* 0x000000ffff227224 */ /* 0x000fe200078e000d */
[----:B------:R-:W-:-:S05]  /*1e20*/  IADD3 R14, PT, PT, -R11, RZ, RZ ;  /* 0x000000ff0b0e7210 */ /* 0x000fca0007ffe1ff */
[----:B------:R-:W-:-:S05]  /*1e30*/  IMAD R59, R34, R14, R59 ;  /* 0x0000000e223b7224 */ /* 0x000fca00078e023b */
[----:B------:R-:W-:-:S13]  /*1e40*/  ISETP.GT.U32.AND P1, PT, R16, R59, PT ;  /* 0x0000003b1000720c */ /* 0x000fda0003f24070 */
[----:B------:R-:W-:-:S05]  /*1e50*/  @!P1 IMAD.IADD R59, R59, 0x1, -R34 ;  /* 0x000000013b3b9824 */ /* 0x000fca00078e0a22 */
[----:B------:R-:W-:-:S13]  /*1e60*/  ISETP.GT.U32.AND P1, PT, R16, R59, PT ;  /* 0x0000003b1000720c */ /* 0x000fda0003f24070 */
[----:B------:R-:W-:Y:S01]  /*1e70*/  @!P1 IMAD.IADD R59, R59, 0x1, -R34 ;  /* 0x000000013b3b9824 */ /* 0x000fe200078e0a22 */
[----:B------:R-:W-:-:S04]  /*1e80*/  ISETP.GE.AND P1, PT, R53, UR43, PT ;  /* 0x0000002b35007c0c */ /* 0x000fc8000bf26270 */
[----:B------:R-:W-:Y:S02]  /*1e90*/  @!P2 IADD3 R59, PT, PT, -R59, RZ, RZ ;  /* 0x000000ff3b3ba210 */ /* 0x000fe40007ffe1ff */
[----:B------:R-:W-:-:S04]  /*1ea0*/  @!P3 LOP3.LUT R59, RZ, R12, RZ, 0x33, !PT ;  /* 0x0000000cff3bb212 */ /* 0x000fc800078e33ff */
[C---:B------:R-:W-:Y:S01]  /*1eb0*/  IADD3 R11, P2, PT, R59.reuse, UR45, RZ ;  /* 0x0000002d3b0b7c10 */ /* 0x040fe2000ff5e0ff */
[----:B------:R-:W-:-:S03]  /*1ec0*/  IMAD.SHL.U32 R13, R59, 0x4, RZ ;  /* 0x000000043b0d7824 */ /* 0x000fc600078e00ff */
[----:B------:R-:W-:Y:S01]  /*1ed0*/  IADD3.X R14, PT, PT, RZ, UR47, RZ, P2, !PT ;  /* 0x0000002fff0e7c10 */ /* 0x000fe200097fe4ff */
[----:B------:R-:W-:Y:S01]  /*1ee0*/  IMAD R56, R12, 0x8, R13 ;  /* 0x000000080c387824 */ /* 0x000fe200078e020d */
[----:B------:R-:W-:-:S04]  /*1ef0*/  LEA R54, P2, R11, UR12, 0x2 ;  /* 0x0000000c0b367c11 */ /* 0x000fc8000f8410ff */
[----:B------:R-:W-:Y:S02]  /*1f00*/  ISETP.GE.OR P5, PT, R56, R9, P1 ;  /* 0x000000093800720c */ /* 0x000fe40000fa6670 */
[----:B------:R-:W-:-:S11]  /*1f10*/  LEA.HI.X R55, R11, UR13, R14, 0x2, P2 ;  /* 0x0000000d0b377c11 */ /* 0x000fd600090f140e */
[----:B------:R-:W2:Y:S01]  /*1f20*/  @!P5 LDG.E R11, desc[UR36][R54.64] ;  /* 0x00000024360bd981 */ /* 0x000ea2000c1e1900 */
[C-C-:B------:R-:W-:Y:S01]  /*1f30*/  IMAD R35, R12.reuse, 0x10, R13.reuse ;  /* 0x000000100c237824 */ /* 0x140fe200078e020d */
[-C--:B------:R-:W-:Y:S01]  /*1f40*/  ISETP.GE.OR P3, PT, R13, R9.reuse, P1 ;  /* 0x000000090d00720c */ /* 0x080fe20000f66670 */
[----:B------:R-:W-:Y:S01]  /*1f50*/  IMAD R36, R12, 0x20, R13 ;  /* 0x000000200c247824 */ /* 0x000fe200078e020d */
[----:B------:R-:W1:Y:S02]  /*1f60*/  @!P5 LDC.64 R14, c[0x0][0x3b8] ;  /* 0x0000ee00ff0edb82 */ /* 0x000e640000000a00 */
[----:B------:R-:W-:-:S09]  /*1f70*/  ISETP.GE.OR P6, PT, R35, R9, P1 ;  /* 0x000000092300720c */ /* 0x000fd20000fc6670 */
[----:B------:R-:W3:Y:S04]  /*1f80*/  @!P3 LDG.E R34, desc[UR36][R54.64] ;  /* 0x000000243622b981 */ /* 0x000ee8000c1e1900 */
[----:B------:R-:W4:Y:S01]  /*1f90*/  @!P6 LDG.E R52, desc[UR36][R54.64] ;  /* 0x000000243634e981 */ /* 0x000f22000c1e1900 */
[----:B------:R-:W-:-:S13]  /*1fa0*/  ISETP.GE.OR P4, PT, R36, R9, P1 ;  /* 0x000000092400720c */ /* 0x000fda0000f86670 */
[----:B------:R-:W5:Y:S01]  /*1fb0*/  @!P4 LDG.E R37, desc[UR36][R54.64] ;  /* 0x000000243625c981 */ /* 0x000f62000c1e1900 */
[----:B------:R-:W-:Y:S01]  /*1fc0*/  IADD3 R59, PT, PT, R59, R12, RZ ;  /* 0x0000000c3b3b7210 */ /* 0x000fe20007ffe0ff */
[----:B--2---:R-:W-:Y:S01]  /*1fd0*/  @!P5 IMAD R56, R18, R11, R56 ;  /* 0x0000000b1238d224 */ /* 0x004fe200078e0238 */
[----:B------:R-:W-:-:S04]  /*1fe0*/  SHF.R.S32.HI R11, RZ, 0x1f, R7 ;  /* 0x0000001fff0b7819 */ /* 0x000fc80000011407 */
[----:B------:R-:W-:-:S04]  /*1ff0*/  @!P5 IADD3 R57, P2, PT, R7, R56, RZ ;  /* 0x000000380739d210 */ /* 0x000fc80007f5e0ff */
[----:B------:R-:W-:Y:S02]  /*2000*/  @!P5 LEA.HI.X.SX32 R58, R56, R11, 0x1, P2 ;  /* 0x0000000b383ad211 */ /* 0x000fe400010f0eff */
[----:B-1----:R-:W-:-:S04]  /*2010*/  @!P5 LEA R56, P2, R57, R14, 0x2 ;  /* 0x0000000e3938d211 */ /* 0x002fc800078410ff */
[----:B------:R-:W-:Y:S02]  /*2020*/  @!P5 LEA.HI.X R57, R57, R15, R58, 0x2, P2 ;  /* 0x0000000f3939d211 */ /* 0x000fe400010f143a */
[----:B------:R-:W1:Y:S01]  /*2030*/  @!P6 LDC.64 R14, c[0x0][0x3b8] ;  /* 0x0000ee00ff0eeb82 */ /* 0x000e620000000a00 */
[----:B------:R-:W-:Y:S01]  /*2040*/  ISETP.GE.AND P2, PT, R53, UR43, PT ;  /* 0x0000002b35007c0c */ /* 0x000fe2000bf46270 */
[----:B----4-:R-:W-:-:S03]  /*2050*/  @!P6 IMAD R52, R18, R52, R35 ;  /* 0x000000341234e224 */ /* 0x010fc600078e0223 */
[----:B------:R-:W-:-:S06]  /*2060*/  FSEL R20, R20, RZ, P2 ;  /* 0x000000ff14147208 */ /* 0x000fcc0001000000 */
[----:B------:R2:W4:Y:S01]  /*2070*/  @!P5 LDG.E R20, desc[UR36][R56.64] ;  /* 0x000000243814d981 */ /* 0x000522000c1e1900 */
[----:B------:R-:W-:-:S04]  /*2080*/  @!P6 IADD3 R35, P5, PT, R7, R52, RZ ;  /* 0x000000340723e210 */ /* 0x000fc80007fbe0ff */
[----:B------:R-:W-:Y:S02]  /*2090*/  @!P6 LEA.HI.X.SX32 R52, R52, R11, 0x1, P5 ;  /* 0x0000000b3434e211 */ /* 0x000fe400028f0eff */
[----:B-1----:R-:W-:-:S04]  /*20a0*/  @!P6 LEA R60, P5, R35, R14, 0x2 ;  /* 0x0000000e233ce211 */ /* 0x002fc800078a10ff */
[----:B------:R-:W-:Y:S02]  /*20b0*/  @!P6 LEA.HI.X R61, R35, R15, R52, 0x2, P5 ;  /* 0x0000000f233de211 */ /* 0x000fe400028f1434 */
[----:B------:R-:W1:Y:S01]  /*20c0*/  @!P3 LDC.64 R14, c[0x0][0x3b8] ;  /* 0x0000ee00ff0ebb82 */ /* 0x000e620000000a00 */
[----:B---3--:R-:W-:Y:S01]  /*20d0*/  @!P3 IMAD R34, R18, R34, R13 ;  /* 0x000000221222b224 */ /* 0x008fe200078e020d */
[----:B------:R-:W-:Y:S01]  /*20e0*/  FSEL R21, R21, RZ, P2 ;  /* 0x000000ff15157208 */ /* 0x000fe20001000000 */
[----:B--2---:R-:W-:-:S03]  /*20f0*/  IMAD.SHL.U32 R57, R59, 0x4, RZ ;  /* 0x000000043b397824 */ /* 0x004fc600078e00ff */
[----:B------:R-:W-:Y:S02]  /*2100*/  @!P3 IADD3 R13, P5, PT, R7, R34, RZ ;  /* 0x00000022070db210 */ /* 0x000fe40007fbe0ff */
[----:B------:R2:W3:Y:S01]  /*2110*/  @!P6 LDG.E R21, desc[UR36][R60.64] ;  /* 0x000000243c15e981 */ /* 0x0004e2000c1e1900 */
[----:B------:R-:W-:Y:S02]  /*2120*/  ISETP.GE.OR P6, PT, R57, R9, P1 ;  /* 0x000000093900720c */ /* 0x000fe40000fc6670 */
[----:B------:R-:W-:Y:S02]  /*2130*/  @!P3 LEA.HI.X.SX32 R52, R34, R11, 0x1, P5 ;  /* 0x0000000b2234b211 */ /* 0x000fe400028f0eff */
[----:B-1----:R-:W-:-:S04]  /*2140*/  @!P3 LEA R34, P5, R13, R14, 0x2 ;  /* 0x0000000e0d22b211 */ /* 0x002fc800078a10ff */
[----:B------:R-:W-:Y:S01]  /*2150*/  @!P3 LEA.HI.X R35, R13, R15, R52, 0x2, P5 ;  /* 0x0000000f0d23b211 */ /* 0x000fe200028f1434 */
[----:B------:R-:W-:Y:S01]  /*2160*/  IMAD R13, R12, 0x8, R57 ;  /* 0x000000080c0d7824 */ /* 0x000fe200078e0239 */
[----:B------:R-:W1:Y:S03]  /*2170*/  @!P4 LDC.64 R14, c[0x0][0x3b8] ;  /* 0x0000ee00ff0ecb82 */ /* 0x000e660000000a00 */
[----:B------:R-:W4:Y:S01]  /*2180*/  @!P6 LDG.E R52, desc[UR36][R54.64] ;  /* 0x000000243634e981 */ /* 0x000f22000c1e1900 */
[----:B------:R-:W-:Y:S02]  /*2190*/  ISETP.GE.OR P5, PT, R13, R9, P1 ;  /* 0x000000090d00720c */ /* 0x000fe40000fa6670 */
[----:B------:R-:W-:Y:S01]  /*21a0*/  FSEL R22, R22, RZ, P2 ;  /* 0x000000ff16167208 */ /* 0x000fe20001000000 */
[----:B-----5:R-:W-:-:S05]  /*21b0*/  @!P4 IMAD R36, R18, R37, R36 ;  /* 0x000000251224c224 */ /* 0x020fca00078e0224 */
[----:B------:R5:W3:Y:S05]  /*21c0*/  @!P3 LDG.E R22, desc[UR36][R34.64] ;  /* 0x000000242216b981 */ /* 0x000aea000c1e1900 */
[----:B------:R-:W3:Y:S01]  /*21d0*/  @!P5 LDG.E R56, desc[UR36][R54.64] ;  /* 0x000000243638d981 */ /* 0x000ee2000c1e1900 */
[----:B------:R-:W-:Y:S02]  /*21e0*/  @!P4 IADD3 R37, P3, PT, R7, R36, RZ ;  /* 0x000000240725c210 */ /* 0x000fe40007f7e0ff */
[----:B--2---:R-:W-:Y:S02]  /*21f0*/  LEA R61, R12, R59, 0x2 ;  /* 0x0000003b0c3d7211 */ /* 0x004fe400078e10ff */
[----:B------:R-:W-:Y:S01]  /*2200*/  @!P4 LEA.HI.X.SX32 R58, R36, R11, 0x1, P3 ;  /* 0x0000000b243ac211 */ /* 0x000fe200018f0eff */
[----:B-----5:R-:W2:Y:S01]  /*2210*/  @!P5 LDC.64 R34, c[0x0][0x3b8] ;  /* 0x0000ee00ff22db82 */ /* 0x020ea20000000a00 */
[----:B-1----:R-:W-:-:S04]  /*2220*/  @!P4 LEA R36, P3, R37, R14, 0x2 ;  /* 0x0000000e2524c211 */ /* 0x002fc800078610ff */
[----:B------:R-:W-:Y:S01]  /*2230*/  @!P4 LEA.HI.X R37, R37, R15, R58, 0x2, P3 ;  /* 0x0000000f2525c211 */ /* 0x000fe200018f143a */
[----:B------:R-:W-:Y:S02]  /*2240*/  IMAD.SHL.U32 R58, R61, 0x4, RZ ;  /* 0x000000043d3a7824 */ /* 0x000fe400078e00ff */
[----:B------:R-:W1:Y:S03]  /*2250*/  @!P6 LDC.64 R14, c[0x0][0x3b8] ;  /* 0x0000ee00ff0eeb82 */ /* 0x000e660000000a00 */
[----:B------:R-:W-:-:S13]  /*2260*/  ISETP.GE.OR P3, PT, R58, R9, P1 ;  /* 0x000000093a00720c */ /* 0x000fda0000f66670 */
[----:B------:R-:W5:Y:S01]  /*2270*/  @!P3 LDG.E R59, desc[UR36][R54.64] ;  /* 0x00000024363bb981 */ /* 0x000f62000c1e1900 */
[----:B------:R-:W-:-:S06]  /*2280*/  FSEL R23, R23, RZ, P2 ;  /* 0x000000ff17177208 */ /* 0x000fcc0001000000 */
[----:B------:R0:W5:Y:S01]  /*2290*/  @!P4 LDG.E R23, desc[UR36][R36.64] ;  /* 0x000000242417c981 */ /* 0x000162000c1e1900 */
[----:B------:R-:W-:Y:S01]  /*22a0*/  IMAD.IADD R61, R61, 0x1, R12 ;  /* 0x000000013d3d7824 */ /* 0x000fe200078e020c */
[----:B------:R-:W-:-:S04]  /*22b0*/  FSEL R24, R24, RZ, P2 ;  /* 0x000000ff18187208 */ /* 0x000fc80001000000 */
[C---:B0-----:R-:W-:Y:S01]  /*22c0*/  SHF.L.U32 R36, R61.reuse, 0x2, RZ ;  /* 0x000000023d247819 */ /* 0x041fe200000006ff */
[----:B------:R-:W-:Y:S01]  /*22d0*/  IMAD.IADD R37, R61, 0x1, R12 ;  /* 0x000000013d257824 */ /* 0x000fe200078e020c */
[----:B------:R-:W-:Y:S01]  /*22e0*/  FSEL R0, R0, RZ, P2 ;  /* 0x000000ff00007208 */ /* 0x000fe20001000000 */
[----:B----4-:R-:W-:-:S05]  /*22f0*/  @!P6 IMAD R52, R18, R52, R57 ;  /* 0x000000341234e224 */ /* 0x010fca00078e0239 */
[----:B------:R-:W-:-:S04]  /*2300*/  @!P6 IADD3 R57, P4, PT, R7, R52, RZ ;  /* 0x000000340739e210 */ /* 0x000fc80007f9e0ff */
[----:B------:R-:W-:Y:S02]  /*2310*/  @!P6 LEA.HI.X.SX32 R52, R52, R11, 0x1, P4 ;  /* 0x0000000b3434e211 */ /* 0x000fe400020f0eff */
[----:B-1----:R-:W-:Y:S01]  /*2320*/  @!P6 LEA R14, P4, R57, R14, 0x2 ;  /* 0x0000000e390ee211 */ /* 0x002fe200078810ff */
[----:B---3--:R-:W-:-:S03]  /*2330*/  @!P5 IMAD R56, R18, R56, R13 ;  /* 0x000000381238d224 */ /* 0x008fc600078e020d */
[----:B------:R-:W-:Y:S02]  /*2340*/  @!P6 LEA.HI.X R15, R57, R15, R52, 0x2, P4 ;  /* 0x0000000f390fe211 */ /* 0x000fe400020f1434 */
[----:B------:R-:W-:-:S03]  /*2350*/  @!P5 IADD3 R13, P4, PT, R7, R56, RZ ;  /* 0x00000038070dd210 */ /* 0x000fc60007f9e0ff */
[----:B------:R0:W3:Y:S01]  /*2360*/  @!P6 LDG.E R24, desc[UR36][R14.64] ;  /* 0x000000240e18e981 */ /* 0x0000e2000c1e1900 */
[----:B------:R-:W-:Y:S02]  /*2370*/  @!P5 LEA.HI.X.SX32 R56, R56, R11, 0x1, P4 ;  /* 0x0000000b3838d211 */ /* 0x000fe400020f0eff */
[----:B------:R-:W-:Y:S02]  /*2380*/  ISETP.GE.OR P4, PT, R36, R9, P1 ;  /* 0x000000092400720c */ /* 0x000fe40000f86670 */
[----:B--2---:R-:W-:Y:S01]  /*2390*/  @!P5 LEA R34, P6, R13, R34, 0x2 ;  /* 0x000000220d22d211 */ /* 0x004fe200078c10ff */
[----:B------:R-:W-:Y:S01]  /*23a0*/  IMAD.SHL.U32 R52, R37, 0x4, RZ ;  /* 0x0000000425347824 */ /* 0x000fe200078e00ff */
[----:B0-----:R-:W0:Y:S02]  /*23b0*/  @!P3 LDC.64 R14, c[0x0][0x3b8] ;  /* 0x0000ee00ff0ebb82 */ /* 0x001e240000000a00 */
[----:B------:R-:W-:Y:S02]  /*23c0*/  @!P5 LEA.HI.X R35, R13, R35, R56, 0x2, P6 ;  /* 0x000000230d23d211 */ /* 0x000fe400030f1438 */
[----:B------:R-:W-:-:S03]  /*23d0*/  ISETP.GE.OR P6, PT, R52, R9, P1 ;  /* 0x000000093400720c */ /* 0x000fc60000fc6670 */
[----:B------:R1:W2:Y:S04]  /*23e0*/  @!P5 LDG.E R0, desc[UR36][R34.64] ;  /* 0x000000242200d981 */ /* 0x0002a8000c1e1900 */
[----:B------:R-:W4:Y:S01]  /*23f0*/  @!P4 LDG.E R35, desc[UR36][R54.64] ;  /* 0x000000243623c981 */ /* 0x000f22000c1e1900 */
[----:B-----5:R-:W-:-:S05]  /*2400*/  @!P3 IMAD R58, R18, R59, R58 ;  /* 0x0000003b123ab224 */ /* 0x020fca00078e023a */
[----:B------:R-:W5:Y:S01]  /*2410*/  @!P6 LDG.E R61, desc[UR36][R54.64] ;  /* 0x00000024363de981 */ /* 0x000f62000c1e1900 */
[----:B------:R-:W-:Y:S02]  /*2420*/  @!P3 IADD3 R13, P5, PT, R7, R58, RZ ;  /* 0x0000003a070db210 */ /* 0x000fe40007fbe0ff */
[----:B------:R-:W-:Y:S02]  /*2430*/  LEA R59, R12, R37, 0x1 ;  /* 0x000000250c3b7211 */ /* 0x000fe400078e08ff */
[----:B------:R-:W-:Y:S02]  /*2440*/  @!P3 LEA.HI.X.SX32 R58, R58, R11, 0x1, P5 ;  /* 0x0000000b3a3ab211 */ /* 0x000fe400028f0eff */
[----:B0-----:R-:W-:-:S04]  /*2450*/  @!P3 LEA R56, P5, R13, R14, 0x2 ;  /* 0x0000000e0d38b211 */ /* 0x001fc800078a10ff */
[----:B------:R-:W-:Y:S01]  /*2460*/  @!P3 LEA.HI.X R57, R13, R15, R58, 0x2, P5 ;  /* 0x0000000f0d39b211 */ /* 0x000fe200028f143a */
[----:B------:R-:W-:Y:S01]  /*2470*/  IMAD.SHL.U32 R13, R59, 0x4, RZ ;  /* 0x000000043b0d7824 */ /* 0x000fe200078e00ff */
[----:B------:R-:W0:Y:S04]  /*2480*/  @!P4 LDC.64 R14, c[0x0][0x3b8] ;  /* 0x0000ee00ff0ecb82 */ /* 0x000e280000000a00 */
[----:B------:R-:W-:-:S13]  /*2490*/  ISETP.GE.OR P5, PT, R13, R9, P1 ;  /* 0x000000090d00720c */ /* 0x000fda0000fa6670 */
[----:B------:R-:W3:Y:S01]  /*24a0*/  @!P5 LDG.E R37, desc[UR36][R54.64] ;  /* 0x000000243625d981 */ /* 0x000ee2000c1e1900 */
[----:B------:R-:W-:-:S06]  /*24b0*/  FSEL R26, R26, RZ, P2 ;  /* 0x000000ff1a1a7208 */ /* 0x000fcc0001000000 */
[----:B------:R0:W2:Y:S01]  /*24c0*/  @!P3 LDG.E R26, desc[UR36][R56.64] ;  /* 0x00000024381ab981 */ /* 0x0000a2000c1e1900 */
[----:B------:R-:W-:Y:S02]  /*24d0*/  FSEL R25, R25, RZ, P2 ;  /* 0x000000ff19197208 */ /* 0x000fe40001000000 */
[----:B------:R-:W-:Y:S01]  /*24e0*/  FSEL R33, R33, RZ, P2 ;  /* 0x000000ff21217208 */ /* 0x000fe20001000000 */
[C---:B----4-:R-:W-:Y:S02]  /*24f0*/  @!P4 IMAD R36, R18.reuse, R35, R36 ;  /* 0x000000231224c224 */ /* 0x050fe400078e0224 */
[----:B-1----:R-:W1:Y:S03]  /*2500*/  @!P6 LDC.64 R34, c[0x0][0x3b8] ;  /* 0x0000ee00ff22eb82 */ /* 0x002e660000000a00 */
[----:B------:R-:W-:Y:S01]  /*2510*/  @!P4 IADD3 R58, P3, PT, R7, R36, RZ ;  /* 0x00000024073ac210 */ /* 0x000fe20007f7e0ff */
[----:B-----5:R-:W-:-:S03]  /*2520*/  @!P6 IMAD R52, R18, R61, R52 ;  /* 0x0000003d1234e224 */ /* 0x020fc600078e0234 */
[----:B------:R-:W-:Y:S01]  /*2530*/  @!P4 LEA.HI.X.SX32 R36, R36, R11, 0x1, P3 ;  /* 0x0000000b2424c211 */ /* 0x000fe200018f0eff */
[----:B------:R-:W-:Y:S01]  /*2540*/  IMAD.IADD R61, R59, 0x1, R12 ;  /* 0x000000013b3d7824 */ /* 0x000fe200078e020c */
[----:B0-----:R-:W-:-:S04]  /*2550*/  @!P4 LEA R14, P3, R58, R14, 0x2 ;  /* 0x0000000e3a0ec211 */ /* 0x001fc800078610ff */
[----:B------:R-:W-:Y:S02]  /*2560*/  @!P4 LEA.HI.X R15, R58, R15, R36, 0x2, P3 ;  /* 0x0000000f3a0fc211 */ /* 0x000fe400018f1424 */
[----:B------:R-:W-:Y:S02]  /*2570*/  SHF.L.U32 R36, R61, 0x2, RZ ;  /* 0x000000023d247819 */ /* 0x000fe400000006ff */
[----:B------:R-:W-:Y:S01]  /*2580*/  @!P6 IADD3 R56, P3, PT, R7, R52, RZ ;  /* 0x000000340738e210 */ /* 0x000fe20007f7e0ff */
[----:B------:R0:W4:Y:S01]  /*2590*/  @!P4 LDG.E R25, desc[UR36][R14.64] ;  /* 0x000000240e19c981 */ /* 0x000122000c1e1900 */
[----:B------:R-:W-:Y:S02]  /*25a0*/  ISETP.GE.OR P4, PT, R36, R9, P1 ;  /* 0x000000092400720c */ /* 0x000fe40000f86670 */
[----:B------:R-:W-:Y:S01]  /*25b0*/  @!P6 LEA.HI.X.SX32 R52, R52, R11, 0x1, P3 ;  /* 0x0000000b3434e211 */ /* 0x000fe200018f0eff */
[----:B------:R-:W-:Y:S01]  /*25c0*/  IMAD.IADD R57, R61, 0x1, R12 ;  /* 0x000000013d397824 */ /* 0x000fe200078e020c */
[----:B-1----:R-:W-:-:S04]  /*25d0*/  @!P6 LEA R58, P3, R56, R34, 0x2 ;  /* 0x00000022383ae211 */ /* 0x002fc800078610ff */
[----:B------:R-:W-:Y:S01]  /*25e0*/  @!P6 LEA.HI.X R59, R56, R35, R52, 0x2, P3 ;  /* 0x00000023383be211 */ /* 0x000fe200018f1434 */
[C---:B------:R-:W-:Y:S01]  /*25f0*/  IMAD.SHL.U32 R52, R57.reuse, 0x4, RZ ;  /* 0x0000000439347824 */ /* 0x040fe200078e00ff */
[----:B0-----:R-:W0:Y:S03]  /*2600*/  @!P5 LDC.64 R14, c[0x0][0x3b8] ;  /* 0x0000ee00ff0edb82 */ /* 0x001e260000000a00 */
[----:B------:R-:W5:Y:S01]  /*2610*/  @!P4 LDG.E R35, desc[UR36][R54.64] ;  /* 0x000000243623c981 */ /* 0x000f62000c1e1900 */
[----:B------:R-:W-:Y:S01]  /*2620*/  ISETP.GE.OR P3, PT, R52, R9, P1 ;  /* 0x000000093400720c */ /* 0x000fe20000f66670 */
[----:B---3--:R-:W-:Y:S02]  /*2630*/  @!P5 IMAD R34, R18, R37, R13 ;  /* 0x000000251222d224 */ /* 0x008fe400078e020d */
[----:B------:R1:W3:Y:S01]  /*2640*/  @!P6 LDG.E R33, desc[UR36][R58.64] ;  /* 0x000000243a21e981 */ /* 0x0002e2000c1e1900 */
[----:B------:R-:W-:-:S02]  /*2650*/  IADD3 R57, PT, PT, R57, R12, RZ ;  /* 0x0000000c39397210 */ /* 0x000fc40007ffe0ff */
[----:B------:R-:W-:-:S07]  /*2660*/  @!P5 IADD3 R37, P6, PT, R7, R34, RZ ;  /* 0x000000220725d210 */ /* 0x000fce0007fde0ff */
[----:B------:R-:W2:Y:S01]  /*2670*/  @!P3 LDG.E R13, desc[UR36][R54.64] ;  /* 0x00000024360db981 */ /* 0x000ea2000c1e1900 */
[----:B------:R-:W-:Y:S01]  /*2680*/  @!P5 LEA.HI.X.SX32 R34, R34, R11, 0x1, P6 ;  /* 0x0000000b2222d211 */ /* 0x000fe200030f0eff */
[----:B------:R-:W-:Y:S01]  /*2690*/  IMAD.SHL.U32 R56, R57, 0x4, RZ ;  /* 0x0000000439387824 */ /* 0x000fe200078e00ff */
[----:B0-----:R-:W-:-:S04]  /*26a0*/  @!P5 LEA R60, P6, R37, R14, 0x2 ;  /* 0x0000000e253cd211 */ /* 0x001fc800078c10ff */
[----:B------:R-:W-:Y:S02]  /*26b0*/  @!P5 LEA.HI.X R61, R37, R15, R34, 0x2, P6 ;  /* 0x0000000f253dd211 */ /* 0x000fe400030f1422 */
[----:B------:R-:W-:Y:S01]  /*26c0*/  ISETP.GE.OR P6, PT, R56, R9, P1 ;  /* 0x000000093800720c */ /* 0x000fe20000fc6670 */
[----:B------:R-:W0:-:S12]  /*26d0*/  @!P4 LDC.64 R14, c[0x0][0x3b8] ;  /* 0x0000ee00ff0ecb82 */ /* 0x000e180000000a00 */
[----:B------:R-:W4:Y:S01]  /*26e0*/  @!P6 LDG.E R59, desc[UR36][R54.64] ;  /* 0x00000024363be981 */ /* 0x000f22000c1e1900 */
[----:B------:R-:W-:-:S06]  /*26f0*/  FSEL R27, R27, RZ, P2 ;  /* 0x000000ff1b1b7208 */ /* 0x000fcc0001000000 */
[----:B------:R-:W3:Y:S01]  /*2700*/  @!P5 LDG.E R27, desc[UR36][R60.64] ;  /* 0x000000243c1bd981 */ /* 0x000ee2000c1e1900 */
[----:B------:R-:W-:Y:S01]  /*2710*/  FSEL R38, R38, RZ, P2 ;  /* 0x000000ff26267208 */ /* 0x000fe20001000000 */
[----:B------:R-:W-:Y:S01]  /*2720*/  IMAD.IADD R57, R57, 0x1, R12 ;  /* 0x0000000139397824 */ /* 0x000fe200078e020c */
[----:B------:R-:W-:Y:S01]  /*2730*/  FSEL R30, R30, RZ, P2 ;  /* 0x000000ff1e1e7208 */ /* 0x000fe20001000000 */
[----:B-----5:R-:W-:Y:S02]  /*2740*/  @!P4 IMAD R36, R18, R35, R36 ;  /* 0x000000231224c224 */ /* 0x020fe400078e0224 */
[----:B------:R-:W5:Y:S03]  /*2750*/  @!P3 LDC.64 R34, c[0x0][0x3b8] ;  /* 0x0000ee00ff22bb82 */ /* 0x000f660000000a00 */
[----:B------:R-:W-:-:S04]  /*2760*/  @!P4 IADD3 R37, P5, PT, R7, R36, RZ ;  /* 0x000000240725c210 */ /* 0x000fc80007fbe0ff */
[----:B-1----:R-:W-:Y:S02]  /*2770*/  @!P4 LEA.HI.X.SX32 R58, R36, R11, 0x1, P5 ;  /* 0x0000000b243ac211 */ /* 0x002fe400028f0eff */
[----:B0-----:R-:W-:-:S04]  /*2780*/  @!P4 LEA R36, P5, R37, R14, 0x2 ;  /* 0x0000000e2524c211 */ /* 0x001fc800078a10ff */
[----:B------:R-:W-:Y:S01]  /*2790*/  @!P4 LEA.HI.X R37, R37, R15, R58, 0x2, P5 ;  /* 0x0000000f2525c211 */ /* 0x000fe200028f143a */
[----:B--2---:R-:W-:Y:S01]  /*27a0*/  @!P3 IMAD R52, R18, R13, R52 ;  /* 0x0000000d1234b224 */ /* 0x004fe200078e0234 */
[----:B------:R-:W0:Y:S03]  /*27b0*/  @!P6 LDC.64 R14, c[0x0][0x3b8] ;  /* 0x0000ee00ff0eeb82 */ /* 0x000e260000000a00 */
[----:B------:R1:W2:Y:S01]  /*27c0*/  @!P4 LDG.E R38, desc[UR36][R36.64] ;  /* 0x000000242426c981 */ /* 0x0002a2000c1e1900 */
[----:B------:R-:W-:-:S04]  /*27d0*/  @!P3 IADD3 R13, P4, PT, R7, R52, RZ ;  /* 0x00000034070db210 */ /* 0x000fc80007f9e0ff */
[----:B------:R-:W-:Y:S02]  /*27e0*/  @!P3 LEA.HI.X.SX32 R52, R52, R11, 0x1, P4 ;  /* 0x0000000b3434b211 */ /* 0x000fe400020f0eff */
[----:B-----5:R-:W-:-:S04]  /*27f0*/  @!P3 LEA R34, P4, R13, R34, 0x2 ;  /* 0x000000220d22b211 */ /* 0x020fc800078810ff */
[----:B------:R-:W-:Y:S01]  /*2800*/  @!P3 LEA.HI.X R35, R13, R35, R52, 0x2, P4 ;  /* 0x000000230d23b211 */ /* 0x000fe200020f1434 */
[C---:B------:R-:W-:Y:S01]  /*2810*/  IMAD.IADD R13, R57.reuse, 0x1, R12 ;  /* 0x00000001390d7824 */ /* 0x040fe200078e020c */
[----:B------:R-:W-:-:S03]  /*2820*/  SHF.L.U32 R52, R57, 0x2, RZ ;  /* 0x0000000239347819 */ /* 0x000fc600000006ff */
[C---:B-1----:R-:W-:Y:S01]  /*2830*/  IMAD.SHL.U32 R36, R13.reuse, 0x4, RZ ;  /* 0x000000040d247824 */ /* 0x042fe200078e00ff */
[-C--:B------:R-:W-:Y:S01]  /*2840*/  ISETP.GE.OR P5, PT, R52, R9.reuse, P1 ;  /* 0x000000093400720c */ /* 0x080fe20000fa6670 */
[----:B------:R1:W5:Y:S03]  /*2850*/  @!P3 LDG.E R30, desc[UR36][R34.64] ;  /* 0x00000024221eb981 */ /* 0x000366000c1e1900 */
[----:B------:R-:W-:Y:S01]  /*2860*/  ISETP.GE.OR P4, PT, R36, R9, P1 ;  /* 0x000000092400720c */ /* 0x000fe20000f86670 */
[----:B----4-:R-:W-:Y:S01]  /*2870*/  @!P6 IMAD R56, R18, R59, R56 ;  /* 0x0000003b1238e224 */ /* 0x010fe200078e0238 */
[----:B------:R-:W-:-:S04]  /*2880*/  IADD3 R13, PT, PT, R13, R12, RZ ;  /* 0x0000000c0d0d7210 */ /* 0x000fc80007ffe0ff */
[----:B------:R-:W-:-:S03]  /*2890*/  @!P6 IADD3 R57, P3, PT, R7, R56, RZ ;  /* 0x000000380739e210 */ /* 0x000fc60007f7e0ff */
[----:B------:R-:W4:Y:S01]  /*28a0*/  @!P5 LDG.E R37, desc[UR36][R54.64] ;  /* 0x000000243625d981 */ /* 0x000f22000c1e1900 */
[----:B------:R-:W-:Y:S01]  /*28b0*/  @!P6 LEA.HI.X.SX32 R58, R56, R11, 0x1, P3 ;  /* 0x0000000b383ae211 */ /* 0x000fe200018f0eff */
[----:B------:R-:W-:Y:S01]  /*28c0*/  IMAD.SHL.U32 R56, R13, 0x4, RZ ;  /* 0x000000040d387824 */ /* 0x000fe200078e00ff */
[C---:B0-----:R-:W-:Y:S01]  /*28d0*/  @!P6 LEA R12, P3, R57.reuse, R14, 0x2 ;  /* 0x0000000e390ce211 */ /* 0x041fe200078610ff */
[----:B------:R-:W3:Y:S01]  /*28e0*/  @!P4 LDG.E R59, desc[UR36][R54.64] ;  /* 0x00000024363bc981 */ /* 0x000ee2000c1e1900 */
[----:B-1----:R-:W0:Y:S02]  /*28f0*/  @!P4 LDC.64 R34, c[0x0][0x3b8] ;  /* 0x0000ee00ff22cb82 */ /* 0x002e240000000a00 */
[----:B------:R-:W-:Y:S02]  /*2900*/  @!P6 LEA.HI.X R13, R57, R15, R58, 0x2, P3 ;  /* 0x0000000f390de211 */ /* 0x000fe400018f143a */
[----:B------:R-:W-:-:S04]  /*2910*/  ISETP.GE.OR P3, PT, R56, R9, P1 ;  /* 0x000000093800720c */ /* 0x000fc80000f66670 */
[----:B------:R-:W1:Y:S09]  /*2920*/  @!P5 LDC.64 R14, c[0x0][0x3b8] ;  /* 0x0000ee00ff0edb82 */ /* 0x000e720000000a00 */
[----:B------:R-:W2:Y:S01]  /*2930*/  @!P3 LDG.E R57, desc[UR36][R54.64] ;  /* 0x000000243639b981 */ /* 0x000ea2000c1e1900 */
[----:B------:R-:W-:-:S06]  /*2940*/  FSEL R31, R31, RZ, P2 ;  /* 0x000000ff1f1f7208 */ /* 0x000fcc0001000000 */
[----:B------:R0:W5:Y:S01]  /*2950*/  @!P6 LDG.E R31, desc[UR36][R12.64] ;  /* 0x000000240c1fe981 */ /* 0x000162000c1e1900 */
[----:B------:R-:W-:Y:S02]  /*2960*/  FSEL R28, R28, RZ, P2 ;  /* 0x000000ff1c1c7208 */ /* 0x000fe40001000000 */
[----:B------:R-:W-:Y:S02]  /*2970*/  FSEL R29, R29, RZ, P2 ;  /* 0x000000ff1d1d7208 */ /* 0x000fe40001000000 */
[----:B------:R-:W-:Y:S01]  /*2980*/  FSEL R32, R32, RZ, P2 ;  /* 0x000000ff20207208 */ /* 0x000fe20001000000 */
[----:B0-----:R-:W-:Y:S01]  /*2990*/  @P0 IMAD.MOV.U32 R12, RZ, RZ, R8 ;  /* 0x000000ffff0c0224 */ /* 0x001fe200078e0008 */
[----:B------:R-:W-:Y:S01]  /*29a0*/  @P0 MOV R13, R19 ;  /* 0x00000013000d0202 */ /* 0x000fe20000000f00 */
[C---:B----4-:R-:W-:Y:S02]  /*29b0*/  @!P5 IMAD R52, R18.reuse, R37, R52 ;  /* 0x000000251234d224 */ /* 0x050fe400078e0234 */
[----:B---3--:R-:W-:-:S02]  /*29c0*/  @!P4 IMAD R58, R18, R59, R36 ;  /* 0x0000003b123ac224 */ /* 0x008fc400078e0224 */
[----:B------:R-:W0:Y:S01]  /*29d0*/  @!P3 LDC.64 R36, c[0x0][0x3b8] ;  /* 0x0000ee00ff24bb82 */ /* 0x000e220000000a00 */
[----:B------:R-:W-:-:S04]  /*29e0*/  @!P5 IADD3 R59, P6, PT, R7, R52, RZ ;  /* 0x00000034073bd210 */ /* 0x000fc80007fde0ff */
[----:B------:R-:W-:Y:S02]  /*29f0*/  @!P5 LEA.HI.X.SX32 R52, R52, R11, 0x1, P6 ;  /* 0x0000000b3434d211 */ /* 0x000fe400030f0eff */
[----:B-1----:R-:W-:-:S04]  /*2a00*/  @!P5 LEA R14, P6, R59, R14, 0x2 ;  /* 0x0000000e3b0ed211 */ /* 0x002fc800078c10ff */
[----:B------:R-:W-:Y:S02]  /*2a10*/  @!P5 LEA.HI.X R15, R59, R15, R52, 0x2, P6 ;  /* 0x0000000f3b0fd211 */ /* 0x000fe400030f1434 */
[C---:B------:R-:W-:Y:S01]  /*2a20*/  @!P4 IADD3 R54, P6, PT, R7.reuse, R58, RZ ;  /* 0x0000003a0736c210 */ /* 0x040fe20007fde0ff */
[----:B--2---:R-:W-:Y:S02]  /*2a30*/  @!P3 IMAD R56, R18, R57, R56 ;  /* 0x000000391238b224 */ /* 0x004fe400078e0238 */
[----:B------:R1:W2:Y:S01]  /*2a40*/  @!P5 LDG.E R28, desc[UR36][R14.64] ;  /* 0x000000240e1cd981 */ /* 0x0002a2000c1e1900 */
[----:B------:R-:W-:Y:S02]  /*2a50*/  @!P4 LEA.HI.X.SX32 R58, R58, R11, 0x1, P6 ;  /* 0x0000000b3a3ac211 */ /* 0x000fe400030f0eff */
[----:B------:R-:W-:Y:S02]  /*2a60*/  @!P4 LEA R34, P5, R54, R34, 0x2 ;  /* 0x000000223622c211 */ /* 0x000fe400078a10ff */
[----:B------:R-:W-:-:S02]  /*2a70*/  @!P3 IADD3 R52, P6, PT, R7, R56, RZ ;  /* 0x000000380734b210 */ /* 0x000fc40007fde0ff */
[----:B------:R-:W-:Y:S02]  /*2a80*/  @!P4 LEA.HI.X R35, R54, R35, R58, 0x2, P5 ;  /* 0x000000233623c211 */ /* 0x000fe400028f143a */
[----:B------:R-:W-:Y:S02]  /*2a90*/  @!P3 LEA.HI.X.SX32 R56, R56, R11, 0x1, P6 ;  /* 0x0000000b3838b211 */ /* 0x000fe400030f0eff */
[C---:B0-----:R-:W-:Y:S01]  /*2aa0*/  @!P3 LEA R36, P5, R52.reuse, R36, 0x2 ;  /* 0x000000243424b211 */ /* 0x041fe200078a10ff */
[----:B------:R-:W3:Y:S03]  /*2ab0*/  @!P4 LDG.E R29, desc[UR36][R34.64] ;  /* 0x00000024221dc981 */ /* 0x000ee6000c1e1900 */
[----:B------:R-:W-:Y:S01]  /*2ac0*/  @!P3 LEA.HI.X R37, R52, R37, R56, 0x2, P5 ;  /* 0x000000253425b211 */ /* 0x000fe200028f1438 */
[----:B------:R0:W4:Y:S04]  /*2ad0*/  @P0 LDG.E.U8 R11, desc[UR36][R12.64] ;  /* 0x000000240c0b0981 */ /* 0x000128000c1e1100 */
[----:B------:R-:W4:Y:S01]  /*2ae0*/  @!P3 LDG.E R32, desc[UR36][R36.64] ;  /* 0x000000242420b981 */ /* 0x000f22000c1e1900 */
[----:B-1----:R-:W-:-:S04]  /*2af0*/  FMUL.FTZ R14, R49, R24 ;  /* 0x00000018310e7220 */ /* 0x002fc80000410000 */
[----:B------:R-:W-:-:S04]  /*2b00*/  FFMA.FTZ R14, R51, R22, R14 ;  /* 0x00000016330e7223 */ /* 0x000fc8000001000e */
[----:B------:R-:W-:-:S04]  /*2b10*/  FFMA.FTZ R14, R47, R20, R14 ;  /* 0x000000142f0e7223 */ /* 0x000fc8000001000e */
[----:B------:R-:W-:-:S04]  /*2b20*/  FFMA.FTZ R15, R45, R0, R14 ;  /* 0x000000002d0f7223 */ /* 0x000fc8000001000e */
[----:B------:R-:W-:-:S04]  /*2b30*/  FFMA.FTZ R14, R48, R21, R15 ;  /* 0x00000015300e7223 */ /* 0x000fc8000001000f */
[----:B------:R-:W-:-:S04]  /*2b40*/  FFMA.FTZ R15, R43, R26, R14 ;  /* 0x0000001a2b0f7223 */ /* 0x000fc8000001000e */
[----:B------:R-:W-:-:S04]  /*2b50*/  FFMA.FTZ R15, R46, R25, R15 ;  /* 0x000000192e0f7223 */ /* 0x000fc8000001000f */
[----:B------:R-:W-:-:S04]  /*2b60*/  FFMA.FTZ R15, R44, R33, R15 ;  /* 0x000000212c0f7223 */ /* 0x000fc8000001000f */
[----:B------:R-:W-:-:S04]  /*2b70*/  FFMA.FTZ R15, R42, R23, R15 ;  /* 0x000000172a0f7223 */ /* 0x000fc8000001000f */
[----:B0-----:R-:W-:-:S04]  /*2b80*/  FFMA.FTZ R12, R40, R27, R15 ;  /* 0x0000001b280c7223 */ /* 0x001fc8000001000f */
[----:B------:R-:W-:-:S04]  /*2b90*/  FFMA.FTZ R12, R41, R38, R12 ;  /* 0x00000026290c7223 */ /* 0x000fc8000001000c */
[----:B-----5:R-:W-:-:S04]  /*2ba0*/  FFMA.FTZ R13, R39, R30, R12 ;  /* 0x0000001e270d7223 */ /* 0x020fc8000001000c */
[----:B------:R-:W-:Y:S01]  /*2bb0*/  FFMA.FTZ R12, R2, R31, R13 ;  /* 0x0000001f020c7223 */ /* 0x000fe2000001000d */
[----:B------:R-:W-:-:S03]  /*2bc0*/  UMOV UR4, 0xffffffff ;  /* 0xffffffff00047882 */ /* 0x000fc60000000000 */
[----:B--2---:R-:W-:-:S04]  /*2bd0*/  FFMA.FTZ R13, R3, R28, R12 ;  /* 0x0000001c030d7223 */ /* 0x004fc8000001000c */
[----:B---3--:R-:W-:Y:S01]  /*2be0*/  FFMA.FTZ R12, R4, R29, R13 ;  /* 0x0000001d040c7223 */ /* 0x008fe2000001000d */
[----:B----4-:R-:W-:-:S03]  /*2bf0*/  ISETP.NE.AND P2, PT, R11, RZ, P0 ;  /* 0x000000ff0b00720c */ /* 0x010fc60000745270 */
[----:B------:R-:W-:Y:S01]  /*2c00*/  FFMA.FTZ R13, R5, R32, R12 ;  /* 0x00000020050d7223 */ /* 0x000fe2000001000c */
[----:B------:R-:W-:Y:S09]  /*2c10*/  BRA.DIV UR4, `(.L_x_2809) ;  /* 0x0000005e04c07947 */ /* 0x000ff2000b800000 */
[----:B------:R-:W0:Y:S02]  /*2c20*/  SHFL.BFLY PT, R14, R13, 0x2, 0x1f ;  /* 0x0c401f000d0e7f89 */ /* 0x000e2400000e0000 */
[----:B0-----:R-:W-:-:S05]  /*2c30*/  FADD.FTZ R13, R13, R14 ;  /* 0x0000000e0d0d7221 */ /* 0x001fca0000010000 */
[----:B------:R0:W1:Y:S02]  /*2c40*/  SHFL.BFLY PT, R14, R13, 0x1, 0x1f ;  /* 0x0c201f000d0e7f89 */ /* 0x00006400000e0000 */
.L_x_2889:
[----:B------:R-:W2:Y:S01]  /*2c50*/  S2R R11, SR_TID.X ;  /* 0x00000000000b7919 */ /* 0x000ea20000002100 */
[----:B-1----:R-:W-:Y:S01]  /*2c60*/  FADD.FTZ R14, R13, R14 ;  /* 0x0000000e0d0e7221 */ /* 0x002fe20000010000 */
[----:B------:R-:W-:Y:S01]  /*2c70*/  BSSY.RECONVERGENT B1, `(.L_x_2810) ;  /* 0x000001a000017945 */ /* 0x000fe20003800200 */
[----:B--2---:R-:W-:-:S04]  /*2c80*/  LOP3.LUT R11, R11, 0x3, RZ, 0xc0, !PT ;  /* 0x000000030b0b7812 */ /* 0x004fc800078ec0ff */
[----:B------:R-:W-:Y:S01]  /*2c90*/  ISETP.NE.OR P1, PT, R11, RZ, P1 ;  /* 0x000000ff0b00720c */ /* 0x000fe20000f25670 */
[----:B------:R-:W-:-:S12]  /*2ca0*/  FMUL.FTZ R11, R14, UR21 ;  /* 0x000000150e0b7c20 */ /* 0x000fd80008410000 */
        /* <DEDUP_REMOVED lines=9> */
[----:B------:R-:W-:Y:S02]  /*2d40*/  IMAD.U32 R12, RZ, RZ, UR8 ;  /* 0x00000008ff0c7e24 */ /* 0x000fe4000f8e00ff */
[----:B--2---:R-:W-:-:S04]  /*2d50*/  @P1 IMAD.WIDE R14, R17, 0x4, R14 ;  /* 0x00000004110e1825 */ /* 0x004fc800078e020e */
[----:B0-----:R-:W-:Y:S02]  /*2d60*/  IMAD.U32 R13, RZ, RZ, UR9 ;  /* 0x00000009ff0d7e24 */ /* 0x001fe4000f8e00ff */
        /* <DEDUP_REMOVED lines=10> */
.L_x_2811:
[----:B------:R-:W-:Y:S05]  /*2e10*/  BSYNC.RECONVERGENT B1 ;  /* 0x0000000000017941 */ /* 0x000fea0003800200 */
.L_x_2810:
[----:B-1----:R-:W-:Y:S01]  /*2e20*/  MOV R11, UR22 ;  /* 0x00000016000b7c02 */ /* 0x002fe20008000f00 */
[----:B------:R-:W-:Y:S01]  /*2e30*/  UIADD3 UR4, UPT, UPT, UR43, 0x1, URZ ;  /* 0x000000012b047890 */ /* 0x000fe2000fffe0ff */
[----:B------:R-:W-:Y:S01]  /*2e40*/  IADD3 R53, PT, PT, R53, 0x10, RZ ;  /* 0x0000001035357810 */ /* 0x000fe20007ffe0ff */
[----:B------:R-:W-:Y:S01]  /*2e50*/  VIADD R6, R6, 0x40 ;  /* 0x0000004006067836 */ /* 0x000fe20000000000 */
[----:B------:R-:W-:Y:S01]  /*2e60*/  IADD3 R8, P2, PT, R8, 0x10, RZ ;  /* 0x0000001008087810 */ /* 0x000fe20007f5e0ff */
[----:B------:R-:W-:Y:S01]  /*2e70*/  IMAD.MOV R11, RZ, RZ, -R11 ;  /* 0x000000ffff0b7224 */ /* 0x000fe200078e0a0b */
[----:B------:R-:W-:-:S03]  /*2e80*/  IADD3 R17, PT, PT, R17, 0x10, RZ ;  /* 0x0000001011117810 */ /* 0x000fc60007ffe0ff */
[----:B------:R-:W-:Y:S01]  /*2e90*/  IMAD.X R19, RZ, RZ, R19, P2 ;  /* 0x000000ffff137224 */ /* 0x000fe200010e0613 */
[----:B------:R-:W-:-:S04]  /*2ea0*/  VIADDMNMX R11, R11, UR4, RZ, !PT ;  /* 0x000000040b0b7c46 */ /* 0x000fc8000f8001ff */
[----:B------:R-:W-:-:S05]  /*2eb0*/  IADD3 R12, PT, PT, -R11, UR43, RZ ;  /* 0x0000002b0b0c7c10 */ /* 0x000fca000fffe1ff */
[----:B------:R-:W-:-:S05]  /*2ec0*/  VIADD R12, R12, 0x7 ;  /* 0x000000070c0c7836 */ /* 0x000fca0000000000 */
[----:B0-----:R-:W-:-:S04]  /*2ed0*/  SHF.R.S32.HI R13, RZ, 0x1f, R12 ;  /* 0x0000001fff0d7819 */ /* 0x001fc8000001140c */
[----:B------:R-:W-:-:S04]  /*2ee0*/  LEA.HI R13, R13, R12, RZ, 0x3 ;  /* 0x0000000c0d0d7211 */ /* 0x000fc800078f18ff */
[----:B------:R-:W-:-:S05]  /*2ef0*/  LOP3.LUT R12, R13, 0xfffffff8, RZ, 0xc0, !PT ;  /* 0xfffffff80d0c7812 */ /* 0x000fca00078ec0ff */
[----:B------:R-:W-:-:S05]  /*2f00*/  IMAD.IADD R12, R11, 0x1, R12 ;  /* 0x000000010b0c7824 */ /* 0x000fca00078e020c */
[----:B------:R-:W-:-:S13]  /*2f10*/  ISETP.GE.AND P1, PT, R53, R12, PT ;  /* 0x0000000c3500720c */ /* 0x000fda0003f26270 */
[----:B------:R-:W-:Y:S05]  /*2f20*/  @!P1 BRA `(.L_x_2812) ;  /* 0xffffffec00809947 */ /* 0x000fea000383ffff */
.L_x_2808:
[----:B0-----:R-:W-:Y:S05]  /*2f30*/  BSYNC B0 ;  /* 0x0000000000007941 */ /* 0x001fea0003800000 */
.L_x_2807:
[----:B------:R-:W1:Y:S01]  /*2f40*/  LDCU UR4, c[0x0][0x3f4] ;  /* 0x00007e80ff0477ac */ /* 0x000e620008000800 */
[----:B------:R-:W0:Y:S01]  /*2f50*/  S2R R3, SR_TID.X ;  /* 0x0000000000037919 */ /* 0x000e220000002100 */
[----:B------:R-:W-:-:S05]  /*2f60*/  IMAD.U32 R4, RZ, RZ, UR43 ;  /* 0x0000002bff047e24 */ /* 0x000fca000f8e00ff */
[----:B------:R-:W-:-:S04]  /*2f70*/  IADD3 R4, PT, PT, R4, 0x1, RZ ;  /* 0x0000000104047810 */ /* 0x000fc80007ffe0ff */
[----:B-1----:R-:W-:Y:S01]  /*2f80*/  VIADDMNMX R2, R4, -UR4, RZ, !PT ;  /* 0x8000000404027c46 */ /* 0x002fe2000f8001ff */
[----:B------:R-:W-:-:S03]  /*2f90*/  UMOV UR4, 0xffffffff ;  /* 0xffffffff00047882 */ /* 0x000fc60000000000 */
[----:B------:R-:W-:Y:S05]  /*2fa0*/  BRA.DIV UR4, `(.L_x_2813) ;  /* 0x0000005e041c7947 */ /* 0x000fea000b800000 */
[----:B------:R-:W1:Y:S02]  /*2fb0*/  SHFL.BFLY PT, R14, R50, 0x10, 0x1f ;  /* 0x0e001f00320e7f89 */ /* 0x000e6400000e0000 */
[----:B-1----:R-:W-:-:S05]  /*2fc0*/  FMNMX.FTZ R13, R14, R50, !PT ;  /* 0x000000320e0d7209 */ /* 0x002fca0007810000 */
[----:B------:R-:W1:Y:S02]  /*2fd0*/  SHFL.BFLY PT, R14, R13, 0x8, 0x1f ;  /* 0x0d001f000d0e7f89 */ /* 0x000e6400000e0000 */
[----:B-1----:R-:W-:-:S05]  /*2fe0*/  FMNMX.FTZ R0, R13, R14, !PT ;  /* 0x0000000e0d007209 */ /* 0x002fca0007810000 */
[----:B------:R1:W0:Y:S02]  /*2ff0*/  SHFL.BFLY PT, R14, R0, 0x4, 0x1f ;  /* 0x0c801f00000e7f89 */ /* 0x00022400000e0000 */
.L_x_2894:
[----:B------:R-:W5:Y:S01]  /*3000*/  S2R R16, SR_CgaCtaId ;  /* 0x0000000000107919 */ /* 0x000f620000008800 */
[----:B0-----:R-:W-:Y:S01]  /*3010*/  LOP3.LUT P0, R5, R3, 0x1f, RZ, 0xc0, !PT ;  /* 0x0000001f03057812 */ /* 0x001fe2000780c0ff */
[----:B------:R-:W-:Y:S05]  /*3020*/  WARPSYNC.ALL ;  /* 0x0000000000007948 */ /* 0x000fea0003800000 */
[----:B------:R-:W-:Y:S02]  /*3030*/  MOV R15, 0x400 ;  /* 0x00000400000f7802 */ /* 0x000fe40000000f00 */
[----:B------:R-:W-:Y:S02]  /*3040*/  FMNMX.FTZ R7, R0, R14, !PT ;  /* 0x0000000e00077209 */ /* 0x000fe40007810000 */
[----:B-----5:R-:W-:-:S04]  /*3050*/  LEA R6, R16, R15, 0x18 ;  /* 0x0000000f10067211 */ /* 0x020fc800078ec0ff */
[----:B-1----:R-:W-:-:S05]  /*3060*/  LEA.HI R0, R3, R6, RZ, 0x1d ;  /* 0x0000000603007211 */ /* 0x002fca00078fe8ff */
        /* <DEDUP_REMOVED lines=10> */
[----:B------:R-:W-:-:S05]  /*3110*/  IMAD.IADD R7, R2, 0x1, R3 ;  /* 0x0000000102077824 */ /* 0x000fca00078e0203 */
[----:B------:R-:W-:Y:S01]  /*3120*/  ISETP.GT.AND P0, PT, R7, UR43, PT ;  /* 0x0000002b07007c0c */ /* 0x000fe2000bf04270 */
        /* <DEDUP_REMOVED lines=19> */
[----:B------:R-:W-:Y:S01]  /*3260*/  LOP3.LUT R11, R9, 0x3, RZ, 0xc0, !PT ;  /* 0x00000003090b7812 */ /* 0x000fe200078ec0ff */
[----:B------:R-:W-:Y:S01]  /*3270*/  HFMA2 R9, -RZ, RZ, 0, 0 ;  /* 0x00000000ff097431 */ /* 0x000fe200000001ff */
[----:B------:R-:W-:-:S03]  /*3280*/  LEA R12, R16, R13, 0x18 ;  /* 0x0000000d100c7211 */ /* 0x000fc600078ec0ff */
[----:B------:R-:W-:Y:S01]  /*3290*/  IMAD.MOV R11, RZ, RZ, -R11 ;  /* 0x000000ffff0b7224 */ /* 0x000fe200078e0a0b */
[----:B------:R-:W-:-:S07]  /*32a0*/  LEA R12, R3, R12, 0x2 ;  /* 0x0000000c030c7211 */ /* 0x000fce00078e10ff */
.L_x_2819:
[----:B------:R-:W0:Y:S01]  /*32b0*/  LDS R13, [R12] ;  /* 0x000000000c0d7984 */ /* 0x000e220000000800 */
[----:B------:R-:W-:Y:S01]  /*32c0*/  IADD3 R11, PT, PT, R11, 0x1, RZ ;  /* 0x000000010b0b7810 */ /* 0x000fe20007ffe0ff */
[----:B------:R-:W-:-:S03]  /*32d0*/  VIADD R10, R10, 0x40 ;  /* 0x000000400a0a7836 */ /* 0x000fc60000000000 */
        /* <DEDUP_REMOVED lines=8> */
.L_x_2818:
[----:B------:R-:W-:Y:S05]  /*3360*/  BSYNC.RECONVERGENT B1 ;  /* 0x0000000000017941 */ /* 0x000fea0003800200 */
.L_x_2817:
[----:B------:R-:W-:Y:S05]  /*3370*/  @!P1 BRA `(.L_x_2815) ;  /* 0x0000001400089947 */ /* 0x000fea0003800000 */
[----:B------:R-:W-:Y:S01]  /*3380*/  SHF.L.U32 R11, R2, 0x2, RZ ;  /* 0x00000002020b7819 */ /* 0x000fe200000006ff */
[----:B------:R-:W-:-:S04]  /*3390*/  VIADD R15, R15, 0x110 ;  /* 0x000001100f0f7836 */ /* 0x000fc80000000000 */
[----:B------:R-:W-:Y:S01]  /*33a0*/  IMAD R11, R10, 0x4, -R11 ;  /* 0x000000040a0b7824 */ /* 0x000fe200078e0a0b */
[----:B------:R-:W-:Y:S01]  /*33b0*/  LEA R12, R16, R15, 0x18 ;  /* 0x0000000f100c7211 */ /* 0x000fe200078ec0ff */
[----:B------:R-:W-:-:S03]  /*33c0*/  VIADD R10, R10, 0x100 ;  /* 0x000001000a0a7836 */ /* 0x000fc60000000000 */
[----:B------:R-:W-:Y:S02]  /*33d0*/  IADD3 R12, PT, PT, R12, R11, RZ ;  /* 0x0000000b0c0c7210 */ /* 0x000fe40007ffe0ff */
[----:B------:R-:W-:-:S03]  /*33e0*/  ISETP.GT.AND P0, PT, R10, UR43, PT ;  /* 0x0000002b0a007c0c */ /* 0x000fc6000bf04270 */
[----:B------:R-:W0:Y:S04]  /*33f0*/  LDS R11, [R12] ;  /* 0x000000000c0b7984 */ /* 0x000e280000000800 */
[----:B------:R-:W1:Y:S04]  /*3400*/  LDS R13, [R12+0x100] ;  /* 0x000100000c0d7984 */ /* 0x000e680000000800 */
[----:B------:R-:W5:Y:S04]  /*3410*/  LDS R15, [R12+0x200] ;  /* 0x000200000c0f7984 */ /* 0x000f680000000800 */
        /* <DEDUP_REMOVED lines=13> */
[----:B0-----:R0:W-:Y:S01]  /*34f0*/  STS [R12], R11 ;  /* 0x0000000b0c007388 */ /* 0x0011e20000000800 */
[----:B------:R-:W-:-:S03]  /*3500*/  FADD.FTZ R9, R9, R11 ;  /* 0x0000000b09097221 */ /* 0x000fc60000010000 */
[----:B-1----:R0:W-:Y:S01]  /*3510*/  STS [R12+0x100], R13 ;  /* 0x0001000d0c007388 */ /* 0x0021e20000000800 */
[----:B------:R-:W-:-:S03]  /*3520*/  FADD.FTZ R9, R9, R13 ;  /* 0x0000000d09097221 */ /* 0x000fc60000010000 */
[----:B--2---:R0:W-:Y:S01]  /*3530*/  STS [R12+0x200], R15 ;  /* 0x0002000f0c007388 */ /* 0x0041e20000000800 */
[----:B------:R-:W-:-:S03]  /*3540*/  FADD.FTZ R9, R9, R15 ;  /* 0x0000000f09097221 */ /* 0x000fc60000010000 */
[----:B-----5:R0:W-:Y:S01]  /*3550*/  STS [R12+0x300], R17 ;  /* 0x000300110c007388 */ /* 0x0201e20000000800 */
[----:B------:R-:W-:Y:S01]  /*3560*/  FADD.FTZ R9, R9, R17 ;  /* 0x0000001109097221 */ /* 0x000fe20000010000 */
[----:B------:R-:W-:Y:S06]  /*3570*/  @P0 BRA `(.L_x_2815) ;  /* 0x0000001000880947 */ /* 0x000fec0003800000 */
[----:B0-----:R-:W-:Y:S01]  /*3580*/  MOV R11, R10 ;  /* 0x0000000a000b7202 */ /* 0x001fe20000000f00 */
[----:B------:R-:W-:Y:S01]  /*3590*/  BSSY.RECONVERGENT B1, `(.L_x_2820) ;  /* 0x000006d000017945 */ /* 0x000fe20003800200 */
[----:B------:R-:W-:Y:S02]  /*35a0*/  PLOP3.LUT P0, PT, PT, PT, PT, 0x80, 0x8 ;  /* 0x000000000008781c */ /* 0x000fe40003f0f070 */
[----:B------:R-:W-:-:S04]  /*35b0*/  IADD3 R10, PT, PT, -R11, UR43, RZ ;  /* 0x0000002b0b0a7c10 */ /* 0x000fc8000fffe1ff */
[----:B------:R-:W-:Y:S01]  /*35c0*/  ISETP.GT.AND P1, PT, R10, 0x2ff, PT ;  /* 0x000002ff0a00780c */ /* 0x000fe20003f24270 */
[----:B------:R-:W-:-:S12]  /*35d0*/  VIADD R10, R12, 0x600 ;  /* 0x000006000c0a7836 */ /* 0x000fd80000000000 */
[----:B------:R-:W-:Y:S05]  /*35e0*/  @!P1 BRA `(.L_x_2821) ;  /* 0x00000004009c9947 */ /* 0x000fea0003800000 */
[----:B------:R-:W-:Y:S02]  /*35f0*/  MOV R12, UR43 ;  /* 0x0000002b000c7c02 */ /* 0x000fe40008000f00 */
[----:B------:R-:W-:-:S03]  /*3600*/  PLOP3.LUT P0, PT, PT, PT, PT, 0x8, 0x80 ;  /* 0x000000000080781c */ /* 0x000fc60003f0e170 */
[----:B------:R-:W-:-:S10]  /*3610*/  VIADD R12, R12, 0xfffffd01 ;  /* 0xfffffd010c0c7836 */ /* 0x000fd40000000000 */
.L_x_2822:
[----:B------:R-:W0:Y:S01]  /*3620*/  LDS R13, [R10+-0x200] ;  /* 0xfffe00000a0d7984 */ /* 0x000e220000000800 */
[----:B------:R-:W-:-:S03]  /*3630*/  IADD3 R11, PT, PT, R11, 0x400, RZ ;  /* 0x000004000b0b7810 */ /* 0x000fc60007ffe0ff */
[----:B------:R-:W1:Y:S01]  /*3640*/  LDS R15, [R10+-0x100] ;  /* 0xffff00000a0f7984 */ /* 0x000e620000000800 */
[----:B------:R-:W-:-:S03]  /*3650*/  ISETP.GE.AND P1, PT, R11, R12, PT ;  /* 0x0000000c0b00720c */ /* 0x000fc60003f26270 */
[----:B------:R-:W2:Y:S04]  /*3660*/  LDS R17, [R10] ;  /* 0x000000000a117984 */ /* 0x000ea80000000800 */
[----:B---3--:R-:W3:Y:S04]  /*3670*/  LDS R19, [R10+0x100] ;  /* 0x000100000a137984 */ /* 0x008ee80000000800 */
[----:B------:R-:W5:Y:S04]  /*3680*/  LDS R21, [R10+0x200] ;  /* 0x000200000a157984 */ /* 0x000f680000000800 */
[----:B------:R-:W4:Y:S04]  /*3690*/  LDS R23, [R10+0x300] ;  /* 0x000300000a177984 */ /* 0x000f280000000800 */
[----:B------:R-:W-:Y:S04]  /*36a0*/  LDS R31, [R10+0x700] ;  /* 0x000700000a1f7984 */ /* 0x000fe80000000800 */
[----:B------:R-:W4:Y:S04]  /*36b0*/  LDS R25, [R10+0x400] ;  /* 0x000400000a197984 */ /* 0x000f280000000800 */
[----:B------:R-:W4:Y:S04]  /*36c0*/  LDS R27, [R10+0x500] ;  /* 0x000500000a1b7984 */ /* 0x000f280000000800 */
[----:B------:R-:W4:Y:S01]  /*36d0*/  LDS R29, [R10+0x600] ;  /* 0x000600000a1d7984 */ /* 0x000f220000000800 */
[----:B0-----:R-:W-:-:S03]  /*36e0*/  FADD.FTZ R14, -R8, R13 ;  /* 0x0000000d080e7221 */ /* 0x001fc60000010100 */
[----:B------:R-:W0:Y:S01]  /*36f0*/  LDS R33, [R10+0x800] ;  /* 0x000800000a217984 */ /* 0x000e220000000800 */
[----:B-1----:R-:W-:-:S03]  /*3700*/  FADD.FTZ R16, -R8, R15 ;  /* 0x0000000f08107221 */ /* 0x002fc60000010100 */
[----:B------:R-:W1:Y:S01]  /*3710*/  LDS R35, [R10+0x900] ;  /* 0x000900000a237984 */ /* 0x000e620000000800 */
[----:B------:R-:W-:Y:S01]  /*3720*/  FMUL.FTZ R14, R14, 1.4426950216293334961 ;  /* 0x3fb8aa3b0e0e7820 */ /* 0x000fe20000410000 */
[----:B------:R-:W-:Y:S02]  /*3730*/  FMUL.FTZ R16, R16, 1.4426950216293334961 ;  /* 0x3fb8aa3b10107820 */ /* 0x000fe40000410000 */
[----:B------:R-:W1:Y:S01]  /*3740*/  LDS R13, [R10+0xa00] ;  /* 0x000a00000a0d7984 */ /* 0x000e620000000800 */
[C---:B--2---:R-:W-:Y:S02]  /*3750*/  FADD.FTZ R18, -R8.reuse, R17 ;  /* 0x0000001108127221 */ /* 0x044fe40000010100 */
[----:B------:R-:W2:Y:S01]  /*3760*/  MUFU.EX2 R14, R14 ;  /* 0x0000000e000e7308 */ /* 0x000ea20000000800 */
[----:B------:R-:W1:Y:S01]  /*3770*/  LDS R15, [R10+0xb00] ;  /* 0x000b00000a0f7984 */ /* 0x000e620000000800 */
[----:B---3--:R-:W-:Y:S01]  /*3780*/  FADD.FTZ R20, -R8, R19 ;  /* 0x0000001308147221 */ /* 0x008fe20000010100 */
[----:B------:R-:W-:Y:S01]  /*3790*/  FMUL.FTZ R18, R18, 1.4426950216293334961 ;  /* 0x3fb8aa3b12127820 */ /* 0x000fe20000410000 */
[----:B------:R-:W3:Y:S01]  /*37a0*/  MUFU.EX2 R16, R16 ;  /* 0x0000001000107308 */ /* 0x000ee20000000800 */
[----:B------:R-:W1:Y:S01]  /*37b0*/  LDS R17, [R10+0xc00] ;  /* 0x000c00000a117984 */ /* 0x000e620000000800 */
[----:B-----5:R-:W-:Y:S01]  /*37c0*/  FADD.FTZ R22, -R8, R21 ;  /* 0x0000001508167221 */ /* 0x020fe20000010100 */
[----:B------:R-:W-:Y:S01]  /*37d0*/  FMUL.FTZ R20, R20, 1.4426950216293334961 ;  /* 0x3fb8aa3b14147820 */ /* 0x000fe20000410000 */
[----:B------:R5:W3:Y:S01]  /*37e0*/  MUFU.EX2 R21, R18 ;  /* 0x0000001200157308 */ /* 0x000ae20000000800 */
[----:B------:R-:W1:Y:S01]  /*37f0*/  LDS R19, [R10+0xd00] ;  /* 0x000d00000a137984 */ /* 0x000e620000000800 */
[----:B----4-:R-:W-:Y:S01]  /*3800*/  FADD.FTZ R24, -R8, R23 ;  /* 0x0000001708187221 */ /* 0x010fe20000010100 */
[----:B------:R-:W-:Y:S01]  /*3810*/  FMUL.FTZ R22, R22, 1.4426950216293334961 ;  /* 0x3fb8aa3b16167820 */ /* 0x000fe20000410000 */
[----:B------:R4:W0:Y:S01]  /*3820*/  MUFU.EX2 R23, R20 ;  /* 0x0000001400177308 */ /* 0x0008220000000800 */
[----:B--2---:R-:W-:Y:S01]  /*3830*/  FADD.FTZ R9, R14, R9 ;  /* 0x000000090e097221 */ /* 0x004fe20000010000 */
[----:B------:R-:W-:Y:S01]  /*3840*/  FMUL.FTZ R24, R24, 1.4426950216293334961 ;  /* 0x3fb8aa3b18187820 */ /* 0x000fe20000410000 */
[C---:B------:R-:W-:Y:S01]  /*3850*/  FADD.FTZ R26, -R8.reuse, R25 ;  /* 0x00000019081a7221 */ /* 0x040fe20000010100 */
[C---:B-----5:R-:W-:Y:S01]  /*3860*/  FADD.FTZ R18, -R8.reuse, R31 ;  /* 0x0000001f08127221 */ /* 0x060fe20000010100 */
[----:B------:R2:W5:Y:S01]  /*3870*/  MUFU.EX2 R25, R22 ;  /* 0x0000001600197308 */ /* 0x0005620000000800 */
[----:B------:R5:W-:Y:S01]  /*3880*/  STS [R10+-0x200], R14 ;  /* 0xfffe000e0a007388 */ /* 0x000be20000000800 */
[----:B------:R-:W-:Y:S01]  /*3890*/  FADD.FTZ R28, -R8, R27 ;  /* 0x0000001b081c7221 */ /* 0x000fe20000010100 */
[----:B----4-:R-:W-:Y:S01]  /*38a0*/  FMUL.FTZ R20, R18, 1.4426950216293334961 ;  /* 0x3fb8aa3b12147820 */ /* 0x010fe20000410000 */
[----:B---3--:R-:W-:Y:S01]  /*38b0*/  FADD.FTZ R18, R9, R16 ;  /* 0x0000001009127221 */ /* 0x008fe20000010000 */
[----:B------:R-:W-:Y:S01]  /*38c0*/  FMUL.FTZ R26, R26, 1.4426950216293334961 ;  /* 0x3fb8aa3b1a1a7820 */ /* 0x000fe20000410000 */
[----:B------:R-:W3:Y:S01]  /*38d0*/  MUFU.EX2 R27, R24 ;  /* 0x00000018001b7308 */ /* 0x000ee20000000800 */
        /* <DEDUP_REMOVED lines=9> */
[----:B-----5:R-:W-:Y:S01]  /*3970*/  FADD.FTZ R18, R18, R25 ;  /* 0x0000001912127221 */ /* 0x020fe20000010000 */
[----:B------:R-:W-:Y:S01]  /*3980*/  FMUL.FTZ R22, R22, 1.4426950216293334961 ;  /* 0x3fb8aa3b16167820 */ /* 0x000fe20000410000 */
[----:B------:R-:W1:Y:S01]  /*3990*/  MUFU.EX2 R33, R30 ;  /* 0x0000001e00217308 */ /* 0x000e620000000800 */
[----:B------:R-:W-:Y:S01]  /*39a0*/  FMUL.FTZ R35, R35, 1.4426950216293334961 ;  /* 0x3fb8aa3b23237820 */ /* 0x000fe20000410000 */
[----:B---3--:R-:W-:Y:S01]  /*39b0*/  FADD.FTZ R18, R18, R27 ;  /* 0x0000001b12127221 */ /* 0x008fe20000010000 */
[C---:B------:R-:W-:Y:S01]  /*39c0*/  FADD.FTZ R24, -R8.reuse, R13 ;  /* 0x0000000d08187221 */ /* 0x040fe20000010100 */
[----:B------:R-:W2:Y:S01]  /*39d0*/  MUFU.EX2 R9, R20 ;  /* 0x0000001400097308 */ /* 0x000ea20000000800 */
[----:B------:R-:W-:Y:S01]  /*39e0*/  FADD.FTZ R15, -R8, R15 ;  /* 0x0000000f080f7221 */ /* 0x000fe20000010100 */
[----:B----4-:R-:W-:Y:S01]  /*39f0*/  FADD.FTZ R18, R18, R29 ;  /* 0x0000001d12127221 */ /* 0x010fe20000010000 */
        /* <DEDUP_REMOVED lines=36> */
[----:B0-----:R-:W-:Y:S01]  /*3c40*/  VIADD R10, R10, 0x1000 ;  /* 0x000010000a0a7836 */ /* 0x001fe20000000000 */
[----:B------:R-:W-:Y:S06]  /*3c50*/  @!P1 BRA `(.L_x_2822) ;  /* 0xfffffff800709947 */ /* 0x000fec000383ffff */
.L_x_2821:
[----:B------:R-:W-:Y:S05]  /*3c60*/  BSYNC.RECONVERGENT B1 ;  /* 0x0000000000017941 */ /* 0x000fea0003800200 */
.L_x_2820:
        /* <DEDUP_REMOVED lines=9> */
[----:B---3--:R-:W3:Y:S04]  /*3d00*/  LDS R19, [R10+0x100] ;  /* 0x000100000a137984 */ /* 0x008ee80000000800 */
[----:B------:R-:W5:Y:S04]  /*3d10*/  LDS R21, [R10+0x200] ;  /* 0x000200000a157984 */ /* 0x000f680000000800 */
[----:B------:R-:W4:Y:S04]  /*3d20*/  LDS R23, [R10+0x300] ;  /* 0x000300000a177984 */ /* 0x000f280000000800 */
[----:B------:R-:W4:Y:S04]  /*3d30*/  LDS R25, [R10+0x400] ;  /* 0x000400000a197984 */ /* 0x000f280000000800 */
[----:B------:R-:W4:Y:S01]  /*3d40*/  LDS R27, [R10+0x500] ;  /* 0x000500000a1b7984 */ /* 0x000f220000000800 */
        /* <DEDUP_REMOVED lines=9> */
[C---:B-----5:R-:W-:Y:S01]  /*3de0*/  FADD.FTZ R21, -R8.reuse, R21 ;  /* 0x0000001508157221 */ /* 0x060fe20000010100 */
[----:B------:R-:W-:Y:S02]  /*3df0*/  FMUL.FTZ R19, R19, 1.4426950216293334961 ;  /* 0x3fb8aa3b13137820 */ /* 0x000fe40000410000 */
[----:B------:R-:W2:Y:S01]  /*3e00*/  MUFU.EX2 R17, R17 ;  /* 0x0000001100117308 */ /* 0x000ea20000000800 */
[----:B----4-:R-:W-:Y:S01]  /*3e10*/  FADD.FTZ R23, -R8, R23 ;  /* 0x0000001708177221 */ /* 0x010fe20000010100 */
        /* <DEDUP_REMOVED lines=28> */
.L_x_2824:
[----:B------:R-:W-:Y:S05]  /*3fe0*/  BSYNC.RECONVERGENT B1 ;  /* 0x0000000000017941 */ /* 0x000fea0003800200 */
.L_x_2823:
[----:B------:R-:W-:-:S13]  /*3ff0*/  ISETP.GT.AND P1, PT, R11, UR43, PT ;  /* 0x0000002b0b007c0c */ /* 0x000fda000bf24270 */
[----:B------:R-:W-:Y:S05]  /*4000*/  @!P0 BRA P1, `(.L_x_2815) ;  /* 0x0000000400e48947 */ /* 0x000fea0000800000 */
[----:B------:R-:W0:Y:S04]  /*4010*/  LDS R11, [R10+-0x200] ;  /* 0xfffe00000a0b7984 */ /* 0x000e280000000800 */
[----:B------:R-:W1:Y:S04]  /*4020*/  LDS R13, [R10+-0x100] ;  /* 0xffff00000a0d7984 */ /* 0x000e680000000800 */
[----:B------:R-:W2:Y:S04]  /*4030*/  LDS R15, [R10] ;  /* 0x000000000a0f7984 */ /* 0x000ea80000000800 */
[----:B------:R-:W5:Y:S01]  /*4040*/  LDS R17, [R10+0x100] ;  /* 0x000100000a117984 */ /* 0x000f620000000800 */
[C---:B0-----:R-:W-:Y:S01]  /*4050*/  FADD.FTZ R11, -R8.reuse, R11 ;  /* 0x0000000b080b7221 */ /* 0x041fe20000010100 */
[----:B-1----:R-:W-:-:S03]  /*4060*/  FADD.FTZ R13, -R8, R13 ;  /* 0x0000000d080d7221 */ /* 0x002fc60000010100 */
[----:B------:R-:W-:Y:S01]  /*4070*/  FMUL.FTZ R11, R11, 1.4426950216293334961 ;  /* 0x3fb8aa3b0b0b7820 */ /* 0x000fe20000410000 */
[----:B--2---:R-:W-:Y:S01]  /*4080*/  FADD.FTZ R15, -R8, R15 ;  /* 0x0000000f080f7221 */ /* 0x004fe20000010100 */
[----:B------:R-:W-:-:S04]  /*4090*/  FMUL.FTZ R13, R13, 1.4426950216293334961 ;  /* 0x3fb8aa3b0d0d7820 */ /* 0x000fc80000410000 */
[----:B------:R-:W0:Y:S01]  /*40a0*/  MUFU.EX2 R11, R11 ;  /* 0x0000000b000b7308 */ /* 0x000e220000000800 */
[----:B-----5:R-:W-:Y:S01]  /*40b0*/  FADD.FTZ R17, -R8, R17 ;  /* 0x0000001108117221 */ /* 0x020fe20000010100 */
        /* <DEDUP_REMOVED lines=14> */
.L_x_2816:
        /* <DEDUP_REMOVED lines=16> */
[----:B------:R-:W-:Y:S01]  /*42a0*/  IADD3.X R11, PT, PT, R11, UR47, RZ, P0, P2 ;  /* 0x0000002f0b0b7c10 */ /* 0x000fe200087e44ff */
[----:B------:R-:W-:Y:S01]  /*42b0*/  IMAD R13, R3, 0x4, R16 ;  /* 0x00000004030d7824 */ /* 0x000fe200078e0210 */
[----:B------:R-:W-:-:S02]  /*42c0*/  MOV R12, R7 ;  /* 0x00000007000c7202 */ /* 0x000fc40000000f00 */
[----:B------:R-:W-:-:S07]  /*42d0*/  IADD3 R14, PT, PT, -R10, RZ, RZ ;  /* 0x000000ff0a0e7210 */ /* 0x000fce0007ffe1ff */
.L_x_2827:
[----:B------:R-:W-:-:S06]  /*42e0*/  IMAD.MOV.U32 R10, RZ, RZ, R17 ;  /* 0x000000ffff0a7224 */ /* 0x000fcc00078e0011 */
[----:B------:R1:W5:Y:S01]  /*42f0*/  LDG.E.U8 R10, desc[UR36][R10.64] ;  /* 0x000000240a0a7981 */ /* 0x000362000c1e1100 */
[----:B------:R-:W-:Y:S01]  /*4300*/  MOV R16, RZ ;  /* 0x000000ff00107202 */ /* 0x000fe20000000f00 */
[----:B------:R-:W-:Y:S01]  /*4310*/  VIADD R14, R14, 0x1 ;  /* 0x000000010e0e7836 */ /* 0x000fe20000000000 */
[----:B------:R-:W-:Y:S02]  /*4320*/  IADD3 R17, P2, PT, R17, 0x40, RZ ;  /* 0x0000004011117810 */ /* 0x000fe40007f5e0ff */
[----:B------:R-:W-:-:S03]  /*4330*/  IADD3 R12, PT, PT, R12, 0x40, RZ ;  /* 0x000000400c0c7810 */ /* 0x000fc60007ffe0ff */
[----:B-1----:R-:W-:Y:S01]  /*4340*/  IMAD.X R11, RZ, RZ, R11, P2 ;  /* 0x000000ffff0b7224 */ /* 0x002fe200010e060b */
        /* <DEDUP_REMOVED lines=10> */
.L_x_2826:
[----:B------:R-:W-:Y:S05]  /*43f0*/  BSYNC.RECONVERGENT B1 ;  /* 0x0000000000017941 */ /* 0x000fea0003800200 */
.L_x_2825:
[----:B------:R-:W-:Y:S05]  /*4400*/  @!P1 BRA `(.L_x_2815) ;  /* 0x0000000000e49947 */ /* 0x000fea0003800000 */
[----:B------:R-:W1:Y:S01]  /*4410*/  S2R R13, SR_CgaCtaId ;  /* 0x00000000000d7919 */ /* 0x000e620000008800 */
[----:B------:R-:W5:Y:S01]  /*4420*/  LDCU.64 UR4, c[0x0][0x420] ;  /* 0x00008400ff0477ac */ /* 0x000f620008000a00 */
[----:B------:R-:W-:Y:S01]  /*4430*/  MOV R10, 0x400 ;  /* 0x00000400000a7802 */ /* 0x000fe20000000f00 */
[----:B------:R-:W-:-:S03]  /*4440*/  IMAD.SHL.U32 R11, R2, 0x4, RZ ;  /* 0x00000004020b7824 */ /* 0x000fc600078e00ff */
[----:B------:R-:W-:Y:S01]  /*4450*/  IADD3 R10, PT, PT, R10, 0x110, RZ ;  /* 0x000001100a0a7810 */ /* 0x000fe20007ffe0ff */
[----:B-----5:R-:W-:Y:S01]  /*4460*/  IMAD.U32 R15, RZ, RZ, UR4 ;  /* 0x00000004ff0f7e24 */ /* 0x020fe2000f8e00ff */
[----:B------:R-:W-:-:S04]  /*4470*/  MOV R14, UR5 ;  /* 0x00000005000e7c02 */ /* 0x000fc80008000f00 */
[----:B------:R-:W-:-:S04]  /*4480*/  IADD3 R15, P0, P1, R15, UR45, R12 ;  /* 0x0000002d0f0f7c10 */ /* 0x000fc8000f91e00c */
[----:B------:R-:W-:Y:S02]  /*4490*/  IADD3 R15, P2, PT, R15, 0x80, RZ ;  /* 0x000000800f0f7810 */ /* 0x000fe40007f5e0ff */
[----:B-1----:R-:W-:Y:S01]  /*44a0*/  LEA R13, R13, R10, 0x18 ;  /* 0x0000000a0d0d7211 */ /* 0x002fe200078ec0ff */
[----:B------:R-:W-:Y:S01]  /*44b0*/  IMAD R10, R12, 0x4, -R11 ;  /* 0x000000040c0a7824 */ /* 0x000fe200078e0a0b */
[----:B------:R-:W-:-:S04]  /*44c0*/  IADD3.X R11, PT, PT, R14, UR47, RZ, P0, P1 ;  /* 0x0000002f0e0b7c10 */ /* 0x000fc800087e24ff */
[----:B------:R-:W-:Y:S02]  /*44d0*/  IADD3 R13, PT, PT, R10, 0x200, R13 ;  /* 0x000002000a0d7810 */ /* 0x000fe40007ffe00d */
[----:B------:R-:W-:-:S07]  /*44e0*/  IADD3.X R11, PT, PT, RZ, R11, RZ, P2, !PT ;  /* 0x0000000bff0b7210 */ /* 0x000fce00017fe4ff */
.L_x_2828:
[----:B------:R-:W-:-:S05]  /*44f0*/  IMAD.MOV.U32 R10, RZ, RZ, R15 ;  /* 0x000000ffff0a7224 */ /* 0x000fca00078e000f */
[----:B------:R-:W5:Y:S04]  /*4500*/  LDG.E.U8 R17, desc[UR36][R10.64+-0x80] ;  /* 0xffff80240a117981 */ /* 0x000f68000c1e1100 */
[----:B------:R-:W2:Y:S04]  /*4510*/  LDG.E.U8 R14, desc[UR36][R10.64+-0x40] ;  /* 0xffffc0240a0e7981 */ /* 0x000ea8000c1e1100 */
[----:B------:R-:W4:Y:S04]  /*4520*/  LDG.E.U8 R15, desc[UR36][R10.64] ;  /* 0x000000240a0f7981 */ /* 0x000f28000c1e1100 */
[----:B------:R-:W4:Y:S01]  /*4530*/  LDG.E.U8 R16, desc[UR36][R10.64+0x40] ;  /* 0x000040240a107981 */ /* 0x000f22000c1e1100 */
[----:B---3--:R-:W-:Y:S01]  /*4540*/  MOV R18, RZ ;  /* 0x000000ff00127202 */ /* 0x008fe20000000f00 */
[----:B------:R-:W-:Y:S01]  /*4550*/  IMAD.MOV.U32 R20, RZ, RZ, RZ ;  /* 0x000000ffff147224 */ /* 0x000fe200078e00ff */
[----:B------:R-:W-:-:S02]  /*4560*/  IADD3 R12, PT, PT, R12, 0x100, RZ ;  /* 0x000001000c0c7810 */ /* 0x000fc40007ffe0ff */
[----:B-----5:R-:W-:Y:S02]  /*4570*/  ISETP.NE.AND P0, PT, R17, RZ, PT ;  /* 0x000000ff1100720c */ /* 0x020fe40003f05270 */
[----:B--2---:R-:W-:Y:S01]  /*4580*/  ISETP.NE.AND P1, PT, R14, RZ, PT ;  /* 0x000000ff0e00720c */ /* 0x004fe20003f25270 */
[----:B------:R-:W-:Y:S01]  /*4590*/  HFMA2 R14, -RZ, RZ, 0, 0 ;  /* 0x00000000ff0e7431 */ /* 0x000fe200000001ff */
[----:B----4-:R-:W-:Y:S02]  /*45a0*/  ISETP.NE.AND P2, PT, R15, RZ, PT ;  /* 0x000000ff0f00720c */ /* 0x010fe40003f45270 */
[----:B------:R-:W-:-:S07]  /*45b0*/  ISETP.NE.AND P3, PT, R16, RZ, PT ;  /* 0x000000ff1000720c */ /* 0x000fce0003f65270 */
        /* <DEDUP_REMOVED lines=30> */
.L_x_2815:
[----:B------:R-:W-:Y:S05]  /*47a0*/  BSYNC.RECONVERGENT B0 ;  /* 0x0000000000007941 */ /* 0x000fea0003800200 */
.L_x_2814:
[----:B0-----:R-:W0:Y:S01]  /*47b0*/  SHFL.BFLY PT, R8, R9, 0x10, 0x1f ;  /* 0x0e001f0009087f89 */ /* 0x001e2200000e0000 */
[C---:B------:R-:W-:Y:S01]  /*47c0*/  ISETP.NE.AND P0, PT, R5.reuse, RZ, PT ;  /* 0x000000ff0500720c */ /* 0x040fe20003f05270 */
[----:B------:R-:W1:Y:S01]  /*47d0*/  LDCU.U8 UR9, c[0x0][0x48c] ;  /* 0x00009180ff0977ac */ /* 0x000e620008000000 */
[----:B------:R-:W-:Y:S01]  /*47e0*/  ISETP.GT.U32.AND P1, PT, R5, 0x1, PT ;  /* 0x000000010500780c */ /* 0x000fe20003f24070 */
        /* <DEDUP_REMOVED lines=15> */
[----:B------:R-:W0:Y:S04]  /*48e0*/  @!P1 LDS R9, [R6+0x8] ;  /* 0x0000080006099984 */ /* 0x000e280000000800 */
[----:B0-----:R-:W0:Y:S02]  /*48f0*/  SHFL.BFLY PT, R8, R9, 0x1, 0x1f ;  /* 0x0c201f0009087f89 */ /* 0x001e2400000e0000 */
[----:B0-----:R-:W-:-:S06]  /*4900*/  FADD.FTZ R8, R8, R9 ;  /* 0x0000000908087221 */ /* 0x001fcc0000010000 */
[----:B------:R-:W0:Y:S02]  /*4910*/  SHFL.IDX PT, R8, R8, RZ, 0x1f ;  /* 0x00001fff08087589 */ /* 0x000e2400000e0000 */
[----:B0-----:R-:W-:-:S06]  /*4920*/  FADD.FTZ R5, R8, 9.9999999747524270788e-07 ;  /* 0x358637bd08057421 */ /* 0x001fcc0000010000 */
[----:B------:R-:W0:Y:S01]  /*4930*/  MUFU.RCP R5, R5 ;  /* 0x0000000500057308 */ /* 0x000e220000001000 */
[----:B------:R-:W-:Y:S05]  /*4940*/  BRA.U !UP0, `(.L_x_2829) ;  /* 0x0000000108187547 */ /* 0x000fea000b800000 */
[----:B------:R-:W1:Y:S01]  /*4950*/  LDCU UR4, c[0x0][0x488] ;  /* 0x00009100ff0477ac */ /* 0x000e620008000800 */
[----:B------:R-:W1:Y:S01]  /*4960*/  LDCU UR5, c[0x0][0x40c] ;  /* 0x00008180ff0577ac */ /* 0x000e620008000800 */
[----:B------:R-:W5:Y:S01]  /*4970*/  LDCU UR7, c[0x0][0x3f4] ;  /* 0x00007e80ff0777ac */ /* 0x000f620008000800 */
[----:B-1----:R-:W-:-:S04]  /*4980*/  UIMAD UR4, UR40, UR4, UR5 ;  /* 0x00000004280472a4 */ /* 0x002fc8000f8e0205 */
[----:B-----5:R-:W-:-:S04]  /*4990*/  UIMAD UR4, UR4, UR7, URZ ;  /* 0x00000007040472a4 */ /* 0x020fc8000f8e02ff */
[----:B------:R-:W-:-:S12]  /*49a0*/  USHF.R.S32.HI UR5, URZ, 0x1f, UR4 ;  /* 0x0000001fff057899 */ /* 0x000fd80008011404 */
.L_x_2829:
        /* <DEDUP_REMOVED lines=23> */
.L_x_2835:
[----:B------:R-:W0:Y:S01]  /*4b20*/  LDS R4, [R0] ;  /* 0x0000000000047984 */ /* 0x000e220000000800 */
[----:B------:R-:W-:-:S04]  /*4b30*/  IADD3 R6, PT, PT, R6, 0x1, RZ ;  /* 0x0000000106067810 */ /* 0x000fc80007ffe0ff */
[----:B------:R-:W-:Y:S01]  /*4b40*/  ISETP.NE.AND P0, PT, R6, RZ, PT ;  /* 0x000000ff0600720c */ /* 0x000fe20003f05270 */
[----:B0-----:R-:W-:-:S05]  /*4b50*/  FMUL.FTZ R9, R4, R5 ;  /* 0x0000000504097220 */ /* 0x001fca0000410000 */
[----:B------:R0:W-:Y:S02]  /*4b60*/  STS [R0], R9 ;  /* 0x0000000900007388 */ /* 0x0001e40000000800 */
[----:B0-----:R-:W-:-:S05]  /*4b70*/  VIADD R0, R0, 0x100 ;  /* 0x0000010000007836 */ /* 0x001fca0000000000 */
[----:B------:R-:W-:Y:S05]  /*4b80*/  @P0 BRA `(.L_x_2835) ;  /* 0xfffffffc00e40947 */ /* 0x000fea000383ffff */
.L_x_2834:
[----:B------:R-:W-:Y:S05]  /*4b90*/  BSYNC.RECONVERGENT B1 ;  /* 0x0000000000017941 */ /* 0x000fea0003800200 */
.L_x_2833:
[----:B------:R-:W-:Y:S05]  /*4ba0*/  @!P1 BRA `(.L_x_2831) ;  /* 0x0000001400189947 */ /* 0x000fea0003800000 */
[----:B------:R-:W1:Y:S01]  /*4bb0*/  S2UR UR8, SR_CgaCtaId ;  /* 0x00000000000879c3 */ /* 0x000e620000008800 */
[----:B------:R-:W-:Y:S01]  /*4bc0*/  UMOV UR7, 0x400 ;  /* 0x0000040000077882 */ /* 0x000fe20000000000 */
[----:B------:R-:W-:Y:S01]  /*4bd0*/  SHF.L.U32 R0, R2, 0x2, RZ ;  /* 0x0000000202007819 */ /* 0x000fe200000006ff */
[----:B------:R-:W-:-:S04]  /*4be0*/  UIADD3 UR7, UPT, UPT, UR7, 0x110, URZ ;  /* 0x0000011007077890 */ /* 0x000fc8000fffe0ff */
[C---:B------:R-:W-:Y:S01]  /*4bf0*/  IMAD R0, R7.reuse, 0x4, -R0 ;  /* 0x0000000407007824 */ /* 0x040fe200078e0a00 */
[----:B------:R-:W-:-:S04]  /*4c00*/  IADD3 R7, PT, PT, R7, 0x100, RZ ;  /* 0x0000010007077810 */ /* 0x000fc80007ffe0ff */
[----:B------:R-:W-:Y:S01]  /*4c10*/  ISETP.GT.AND P0, PT, R7, UR43, PT ;  /* 0x0000002b07007c0c */ /* 0x000fe2000bf04270 */
[----:B-1----:R-:W-:-:S09]  /*4c20*/  ULEA UR7, UR8, UR7, 0x18 ;  /* 0x0000000708077291 */ /* 0x002fd2000f8ec0ff */
[----:B------:R-:W0:Y:S04]  /*4c30*/  LDS R4, [R0+UR7] ;  /* 0x0000000700047984 */ /* 0x000e280008000800 */
[----:B------:R-:W1:Y:S04]  /*4c40*/  LDS R6, [R0+UR7+0x100] ;  /* 0x0001000700067984 */ /* 0x000e680008000800 */
[----:B------:R-:W5:Y:S04]  /*4c50*/  LDS R8, [R0+UR7+0x200] ;  /* 0x0002000700087984 */ /* 0x000f680008000800 */
[----:B------:R-:W2:Y:S01]  /*4c60*/  LDS R10, [R0+UR7+0x300] ;  /* 0x00030007000a7984 */ /* 0x000ea20008000800 */
[----:B0-----:R-:W-:Y:S01]  /*4c70*/  FMUL.FTZ R9, R4, R5 ;  /* 0x0000000504097220 */ /* 0x001fe20000410000 */
[----:B------:R-:W-:-:S02]  /*4c80*/  VIADD R4, R0, UR7 ;  /* 0x0000000700047c36 */ /* 0x000fc40008000000 */
[-C--:B-1----:R-:W-:Y:S02]  /*4c90*/  FMUL.FTZ R11, R6, R5.reuse ;  /* 0x00000005060b7220 */ /* 0x082fe40000410000 */
[----:B------:R0:W-:Y:S01]  /*4ca0*/  STS [R0+UR7], R9 ;  /* 0x0000000900007988 */ /* 0x0001e20008000807 */
[----:B-----5:R-:W-:-:S03]  /*4cb0*/  FMUL.FTZ R13, R8, R5 ;  /* 0x00000005080d7220 */ /* 0x020fc60000410000 */
[----:B------:R0:W-:Y:S01]  /*4cc0*/  STS [R0+UR7+0x100], R11 ;  /* 0x0001000b00007988 */ /* 0x0001e20008000807 */
[----:B--2---:R-:W-:-:S03]  /*4cd0*/  FMUL.FTZ R15, R10, R5 ;  /* 0x000000050a0f7220 */ /* 0x004fc60000410000 */
[----:B------:R0:W-:Y:S04]  /*4ce0*/  STS [R0+UR7+0x200], R13 ;  /* 0x0002000d00007988 */ /* 0x0001e80008000807 */
[----:B------:R0:W-:Y:S01]  /*4cf0*/  STS [R0+UR7+0x300], R15 ;  /* 0x0003000f00007988 */ /* 0x0001e20008000807 */
[----:B------:R-:W-:Y:S05]  /*4d00*/  @P0 BRA `(.L_x_2831) ;  /* 0x0000001000c00947 */ /* 0x000fea0003800000 */
[----:B0-----:R-:W-:Y:S01]  /*4d10*/  IADD3 R0, PT, PT, -R7, UR43, RZ ;  /* 0x0000002b07007c10 */ /* 0x001fe2000fffe1ff */
[----:B------:R-:W-:Y:S01]  /*4d20*/  BSSY.RECONVERGENT B1, `(.L_x_2836) ;  /* 0x000003c000017945 */ /* 0x000fe20003800200 */
[----:B------:R-:W-:Y:S02]  /*4d30*/  PLOP3.LUT P0, PT, PT, PT, PT, 0x80, 0x8 ;  /* 0x000000000008781c */ /* 0x000fe40003f0f070 */
[----:B------:R-:W-:Y:S02]  /*4d40*/  ISETP.GT.AND P1, PT, R0, 0x2ff, PT ;  /* 0x000002ff0000780c */ /* 0x000fe40003f24270 */
[----:B------:R-:W-:-:S11]  /*4d50*/  IADD3 R0, PT, PT, R4, 0x600, RZ ;  /* 0x0000060004007810 */ /* 0x000fd60007ffe0ff */
[----:B------:R-:W-:Y:S05]  /*4d60*/  @!P1 BRA `(.L_x_2837) ;  /* 0x0000000000dc9947 */ /* 0x000fea0003800000 */
[----:B------:R-:W-:Y:S01]  /*4d70*/  IMAD.U32 R36, RZ, RZ, UR43 ;  /* 0x0000002bff247e24 */ /* 0x000fe2000f8e00ff */
[----:B------:R-:W-:-:S04]  /*4d80*/  PLOP3.LUT P0, PT, PT, PT, PT, 0x8, 0x80 ;  /* 0x000000000080781c */ /* 0x000fc80003f0e170 */
[----:B------:R-:W-:-:S09]  /*4d90*/  IADD3 R36, PT, PT, R36, -0x2ff, RZ ;  /* 0xfffffd0124247810 */ /* 0x000fd20007ffe0ff */
.L_x_2838:
[----:B------:R-:W0:Y:S01]  /*4da0*/  LDS R4, [R0+-0x200] ;  /* 0xfffe000000047984 */ /* 0x000e220000000800 */
[----:B------:R-:W-:-:S03]  /*4db0*/  VIADD R7, R7, 0x400 ;  /* 0x0000040007077836 */ /* 0x000fc60000000000 */
[----:B------:R-:W1:Y:S02]  /*4dc0*/  LDS R6, [R0+-0x100] ;  /* 0xffff000000067984 */ /* 0x000e640000000800 */
[----:B------:R-:W-:Y:S02]  /*4dd0*/  ISETP.GE.AND P1, PT, R7, R36, PT ;  /* 0x000000240700720c */ /* 0x000fe40003f26270 */
[----:B------:R-:W2:Y:S04]  /*4de0*/  LDS R8, [R0] ;  /* 0x0000000000087984 */ /* 0x000ea80000000800 */
[----:B------:R-:W5:Y:S04]  /*4df0*/  LDS R10, [R0+0x100] ;  /* 0x00010000000a7984 */ /* 0x000f680000000800 */
[----:B------:R-:W4:Y:S04]  /*4e00*/  LDS R12, [R0+0x200] ;  /* 0x00020000000c7984 */ /* 0x000f280000000800 */
[----:B------:R-:W4:Y:S04]  /*4e10*/  LDS R14, [R0+0x300] ;  /* 0x00030000000e7984 */ /* 0x000f280000000800 */
        /* <DEDUP_REMOVED lines=11> */
[----:B-----5:R-:W-:-:S03]  /*4ed0*/  FMUL.FTZ R15, R5, R10 ;  /* 0x0000000a050f7220 */ /* 0x020fc60000410000 */
[----:B------:R-:W5:Y:S01]  /*4ee0*/  LDS R32, [R0+0xc00] ;  /* 0x000c000000207984 */ /* 0x000f620000000800 */
[----:B----4-:R-:W-:-:S03]  /*4ef0*/  FMUL.FTZ R17, R5, R12 ;  /* 0x0000000c05117220 */ /* 0x010fc60000410000 */
[----:B------:R-:W4:Y:S01]  /*4f00*/  LDS R34, [R0+0xd00] ;  /* 0x000d000000227984 */ /* 0x000f220000000800 */
        /* <DEDUP_REMOVED lines=17> */
[----:B-----5:R-:W-:-:S03]  /*5020*/  FMUL.FTZ R17, R5, R32 ;  /* 0x0000002005117220 */ /* 0x020fc60000410000 */
        /* <DEDUP_REMOVED lines=11> */
.L_x_2837:
[----:B------:R-:W-:Y:S05]  /*50e0*/  BSYNC.RECONVERGENT B1 ;  /* 0x0000000000017941 */ /* 0x000fea0003800200 */
.L_x_2836:
        /* <DEDUP_REMOVED lines=9> */
[----:B------:R-:W5:Y:S04]  /*5180*/  LDS R10, [R0+0x100] ;  /* 0x00010000000a7984 */ /* 0x000f680000000800 */
[----:B------:R-:W4:Y:S04]  /*5190*/  LDS R12, [R0+0x200] ;  /* 0x00020000000c7984 */ /* 0x000f280000000800 */
[----:B------:R-:W4:Y:S04]  /*51a0*/  LDS R14, [R0+0x300] ;  /* 0x00030000000e7984 */ /* 0x000f280000000800 */
[----:B------:R-:W4:Y:S04]  /*51b0*/  LDS R16, [R0+0x400] ;  /* 0x0004000000107984 */ /* 0x000f280000000800 */
[----:B---3--:R-:W3:Y:S01]  /*51c0*/  LDS R18, [R0+0x500] ;  /* 0x0005000000127984 */ /* 0x008ee20000000800 */
[C---:B0-----:R-:W-:Y:S01]  /*51d0*/  FMUL.FTZ R9, R5.reuse, R4 ;  /* 0x0000000405097220 */ /* 0x041fe20000410000 */
[----:B-1----:R-:W-:-:S04]  /*51e0*/  FMUL.FTZ R11, R5, R6 ;  /* 0x00000006050b7220 */ /* 0x002fc80000410000 */
[----:B------:R-:W-:Y:S01]  /*51f0*/  STS [R0+-0x200], R9 ;  /* 0xfffe000900007388 */ /* 0x000fe20000000800 */
[----:B--2---:R-:W-:-:S03]  /*5200*/  FMUL.FTZ R13, R5, R8 ;  /* 0x00000008050d7220 */ /* 0x004fc60000410000 */
        /* <DEDUP_REMOVED lines=12> */
[----:B0-----:R-:W-:-:S07]  /*52d0*/  IADD3 R0, PT, PT, R0, 0x800, RZ ;  /* 0x0000080000007810 */ /* 0x001fce0007ffe0ff */
.L_x_2840:
[----:B------:R-:W-:Y:S05]  /*52e0*/  BSYNC.RECONVERGENT B1 ;  /* 0x0000000000017941 */ /* 0x000fea0003800200 */
.L_x_2839:
[----:B------:R-:W-:-:S13]  /*52f0*/  ISETP.GT.AND P1, PT, R7, UR43, PT ;  /* 0x0000002b07007c0c */ /* 0x000fda000bf24270 */
[----:B------:R-:W-:Y:S05]  /*5300*/  @!P0 BRA P1, `(.L_x_2831) ;  /* 0x0000000c00408947 */ /* 0x000fea0000800000 */
[----:B------:R-:W0:Y:S04]  /*5310*/  LDS R4, [R0+-0x200] ;  /* 0xfffe000000047984 */ /* 0x000e280000000800 */
[----:B------:R-:W1:Y:S04]  /*5320*/  LDS R6, [R0+-0x100] ;  /* 0xffff000000067984 */ /* 0x000e680000000800 */
[----:B------:R-:W2:Y:S04]  /*5330*/  LDS R8, [R0] ;  /* 0x0000000000087984 */ /* 0x000ea80000000800 */
[----:B------:R-:W5:Y:S01]  /*5340*/  LDS R10, [R0+0x100] ;  /* 0x00010000000a7984 */ /* 0x000f620000000800 */
[C---:B0-----:R-:W-:Y:S01]  /*5350*/  FMUL.FTZ R7, R5.reuse, R4 ;  /* 0x0000000405077220 */ /* 0x041fe20000410000 */
[----:B-1----:R-:W-:-:S04]  /*5360*/  FMUL.FTZ R9, R5, R6 ;  /* 0x0000000605097220 */ /* 0x002fc80000410000 */
[----:B------:R0:W-:Y:S01]  /*5370*/  STS [R0+-0x200], R7 ;  /* 0xfffe000700007388 */ /* 0x0001e20000000800 */
[----:B--2---:R-:W-:-:S03]  /*5380*/  FMUL.FTZ R11, R5, R8 ;  /* 0x00000008050b7220 */ /* 0x004fc60000410000 */
[----:B------:R0:W-:Y:S01]  /*5390*/  STS [R0+-0x100], R9 ;  /* 0xffff000900007388 */ /* 0x0001e20000000800 */
[----:B-----5:R-:W-:-:S03]  /*53a0*/  FMUL.FTZ R5, R5, R10 ;  /* 0x0000000a05057220 */ /* 0x020fc60000410000 */
[----:B------:R0:W-:Y:S04]  /*53b0*/  STS [R0], R11 ;  /* 0x0000000b00007388 */ /* 0x0001e80000000800 */
[----:B------:R0:W-:Y:S01]  /*53c0*/  STS [R0+0x100], R5 ;  /* 0x0001000500007388 */ /* 0x0001e20000000800 */
[----:B------:R-:W-:Y:S05]  /*53d0*/  BRA `(.L_x_2831) ;  /* 0x0000000c000c7947 */ /* 0x000fea0003800000 */
.L_x_2832:
        /* <DEDUP_REMOVED lines=9> */
[----:B------:R-:W5:Y:S01]  /*5470*/  LDCU.64 UR10, c[0x0][0x480] ;  /* 0x00009000ff0a77ac */ /* 0x000f620008000a00 */
[----:B------:R-:W-:Y:S02]  /*5480*/  LEA.HI R0, R0, 0x1, RZ, 0x1a ;  /* 0x0000000100007811 */ /* 0x000fe400078fd0ff */
[----:B------:R-:W-:Y:S01]  /*5490*/  IADD3 R13, P0, PT, R7, UR4, RZ ;  /* 0x00000004070d7c10 */ /* 0x000fe2000ff1e0ff */
[----:B------:R-:W-:Y:S02]  /*54a0*/  UMOV UR7, 0x400 ;  /* 0x0000040000077882 */ /* 0x000fe40000000000 */
[C---:B------:R-:W-:Y:S01]  /*54b0*/  IMAD.SHL.U32 R4, R0.reuse, 0x40, RZ ;  /* 0x0000004000047824 */ /* 0x040fe200078e00ff */
[----:B------:R-:W-:Y:S01]  /*54c0*/  UIADD3 UR7, UPT, UPT, UR7, 0x110, URZ ;  /* 0x0000011007077890 */ /* 0x000fe2000fffe0ff */
[----:B------:R-:W-:Y:S02]  /*54d0*/  IADD3.X R6, PT, PT, RZ, UR5, RZ, P0, !PT ;  /* 0x00000005ff067c10 */ /* 0x000fe400087fe4ff */
[----:B------:R-:W-:-:S02]  /*54e0*/  LOP3.LUT R0, R0, 0x3, RZ, 0xc0, !PT ;  /* 0x0000000300007812 */ /* 0x000fc400078ec0ff */
[----:B------:R-:W-:-:S05]  /*54f0*/  LOP3.LUT R4, R4, 0xc0, RZ, 0xc0, !PT ;  /* 0x000000c004047812 */ /* 0x000fca00078ec0ff */
[----:B------:R-:W-:Y:S01]  /*5500*/  IMAD.IADD R7, R7, 0x1, R4 ;  /* 0x0000000107077824 */ /* 0x000fe200078e0204 */
[C---:B-----5:R-:W-:Y:S02]  /*5510*/  LEA R10, P0, R13.reuse, UR10, 0x2 ;  /* 0x0000000a0d0a7c11 */ /* 0x060fe4000f8010ff */
[----:B------:R-:W-:Y:S02]  /*5520*/  IADD3 R4, PT, PT, -R0, RZ, RZ ;  /* 0x000000ff00047210 */ /* 0x000fe40007ffe1ff */
[----:B------:R-:W-:Y:S01]  /*5530*/  LEA.HI.X R13, R13, UR11, R6, 0x2, P0 ;  /* 0x0000000b0d0d7c11 */ /* 0x000fe200080f1406 */
[----:B-1----:R-:W-:-:S06]  /*5540*/  ULEA UR7, UR8, UR7, 0x18 ;  /* 0x0000000708077291 */ /* 0x002fcc000f8ec0ff */
[----:B------:R-:W-:-:S07]  /*5550*/  LEA R0, R3, UR7, 0x2 ;  /* 0x0000000703007c11 */ /* 0x000fce000f8e10ff */
.L_x_2843:
[----:B------:R-:W0:Y:S01]  /*5560*/  LDS R6, [R0] ;  /* 0x0000000000067984 */ /* 0x000e220000000800 */
[----:B------:R-:W-:Y:S01]  /*5570*/  IMAD.MOV.U32 R8, RZ, RZ, R10 ;  /* 0x000000ffff087224 */ /* 0x000fe200078e000a */
[----:B------:R-:W-:Y:S01]  /*5580*/  MOV R9, R13 ;  /* 0x0000000d00097202 */ /* 0x000fe20000000f00 */
[----:B------:R-:W-:Y:S01]  /*5590*/  VIADD R4, R4, 0x1 ;  /* 0x0000000104047836 */ /* 0x000fe20000000000 */
[----:B------:R-:W-:-:S04]  /*55a0*/  IADD3 R10, P2, PT, R10, 0x100, RZ ;  /* 0x000001000a0a7810 */ /* 0x000fc80007f5e0ff */
[----:B------:R-:W-:Y:S02]  /*55b0*/  ISETP.NE.AND P0, PT, R4, RZ, PT ;  /* 0x000000ff0400720c */ /* 0x000fe40003f05270 */
[----:B------:R-:W-:Y:S01]  /*55c0*/  IADD3.X R13, PT, PT, RZ, R13, RZ, P2, !PT ;  /* 0x0000000dff0d7210 */ /* 0x000fe200017fe4ff */
[----:B0-----:R-:W-:-:S05]  /*55d0*/  FMUL.FTZ R11, R6, R5 ;  /* 0x00000005060b7220 */ /* 0x001fca0000410000 */
[----:B------:R-:W-:Y:S04]  /*55e0*/  STG.E desc[UR36][R8.64], R11 ;  /* 0x0000000b08007986 */ /* 0x000fe8000c101924 */
[----:B------:R0:W-:Y:S02]  /*55f0*/  STS [R0], R11 ;  /* 0x0000000b00007388 */ /* 0x0001e40000000800 */
[----:B0-----:R-:W-:Y:S01]  /*5600*/  VIADD R0, R0, 0x100 ;  /* 0x0000010000007836 */ /* 0x001fe20000000000 */
[----:B------:R-:W-:Y:S06]  /*5610*/  @P0 BRA `(.L_x_2843) ;  /* 0xfffffffc00d00947 */ /* 0x000fec000383ffff */
.L_x_2842:
[----:B------:R-:W-:Y:S05]  /*5620*/  BSYNC.RECONVERGENT B1 ;  /* 0x0000000000017941 */ /* 0x000fea0003800200 */
.L_x_2841:
[----:B------:R-:W-:Y:S05]  /*5630*/  @!P1 BRA `(.L_x_2831) ;  /* 0x0000000800749947 */ /* 0x000fea0003800000 */
[----:B------:R-:W1:Y:S01]  /*5640*/  S2R R9, SR_CgaCtaId ;  /* 0x0000000000097919 */ /* 0x000e620000008800 */
[----:B------:R-:W5:Y:S01]  /*5650*/  LDCU.64 UR10, c[0x0][0x480] ;  /* 0x00009000ff0a77ac */ /* 0x000f620008000a00 */
[C---:B------:R-:W-:Y:S01]  /*5660*/  IADD3 R4, P0, PT, R7.reuse, UR4, RZ ;  /* 0x0000000407047c10 */ /* 0x040fe2000ff1e0ff */
[----:B------:R-:W-:Y:S01]  /*5670*/  BSSY.RECONVERGENT B1, `(.L_x_2844) ;  /* 0x000005b000017945 */ /* 0x000fe20003800200 */
[----:B------:R-:W-:Y:S02]  /*5680*/  IADD3 R10, PT, PT, -R7, UR43, RZ ;  /* 0x0000002b070a7c10 */ /* 0x000fe4000fffe1ff */
[----:B------:R-:W-:Y:S02]  /*5690*/  IADD3.X R11, PT, PT, RZ, UR5, RZ, P0, !PT ;  /* 0x00000005ff0b7c10 */ /* 0x000fe400087fe4ff */
[----:B------:R-:W-:Y:S02]  /*56a0*/  MOV R0, 0x400 ;  /* 0x0000040000007802 */ /* 0x000fe40000000f00 */
[----:B------:R-:W-:-:S02]  /*56b0*/  ISETP.GT.AND P1, PT, R10, 0x2ff, PT ;  /* 0x000002ff0a00780c */ /* 0x000fc40003f24270 */
[----:B-----5:R-:W-:-:S04]  /*56c0*/  LEA R8, P0, R4, UR10, 0x2 ;  /* 0x0000000a04087c11 */ /* 0x020fc8000f8010ff */
        /* <DEDUP_REMOVED lines=10> */
[----:B------:R-:W-:Y:S01]  /*5770*/  IMAD.U32 R36, RZ, RZ, UR43 ;  /* 0x0000002bff247e24 */ /* 0x000fe2000f8e00ff */
[----:B------:R-:W-:-:S04]  /*5780*/  PLOP3.LUT P0, PT, PT, PT, PT, 0x8, 0x80 ;  /* 0x000000000080781c */ /* 0x000fc80003f0e170 */
[----:B------:R-:W-:-:S09]  /*5790*/  IADD3 R36, PT, PT, R36, -0x2ff, RZ ;  /* 0xfffffd0124247810 */ /* 0x000fd20007ffe0ff */
.L_x_2846:
[----:B------:R-:W0:Y:S01]  /*57a0*/  LDS R4, [R0+-0x200] ;  /* 0xfffe000000047984 */ /* 0x000e220000000800 */
[----:B------:R-:W-:-:S03]  /*57b0*/  VIADD R7, R7, 0x400 ;  /* 0x0000040007077836 */ /* 0x000fc60000000000 */
[----:B------:R-:W1:Y:S02]  /*57c0*/  LDS R6, [R0+-0x100] ;  /* 0xffff000000067984 */ /* 0x000e640000000800 */
[----:B------:R-:W-:Y:S02]  /*57d0*/  ISETP.GE.AND P1, PT, R7, R36, PT ;  /* 0x000000240700720c */ /* 0x000fe40003f26270 */
[----:B------:R-:W5:Y:S04]  /*57e0*/  LDS R10, [R0] ;  /* 0x00000000000a7984 */ /* 0x000f680000000800 */
[----:B--2---:R-:W-:Y:S04]  /*57f0*/  LDS R22, [R0+0x600] ;  /* 0x0006000000167984 */ /* 0x004fe80000000800 */
[----:B------:R-:W2:Y:S04]  /*5800*/  LDS R12, [R0+0x100] ;  /* 0x00010000000c7984 */ /* 0x000ea80000000800 */
[----:B------:R-:W4:Y:S04]  /*5810*/  LDS R14, [R0+0x200] ;  /* 0x00020000000e7984 */ /* 0x000f280000000800 */
[----:B------:R-:W4:Y:S04]  /*5820*/  LDS R16, [R0+0x300] ;  /* 0x0003000000107984 */ /* 0x000f280000000800 */
[----:B---3--:R-:W3:Y:S04]  /*5830*/  LDS R18, [R0+0x400] ;  /* 0x0004000000127984 */ /* 0x008ee80000000800 */
[----:B------:R-:W3:Y:S04]  /*5840*/  LDS R20, [R0+0x500] ;  /* 0x0005000000147984 */ /* 0x000ee80000000800 */
[----:B------:R-:W3:Y:S01]  /*5850*/  LDS R24, [R0+0x700] ;  /* 0x0007000000187984 */ /* 0x000ee20000000800 */
[----:B0-----:R-:W-:-:S03]  /*5860*/  FMUL.FTZ R11, R5, R4 ;  /* 0x00000004050b7220 */ /* 0x001fc60000410000 */
[----:B------:R-:W-:Y:S01]  /*5870*/  LDS R26, [R0+0x800] ;  /* 0x00080000001a7984 */ /* 0x000fe20000000800 */
[----:B-1----:R-:W-:-:S03]  /*5880*/  FMUL.FTZ R13, R5, R6 ;  /* 0x00000006050d7220 */ /* 0x002fc60000410000 */
[----:B------:R-:W0:Y:S01]  /*5890*/  LDS R4, [R0+0xd00] ;  /* 0x000d000000047984 */ /* 0x000e220000000800 */
[----:B-----5:R-:W-:-:S03]  /*58a0*/  FMUL.FTZ R15, R5, R10 ;  /* 0x0000000a050f7220 */ /* 0x020fc60000410000 */
[----:B------:R-:W1:Y:S04]  /*58b0*/  LDS R28, [R0+0x900] ;  /* 0x00090000001c7984 */ /* 0x000e680000000800 */
[----:B------:R-:W5:Y:S01]  /*58c0*/  LDS R30, [R0+0xa00] ;  /* 0x000a0000001e7984 */ /* 0x000f620000000800 */
[----:B--2---:R-:W-:-:S03]  /*58d0*/  FMUL.FTZ R17, R5, R12 ;  /* 0x0000000c05117220 */ /* 0x004fc60000410000 */
[----:B------:R-:W-:Y:S01]  /*58e0*/  LDS R32, [R0+0xb00] ;  /* 0x000b000000207984 */ /* 0x000fe20000000800 */
[----:B----4-:R-:W-:-:S03]  /*58f0*/  FMUL.FTZ R19, R5, R14 ;  /* 0x0000000e05137220 */ /* 0x010fc60000410000 */
[----:B------:R-:W2:Y:S01]  /*5900*/  LDS R34, [R0+0xc00] ;  /* 0x000c000000227984 */ /* 0x000ea20000000800 */
[----:B------:R-:W-:-:S03]  /*5910*/  FMUL.FTZ R21, R5, R16 ;  /* 0x0000001005157220 */ /* 0x000fc60000410000 */
[----:B------:R-:W-:Y:S01]  /*5920*/  STG.E desc[UR36][R8.64+-0x100], R13 ;  /* 0xffff000d08007986 */ /* 0x000fe2000c101924 */
[----:B---3--:R-:W-:-:S03]  /*5930*/  FMUL.FTZ R23, R5, R18 ;  /* 0x0000001205177220 */ /* 0x008fc60000410000 */
[----:B------:R3:W-:Y:S04]  /*5940*/  STS [R0+-0x100], R13 ;  /* 0xffff000d00007388 */ /* 0x0007e80000000800 */
[----:B------:R-:W-:Y:S04]  /*5950*/  STG.E desc[UR36][R8.64+-0x200], R11 ;  /* 0xfffe000b08007986 */ /* 0x000fe8000c101924 */
[----:B------:R4:W-:Y:S01]  /*5960*/  STS [R0+-0x200], R11 ;  /* 0xfffe000b00007388 */ /* 0x0009e20000000800 */
[----:B---3--:R-:W-:-:S03]  /*5970*/  FMUL.FTZ R13, R5, R22 ;  /* 0x00000016050d7220 */ /* 0x008fc60000410000 */
[----:B------:R-:W-:Y:S04]  /*5980*/  STG.E desc[UR36][R8.64], R15 ;  /* 0x0000000f08007986 */ /* 0x000fe8000c101924 */
[----:B------:R3:W-:Y:S01]  /*5990*/  STS [R0], R15 ;  /* 0x0000000f00007388 */ /* 0x0007e20000000800 */
[----:B----4-:R-:W-:-:S03]  /*59a0*/  FMUL.FTZ R11, R5, R20 ;  /* 0x00000014050b7220 */ /* 0x010fc60000410000 */
[----:B------:R-:W-:Y:S04]  /*59b0*/  STG.E desc[UR36][R8.64+0x600], R13 ;  /* 0x0006000d08007986 */ /* 0x000fe8000c101924 */
[----:B------:R0:W-:Y:S01]  /*59c0*/  STS [R0+0x600], R13 ;  /* 0x0006000d00007388 */ /* 0x0001e20000000800 */
[----:B---3--:R-:W-:-:S03]  /*59d0*/  FMUL.FTZ R15, R5, R24 ;  /* 0x00000018050f7220 */ /* 0x008fc60000410000 */
[----:B------:R-:W-:Y:S04]  /*59e0*/  STG.E desc[UR36][R8.64+0x100], R17 ;  /* 0x0001001108007986 */ /* 0x000fe8000c101924 */
[----:B------:R3:W-:Y:S01]  /*59f0*/  STS [R0+0x100], R17 ;  /* 0x0001001100007388 */ /* 0x0007e20000000800 */
[C---:B0-----:R-:W-:Y:S01]  /*5a00*/  FMUL.FTZ R13, R5.reuse, R4 ;  /* 0x00000004050d7220 */ /* 0x041fe20000410000 */
[----:B------:R-:W-:Y:S02]  /*5a10*/  IADD3 R4, P2, PT, R8, 0x1000, RZ ;  /* 0x0000100008047810 */ /* 0x000fe40007f5e0ff */
[----:B------:R-:W-:Y:S04]  /*5a20*/  STG.E desc[UR36][R8.64+0x200], R19 ;  /* 0x0002001308007986 */ /* 0x000fe8000c101924 */
[----:B------:R1:W-:Y:S01]  /*5a30*/  STS [R0+0x200], R19 ;  /* 0x0002001300007388 */ /* 0x0003e20000000800 */
[----:B---3--:R-:W-:-:S03]  /*5a40*/  FMUL.FTZ R17, R5, R26 ;  /* 0x0000001a05117220 */ /* 0x008fc60000410000 */
[----:B------:R-:W-:Y:S04]  /*5a50*/  STG.E desc[UR36][R8.64+0x300], R21 ;  /* 0x0003001508007986 */ /* 0x000fe8000c101924 */
[----:B------:R5:W-:Y:S01]  /*5a60*/  STS [R0+0x300], R21 ;  /* 0x0003001500007388 */ /* 0x000be20000000800 */
[----:B-1----:R-:W-:-:S03]  /*5a70*/  FMUL.FTZ R19, R5, R28 ;  /* 0x0000001c05137220 */ /* 0x002fc60000410000 */
[----:B------:R-:W-:Y:S04]  /*5a80*/  STG.E desc[UR36][R8.64+0x400], R23 ;  /* 0x0004001708007986 */ /* 0x000fe8000c101924 */
[----:B------:R2:W-:Y:S01]  /*5a90*/  STS [R0+0x400], R23 ;  /* 0x0004001700007388 */ /* 0x0005e20000000800 */
[----:B-----5:R-:W-:-:S03]  /*5aa0*/  FMUL.FTZ R21, R5, R30 ;  /* 0x0000001e05157220 */ /* 0x020fc60000410000 */
[----:B------:R-:W-:Y:S04]  /*5ab0*/  STG.E desc[UR36][R8.64+0x500], R11 ;  /* 0x0005000b08007986 */ /* 0x000fe8000c101924 */
[----:B------:R0:W-:Y:S01]  /*5ac0*/  STS [R0+0x500], R11 ;  /* 0x0005000b00007388 */ /* 0x0001e20000000800 */
[----:B--2---:R-:W-:-:S03]  /*5ad0*/  FMUL.FTZ R23, R5, R34 ;  /* 0x0000002205177220 */ /* 0x004fc60000410000 */
[----:B------:R-:W-:Y:S04]  /*5ae0*/  STG.E desc[UR36][R8.64+0x700], R15 ;  /* 0x0007000f08007986 */ /* 0x000fe8000c101924 */
[----:B------:R1:W-:Y:S01]  /*5af0*/  STS [R0+0x700], R15 ;  /* 0x0007000f00007388 */ /* 0x0003e20000000800 */
[----:B0-----:R-:W-:-:S03]  /*5b00*/  FMUL.FTZ R11, R5, R32 ;  /* 0x00000020050b7220 */ /* 0x001fc60000410000 */
[----:B------:R-:W-:Y:S04]  /*5b10*/  STG.E desc[UR36][R8.64+0x800], R17 ;  /* 0x0008001108007986 */ /* 0x000fe8000c101924 */
[----:B------:R-:W-:Y:S01]  /*5b20*/  STS [R0+0x800], R17 ;  /* 0x0008001100007388 */ /* 0x000fe20000000800 */
[----:B-1----:R-:W-:-:S03]  /*5b30*/  IADD3.X R15, PT, PT, RZ, R9, RZ, P2, !PT ;  /* 0x00000009ff0f7210 */ /* 0x002fc600017fe4ff */
        /* <DEDUP_REMOVED lines=14> */
.L_x_2845:
[----:B------:R-:W-:Y:S05]  /*5c20*/  BSYNC.RECONVERGENT B1 ;  /* 0x0000000000017941 */ /* 0x000fea0003800200 */
.L_x_2844:
        /* <DEDUP_REMOVED lines=10> */
[----:B------:R-:W4:Y:S04]  /*5cd0*/  LDS R14, [R0+0x200] ;  /* 0x00020000000e7984 */ /* 0x000f280000000800 */
[----:B------:R-:W4:Y:S04]  /*5ce0*/  LDS R16, [R0+0x300] ;  /* 0x0003000000107984 */ /* 0x000f280000000800 */
[----:B---3--:R-:W3:Y:S04]  /*5cf0*/  LDS R18, [R0+0x400] ;  /* 0x0004000000127984 */ /* 0x008ee80000000800 */
[----:B------:R-:W3:Y:S01]  /*5d00*/  LDS R20, [R0+0x500] ;  /* 0x0005000000147984 */ /* 0x000ee20000000800 */
[C---:B0-----:R-:W-:Y:S01]  /*5d10*/  FMUL.FTZ R11, R5.reuse, R4 ;  /* 0x00000004050b7220 */ /* 0x041fe20000410000 */
[----:B------:R-:W-:Y:S01]  /*5d20*/  IADD3 R4, P1, PT, R8, 0x800, RZ ;  /* 0x0000080008047810 */ /* 0x000fe20007f3e0ff */
[----:B-1----:R-:W-:-:S03]  /*5d30*/  FMUL.FTZ R13, R5, R6 ;  /* 0x00000006050d7220 */ /* 0x002fc60000410000 */
[----:B------:R-:W-:Y:S01]  /*5d40*/  STG.E desc[UR36][R8.64+-0x200], R11 ;  /* 0xfffe000b08007986 */ /* 0x000fe2000c101924 */
[----:B-----5:R-:W-:-:S03]  /*5d50*/  FMUL.FTZ R15, R5, R10 ;  /* 0x0000000a050f7220 */ /* 0x020fc60000410000 */
[----:B------:R-:W-:Y:S01]  /*5d60*/  STS [R0+-0x200], R11 ;  /* 0xfffe000b00007388 */ /* 0x000fe20000000800 */
[----:B--2---:R-:W-:-:S03]  /*5d70*/  FMUL.FTZ R17, R5, R12 ;  /* 0x0000000c05117220 */ /* 0x004fc60000410000 */
[----:B------:R-:W-:Y:S01]  /*5d80*/  STG.E desc[UR36][R8.64+-0x100], R13 ;  /* 0xffff000d08007986 */ /* 0x000fe2000c101924 */
[----:B----4-:R-:W-:-:S03]  /*5d90*/  FMUL.FTZ R19, R5, R14 ;  /* 0x0000000e05137220 */ /* 0x010fc60000410000 */
[----:B------:R0:W-:Y:S01]  /*5da0*/  STS [R0+-0x100], R13 ;  /* 0xffff000d00007388 */ /* 0x0001e20000000800 */
[----:B------:R-:W-:-:S03]  /*5db0*/  FMUL.FTZ R21, R5, R16 ;  /* 0x0000001005157220 */ /* 0x000fc60000410000 */
[----:B------:R-:W-:Y:S01]  /*5dc0*/  STG.E desc[UR36][R8.64], R15 ;  /* 0x0000000f08007986 */ /* 0x000fe2000c101924 */
[----:B---3--:R-:W-:-:S03]  /*5dd0*/  FMUL.FTZ R23, R5, R18 ;  /* 0x0000001205177220 */ /* 0x008fc60000410000 */
        /* <DEDUP_REMOVED lines=16> */
.L_x_2848:
[----:B------:R-:W-:Y:S05]  /*5ee0*/  BSYNC.RECONVERGENT B1 ;  /* 0x0000000000017941 */ /* 0x000fea0003800200 */
.L_x_2847:
[----:B------:R-:W-:-:S13]  /*5ef0*/  ISETP.LE.OR P0, PT, R7, UR43, P0 ;  /* 0x0000002b07007c0c */ /* 0x000fda0008703670 */
[----:B------:R-:W-:Y:S05]  /*5f00*/  @!P0 BRA `(.L_x_2831) ;  /* 0x0000000000408947 */ /* 0x000fea0003800000 */
[----:B------:R-:W0:Y:S04]  /*5f10*/  LDS R4, [R0+-0x200] ;  /* 0xfffe000000047984 */ /* 0x000e280000000800 */
[----:B------:R-:W1:Y:S04]  /*5f20*/  LDS R6, [R0+-0x100] ;  /* 0xffff000000067984 */ /* 0x000e680000000800 */
[----:B------:R-:W5:Y:S04]  /*5f30*/  LDS R10, [R0] ;  /* 0x00000000000a7984 */ /* 0x000f680000000800 */
[----:B------:R-:W2:Y:S01]  /*5f40*/  LDS R12, [R0+0x100] ;  /* 0x00010000000c7984 */ /* 0x000ea20000000800 */
[-C--:B0-----:R-:W-:Y:S01]  /*5f50*/  FMUL.FTZ R7, R4, R5.reuse ;  /* 0x0000000504077220 */ /* 0x081fe20000410000 */
[----:B-1----:R-:W-:-:S04]  /*5f60*/  FMUL.FTZ R11, R6, R5 ;  /* 0x00000005060b7220 */ /* 0x002fc80000410000 */
[----:B------:R1:W-:Y:S01]  /*5f70*/  STG.E desc[UR36][R8.64+-0x200], R7 ;  /* 0xfffe000708007986 */ /* 0x0003e2000c101924 */
[----:B-----5:R-:W-:-:S03]  /*5f80*/  FMUL.FTZ R13, R10, R5 ;  /* 0x000000050a0d7220 */ /* 0x020fc60000410000 */
[----:B------:R1:W-:Y:S01]  /*5f90*/  STS [R0+-0x200], R7 ;  /* 0xfffe000700007388 */ /* 0x0003e20000000800 */
[----:B--2---:R-:W-:-:S03]  /*5fa0*/  FMUL.FTZ R5, R12, R5 ;  /* 0x000000050c057220 */ /* 0x004fc60000410000 */
[----:B------:R1:W-:Y:S04]  /*5fb0*/  STG.E desc[UR36][R8.64+-0x100], R11 ;  /* 0xffff000b08007986 */ /* 0x0003e8000c101924 */
[----:B------:R1:W-:Y:S04]  /*5fc0*/  STS [R0+-0x100], R11 ;  /* 0xffff000b00007388 */ /* 0x0003e80000000800 */
[----:B------:R1:W-:Y:S04]  /*5fd0*/  STG.E desc[UR36][R8.64], R13 ;  /* 0x0000000d08007986 */ /* 0x0003e8000c101924 */
[----:B------:R1:W-:Y:S04]  /*5fe0*/  STS [R0], R13 ;  /* 0x0000000d00007388 */ /* 0x0003e80000000800 */
[----:B------:R1:W-:Y:S04]  /*5ff0*/  STG.E desc[UR36][R8.64+0x100], R5 ;  /* 0x0001000508007986 */ /* 0x0003e8000c101924 */
[----:B------:R1:W-:Y:S02]  /*6000*/  STS [R0+0x100], R5 ;  /* 0x0001000500007388 */ /* 0x0003e40000000800 */
.L_x_2831:
[----:B------:R-:W-:Y:S05]  /*6010*/  BSYNC.RECONVERGENT B0 ;  /* 0x0000000000007941 */ /* 0x000fea0003800200 */
.L_x_2830:
[----:B------:R-:W-:Y:S01]  /*6020*/  USHF.R.S32.HI UR4, URZ, 0x1f, UR43 ;  /* 0x0000001fff047899 */ /* 0x000fe2000801142b */
[----:B01----:R-:W-:Y:S01]  /*6030*/  IMAD.SHL.U32 R0, R3, 0x4, RZ ;  /* 0x0000000403007824 */ /* 0x003fe200078e00ff */
[----:B------:R-:W0:Y:S01]  /*6040*/  LDCU.64 UR8, c[0x0][0x3b0] ;  /* 0x00007600ff0877ac */ /* 0x000e220008000a00 */
[----:B------:R-:W-:Y:S02]  /*6050*/  SHF.R.U32.HI R31, RZ, 0x4, R3 ;  /* 0x00000004ff1f7819 */ /* 0x000fe40000011603 */
[----:B------:R-:W-:Y:S02]  /*6060*/  CS2R R6, SRZ ;  /* 0x0000000000067805 */ /* 0x000fe4000001ff00 */
[----:B------:R-:W-:Y:S01]  /*6070*/  MOV R5, UR44 ;  /* 0x0000002c00057c02 */ /* 0x000fe20008000f00 */
[----:B------:R-:W-:Y:S01]  /*6080*/  ULEA.HI UR4, UR4, UR43, URZ, 0x2 ;  /* 0x0000002b04047291 */ /* 0x000fe2000f8f10ff */
[----:B------:R-:W-:Y:S01]  /*6090*/  LOP3.LUT R0, R0, 0x3c, RZ, 0xc0, !PT ;  /* 0x0000003c00007812 */ /* 0x000fe200078ec0ff */
[----:B------:R-:W1:Y:S02]  /*60a0*/  LDCU.64 UR10, c[0x0][0x3c8] ;  /* 0x00007900ff0a77ac */ /* 0x000e640008000a00 */
[----:B------:R-:W-:-:S04]  /*60b0*/  ULOP3.LUT UR4, UR4, 0xfffffffc, URZ, 0xc0, !UPT ;  /* 0xfffffffc04047892 */ /* 0x000fc8000f8ec0ff */
[----:B------:R-:W-:Y:S01]  /*60c0*/  UIADD3 UR5, UPT, UPT, -UR4, UR43, URZ ;  /* 0x0000002b04057290 */ /* 0x000fe2000fffe1ff */
[----:B0-----:R-:W-:-:S05]  /*60d0*/  ISETP.EQ.U32.AND P1, PT, RZ, UR8, PT ;  /* 0x00000008ff007c0c */ /* 0x001fca000bf22070 */
[----:B------:R-:W-:-:S04]  /*60e0*/  ISETP.NE.AND P0, PT, R31, UR5, PT ;  /* 0x000000051f007c0c */ /* 0x000fc8000bf05270 */
[----:B------:R-:W-:-:S04]  /*60f0*/  ISETP.GT.U32.OR P0, PT, R0, 0x2f, P0 ;  /* 0x0000002f0000780c */ /* 0x000fc80000704470 */
[----:B------:R-:W-:Y:S01]  /*6100*/  ISETP.EQ.OR.EX P0, PT, RZ, UR9, P0, P1 ;  /* 0x00000009ff007c0c */ /* 0x000fe20008702710 */
[----:B------:R-:W0:-:S12]  /*6110*/  LDCU.64 UR8, c[0x0][0x3c8] ;  /* 0x00007900ff0877ac */ /* 0x000e180008000a00 */
[----:B------:R-:W2:Y:S01]  /*6120*/  @!P0 LDC.64 R12, c[0x0][0x3b0] ;  /* 0x0000ec00ff0c8b82 */ /* 0x000ea20000000a00 */
[----:B------:R-:W-:Y:S01]  /*6130*/  @!P0 IMAD R5, R5, 0x30, R0 ;  /* 0x0000003005058824 */ /* 0x000fe200078e0200 */
[----:B------:R-:W-:Y:S01]  /*6140*/  UIMAD UR40, UR40, 0x30, URZ ;  /* 0x00000030282878a4 */ /* 0x000fe2000f8e02ff */
[----:B------:R-:W-:Y:S02]  /*6150*/  BSSY.RECONVERGENT B0, `(.L_x_2849) ;  /* 0x0000234000007945 */ /* 0x000fe40003800200 */
[----:B--2---:R-:W-:Y:S01]  /*6160*/  @!P0 IMAD.WIDE.U32 R12, R5, 0x4, R12 ;  /* 0x00000004050c8825 */ /* 0x004fe200078e000c */
[----:B------:R-:W-:-:S06]  /*6170*/  CS2R R4, SRZ ;  /* 0x0000000000047805 */ /* 0x000fcc000001ff00 */
        /* <DEDUP_REMOVED lines=18> */
[----:B------:R-:W0:Y:S01]  /*62a0*/  LDCU UR4, c[0x0][0x3f8] ;  /* 0x00007f00ff0477ac */ /* 0x000e220008000800 */
[----:B------:R-:W-:Y:S01]  /*62b0*/  LOP3.LUT R8, RZ, R2, RZ, 0x33, !PT ;  /* 0x00000002ff087212 */ /* 0x000fe200078e33ff */
[----:B------:R-:W-:Y:S01]  /*62c0*/  BSSY.RECONVERGENT B2, `(.L_x_2853) ;  /* 0x000004b000027945 */ /* 0x000fe20003800200 */
[----:B------:R-:W-:Y:S01]  /*62d0*/  VIMNMX R34, PT, PT, R34, R37, !PT ;  /* 0x0000002522227248 */ /* 0x000fe20007fe0100 */
[----:B------:R-:W-:Y:S01]  /*62e0*/  IMAD.MOV.U32 R35, RZ, RZ, R30 ;  /* 0x000000ffff237224 */ /* 0x000fe200078e001e */
[----:B------:R-:W-:Y:S02]  /*62f0*/  CS2R R10, SRZ ;  /* 0x00000000000a7805 */ /* 0x000fe4000001ff00 */
[----:B------:R-:W-:Y:S02]  /*6300*/  IADD3 R34, PT, PT, -R31, R34, R8 ;  /* 0x000000221f227210 */ /* 0x000fe40007ffe108 */
[----:B------:R-:W-:-:S02]  /*6310*/  CS2R R8, SRZ ;  /* 0x0000000000087805 */ /* 0x000fc4000001ff00 */
[C---:B------:R-:W-:Y:S02]  /*6320*/  ISETP.GE.U32.AND P0, PT, R34.reuse, 0xc, PT ;  /* 0x0000000c2200780c */ /* 0x040fe40003f06070 */
[----:B------:R-:W-:-:S04]  /*6330*/  LEA.HI R36, R34, 0x1, RZ, 0x1e ;  /* 0x0000000122247811 */ /* 0x000fc800078ff0ff */
[----:B------:R-:W-:Y:S01]  /*6340*/  LOP3.LUT P1, R42, R36, 0x3, RZ, 0xc0, !PT ;  /* 0x00000003242a7812 */ /* 0x000fe2000782c0ff */
[----:B0-----:R-:W-:-:S06]  /*6350*/  IMAD R32, R33, UR4, RZ ;  /* 0x0000000421207c24 */ /* 0x001fcc000f8e02ff */
[----:B------:R-:W-:Y:S06]  /*6360*/  @!P0 BRA `(.L_x_2854) ;  /* 0x0000000400008947 */ /* 0x000fec0003800000 */
[----:B------:R-:W0:Y:S01]  /*6370*/  S2UR UR7, SR_CgaCtaId ;  /* 0x00000000000779c3 */ /* 0x000e220000008800 */
[----:B------:R-:W-:Y:S01]  /*6380*/  UMOV UR4, 0x400 ;  /* 0x0000040000047882 */ /* 0x000fe20000000000 */
[----:B------:R-:W-:Y:S01]  /*6390*/  LOP3.LUT R36, R36, 0x7ffffffc, RZ, 0xc0, !PT ;  /* 0x7ffffffc24247812 */ /* 0x000fe200078ec0ff */
[----:B------:R-:W-:Y:S01]  /*63a0*/  UIADD3 UR4, UPT, UPT, UR4, 0x110, URZ ;  /* 0x0000011004047890 */ /* 0x000fe2000fffe0ff */
[C---:B------:R-:W-:Y:S01]  /*63b0*/  IADD3 R41, PT, PT, R30.reuse, 0xc, RZ ;  /* 0x0000000c1e297810 */ /* 0x040fe20007ffe0ff */
[----:B------:R-:W-:Y:S01]  /*63c0*/  VIADD R39, R30, 0x8 ;  /* 0x000000081e277836 */ /* 0x000fe20000000000 */
[----:B------:R-:W-:Y:S01]  /*63d0*/  MOV R35, R30 ;  /* 0x0000001e00237202 */ /* 0x000fe20000000f00 */
[----:B------:R-:W-:Y:S01]  /*63e0*/  IMAD.MOV.U32 R8, RZ, RZ, RZ ;  /* 0x000000ffff087224 */ /* 0x000fe200078e00ff */
[----:B------:R-:W-:Y:S01]  /*63f0*/  IADD3 R36, PT, PT, -R36, RZ, RZ ;  /* 0x000000ff24247210 */ /* 0x000fe20007ffe1ff */
[----:B0-----:R-:W-:-:S06]  /*6400*/  ULEA UR4, UR7, UR4, 0x18 ;  /* 0x0000000407047291 */ /* 0x001fcc000f8ec0ff */
[----:B------:R-:W-:-:S05]  /*6410*/  LEA R38, R31, UR4, 0x2 ;  /* 0x000000041f267c11 */ /* 0x000fca000f8e10ff */
[----:B------:R-:W-:-:S07]  /*6420*/  VIADD R38, R38, 0x20 ;  /* 0x0000002026267836 */ /* 0x000fce0000000000 */
.L_x_2855:
[----:B------:R-:W-:Y:S01]  /*6430*/  IADD3 R12, P0, PT, R35, UR45, RZ ;  /* 0x0000002d230c7c10 */ /* 0x000fe2000ff1e0ff */
[----:B------:R-:W0:Y:S03]  /*6440*/  LDS R40, [R38+-0x20] ;  /* 0xffffe00026287984 */ /* 0x000e260000000800 */
[----:B------:R-:W-:Y:S01]  /*6450*/  IADD3.X R13, PT, PT, RZ, UR47, RZ, P0, !PT ;  /* 0x0000002fff0d7c10 */ /* 0x000fe200087fe4ff */
[----:B------:R-:W1:Y:S01]  /*6460*/  LDS R44, [R38+-0x10] ;  /* 0xfffff000262c7984 */ /* 0x000e620000000800 */
[----:B------:R-:W-:-:S03]  /*6470*/  LEA R16, P0, R12, UR8, 0x2 ;  /* 0x000000080c107c11 */ /* 0x000fc6000f8010ff */
[----:B------:R-:W2:Y:S01]  /*6480*/  LDS R45, [R38] ;  /* 0x00000000262d7984 */ /* 0x000ea20000000800 */
[----:B------:R-:W-:-:S03]  /*6490*/  LEA.HI.X R17, R12, UR9, R13, 0x2, P0 ;  /* 0x000000090c117c11 */ /* 0x000fc600080f140d */
[----:B------:R4:W2:Y:S04]  /*64a0*/  LDS R46, [R38+0x10] ;  /* 0x00001000262e7984 */ /* 0x0008a80000000800 */
[----:B------:R-:W4:Y:S04]  /*64b0*/  LDG.E R12, desc[UR36][R16.64] ;  /* 0x00000024100c7981 */ /* 0x000f28000c1e1900 */
[----:B------:R-:W2:Y:S04]  /*64c0*/  LDG.E R13, desc[UR36][R16.64+0x10] ;  /* 0x00001024100d7981 */ /* 0x000ea8000c1e1900 */
[----:B------:R-:W2:Y:S04]  /*64d0*/  LDG.E R15, desc[UR36][R16.64+0x20] ;  /* 0x00002024100f7981 */ /* 0x000ea8000c1e1900 */
[----:B---3--:R-:W3:Y:S01]  /*64e0*/  LDG.E R18, desc[UR36][R16.64+0x30] ;  /* 0x0000302410127981 */ /* 0x008ee2000c1e1900 */
[----:B----4-:R-:W-:-:S02]  /*64f0*/  IMAD R12, R32, R12, R35 ;  /* 0x0000000c200c7224 */ /* 0x010fc400078e0223 */
[----:B--2---:R-:W-:Y:S02]  /*6500*/  IMAD R14, R32, R13, R37 ;  /* 0x0000000d200e7224 */ /* 0x004fe400078e0225 */
[----:B------:R-:W-:Y:S02]  /*6510*/  IMAD R13, R12, 0x30, RZ ;  /* 0x000000300c0d7824 */ /* 0x000fe400078e02ff */
[----:B------:R-:W-:Y:S02]  /*6520*/  IMAD R15, R32, R15, R39 ;  /* 0x0000000f200f7224 */ /* 0x000fe400078e0227 */
[----:B------:R-:W-:-:S04]  /*6530*/  IMAD.WIDE R12, R13, 0x4, R28 ;  /* 0x000000040d0c7825 */ /* 0x000fc800078e021c */
[----:B------:R-:W-:Y:S02]  /*6540*/  IMAD R19, R14, 0x30, RZ ;  /* 0x000000300e137824 */ /* 0x000fe400078e02ff */
[----:B---3--:R-:W-:Y:S02]  /*6550*/  IMAD R20, R32, R18, R41 ;  /* 0x0000001220147224 */ /* 0x008fe400078e0229 */
[----:B------:R-:W-:Y:S02]  /*6560*/  IMAD R21, R15, 0x30, RZ ;  /* 0x000000300f157824 */ /* 0x000fe400078e02ff */
[----:B------:R-:W-:Y:S01]  /*6570*/  IMAD.WIDE R18, R19, 0x4, R28 ;  /* 0x0000000413127825 */ /* 0x000fe200078e021c */
[----:B------:R-:W0:Y:S03]  /*6580*/  LDG.E.128 R12, desc[UR36][R12.64] ;  /* 0x000000240c0c7981 */ /* 0x000e26000c1e1d00 */
[----:B------:R-:W-:-:S02]  /*6590*/  IMAD R25, R20, 0x30, RZ ;  /* 0x0000003014197824 */ /* 0x000fc400078e02ff */
[--C-:B------:R-:W-:Y:S01]  /*65a0*/  IMAD.WIDE R20, R21, 0x4, R28.reuse ;  /* 0x0000000415147825 */ /* 0x100fe200078e021c */
[----:B------:R-:W1:Y:S03]  /*65b0*/  LDG.E.128 R16, desc[UR36][R18.64] ;  /* 0x0000002412107981 */ /* 0x000e66000c1e1d00 */
[----:B------:R-:W-:Y:S02]  /*65c0*/  IMAD.WIDE R24, R25, 0x4, R28 ;  /* 0x0000000419187825 */ /* 0x000fe400078e021c */
[----:B------:R-:W2:Y:S04]  /*65d0*/  LDG.E.128 R20, desc[UR36][R20.64] ;  /* 0x0000002414147981 */ /* 0x000ea8000c1e1d00 */
[----:B------:R-:W3:Y:S01]  /*65e0*/  LDG.E.128 R24, desc[UR36][R24.64] ;  /* 0x0000002418187981 */ /* 0x000ee2000c1e1d00 */
[----:B------:R-:W-:Y:S01]  /*65f0*/  VIADD R36, R36, 0x4 ;  /* 0x0000000424247836 */ /* 0x000fe20000000000 */
[----:B------:R-:W-:Y:S01]  /*6600*/  IADD3 R38, PT, PT, R38, 0x40, RZ ;  /* 0x0000004026267810 */ /* 0x000fe20007ffe0ff */
[----:B------:R-:W-:Y:S01]  /*6610*/  VIADD R35, R35, 0x10 ;  /* 0x0000001023237836 */ /* 0x000fe20000000000 */
[----:B------:R-:W-:Y:S01]  /*6620*/  IADD3 R37, PT, PT, R37, 0x10, RZ ;  /* 0x0000001025257810 */ /* 0x000fe20007ffe0ff */
[----:B------:R-:W-:Y:S01]  /*6630*/  VIADD R39, R39, 0x10 ;  /* 0x0000001027277836 */ /* 0x000fe20000000000 */
[----:B------:R-:W-:-:S02]  /*6640*/  ISETP.NE.AND P0, PT, R36, RZ, PT ;  /* 0x000000ff2400720c */ /* 0x000fc40003f05270 */
[----:B------:R-:W-:Y:S01]  /*6650*/  IADD3 R41, PT, PT, R41, 0x10, RZ ;  /* 0x0000001029297810 */ /* 0x000fe20007ffe0ff */
[-C--:B0-----:R-:W-:Y:S01]  /*6660*/  FFMA.FTZ R43, R12, R40.reuse, R8 ;  /* 0x000000280c2b7223 */ /* 0x081fe20000010008 */
[-C--:B------:R-:W-:Y:S01]  /*6670*/  FFMA.FTZ R8, R13, R40.reuse, R9 ;  /* 0x000000280d087223 */ /* 0x080fe20000010009 */
[-C--:B------:R-:W-:Y:S01]  /*6680*/  FFMA.FTZ R9, R14, R40.reuse, R10 ;  /* 0x000000280e097223 */ /* 0x080fe2000001000a */
[----:B------:R-:W-:Y:S02]  /*6690*/  FFMA.FTZ R40, R15, R40, R11 ;  /* 0x000000280f287223 */ /* 0x000fe4000001000b */
        /* <DEDUP_REMOVED lines=12> */
[----:B------:R-:W-:Y:S06]  /*6760*/  @P0 BRA `(.L_x_2855) ;  /* 0xfffffffc00300947 */ /* 0x000fec000383ffff */
.L_x_2854:
[----:B------:R-:W-:Y:S05]  /*6770*/  BSYNC.RECONVERGENT B2 ;  /* 0x0000000000027941 */ /* 0x000fea0003800200 */
.L_x_2853:
[----:B------:R-:W-:Y:S05]  /*6780*/  @!P1 BRA `(.L_x_2852) ;  /* 0x0000000000f09947 */ /* 0x000fea0003800000 */
[----:B------:R-:W-:Y:S01]  /*6790*/  ISETP.NE.AND P1, PT, R42, 0x1, PT ;  /* 0x000000012a00780c */ /* 0x000fe20003f25270 */
[----:B------:R-:W-:Y:S01]  /*67a0*/  BSSY.RECONVERGENT B2, `(.L_x_2856) ;  /* 0x0000024000027945 */ /* 0x000fe20003800200 */
[----:B------:R-:W-:-:S11]  /*67b0*/  LOP3.LUT P0, RZ, R34, 0x4, RZ, 0xc0, !PT ;  /* 0x0000000422ff7812 */ /* 0x000fd6000780c0ff */
[----:B------:R-:W-:Y:S05]  /*67c0*/  @!P1 BRA `(.L_x_2857) ;  /* 0x0000000000849947 */ /* 0x000fea0003800000 */
[----:B------:R-:W0:Y:S01]  /*67d0*/  LDCU.64 UR12, c[0x0][0x3c8] ;  /* 0x00007900ff0c77ac */ /* 0x000e220008000a00 */
[----:B------:R-:W-:-:S05]  /*67e0*/  IADD3 R12, P1, PT, R35, UR45, RZ ;  /* 0x0000002d230c7c10 */ /* 0x000fca000ff3e0ff */
[----:B------:R-:W-:Y:S01]  /*67f0*/  IMAD.X R13, RZ, RZ, UR47, P1 ;  /* 0x0000002fff0d7e24 */ /* 0x000fe200088e06ff */
[----:B0-----:R-:W-:-:S04]  /*6800*/  LEA R20, P1, R12, UR12, 0x2 ;  /* 0x0000000c0c147c11 */ /* 0x001fc8000f8210ff */
[----:B------:R-:W-:-:S05]  /*6810*/  LEA.HI.X R21, R12, UR13, R13, 0x2, P1 ;  /* 0x0000000d0c157c11 */ /* 0x000fca00088f140d */
[----:B------:R-:W2:Y:S04]  /*6820*/  LDG.E R12, desc[UR36][R20.64] ;  /* 0x00000024140c7981 */ /* 0x000ea8000c1e1900 */
[----:B------:R0:W3:Y:S01]  /*6830*/  LDG.E R13, desc[UR36][R20.64+0x10] ;  /* 0x00001024140d7981 */ /* 0x0000e2000c1e1900 */
[----:B------:R-:W-:Y:S01]  /*6840*/  HFMA2 R17, -RZ, RZ, 0, 2.86102294921875e-06 ;  /* 0x00000030ff117431 */ /* 0x000fe200000001ff */
[----:B------:R-:W1:Y:S01]  /*6850*/  S2UR UR7, SR_CgaCtaId ;  /* 0x00000000000779c3 */ /* 0x000e620000008800 */
[----:B------:R-:W-:Y:S02]  /*6860*/  UMOV UR4, 0x400 ;  /* 0x0000040000047882 */ /* 0x000fe40000000000 */
[----:B------:R-:W-:Y:S01]  /*6870*/  UIADD3 UR4, UPT, UPT, UR4, 0x110, URZ ;  /* 0x0000011004047890 */ /* 0x000fe2000fffe0ff */
[----:B0-----:R-:W-:-:S03]  /*6880*/  IMAD.IADD R20, R35, 0x1, -R2 ;  /* 0x0000000123147824 */ /* 0x001fc600078e0a02 */
[----:B-1----:R-:W-:Y:S01]  /*6890*/  ULEA UR4, UR7, UR4, 0x18 ;  /* 0x0000000407047291 */ /* 0x002fe2000f8ec0ff */
        /* <DEDUP_REMOVED lines=8> */
[----:B------:R-:W-:Y:S02]  /*6920*/  LEA R20, R20, UR4, 0x2 ;  /* 0x0000000414147c11 */ /* 0x000fe4000f8e10ff */
[----:B------:R-:W-:-:S03]  /*6930*/  IADD3 R35, PT, PT, R35, 0x8, RZ ;  /* 0x0000000823237810 */ /* 0x000fc60007ffe0ff */
        /* <DEDUP_REMOVED lines=10> */
.L_x_2857:
[----:B------:R-:W-:Y:S05]  /*69e0*/  BSYNC.RECONVERGENT B2 ;  /* 0x0000000000027941 */ /* 0x000fea0003800200 */
.L_x_2856:
[----:B------:R-:W-:Y:S05]  /*69f0*/  @P0 BRA `(.L_x_2852) ;  /* 0x0000000000540947 */ /* 0x000fea0003800000 */
[----:B------:R-:W0:Y:S01]  /*6a00*/  LDCU.64 UR12, c[0x0][0x3c8] ;  /* 0x00007900ff0c77ac */ /* 0x000e220008000a00 */
        /* <DEDUP_REMOVED lines=15> */
[----:B---3--:R-:W0:Y:S02]  /*6b00*/  LDG.E.128 R16, desc[UR36][R12.64] ;  /* 0x000000240c107981 */ /* 0x008e24000c1e1d00 */
[-C--:B0-----:R-:W-:Y:S01]  /*6b10*/  FFMA.FTZ R8, R16, R20.reuse, R8 ;  /* 0x0000001410087223 */ /* 0x081fe20000010008 */
[-C--:B------:R-:W-:Y:S01]  /*6b20*/  FFMA.FTZ R9, R17, R20.reuse, R9 ;  /* 0x0000001411097223 */ /* 0x080fe20000010009 */
[-C--:B------:R-:W-:Y:S01]  /*6b30*/  FFMA.FTZ R10, R18, R20.reuse, R10 ;  /* 0x00000014120a7223 */ /* 0x080fe2000001000a */
[----:B------:R-:W-:-:S07]  /*6b40*/  FFMA.FTZ R11, R19, R20, R11 ;  /* 0x00000014130b7223 */ /* 0x000fce000001000b */
.L_x_2852:
[----:B------:R-:W-:Y:S05]  /*6b50*/  BSYNC.RECONVERGENT B1 ;  /* 0x0000000000017941 */ /* 0x000fea0003800200 */
.L_x_2851:
[----:B------:R-:W-:Y:S01]  /*6b60*/  ISETP.GE.AND P0, PT, R30, UR43, PT ;  /* 0x0000002b1e007c0c */ /* 0x000fe2000bf06270 */
[----:B------:R-:W-:-:S12]  /*6b70*/  BSSY.RECONVERGENT B3, `(.L_x_2858) ;  /* 0x0000151000037945 */ /* 0x000fd80003800200 */
[----:B------:R-:W-:Y:S05]  /*6b80*/  @P0 BRA `(.L_x_2859) ;  /* 0x00000014003c0947 */ /* 0x000fea0003800000 */
[----:B------:R-:W-:Y:S01]  /*6b90*/  IMAD.MOV.U32 R13, RZ, RZ, 0x4 ;  /* 0x00000004ff0d7424 */ /* 0x000fe200078e00ff */
[----:B------:R-:W-:Y:S01]  /*6ba0*/  LOP3.LUT R12, RZ, R2, RZ, 0x33, !PT ;  /* 0x00000002ff0c7212 */ /* 0x000fe200078e33ff */
[----:B------:R-:W0:Y:S01]  /*6bb0*/  LDCU UR4, c[0x0][0x3f8] ;  /* 0x00007f00ff0477ac */ /* 0x000e220008000800 */
[----:B------:R-:W-:Y:S02]  /*6bc0*/  BSSY.RECONVERGENT B2, `(.L_x_2860) ;  /* 0x00000bc000027945 */ /* 0x000fe40003800200 */
[----:B------:R-:W-:-:S04]  /*6bd0*/  VIADDMNMX R16, R30, R13, UR43, !PT ;  /* 0x0000002b1e107e46 */ /* 0x000fc8000f80010d */
[----:B------:R-:W-:-:S04]  /*6be0*/  IADD3 R16, PT, PT, -R31, R16, R12 ;  /* 0x000000101f107210 */ /* 0x000fc80007ffe10c */
[C---:B------:R-:W-:Y:S02]  /*6bf0*/  ISETP.GE.U32.AND P0, PT, R16.reuse, 0xc, PT ;  /* 0x0000000c1000780c */ /* 0x040fe40003f06070 */
[----:B---3--:R-:W-:Y:S01]  /*6c00*/  LEA.HI R18, R16, 0x1, RZ, 0x1e ;  /* 0x0000000110127811 */ /* 0x008fe200078ff0ff */
[----:B0-----:R-:W-:-:S10]  /*6c10*/  IMAD R17, R33, UR4, RZ ;  /* 0x0000000421117c24 */ /* 0x001fd4000f8e02ff */
        /* <DEDUP_REMOVED lines=12> */
.L_x_2871:
        /* <DEDUP_REMOVED lines=17> */
[----:B0-----:R-:W-:Y:S02]  /*6df0*/  VIADD R23, R21, 0xffffffe ;  /* 0x0ffffffe15177836 */ /* 0x001fe40000000000 */
[----:B------:R-:W0:Y:S04]  /*6e00*/  LDS R21, [R20+-0x20] ;  /* 0xffffe00014157984 */ /* 0x000e280000000800 */
[----:B------:R-:W1:Y:S02]  /*6e10*/  F2I.FTZ.U32.TRUNC.NTZ R13, R23 ;  /* 0x00000017000d7305 */ /* 0x000e64000021f000 */
[----:B-1----:R-:W-:-:S05]  /*6e20*/  IADD3 R12, PT, PT, RZ, -R13, RZ ;  /* 0x8000000dff0c7210 */ /* 0x002fca0007ffe0ff */
        /* <DEDUP_REMOVED lines=20> */
[----:B------:R-:W-:-:S06]  /*6f70*/  IMAD.WIDE R12, R13, 0x4, R28 ;  /* 0x000000040d0c7825 */ /* 0x000fcc00078e021c */
[----:B------:R-:W0:Y:S02]  /*6f80*/  LDG.E.128 R12, desc[UR36][R12.64] ;  /* 0x000000240c0c7981 */ /* 0x000e24000c1e1d00 */
[-C--:B0-----:R-:W-:Y:S01]  /*6f90*/  FFMA.FTZ R8, R12, R21.reuse, R8 ;  /* 0x000000150c087223 */ /* 0x081fe20000010008 */
[-C--:B------:R-:W-:Y:S01]  /*6fa0*/  FFMA.FTZ R9, R13, R21.reuse, R9 ;  /* 0x000000150d097223 */ /* 0x080fe20000010009 */
[-C--:B------:R-:W-:Y:S01]  /*6fb0*/  FFMA.FTZ R10, R14, R21.reuse, R10 ;  /* 0x000000150e0a7223 */ /* 0x080fe2000001000a */
[----:B------:R-:W-:-:S07]  /*6fc0*/  FFMA.FTZ R11, R15, R21, R11 ;  /* 0x000000150f0b7223 */ /* 0x000fce000001000b */
.L_x_2864:
[----:B------:R-:W-:Y:S05]  /*6fd0*/  BSYNC.RECONVERGENT B4 ;  /* 0x0000000000047941 */ /* 0x000fea0003800200 */
.L_x_2863:
        /* <DEDUP_REMOVED lines=10> */
[----:B0-----:R-:W0:Y:S01]  /*7080*/  LDS R21, [R20+-0x10] ;  /* 0xfffff00014157984 */ /* 0x001e220000000800 */
[----:B-1----:R-:W-:-:S04]  /*7090*/  IMAD.MOV R12, RZ, RZ, -R13 ;  /* 0x000000ffff0c7224 */ /* 0x002fc800078e0a0d */
        /* <DEDUP_REMOVED lines=26> */
.L_x_2866:
[----:B------:R-:W-:Y:S05]  /*7240*/  BSYNC.RECONVERGENT B4 ;  /* 0x0000000000047941 */ /* 0x000fea0003800200 */
.L_x_2865:
        /* <DEDUP_REMOVED lines=10> */
[----:B0-----:R-:W0:Y:S01]  /*72f0*/  LDS R21, [R20] ;  /* 0x0000000014157984 */ /* 0x001e220000000800 */
        /* <DEDUP_REMOVED lines=27> */
.L_x_2868:
[----:B------:R-:W-:Y:S05]  /*74b0*/  BSYNC.RECONVERGENT B4 ;  /* 0x0000000000047941 */ /* 0x000fea0003800200 */
.L_x_2867:
        /* <DEDUP_REMOVED lines=10> */
[----:B0-----:R-:W0:Y:S01]  /*7560*/  LDS R21, [R20+0x10] ;  /* 0x0000100014157984 */ /* 0x001e220000000800 */
        /* <DEDUP_REMOVED lines=27> */
.L_x_2870:
[----:B------:R-:W-:Y:S05]  /*7720*/  BSYNC.RECONVERGENT B4 ;  /* 0x0000000000047941 */ /* 0x000fea0003800200 */
.L_x_2869:
[----:B------:R-:W-:Y:S01]  /*7730*/  VIADD R30, R30, 0x10 ;  /* 0x000000101e1e7836 */ /* 0x000fe20000000000 */
[----:B------:R-:W-:Y:S01]  /*7740*/  IADD3 R20, PT, PT, R20, 0x40, RZ ;  /* 0x0000004014147810 */ /* 0x000fe20007ffe0ff */
[----:B------:R-:W-:Y:S06]  /*7750*/  @P0 BRA `(.L_x_2871) ;  /* 0xfffffff400600947 */ /* 0x000fec000383ffff */
[----:B------:R-:W-:Y:S05]  /*7760*/  BSYNC.RECONVERGENT B1 ;  /* 0x0000000000017941 */ /* 0x000fea0003800200 */
.L_x_2862:
[----:B------:R-:W-:-:S07]  /*7770*/  VIADD R30, R30, 0xfffffff8 ;  /* 0xfffffff81e1e7836 */ /* 0x000fce0000000000 */
.L_x_2861:
[----:B------:R-:W-:Y:S05]  /*7780*/  BSYNC.RECONVERGENT B2 ;  /* 0x0000000000027941 */ /* 0x000fea0003800200 */
.L_x_2860:
        /* <DEDUP_REMOVED lines=25> */
[----:B-1----:R-:W1:Y:S01]  /*7920*/  LDS R19, [R18] ;  /* 0x0000000012137984 */ /* 0x002e620000000800 */
        /* <DEDUP_REMOVED lines=21> */
[----:B------:R-:W-:-:S06]  /*7a80*/  IMAD.WIDE R12, R13, 0x4, R28 ;  /* 0x000000040d0c7825 */ /* 0x000fcc00078e021c */
[----:B------:R-:W1:Y:S02]  /*7a90*/  LDG.E.128 R12, desc[UR36][R12.64] ;  /* 0x000000240c0c7981 */ /* 0x000e64000c1e1d00 */
[-C--:B-1----:R-:W-:Y:S01]  /*7aa0*/  FFMA.FTZ R8, R12, R19.reuse, R8 ;  /* 0x000000130c087223 */ /* 0x082fe20000010008 */
[-C--:B------:R-:W-:Y:S01]  /*7ab0*/  FFMA.FTZ R9, R13, R19.reuse, R9 ;  /* 0x000000130d097223 */ /* 0x080fe20000010009 */
[-C--:B------:R-:W-:Y:S01]  /*7ac0*/  FFMA.FTZ R10, R14, R19.reuse, R10 ;  /* 0x000000130e0a7223 */ /* 0x080fe2000001000a */
[----:B------:R-:W-:-:S07]  /*7ad0*/  FFMA.FTZ R11, R15, R19, R11 ;  /* 0x000000130f0b7223 */ /* 0x000fce000001000b */
.L_x_2875:
[----:B------:R-:W-:Y:S05]  /*7ae0*/  BSYNC.RECONVERGENT B2 ;  /* 0x0000000000027941 */ /* 0x000fea0003800200 */
.L_x_2874:
        /* <DEDUP_REMOVED lines=39> */
.L_x_2877:
[----:B------:R-:W-:Y:S05]  /*7d60*/  BSYNC.RECONVERGENT B2 ;  /* 0x0000000000027941 */ /* 0x000fea0003800200 */
.L_x_2876:
[----:B------:R-:W-:-:S07]  /*7d70*/  IADD3 R30, PT, PT, R30, 0x8, RZ ;  /* 0x000000081e1e7810 */ /* 0x000fce0007ffe0ff */
.L_x_2873:
[----:B------:R-:W-:Y:S05]  /*7d80*/  BSYNC.RECONVERGENT B1 ;  /* 0x0000000000017941 */ /* 0x000fea0003800200 */
.L_x_2872:
        /* <DEDUP_REMOVED lines=24> */
[----:B------:R-:W-:-:S05]  /*7f10*/  MOV R14, R12 ;  /* 0x0000000c000e7202 */ /* 0x000fca0000000f00 */
[----:B------:R-:W-:Y:S01]  /*7f20*/  @!P1 IMAD.MOV R14, RZ, RZ, -R14 ;  /* 0x000000ffff0e9224 */ /* 0x000fe200078e0a0e */
[----:B------:R-:W-:-:S04]  /*7f30*/  @!P2 LOP3.LUT R14, RZ, R33, RZ, 0x33, !PT ;  /* 0x00000021ff0ea212 */ /* 0x000fc800078e33ff */
[----:B------:R-:W-:-:S04]  /*7f40*/  IADD3 R13, P0, PT, R14, UR45, RZ ;  /* 0x0000002d0e0d7c10 */ /* 0x000fc8000ff1e0ff */
[----:B------:R-:W-:Y:S02]  /*7f50*/  IADD3.X R16, PT, PT, RZ, UR47, RZ, P0, !PT ;  /* 0x0000002fff107c10 */ /* 0x000fe400087fe4ff */
[----:B0-----:R-:W-:-:S04]  /*7f60*/  LEA R12, P0, R13, UR12, 0x2 ;  /* 0x0000000c0d0c7c11 */ /* 0x001fc8000f8010ff */
[----:B------:R-:W-:-:S05]  /*7f70*/  LEA.HI.X R13, R13, UR13, R16, 0x2, P0 ;  /* 0x0000000d0d0d7c11 */ /* 0x000fca00080f1410 */
        /* <DEDUP_REMOVED lines=16> */
.L_x_2859:
[----:B------:R-:W-:Y:S05]  /*8080*/  BSYNC.RECONVERGENT B3 ;  /* 0x0000000000037941 */ /* 0x000fea0003800200 */
.L_x_2858:
[----:B------:R-:W-:-:S13]  /*8090*/  ISETP.NE.AND P0, PT, R31, UR5, PT ;  /* 0x000000051f007c0c */ /* 0x000fda000bf05270 */
[----:B------:R-:W-:Y:S05]  /*80a0*/  @P0 BRA `(.L_x_2850) ;  /* 0x0000000000f80947 */ /* 0x000fea0003800000 */
[----:B------:R-:W0:Y:S01]  /*80b0*/  LDC R12, c[0x0][0x478] ;  /* 0x00011e00ff0c7b82 */ /* 0x000e220000000800 */
[----:B------:R-:W-:Y:S01]  /*80c0*/  IADD3 R17, PT, PT, R0, UR46, RZ ;  /* 0x0000002e00117c10 */ /* 0x000fe2000fffe0ff */
[----:B------:R-:W1:Y:S01]  /*80d0*/  LDCU.64 UR12, c[0x0][0x460] ;  /* 0x00008c00ff0c77ac */ /* 0x000e620008000a00 */
[----:B0-----:R-:W-:-:S13]  /*80e0*/  ISETP.NE.AND P1, PT, R12, 0x2, PT ;  /* 0x000000020c00780c */ /* 0x001fda0003f25270 */
[----:B------:R-:W0:Y:S08]  /*80f0*/  @!P1 LDC.64 R12, c[0x0][0x3a8] ;  /* 0x0000ea00ff0c9b82 */ /* 0x000e300000000a00 */
[----:B------:R-:W2:Y:S01]  /*8100*/  @!P1 LDC.64 R14, c[0x0][0x468] ;  /* 0x00011a00ff0e9b82 */ /* 0x000ea20000000a00 */
[----:B-1----:R-:W-:-:S07]  /*8110*/  UISETP.NE.U32.AND UP0, UPT, UR12, URZ, UPT ;  /* 0x000000ff0c00728c */ /* 0x002fce000bf05070 */
[----:B------:R-:W1:Y:S01]  /*8120*/  @P1 LDC.64 R20, c[0x0][0x3a8] ;  /* 0x0000ea00ff141b82 */ /* 0x000e620000000a00 */
[----:B0-----:R-:W-:-:S04]  /*8130*/  @!P1 IADD3 R12, P0, PT, R17, R12, RZ ;  /* 0x0000000c110c9210 */ /* 0x001fc80007f1e0ff */
[----:B------:R-:W-:Y:S01]  /*8140*/  @!P1 LEA.HI.X.SX32 R13, R17, R13, 0x1, P0 ;  /* 0x0000000d110d9211 */ /* 0x000fe200000f0eff */
[----:B--2---:R-:W2:Y:S04]  /*8150*/  @!P1 LDG.E R15, desc[UR36][R14.64+0x8] ;  /* 0x000008240e0f9981 */ /* 0x004ea8000c1e1900 */
[----:B---3--:R-:W3:Y:S01]  /*8160*/  @!P1 LDG.E R18, desc[UR36][R12.64] ;  /* 0x000000240c129981 */ /* 0x008ee2000c1e1900 */
[----:B------:R-:W-:-:S11]  /*8170*/  UISETP.NE.AND.EX UP0, UPT, UR13, URZ, UPT, UP0 ;  /* 0x000000ff0d00728c */ /* 0x000fd6000bf05300 */
[----:B------:R-:W0:Y:S01]  /*8180*/  @UP0 LDCU UR4, c[0x0][0x3f8] ;  /* 0x00007f00ff0407ac */ /* 0x000e220008000800 */
[----:B------:R-:W4:Y:S01]  /*8190*/  @UP0 LDCU.64 UR12, c[0x0][0x458] ;  /* 0x00008b00ff0c07ac */ /* 0x000f220008000a00 */
[----:B------:R-:W-:Y:S01]  /*81a0*/  PLOP3.LUT P2, PT, PT, PT, UP0, 0x80, 0x8 ;  /* 0x000000000008781c */ /* 0x000fe20003f4f008 */
[----:B-1----:R-:W-:Y:S01]  /*81b0*/  @P1 IMAD.WIDE R20, R17, 0x4, R20 ;  /* 0x0000000411141825 */ /* 0x002fe200078e0214 */
[----:B0-----:R-:W-:-:S06]  /*81c0*/  @UP0 UIMAD UR4, UR38, UR4, UR44 ;  /* 0x00000004260402a4 */ /* 0x001fcc000f8e022c */
[----:B------:R-:W-:Y:S02]  /*81d0*/  IMAD.U32 R19, RZ, RZ, UR4 ;  /* 0x00000004ff137e24 */ /* 0x000fe4000f8e00ff */
[----:B----4-:R-:W-:-:S03]  /*81e0*/  IMAD.U32 R17, RZ, RZ, UR13 ;  /* 0x0000000dff117e24 */ /* 0x010fc6000f8e00ff */
[----:B------:R-:W-:Y:S01]  /*81f0*/  @P2 IMAD R19, R19, 0x30, R0 ;  /* 0x0000003013132824 */ /* 0x000fe200078e0200 */
[----:B---3--:R-:W2:Y:S08]  /*8200*/  @!P1 I2F.S8 R16, R18 ;  /* 0x0000001200109306 */ /* 0x008eb00000001400 */
[----:B------:R-:W0:Y:S08]  /*8210*/  @!P1 I2F.S8 R22, R18.B1 ;  /* 0x1000001200169306 */ /* 0x000e300000001400 */
[----:B------:R-:W1:Y:S08]  /*8220*/  @!P1 I2F.S8 R24, R18.B2 ;  /* 0x2000001200189306 */ /* 0x000e700000001400 */
[----:B------:R3:W4:Y:S01]  /*8230*/  @!P1 I2F.S8 R26, R18.B3 ;  /* 0x30000012001a9306 */ /* 0x0007220000001400 */
[C---:B--2---:R-:W-:Y:S01]  /*8240*/  @!P1 FMUL.FTZ R12, R15.reuse, R16 ;  /* 0x000000100f0c9220 */ /* 0x044fe20000410000 */
[C---:B0-----:R-:W-:Y:S01]  /*8250*/  @!P1 FMUL.FTZ R13, R15.reuse, R22 ;  /* 0x000000160f0d9220 */ /* 0x041fe20000410000 */
[----:B------:R-:W-:Y:S01]  /*8260*/  MOV R16, UR12 ;  /* 0x0000000c00107c02 */ /* 0x000fe20008000f00 */
[----:B------:R-:W0:Y:S01]  /*8270*/  S2R R23, SR_CgaCtaId ;  /* 0x0000000000177919 */ /* 0x000e220000008800 */
[----:B-1----:R-:W-:-:S03]  /*8280*/  @!P1 FMUL.FTZ R14, R15, R24 ;  /* 0x000000180f0e9220 */ /* 0x002fc60000410000 */
[----:B------:R-:W-:Y:S01]  /*8290*/  @P2 IMAD.WIDE R16, R19, 0x4, R16 ;  /* 0x0000000413102825 */ /* 0x000fe200078e0210 */
[----:B------:R-:W-:Y:S01]  /*82a0*/  MOV R22, 0x400 ;  /* 0x0000040000167802 */ /* 0x000fe20000000f00 */
[----:B------:R-:W1:Y:S04]  /*82b0*/  LDCU.64 UR12, c[0x0][0x3c0] ;  /* 0x00007800ff0c77ac */ /* 0x000e680008000a00 */
[----:B---3--:R-:W2:Y:S01]  /*82c0*/  @P2 LDG.E.128 R16, desc[UR36][R16.64] ;  /* 0x0000002410102981 */ /* 0x008ea2000c1e1d00 */
[----:B----4-:R-:W-:-:S06]  /*82d0*/  @!P1 FMUL.FTZ R15, R15, R26 ;  /* 0x0000001a0f0f9220 */ /* 0x010fcc0000410000 */
[----:B------:R3:W4:Y:S01]  /*82e0*/  @P1 LDG.E.128 R12, desc[UR36][R20.64] ;  /* 0x00000024140c1981 */ /* 0x000722000c1e1d00 */
[----:B------:R-:W-:Y:S02]  /*82f0*/  IADD3 R22, PT, PT, R22, 0x110, RZ ;  /* 0x0000011016167810 */ /* 0x000fe40007ffe0ff */
[----:B------:R-:W-:Y:S01]  /*8300*/  IADD3 R2, PT, PT, -R2, UR43, RZ ;  /* 0x0000002b02027c10 */ /* 0x000fe2000fffe1ff */
[----:B------:R-:W-:Y:S01]  /*8310*/  UIMAD UR4, UR41, 0x30, URZ ;  /* 0x00000030290478a4 */ /* 0x000fe2000f8e02ff */
[----:B0-----:R-:W-:-:S05]  /*8320*/  LEA R23, R23, R22, 0x18 ;  /* 0x0000001617177211 */ /* 0x001fca00078ec0ff */
[----:B------:R-:W-:Y:S02]  /*8330*/  IMAD R23, R2, 0x4, R23 ;  /* 0x0000000402177824 */ /* 0x000fe400078e0217 */
[----:B------:R-:W-:-:S04]  /*8340*/  IMAD R33, R33, UR40, R0 ;  /* 0x0000002821217c24 */ /* 0x000fc8000f8e0200 */
[----:B------:R-:W0:Y:S01]  /*8350*/  LDS R23, [R23] ;  /* 0x0000000017177984 */ /* 0x000e220000000800 */
[----:B------:R-:W-:Y:S02]  /*8360*/  SHF.R.S32.HI R2, RZ, 0x1f, R33 ;  /* 0x0000001fff027819 */ /* 0x000fe40000011421 */
[----:B------:R-:W-:Y:S02]  /*8370*/  IADD3 R33, P0, PT, R33, UR4, RZ ;  /* 0x0000000421217c10 */ /* 0x000fe4000ff1e0ff */
[----:B---3--:R-:W-:-:S04]  /*8380*/  MOV R21, UR4 ;  /* 0x0000000400157c02 */ /* 0x008fc80008000f00 */
[----:B------:R-:W-:Y:S02]  /*8390*/  LEA.HI.X.SX32 R2, R21, R2, 0x1, P0 ;  /* 0x0000000215027211 */ /* 0x000fe400000f0eff */
[----:B-1----:R-:W-:-:S04]  /*83a0*/  LEA R20, P0, R33, UR12, 0x2 ;  /* 0x0000000c21147c11 */ /* 0x002fc8000f8010ff */
[----:B------:R-:W-:Y:S01]  /*83b0*/  LEA.HI.X R21, R33, UR13, R2, 0x2, P0 ;  /* 0x0000000d21157c11 */ /* 0x000fe200080f1402 */
[----:B----45:R-:W-:Y:S01]  /*83c0*/  FADD.FTZ R4, R12, R4 ;  /* 0x000000040c047221 */ /* 0x030fe20000010000 */
        /* <DEDUP_REMOVED lines=8> */
[C---:B0-----:R-:W-:Y:S01]  /*8450*/  FFMA.FTZ R8, R23.reuse, R4, R8 ;  /* 0x0000000417087223 */ /* 0x041fe20000010008 */
[C---:B------:R-:W-:Y:S01]  /*8460*/  FFMA.FTZ R9, R23.reuse, R5, R9 ;  /* 0x0000000517097223 */ /* 0x040fe20000010009 */
[C---:B------:R-:W-:Y:S01]  /*8470*/  FFMA.FTZ R10, R23.reuse, R6, R10 ;  /* 0x00000006170a7223 */ /* 0x040fe2000001000a */
[----:B------:R-:W-:-:S07]  /*8480*/  FFMA.FTZ R11, R23, R7, R11 ;  /* 0x00000007170b7223 */ /* 0x000fce000001000b */
.L_x_2850:
[----:B------:R-:W-:Y:S05]  /*8490*/  BSYNC.RECONVERGENT B0 ;  /* 0x0000000000007941 */ /* 0x000fea0003800200 */
.L_x_2849:
[----:B------:R-:W-:Y:S01]  /*84a0*/  BAR.SYNC.DEFER_BLOCKING 0x0 ;  /* 0x0000000000007b1d */ /* 0x000fe20000010000 */
[----:B------:R-:W-:-:S04]  /*84b0*/  ISETP.GT.U32.AND P1, PT, R0, 0x2f, PT ;  /* 0x0000002f0000780c */ /* 0x000fc80003f24070 */
[----:B------:R-:W-:-:S09]  /*84c0*/  ISETP.GT.U32.OR P0, PT, R3, 0xf, P1 ;  /* 0x0000000f0300780c */ /* 0x000fd20000f04470 */
[----:B------:R-:W-:Y:S05]  /*84d0*/  @P1 BRA `(.L_x_2878) ;  /* 0x0000000000741947 */ /* 0x000fea0003800000 */
[----:B------:R-:W0:Y:S01]  /*84e0*/  S2UR UR5, SR_CgaCtaId ;  /* 0x00000000000579c3 */ /* 0x000e220000008800 */
        /* <DEDUP_REMOVED lines=14> */
[----:B-1---5:R-:W0:Y:S02]  /*85d0*/  @!P3 LDS.128 R4, [R31] ;  /* 0x000000001f04b984 */ /* 0x022e240000000c00 */
        /* <DEDUP_REMOVED lines=13> */
.L_x_2878:
[----:B------:R-:W-:Y:S05]  /*86b0*/  @P0 EXIT ;  /* 0x000000000000094d */ /* 0x000fea0003800000 */
[----:B------:R-:W0:Y:S02]  /*86c0*/  LDCU UR4, c[0x0][0x478] ;  /* 0x00008f00ff0477ac */ /* 0x000e240008000800 */
[----:B0-----:R-:W-:-:S09]  /*86d0*/  UISETP.NE.AND UP0, UPT, UR4, 0x2, UPT ;  /* 0x000000020400788c */ /* 0x001fd2000bf05270 */
[----:B------:R-:W-:Y:S05]  /*86e0*/  BRA.U UP0, `(.L_x_2879) ;  /* 0x00000001007c7547 */ /* 0x000fea000b800000 */
[----:B------:R-:W0:Y:S01]  /*86f0*/  LDC.64 R2, c[0x0][0x470] ;  /* 0x00011c00ff027b82 */ /* 0x000e220000000a00 */
[----:B------:R-:W2:Y:S01]  /*8700*/  LDCU.64 UR4, c[0x0][0x380] ;  /* 0x00007000ff0477ac */ /* 0x000ea20008000a00 */
[----:B0-----:R-:W3:Y:S01]  /*8710*/  LDG.E R2, desc[UR36][R2.64] ;  /* 0x0000002402027981 */ /* 0x001ee2000c1e1900 */
[----:B-1---5:R-:W-:Y:S02]  /*8720*/  VIADD R6, R0, UR40 ;  /* 0x0000002800067c36 */ /* 0x022fe40008000000 */
[C---:B---3--:R-:W-:Y:S01]  /*8730*/  FMUL.FTZ R10, R2.reuse, R10 ;  /* 0x0000000a020a7220 */ /* 0x048fe20000410000 */
        /* <DEDUP_REMOVED lines=10> */
[----:B------:R-:W-:Y:S01]  /*87e0*/  IMAD.U32 R2, R2, 0x10000, RZ ;  /* 0x0001000002027824 */ /* 0x000fe200078e00ff */
[----:B------:R-:W-:-:S04]  /*87f0*/  PRMT R3, R3, 0x7710, RZ ;  /* 0x0000771003037816 */ /* 0x000fc800000000ff */
[----:B------:R-:W-:Y:S02]  /*8800*/  LOP3.LUT R4, R2, 0xff0000, RZ, 0xc0, !PT ;  /* 0x00ff000002047812 */ /* 0x000fe400078ec0ff */
[----:B0-----:R-:W-:Y:S02]  /*8810*/  PRMT R9, R9, 0x8880, RZ ;  /* 0x0000888009097816 */ /* 0x001fe400000000ff */
[----:B------:R-:W-:Y:S02]  /*8820*/  LEA R3, R3, R4, 0x18 ;  /* 0x0000000403037211 */ /* 0x000fe400078ec0ff */
[----:B------:R-:W-:Y:S02]  /*8830*/  PRMT R2, R9, 0x7710, RZ ;  /* 0x0000771009027816 */ /* 0x000fe400000000ff */
[----:B-1----:R-:W-:Y:S02]  /*8840*/  PRMT R5, R8, 0x8880, RZ ;  /* 0x0000888008057816 */ /* 0x002fe400000000ff */
[----:B------:R-:W-:-:S02]  /*8850*/  LOP3.LUT R4, R2, 0xff, RZ, 0xc0, !PT ;  /* 0x000000ff02047812 */ /* 0x000fc400078ec0ff */
[----:B------:R-:W-:Y:S02]  /*8860*/  PRMT R0, R5, 0x7710, RZ ;  /* 0x0000771005007816 */ /* 0x000fe400000000ff */
[----:B------:R-:W-:Y:S02]  /*8870*/  LEA R4, R4, R3, 0x8 ;  /* 0x0000000304047211 */ /* 0x000fe400078e40ff */
[----:B------:R-:W-:Y:S02]  /*8880*/  LOP3.LUT R5, R0, 0xff, RZ, 0xc0, !PT ;  /* 0x000000ff00057812 */ /* 0x000fe400078ec0ff */
[----:B--2---:R-:W-:-:S03]  /*8890*/  IADD3 R2, P0, PT, R6, UR4, RZ ;  /* 0x0000000406027c10 */ /* 0x004fc6000ff1e0ff */
[----:B------:R-:W-:Y:S01]  /*88a0*/  IMAD.IADD R5, R4, 0x1, R5 ;  /* 0x0000000104057824 */ /* 0x000fe200078e0205 */
[----:B------:R-:W-:-:S05]  /*88b0*/  LEA.HI.X.SX32 R3, R6, UR5, 0x1, P0 ;  /* 0x0000000506037c11 */ /* 0x000fca00080f0eff */
[----:B------:R-:W-:Y:S01]  /*88c0*/  STG.E desc[UR36][R2.64], R5 ;  /* 0x0000000502007986 */ /* 0x000fe2000c101924 */
[----:B------:R-:W-:Y:S05]  /*88d0*/  EXIT ;  /* 0x000000000000794d */ /* 0x000fea0003800000 */
.L_x_2879:
[----:B------:R-:W0:Y:S01]  /*88e0*/  LDC.64 R2, c[0x0][0x380] ;  /* 0x0000e000ff027b82 */ /* 0x000e220000000a00 */
[----:B-1---5:R-:W-:-:S05]  /*88f0*/  IADD3 R5, PT, PT, R0, UR40, RZ ;  /* 0x0000002800057c10 */ /* 0x022fca000fffe0ff */
[----:B0-----:R-:W-:-:S05]  /*8900*/  IMAD.WIDE R2, R5, 0x4, R2 ;  /* 0x0000000405027825 */ /* 0x001fca00078e0202 */
[----:B------:R-:W-:Y:S01]  /*8910*/  STG.E.128 desc[UR36][R2.64], R8 ;  /* 0x0000000802007986 */ /* 0x000fe2000c101d24 */
[----:B------:R-:W-:Y:S05]  /*8920*/  EXIT ;  /* 0x000000000000794d */ /* 0x000fea0003800000 */
.L_x_2805:
[----:B------:R-:W-:Y:S02]  /*8930*/  IMAD.MOV.U32 R12, RZ, RZ, 0x10 ;  /* 0x00000010ff0c7424 */ /* 0x000fe400078e00ff */
[----:B------:R-:W-:Y:S02]  /*8940*/  HFMA2 R11, -RZ, RZ, 0, 1.847743988037109375e-06 ;  /* 0x0000001fff0b7431 */ /* 0x000fe400000001ff */
[----:B------:R-:W-:-:S07]  /*8950*/  IMAD.MOV.U32 R15, RZ, RZ, -0x1 ;  /* 0xffffffffff0f7424 */ /* 0x000fce00078e00ff */
[----:B-12---:R-:W-:Y:S05]  /*8960*/  WARPSYNC.COLLECTIVE R15, `(.L_x_2880) ;  /* 0x000000000f087348 */ /* 0x006fea0003c00000 */
[----:B------:R0:W3:Y:S02]  /*8970*/  SHFL.BFLY P6, R14, R13, R12, R11 ;  /* 0x0c00000c0d0e7389 */ /* 0x0000e400000c000b */
[----:B0123--:R-:W-:Y:S05]  /*8980*/  ENDCOLLECTIVE ;  /* 0x000000000000791b */ /* 0x00ffea0003800000 */
.L_x_2880:
[----:B------:R-:W-:Y:S02]  /*8990*/  IMAD.MOV.U32 R12, RZ, RZ, 0x8 ;  /* 0x00000008ff0c7424 */ /* 0x000fe400078e00ff */
[----:B------:R-:W-:-:S05]  /*89a0*/  FADD.FTZ R0, R13, R14 ;  /* 0x0000000e0d007221 */ /* 0x000fca0000010000 */
[----:B------:R-:W-:-:S07]  /*89b0*/  MOV R13, R0 ;  /* 0x00000000000d7202 */ /* 0x000fce0000000f00 */
[----:B------:R-:W-:Y:S05]  /*89c0*/  WARPSYNC.COLLECTIVE R15, `(.L_x_2881) ;  /* 0x000000000f087348 */ /* 0x000fea0003c00000 */
[----:B------:R0:W1:Y:S02]  /*89d0*/  SHFL.BFLY P6, R14, R13, R12, R11 ;  /* 0x0c00000c0d0e7389 */ /* 0x00006400000c000b */
[----:B01----:R-:W-:Y:S05]  /*89e0*/  ENDCOLLECTIVE ;  /* 0x000000000000791b */ /* 0x003fea0003800000 */
.L_x_2881:
[----:B------:R-:W-:Y:S02]  /*89f0*/  IMAD.MOV.U32 R12, RZ, RZ, 0x4 ;  /* 0x00000004ff0c7424 */ /* 0x000fe400078e00ff */
[----:B------:R-:W-:-:S05]  /*8a00*/  FADD.FTZ R2, R0, R14 ;  /* 0x0000000e00027221 */ /* 0x000fca0000010000 */
[----:B------:R-:W-:-:S07]  /*8a10*/  MOV R13, R2 ;  /* 0x00000002000d7202 */ /* 0x000fce0000000f00 */
[----:B------:R-:W-:Y:S05]  /*8a20*/  WARPSYNC.COLLECTIVE R15, `(.L_x_2882) ;  /* 0x000000000f087348 */ /* 0x000fea0003c00000 */
[----:B------:R0:W1:Y:S02]  /*8a30*/  SHFL.BFLY P6, R14, R13, R12, R11 ;  /* 0x0c00000c0d0e7389 */ /* 0x00006400000c000b */
[----:B01----:R-:W-:Y:S05]  /*8a40*/  ENDCOLLECTIVE ;  /* 0x000000000000791b */ /* 0x003fea0003800000 */
.L_x_2882:
[----:B------:R-:W-:Y:S02]  /*8a50*/  IMAD.MOV.U32 R12, RZ, RZ, 0x2 ;  /* 0x00000002ff0c7424 */ /* 0x000fe400078e00ff */
[----:B------:R-:W-:-:S05]  /*8a60*/  FADD.FTZ R3, R2, R14 ;  /* 0x0000000e02037221 */ /* 0x000fca0000010000 */
[----:B------:R-:W-:-:S07]  /*8a70*/  MOV R13, R3 ;  /* 0x00000003000d7202 */ /* 0x000fce0000000f00 */
[----:B------:R-:W-:Y:S05]  /*8a80*/  WARPSYNC.COLLECTIVE R15, `(.L_x_2883) ;  /* 0x000000000f087348 */ /* 0x000fea0003c00000 */
[----:B------:R0:W1:Y:S02]  /*8a90*/  SHFL.BFLY P6, R14, R13, R12, R11 ;  /* 0x0c00000c0d0e7389 */ /* 0x00006400000c000b */
[----:B01----:R-:W-:Y:S05]  /*8aa0*/  ENDCOLLECTIVE ;  /* 0x000000000000791b */ /* 0x003fea0003800000 */
.L_x_2883:
[----:B------:R-:W-:Y:S02]  /*8ab0*/  IMAD.MOV.U32 R12, RZ, RZ, 0x1 ;  /* 0x00000001ff0c7424 */ /* 0x000fe400078e00ff */
[----:B------:R-:W-:-:S05]  /*8ac0*/  FADD.FTZ R4, R3, R14 ;  /* 0x0000000e03047221 */ /* 0x000fca0000010000 */
[----:B------:R-:W-:-:S07]  /*8ad0*/  MOV R13, R4 ;  /* 0x00000004000d7202 */ /* 0x000fce0000000f00 */
[----:B------:R-:W-:Y:S05]  /*8ae0*/  WARPSYNC.COLLECTIVE R15, `(.L_x_2884) ;  /* 0x000000000f087348 */ /* 0x000fea0003c00000 */
[----:B------:R0:W1:Y:S02]  /*8af0*/  SHFL.BFLY P6, R14, R13, R12, R11 ;  /* 0x0c00000c0d0e7389 */ /* 0x00006400000c000b */
[----:B01----:R-:W-:Y:S05]  /*8b00*/  ENDCOLLECTIVE ;  /* 0x000000000000791b */ /* 0x003fea0003800000 */
.L_x_2884:
[----:B------:R-:W-:Y:S05]  /*8b10*/  BRA `(.L_x_2885) ;  /* 0xffffff8c00447947 */ /* 0x000fea000383ffff */
.L_x_2809:
[----:B------:R-:W-:Y:S01]  /*8b20*/  HFMA2 R12, -RZ, RZ, 0, 1.1920928955078125e-07 ;  /* 0x00000002ff0c7431 */ /* 0x000fe200000001ff */
[----:B------:R-:W-:Y:S01]  /*8b30*/  BSSY B1, `(.L_x_2886) ;  /* 0x0000006000017945 */ /* 0x000fe20003800000 */
[----:B------:R-:W-:Y:S01]  /*8b40*/  IMAD.MOV.U32 R11, RZ, RZ, 0x1f ;  /* 0x0000001fff0b7424 */ /* 0x000fe200078e00ff */
[----:B------:R-:W-:-:S07]  /*8b50*/  MOV R15, 0xffffffff ;  /* 0xffffffff000f7802 */ /* 0x000fce0000000f00 */
[----:B------:R-:W-:Y:S05]  /*8b60*/  WARPSYNC.COLLECTIVE R15, `(.L_x_2887) ;  /* 0x000000000f087348 */ /* 0x000fea0003c00000 */
[----:B------:R0:W1:Y:S02]  /*8b70*/  SHFL.BFLY P6, R14, R13, R12, R11 ;  /* 0x0c00000c0d0e7389 */ /* 0x00006400000c000b */
[----:B01----:R-:W-:Y:S05]  /*8b80*/  ENDCOLLECTIVE ;  /* 0x000000000000791b */ /* 0x003fea0003800000 */
.L_x_2887:
[----:B------:R-:W-:Y:S05]  /*8b90*/  BSYNC B1 ;  /* 0x0000000000017941 */ /* 0x000fea0003800000 */
.L_x_2886:
[----:B------:R-:W-:Y:S01]  /*8ba0*/  FADD.FTZ R13, R13, R14 ;  /* 0x0000000e0d0d7221 */ /* 0x000fe20000010000 */
[----:B------:R-:W-:Y:S02]  /*8bb0*/  IMAD.MOV.U32 R12, RZ, RZ, 0x1 ;  /* 0x00000001ff0c7424 */ /* 0x000fe400078e00ff */
[----:B------:R-:W-:Y:S02]  /*8bc0*/  HFMA2 R11, -RZ, RZ, 0, 1.847743988037109375e-06 ;  /* 0x0000001fff0b7431 */ /* 0x000fe400000001ff */
[----:B------:R-:W-:-:S07]  /*8bd0*/  IMAD.MOV.U32 R15, RZ, RZ, -0x1 ;  /* 0xffffffffff0f7424 */ /* 0x000fce00078e00ff */
[----:B------:R-:W-:Y:S05]  /*8be0*/  WARPSYNC.COLLECTIVE R15, `(.L_x_2888) ;  /* 0x000000000f087348 */ /* 0x000fea0003c00000 */
[----:B------:R0:W1:Y:S02]  /*8bf0*/  SHFL.BFLY P6, R14, R13, R12, R11 ;  /* 0x0c00000c0d0e7389 */ /* 0x00006400000c000b */
[----:B01----:R-:W-:Y:S05]  /*8c00*/  ENDCOLLECTIVE ;  /* 0x000000000000791b */ /* 0x003fea0003800000 */
.L_x_2888:
[----:B------:R-:W-:Y:S05]  /*8c10*/  BRA `(.L_x_2889) ;  /* 0xffffffa0000c7947 */ /* 0x000fea000383ffff */
.L_x_2813:
[----:B------:R-:W-:Y:S01]  /*8c20*/  HFMA2 R11, -RZ, RZ, 0, 1.847743988037109375e-06 ;  /* 0x0000001fff0b7431 */ /* 0x000fe200000001ff */
[----:B------:R-:W-:Y:S01]  /*8c30*/  BSSY B0, `(.L_x_2890) ;  /* 0x0000007000007945 */ /* 0x000fe20003800000 */
[----:B------:R-:W-:Y:S01]  /*8c40*/  MOV R13, R50 ;  /* 0x00000032000d7202 */ /* 0x000fe20000000f00 */
[----:B------:R-:W-:Y:S02]  /*8c50*/  IMAD.MOV.U32 R12, RZ, RZ, 0x10 ;  /* 0x00000010ff0c7424 */ /* 0x000fe400078e00ff */
[----:B------:R-:W-:-:S07]  /*8c60*/  IMAD.MOV.U32 R15, RZ, RZ, -0x1 ;  /* 0xffffffffff0f7424 */ /* 0x000fce00078e00ff */
[----:B0-234-:R-:W-:Y:S05]  /*8c70*/  WARPSYNC.COLLECTIVE R15, `(.L_x_2891) ;  /* 0x000000000f087348 */ /* 0x01dfea0003c00000 */
[----:B------:R1:W0:Y:S02]  /*8c80*/  SHFL.BFLY P6, R14, R13, R12, R11 ;  /* 0x0c00000c0d0e7389 */ /* 0x00022400000c000b */
[----:B01234-:R-:W-:Y:S05]  /*8c90*/  ENDCOLLECTIVE ;  /* 0x000000000000791b */ /* 0x01ffea0003800000 */
.L_x_2891:
[----:B------:R-:W-:Y:S05]  /*8ca0*/  BSYNC B0 ;  /* 0x0000000000007941 */ /* 0x000fea0003800000 */
.L_x_2890:
[----:B------:R-:W-:Y:S01]  /*8cb0*/  FMNMX.FTZ R13, R14, R50, !PT ;  /* 0x000000320e0d7209 */ /* 0x000fe20007810000 */
[----:B------:R-:W-:Y:S01]  /*8cc0*/  IMAD.MOV.U32 R11, RZ, RZ, 0x1f ;  /* 0x0000001fff0b7424 */ /* 0x000fe200078e00ff */
[----:B------:R-:W-:Y:S02]  /*8cd0*/  MOV R12, 0x8 ;  /* 0x00000008000c7802 */ /* 0x000fe40000000f00 */
[----:B------:R-:W-:-:S07]  /*8ce0*/  MOV R15, 0xffffffff ;  /* 0xffffffff000f7802 */ /* 0x000fce0000000f00 */
[----:B------:R-:W-:Y:S05]  /*8cf0*/  WARPSYNC.COLLECTIVE R15, `(.L_x_2892) ;  /* 0x000000000f087348 */ /* 0x000fea0003c00000 */
[----:B------:R0:W1:Y:S02]  /*8d00*/  SHFL.BFLY P6, R14, R13, R12, R11 ;  /* 0x0c00000c0d0e7389 */ /* 0x00006400000c000b */
[----:B01----:R-:W-:Y:S05]  /*8d10*/  ENDCOLLECTIVE ;  /* 0x000000000000791b */ /* 0x003fea0003800000 */
.L_x_2892:
[----:B------:R-:W-:Y:S01]  /*8d20*/  HFMA2 R12, -RZ, RZ, 0, 2.384185791015625e-07 ;  /* 0x00000004ff0c7431 */ /* 0x000fe200000001ff */
[----:B------:R-:W-:-:S05]  /*8d30*/  FMNMX.FTZ R0, R13, R14, !PT ;  /* 0x0000000e0d007209 */ /* 0x000fca0007810000 */
[----:B------:R-:W-:-:S07]  /*8d40*/  IMAD.MOV.U32 R13, RZ, RZ, R0 ;  /* 0x000000ffff0d7224 */ /* 0x000fce00078e0000 */
[----:B------:R-:W-:Y:S05]  /*8d50*/  WARPSYNC.COLLECTIVE R15, `(.L_x_2893) ;  /* 0x000000000f087348 */ /* 0x000fea0003c00000 */
[----:B------:R0:W1:Y:S02]  /*8d60*/  SHFL.BFLY P6, R14, R13, R12, R11 ;  /* 0x0c00000c0d0e7389 */ /* 0x00006400000c000b */
[----:B01----:R-:W-:Y:S05]  /*8d70*/  ENDCOLLECTIVE ;  /* 0x000000000000791b */ /* 0x003fea0003800000 */
.L_x_2893:
[----:B------:R-:W-:Y:S05]  /*8d80*/  BRA `(.L_x_2894) ;  /* 0xffffffa0009c7947 */ /* 0x000fea000383ffff */
.L_x_2895:
        /* <DEDUP_REMOVED lines=15> */
.L_x_3267:


//--------------------- .text._ZN4mmha33masked_multihead_attention_kernelIfLi48ELi64ELi1ELi16ELi256ELb0ELb0EEEv26Multihead_attention_paramsIT_XT5_EE --------------------------
	.section	.text._ZN4mmha33masked_multihead_attention_kernelIfLi48ELi64ELi1ELi16ELi256ELb0ELb0EEEv26Multihead_attention_paramsIT_XT5_EE,"ax",@progbits
	.align	128
        .global         _ZN4mmha33masked_multihead_attention_kernelIfLi48ELi64ELi1ELi16ELi256ELb0ELb0EEEv26Multihead_attention_paramsIT_XT5_EE
        .type           _ZN4mmha33masked_multihead_attention_kernelIfLi48ELi64ELi1ELi16ELi256ELb0ELb0EEEv26Multihead_attention_paramsIT_XT5_EE,@function
        .size           _ZN4mmha33masked_multihead_attention_kernelIfLi48ELi64ELi1ELi16ELi256ELb0ELb0EEEv26Multihead_attention_paramsIT_XT5_EE,(.L_x_3268 - _ZN4mmha33masked_multihead_attention_kernelIfLi48ELi64ELi1ELi16ELi256ELb0ELb0EEEv26Multihead_attention_paramsIT_XT5_EE)
        .other          _ZN4mmha33masked_multihead_attention_kernelIfLi48ELi64ELi1ELi16ELi256ELb0ELb0EEEv26Multihead_attention_paramsIT_XT5_EE,@"STO_CUDA_ENTRY STV_DEFAULT"
_ZN4mmha33masked_multihead_attention_kernelIfLi48ELi64ELi1ELi16ELi256ELb0ELb0EEEv26Multihead_attention_paramsIT_XT5_EE:
.text._ZN4mmha33masked_multihead_attention_kernelIfLi48ELi64ELi1ELi16ELi256ELb0ELb0EEEv26Multihead_attention_paramsIT_XT5_EE:
        /* <DEDUP_REMOVED lines=12> */
.L_x_2896:
[----:B------:R-:W1:Y:S08]  /*00c0*/  LDC R8, c[0x0][0x3f0] ;  /* 0x0000fc00ff087b82 */ /* 0x000e700000000800 */
[----:B------:R-:W3:Y:S08]  /*00d0*/  LDC.64 R2, c[0x0][0x4a0] ;  /* 0x00012800ff027b82 */ /* 0x000ef00000000a00 */
[----:B------:R-:W4:Y:S01]  /*00e0*/  LDC.64 R12, c[0x0][0x460] ;  /* 0x00011800ff0c7b82 */ /* 0x000f220000000a00 */
[----:B-1----:R-:W-:-:S07]  /*00f0*/  IABS R9, R8 ;  /* 0x0000000800097213 */ /* 0x002fce0000000000 */
[----:B------:R-:W1:Y:S01]  /*0100*/  LDC R17, c[0x0][0x3f4] ;  /* 0x0000fd00ff117b82 */ /* 0x000e620000000800 */
[----:B------:R-:W2:Y:S01]  /*0110*/  I2F.RP R0, R9 ;  /* 0x0000000900007306 */ /* 0x000ea20000209400 */
[----:B---3--:R-:W-:Y:S01]  /*0120*/  ISETP.NE.U32.AND P0, PT, R2, RZ, PT ;  /* 0x000000ff0200720c */ /* 0x008fe20003f05070 */
[----:B------:R-:W-:Y:S01]  /*0130*/  HFMA2 R23, -RZ, RZ, 0, 0 ;  /* 0x00000000ff177431 */ /* 0x000fe200000001ff */
[----:B------:R-:W3:Y:S04]  /*0140*/  S2R R144, SR_TID.X ;  /* 0x0000000000907919 */ /* 0x000ee80000002100 */
[----:B------:R-:W0:Y:S01]  /*0150*/  LDC R10, c[0x0][0x3f8] ;  /* 0x0000fe00ff0a7b82 */ /* 0x000e220000000800 */
[----:B------:R-:W-:Y:S01]  /*0160*/  ISETP.NE.AND.EX P0, PT, R3, RZ, PT, P0 ;  /* 0x000000ff0300720c */ /* 0x000fe20003f05300 */
[----:B--2---:R-:W2:-:S12]  /*0170*/  MUFU.RCP R0, R0 ;  /* 0x0000000000007308 */ /* 0x004e980000001000 */
[----:B------:R-:W4:Y:S01]  /*0180*/  @P0 LDC.64 R2, c[0x0][0x4a0] ;  /* 0x00012800ff020b82 */ /* 0x000f220000000a00 */
[----:B--2---:R-:W-:-:S04]  /*0190*/  VIADD R4, R0, 0xffffffe ;  /* 0x0ffffffe00047836 */ /* 0x004fc80000000000 */
[----:B------:R2:W3:Y:S01]  /*01a0*/  F2I.FTZ.U32.TRUNC.NTZ R5, R4 ;  /* 0x0000000400057305 */ /* 0x0004e2000021f000 */
[----:B----4-:R-:W-:-:S04]  /*01b0*/  @P0 IMAD.WIDE.U32 R2, R21, 0x4, R2 ;  /* 0x0000000415020825 */ /* 0x010fc800078e0002 */
[----:B--2---:R-:W-:Y:S01]  /*01c0*/  IMAD.MOV.U32 R4, RZ, RZ, RZ ;  /* 0x000000ffff047224 */ /* 0x004fe200078e00ff */
[----:B---3--:R-:W-:-:S05]  /*01d0*/  IADD3 R6, PT, PT, RZ, -R5, RZ ;  /* 0x80000005ff067210 */ /* 0x008fca0007ffe0ff */
[----:B------:R-:W-:Y:S01]  /*01e0*/  IMAD R7, R6, R9, RZ ;  /* 0x0000000906077224 */ /* 0x000fe200078e02ff */
[----:B------:R-:W-:-:S03]  /*01f0*/  IABS R6, R21 ;  /* 0x0000001500067213 */ /* 0x000fc60000000000 */
[----:B------:R-:W-:Y:S02]  /*0200*/  IMAD.HI.U32 R5, R5, R7, R4 ;  /* 0x0000000705057227 */ /* 0x000fe400078e0004 */
[----:B------:R2:W3:Y:S04]  /*0210*/  @P0 LDG.E R7, desc[UR36][R2.64] ;  /* 0x0000002402070981 */ /* 0x0004e8000c1e1900 */
[----:B------:R-:W-:-:S05]  /*0220*/  IMAD.HI.U32 R0, R5, R6, RZ ;  /* 0x0000000605007227 */ /* 0x000fca00078e00ff */
[----:B------:R-:W-:-:S05]  /*0230*/  IADD3 R4, PT, PT, -R0, RZ, RZ ;  /* 0x000000ff00047210 */ /* 0x000fca0007ffe1ff */
[----:B------:R-:W-:-:S05]  /*0240*/  IMAD R4, R9, R4, R6 ;  /* 0x0000000409047224 */ /* 0x000fca00078e0206 */
[----:B------:R-:W-:-:S13]  /*0250*/  ISETP.GT.U32.AND P3, PT, R9, R4, PT ;  /* 0x000000040900720c */ /* 0x000fda0003f64070 */
[----:B------:R-:W-:-:S05]  /*0260*/  @!P3 IMAD.IADD R4, R4, 0x1, -R9 ;  /* 0x000000010404b824 */ /* 0x000fca00078e0a09 */
[----:B------:R-:W-:Y:S02]  /*0270*/  ISETP.GE.U32.AND P2, PT, R4, R9, PT ;  /* 0x000000090400720c */ /* 0x000fe40003f46070 */
[----:B------:R-:W-:Y:S02]  /*0280*/  @!P3 IADD3 R0, PT, PT, R0, 0x1, RZ ;  /* 0x000000010000b810 */ /* 0x000fe40007ffe0ff */
[----:B------:R-:W-:Y:S02]  /*0290*/  ISETP.NE.U32.AND P1, PT, R12, RZ, PT ;  /* 0x000000ff0c00720c */ /* 0x000fe40003f25070 */
[----:B-1----:R-:W-:Y:S02]  /*02a0*/  IABS R11, R17 ;  /* 0x00000011000b7213 */ /* 0x002fe40000000000 */
[----:B------:R-:W-:-:S05]  /*02b0*/  ISETP.NE.AND.EX P1, PT, R13, RZ, PT, P1 ;  /* 0x000000ff0d00720c */ /* 0x000fca0003f25310 */
[----:B------:R-:W-:-:S05]  /*02c0*/  @P2 VIADD R0, R0, 0x1 ;  /* 0x0000000100002836 */ /* 0x000fca0000000000 */
[----:B------:R-:W-:Y:S02]  /*02d0*/  MOV R15, R0 ;  /* 0x00000000000f7202 */ /* 0x000fe40000000f00 */
[----:B------:R-:W1:Y:S01]  /*02e0*/  I2F.RP R0, R11 ;  /* 0x0000000b00007306 */ /* 0x000e620000209400 */
[----:B------:R-:W2:Y:S01]  /*02f0*/  @P1 LDC.64 R4, c[0x0][0x460] ;  /* 0x00011800ff041b82 */ /* 0x000ea20000000a00 */
[----:B------:R-:W-:Y:S02]  /*0300*/  LOP3.LUT R6, R21, R8, RZ, 0x3c, !PT ;  /* 0x0000000815067212 */ /* 0x000fe400078e3cff */
[----:B------:R-:W-:Y:S02]  /*0310*/  ISETP.NE.AND P3, PT, R8, RZ, PT ;  /* 0x000000ff0800720c */ /* 0x000fe40003f65270 */
[----:B------:R-:W-:-:S03]  /*0320*/  ISETP.GE.AND P4, PT, R6, RZ, PT ;  /* 0x000000ff0600720c */ /* 0x000fc60003f86270 */
[----:B------:R-:W4:Y:S01]  /*0330*/  @!P0 LDC R22, c[0x0][0x40c] ;  /* 0x00010300ff168b82 */ /* 0x000f220000000800 */
[----:B-1----:R-:W1:Y:S07]  /*0340*/  MUFU.RCP R0, R0 ;  /* 0x0000000000007308 */ /* 0x002e6e0000001000 */
[----:B------:R-:W3:Y:S02]  /*0350*/  @P0 LDC R6, c[0x0][0x430] ;  /* 0x00010c00ff060b82 */ /* 0x000ee40000000800 */
[----:B------:R-:W-:Y:S01]  /*0360*/  @!P4 IMAD.MOV R15, RZ, RZ, -R15 ;  /* 0x000000ffff0fc224 */ /* 0x000fe200078e0a0f */
[----:B------:R-:W-:-:S05]  /*0370*/  @!P3 LOP3.LUT R15, RZ, R8, RZ, 0x33, !PT ;  /* 0x00000008ff0fb212 */ /* 0x000fca00078e33ff */
[----:B--2---:R-:W-:-:S05]  /*0380*/  @P1 IMAD.WIDE R2, R15, 0x4, R4 ;  /* 0x000000040f021825 */ /* 0x004fca00078e0204 */
[----:B------:R2:W5:Y:S01]  /*0390*/  @P1 LDG.E R23, desc[UR36][R2.64] ;  /* 0x0000002402171981 */ /* 0x000562000c1e1900 */
[----:B-1----:R-:W-:-:S04]  /*03a0*/  VIADD R4, R0, 0xffffffe ;  /* 0x0ffffffe00047836 */ /* 0x002fc80000000000 */
[----:B------:R-:W2:Y:S01]  /*03b0*/  F2I.FTZ.U32.TRUNC.NTZ R5, R4 ;  /* 0x0000000400057305 */ /* 0x000ea2000021f000 */
[----:B------:R-:W0:Y:S01]  /*03c0*/  S2R R77, SR_CTAID.X ;  /* 0x00000000004d7919 */ /* 0x000e220000002500 */
[----:B--2---:R-:W-:-:S05]  /*03d0*/  IADD3 R2, PT, PT, RZ, -R5, RZ ;  /* 0x80000005ff027210 */ /* 0x004fca0007ffe0ff */
[----:B------:R-:W-:Y:S02]  /*03e0*/  IMAD R3, R2, R11, RZ ;  /* 0x0000000b02037224 */ /* 0x000fe400078e02ff */
[----:B------:R-:W1:Y:S01]  /*03f0*/  LDC R2, c[0x0][0x3e8] ;  /* 0x0000fa00ff027b82 */ /* 0x000e620000000800 */
[----:B------:R-:W-:-:S05]  /*0400*/  HFMA2 R4, -RZ, RZ, 0, 0 ;  /* 0x00000000ff047431 */ /* 0x000fca00000001ff */
[----:B------:R-:W-:Y:S01]  /*0410*/  IMAD.HI.U32 R5, R5, R3, R4 ;  /* 0x0000000305057227 */ /* 0x000fe200078e0004 */
[----:B------:R-:W-:-:S03]  /*0420*/  ISETP.GT.U32.AND P3, PT, R144, 0x17, PT ;  /* 0x000000179000780c */ /* 0x000fc60003f64070 */
[----:B0-----:R-:W-:Y:S02]  /*0430*/  IMAD R29, R21, R10, R77 ;  /* 0x0000000a151d7224 */ /* 0x001fe400078e024d */
[----:B------:R-:W-:Y:S01]  /*0440*/  IMAD.SHL.U32 R30, R144, 0x2, RZ ;  /* 0x00000002901e7824 */ /* 0x000fe200078e00ff */
[----:B------:R-:W-:Y:S01]  /*0450*/  BSSY.RECONVERGENT B0, `(.L_x_2897) ;  /* 0x000001f000007945 */ /* 0x000fe20003800200 */
[----:B------:R-:W-:Y:S01]  /*0460*/  CS2R R26, SRZ ;  /* 0x00000000001a7805 */ /* 0x000fe2000001ff00 */
[----:B---3--:R-:W-:-:S05]  /*0470*/  @P0 IMAD.IADD R22, R7, 0x1, R6 ;  /* 0x0000000107160824 */ /* 0x008fca00078e0206 */
[----:B----4-:R-:W-:-:S05]  /*0480*/  IABS R18, R22 ;  /* 0x0000001600127213 */ /* 0x010fca0000000000 */
[----:B------:R-:W-:-:S04]  /*0490*/  IMAD.HI.U32 R5, R5, R18, RZ ;  /* 0x0000001205057227 */ /* 0x000fc800078e00ff */
[----:B------:R-:W-:Y:S01]  /*04a0*/  IMAD.MOV R5, RZ, RZ, -R5 ;  /* 0x000000ffff057224 */ /* 0x000fe200078e0a05 */
[----:B-1----:R-:W-:-:S03]  /*04b0*/  ISETP.NE.AND P0, PT, R2, RZ, PT ;  /* 0x000000ff0200720c */ /* 0x002fc60003f05270 */
[----:B------:R-:W-:-:S05]  /*04c0*/  IMAD R18, R11, R5, R18 ;  /* 0x000000050b127224 */ /* 0x000fca00078e0212 */
[----:B------:R-:W-:-:S05]  /*04d0*/  ISETP.GT.U32.AND P1, PT, R11, R18, PT ;  /* 0x000000120b00720c */ /* 0x000fca0003f24070 */
        /* <DEDUP_REMOVED lines=22> */
.L_x_2898:
[----:B------:R-:W-:Y:S05]  /*0640*/  BSYNC.RECONVERGENT B0 ;  /* 0x0000000000007941 */ /* 0x000fea0003800200 */
.L_x_2897:
        /* <DEDUP_REMOVED lines=25> */
.L_x_2899:
[----:B------:R-:W-:Y:S01]  /*07e0*/  BSSY.RECONVERGENT B0, `(.L_x_2900) ;  /* 0x0000006000007945 */ /* 0x000fe20003800200 */
[----:B------:R-:W-:-:S03]  /*07f0*/  CS2R R24, SRZ ;  /* 0x0000000000187805 */ /* 0x000fc6000001ff00 */
[----:B------:R-:W-:Y:S05]  /*0800*/  @P3 BRA `(.L_x_2901) ;  /* 0x00000000000c3947 */ /* 0x000fea0003800000 */
[----:B------:R-:W1:Y:S02]  /*0810*/  LDC.64 R2, c[0x0][0x398] ;  /* 0x0000e600ff027b82 */ /* 0x000e640000000a00 */
[----:B-1----:R-:W-:-:S05]  /*0820*/  IMAD.WIDE R2, R31, 0x4, R2 ;  /* 0x000000041f027825 */ /* 0x002fca00078e0202 */
[----:B------:R1:W5:Y:S02]  /*0830*/  LDG.E.64 R24, desc[UR36][R2.64] ;  /* 0x0000002402187981 */ /* 0x000364000c1e1b00 */
.L_x_2901:
[----:B------:R-:W-:Y:S05]  /*0840*/  BSYNC.RECONVERGENT B0 ;  /* 0x0000000000007941 */ /* 0x000fea0003800200 */
.L_x_2900:
        /* <DEDUP_REMOVED lines=12> */
[----:B------:R-:W-:Y:S01]  /*0910*/  ISETP.NE.AND.EX P0, PT, RZ, UR5, PT, P0 ;  /* 0x00000005ff007c0c */ /* 0x000fe2000bf05300 */
[----:B------:R-:W-:Y:S01]  /*0920*/  IMAD.MOV.U32 R16, RZ, RZ, RZ ;  /* 0x000000ffff107224 */ /* 0x000fe200078e00ff */
[----:B------:R-:W-:Y:S01]  /*0930*/  ISETP.GT.U32.OR P1, PT, R144, 0x17, !P1 ;  /* 0x000000179000780c */ /* 0x000fe20004f24470 */
[----:B------:R-:W-:Y:S01]  /*0940*/  @!P2 IMAD R15, R0, 0x30, R11 ;  /* 0x00000030000fa824 */ /* 0x000fe200078e020b */
[----:B------:R-:W-:Y:S01]  /*0950*/  ISETP.GT.U32.OR P0, PT, R144, 0x17, !P0 ;  /* 0x000000179000780c */ /* 0x000fe20004704470 */
[----:B------:R-:W3:Y:S01]  /*0960*/  LDCU.U8 UR4, c[0x0][0x404] ;  /* 0x00008080ff0477ac */ /* 0x000ee20008000000 */
[----:B-1----:R-:W-:-:S04]  /*0970*/  ISETP.NE.U32.AND P3, PT, R2, RZ, PT ;  /* 0x000000ff0200720c */ /* 0x002fc80003f65070 */
[----:B------:R-:W-:-:S05]  /*0980*/  ISETP.NE.AND.EX P3, PT, R3, RZ, PT, P3 ;  /* 0x000000ff0300720c */ /* 0x000fca0003f65330 */
[----:B0-----:R-:W0:Y:S01]  /*0990*/  @!P1 LDC.64 R4, c[0x0][0x3a0] ;  /* 0x0000e800ff049b82 */ /* 0x001e220000000a00 */
[----:B--2---:R-:W-:-:S07]  /*09a0*/  @!P2 IMAD.WIDE R6, R15, 0x4, R6 ;  /* 0x000000040f06a825 */ /* 0x004fce00078e0206 */
[----:B------:R-:W1:Y:S01]  /*09b0*/  @!P0 LDC.64 R2, c[0x0][0x390] ;  /* 0x0000e400ff028b82 */ /* 0x000e620000000a00 */
[----:B------:R-:W2:Y:S07]  /*09c0*/  @!P2 LDG.E.64 R6, desc[UR36][R6.64] ;  /* 0x000000240606a981 */ /* 0x000eae000c1e1b00 */
[----:B------:R-:W4:Y:S01]  /*09d0*/  @P3 LDC.64 R8, c[0x0][0x418] ;  /* 0x00010600ff083b82 */ /* 0x000f220000000a00 */
[----:B0-----:R-:W-:-:S07]  /*09e0*/  @!P1 IMAD.WIDE.U32 R4, R11, 0x4, R4 ;  /* 0x000000040b049825 */ /* 0x001fce00078e0004 */
[----:B------:R-:W0:Y:S01]  /*09f0*/  LDC R15, c[0x0][0x400] ;  /* 0x00010000ff0f7b82 */ /* 0x000e220000000800 */
[----:B------:R-:W2:Y:S01]  /*0a00*/  @!P1 LDG.E.64 R12, desc[UR36][R4.64] ;  /* 0x00000024040c9981 */ /* 0x000ea2000c1e1b00 */
[----:B-1----:R-:W-:Y:S01]  /*0a10*/  @!P0 IMAD.WIDE.U32 R2, R11, 0x4, R2 ;  /* 0x000000040b028825 */ /* 0x002fe200078e0002 */
[----:B------:R-:W-:-:S06]  /*0a20*/  CS2R R10, SRZ ;  /* 0x00000000000a7805 */ /* 0x000fcc000001ff00 */
[----:B------:R-:W2:Y:S01]  /*0a30*/  @!P0 LDG.E.64 R10, desc[UR36][R2.64] ;  /* 0x00000024020a8981 */ /* 0x000ea2000c1e1b00 */
[----:B----4-:R-:W-:-:S05]  /*0a40*/  @P3 IMAD.WIDE.U32 R8, R21, 0x4, R8 ;  /* 0x0000000415083825 */ /* 0x010fca00078e0008 */
[----:B------:R1:W5:Y:S01]  /*0a50*/  @P3 LDG.E R16, desc[UR36][R8.64] ;  /* 0x0000002408103981 */ /* 0x000362000c1e1900 */
[----:B---3--:R-:W-:-:S04]  /*0a60*/  ISETP.NE.AND P0, PT, RZ, UR4, PT ;  /* 0x00000004ff007c0c */ /* 0x008fc8000bf05270 */
[----:B0-----:R-:W-:Y:S01]  /*0a70*/  ISETP.LT.OR P0, PT, R15, 0x1, P0 ;  /* 0x000000010f00780c */ /* 0x001fe20000701670 */
[----:B------:R-:W-:Y:S01]  /*0a80*/  BSSY.RECONVERGENT B6, `(.L_x_2902) ;  /* 0x000009a000067945 */ /* 0x000fe20003800200 */
[----:B--2---:R-:W-:Y:S01]  /*0a90*/  FADD.FTZ R24, R12, R24 ;  /* 0x000000180c187221 */ /* 0x004fe20000010000 */
[----:B------:R-:W-:-:S03]  /*0aa0*/  FADD.FTZ R25, R13, R25 ;  /* 0x000000190d197221 */ /* 0x000fc60000010000 */
[----:B------:R-:W-:Y:S01]  /*0ab0*/  @!P2 FMUL.FTZ R24, R24, R6 ;  /* 0x000000061818a220 */ /* 0x000fe20000410000 */
[----:B------:R-:W-:Y:S01]  /*0ac0*/  @!P2 FMUL.FTZ R25, R25, R7 ;  /* 0x000000071919a220 */ /* 0x000fe20000410000 */
[----:B------:R-:W-:Y:S01]  /*0ad0*/  FADD.FTZ R26, R10, R26 ;  /* 0x0000001a0a1a7221 */ /* 0x000fe20000010000 */
[----:B------:R-:W-:-:S04]  /*0ae0*/  FADD.FTZ R27, R11, R27 ;  /* 0x0000001b0b1b7221 */ /* 0x000fc80000010000 */
[----:B-1----:R-:W-:Y:S05]  /*0af0*/  @P0 BRA `(.L_x_2903) ;  /* 0x0000000000600947 */ /* 0x002fea0003800000 */
[----:B------:R-:W-:-:S13]  /*0b00*/  ISETP.GE.AND P0, PT, R30, R15, PT ;  /* 0x0000000f1e00720c */ /* 0x000fda0003f06270 */
[----:B------:R-:W-:Y:S05]  /*0b10*/  @P0 BRA `(.L_x_2904) ;  /* 0x0000000800400947 */ /* 0x000fea0003800000 */
[----:B------:R-:W-:Y:S01]  /*0b20*/  I2FP.F32.U32 R2, R15 ;  /* 0x0000000f00027245 */ /* 0x000fe20000201000 */
[----:B------:R-:W0:Y:S01]  /*0b30*/  LDCU UR4, c[0x0][0x40c] ;  /* 0x00008180ff0477ac */ /* 0x000e220008000800 */
[----:B------:R-:W-:Y:S02]  /*0b40*/  I2FP.F32.U32 R0, R30 ;  /* 0x0000001e00007245 */ /* 0x000fe40000201000 */
[----:B------:R-:W1:Y:S03]  /*0b50*/  MUFU.RCP R3, R2 ;  /* 0x0000000200037308 */ /* 0x000e660000001000 */
[----:B-1----:R-:W-:-:S04]  /*0b60*/  FMUL.FTZ R0, R0, R3 ;  /* 0x0000000300007220 */ /* 0x002fc80000410000 */
[----:B------:R-:W-:Y:S01]  /*0b70*/  FMUL.FTZ R3, R0, 13.28771209716796875 ;  /* 0x41549a7800037820 */ /* 0x000fe20000410000 */
[----:B0----5:R-:W-:-:S04]  /*0b80*/  IADD3 R0, PT, PT, -R16, UR4, RZ ;  /* 0x0000000410007c10 */ /* 0x021fc8000fffe1ff */
[----:B------:R-:W-:Y:S01]  /*0b90*/  I2FP.F32.S32 R0, R0 ;  /* 0x0000000000007245 */ /* 0x000fe20000201400 */
[----:B------:R-:W0:Y:S04]  /*0ba0*/  MUFU.EX2 R3, -R3 ;  /* 0x8000000300037308 */ /* 0x000e280000000800 */
        /* <DEDUP_REMOVED lines=13> */
.L_x_2903:
        /* <DEDUP_REMOVED lines=55> */
.L_x_2905:
        /* <DEDUP_REMOVED lines=8> */
[----:B-1----:R-:W-:Y:S01]  /*1070*/  IMAD R2, R6, 0x4, R0 ;  /* 0x0000000406027824 */ /* 0x002fe200078e0200 */
[----:B------:R-:W-:-:S03]  /*1080*/  @!P6 LEA R4, R3, R0, 0x2 ;  /* 0x000000000304e211 */ /* 0x000fc600078e10ff */
[----:B------:R-:W-:Y:S02]  /*1090*/  @!P6 IMAD R3, R3, 0x4, R2 ;  /* 0x000000040303e824 */ /* 0x000fe400078e0202 */
        /* <DEDUP_REMOVED lines=43> */
.L_x_2909:
[----:B------:R-:W-:Y:S05]  /*1350*/  BSYNC.RECONVERGENT B1 ;  /* 0x0000000000017941 */ /* 0x000fea0003800200 */
.L_x_2908:
[----:B--2---:R2:W-:Y:S04]  /*1360*/  STS [R13], R24 ;  /* 0x000000180d007388 */ /* 0x0045e80000000800 */
[----:B----4-:R2:W-:Y:S04]  /*1370*/  STS [R14], R25 ;  /* 0x000000190e007388 */ /* 0x0105e80000000800 */
[----:B-1----:R2:W-:Y:S04]  /*1380*/  STS [R11], R26 ;  /* 0x0000001a0b007388 */ /* 0x0025e80000000800 */
[----:B---3--:R2:W-:Y:S02]  /*1390*/  STS [R12], R27 ;  /* 0x0000001b0c007388 */ /* 0x0085e40000000800 */
.L_x_2907:
[----:B------:R-:W-:Y:S05]  /*13a0*/  BSYNC.RECONVERGENT B0 ;  /* 0x0000000000007941 */ /* 0x000fea0003800200 */
.L_x_2906:
[----:B------:R-:W-:Y:S01]  /*13b0*/  BAR.SYNC.DEFER_BLOCKING 0x0 ;  /* 0x0000000000007b1d */ /* 0x000fe20000010000 */
[----:B------:R-:W-:-:S04]  /*13c0*/  @!P6 IMAD R31, R31, R32, R33 ;  /* 0x000000201f1fe224 */ /* 0x000fc800078e0221 */
[C---:B------:R-:W-:Y:S01]  /*13d0*/  @!P6 IMAD R0, R31.reuse, 0x4, R0 ;  /* 0x000000041f00e824 */ /* 0x040fe200078e0200 */
[----:B------:R-:W-:-:S04]  /*13e0*/  @!P6 LEA R2, R31, R2, 0x2 ;  /* 0x000000021f02e211 */ /* 0x000fc800078e10ff */
[----:B--2---:R1:W2:Y:S04]  /*13f0*/  @!P6 LDS.64 R26, [R0] ;  /* 0x00000000001ae984 */ /* 0x0042a80000000a00 */
[----:B------:R1:W3:Y:S01]  /*1400*/  @!P6 LDS.64 R24, [R2] ;  /* 0x000000000218e984 */ /* 0x0002e20000000a00 */
[----:B------:R-:W-:Y:S06]  /*1410*/  BAR.SYNC.DEFER_BLOCKING 0x0 ;  /* 0x0000000000007b1d */ /* 0x000fec0000010000 */
.L_x_2904:
[----:B------:R-:W-:Y:S05]  /*1420*/  BSYNC.RECONVERGENT B6 ;  /* 0x0000000000067941 */ /* 0x000fea0003800200 */
.L_x_2902:
[----:B------:R-:W4:Y:S01]  /*1430*/  S2R R7, SR_CgaCtaId ;  /* 0x0000000000077919 */ /* 0x000f220000008800 */
[----:B------:R-:W-:Y:S01]  /*1440*/  ISETP.GT.U32.AND P0, PT, R144, 0x1f, PT ;  /* 0x0000001f9000780c */ /* 0x000fe20003f04070 */
[----:B------:R-:W-:Y:S01]  /*1450*/  IMAD.MOV.U32 R21, RZ, RZ, -0x800001 ;  /* 0xff7fffffff157424 */ /* 0x000fe200078e00ff */
[----:B------:R-:W-:Y:S02]  /*1460*/  MOV R76, 0x400 ;  /* 0x00000400004c7802 */ /* 0x000fe40000000f00 */
[----:B------:R-:W-:-:S03]  /*1470*/  IADD3 R6, PT, PT, -R17, R22, RZ ;  /* 0x0000001611067210 */ /* 0x000fc60007ffe1ff */
[----:B-1----:R-:W-:-:S05]  /*1480*/  VIADD R0, R76, 0x140 ;  /* 0x000001404c007836 */ /* 0x002fca0000000000 */
[----:B----4-:R-:W-:-:S04]  /*1490*/  LEA R79, R7, R0, 0x18 ;  /* 0x00000000074f7211 */ /* 0x010fc800078ec0ff */
        /* <DEDUP_REMOVED lines=20> */
.L_x_2912:
[----:B------:R-:W-:Y:S05]  /*15e0*/  BSYNC.RECONVERGENT B0 ;  /* 0x0000000000007941 */ /* 0x000fea0003800200 */
.L_x_2911:
[----:B------:R-:W-:Y:S01]  /*15f0*/  UMOV UR4, 0xffffffff ;  /* 0xffffffff00047882 */ /* 0x000fe20000000000 */
[----:B0-----:R-:W-:Y:S02]  /*1600*/  FFMA.FTZ R13, R25, R27, R4 ;  /* 0x0000001b190d7223 */ /* 0x001fe40000010004 */
[----:B------:R-:W-:Y:S05]  /*1610*/  BRA.DIV UR4, `(.L_x_2913) ;  /* 0x0000007604a07947 */ /* 0x000fea000b800000 */
[----:B------:R-:W0:Y:S02]  /*1620*/  SHFL.BFLY PT, R14, R13, 0x10, 0x1f ;  /* 0x0e001f000d0e7f89 */ /* 0x000e2400000e0000 */
[----:B0-----:R-:W-:-:S05]  /*1630*/  FADD.FTZ R0, R13, R14 ;  /* 0x0000000e0d007221 */ /* 0x001fca0000010000 */
[----:B------:R-:W2:Y:S02]  /*1640*/  SHFL.BFLY PT, R14, R0, 0x8, 0x1f ;  /* 0x0d001f00000e7f89 */ /* 0x000ea400000e0000 */
[----:B--2---:R-:W-:-:S05]  /*1650*/  FADD.FTZ R2, R0, R14 ;  /* 0x0000000e00027221 */ /* 0x004fca0000010000 */
[----:B------:R-:W1:Y:S02]  /*1660*/  SHFL.BFLY PT, R14, R2, 0x4, 0x1f ;  /* 0x0c801f00020e7f89 */ /* 0x000e6400000e0000 */
[----:B-1----:R-:W-:-:S05]  /*1670*/  FADD.FTZ R3, R2, R14 ;  /* 0x0000000e02037221 */ /* 0x002fca0000010000 */
[----:B------:R-:W0:Y:S02]  /*1680*/  SHFL.BFLY PT, R14, R3, 0x2, 0x1f ;  /* 0x0c401f00030e7f89 */ /* 0x000e2400000e0000 */
[----:B0-----:R-:W-:-:S05]  /*1690*/  FADD.FTZ R4, R3, R14 ;  /* 0x0000000e03047221 */ /* 0x001fca0000010000 */
[----:B------:R0:W1:Y:S02]  /*16a0*/  SHFL.BFLY PT, R14, R4, 0x1, 0x1f ;  /* 0x0c201f00040e7f89 */ /* 0x00006400000e0000 */
.L_x_3025:
        /* <DEDUP_REMOVED lines=11> */
[----:B-----5:R-:W-:-:S05]  /*1760*/  IADD3 R0, PT, PT, -R16, R22, RZ ;  /* 0x0000001610007210 */ /* 0x020fca0007ffe1ff */
[----:B-1----:R-:W-:-:S04]  /*1770*/  IMAD R5, R77, UR4, R0 ;  /* 0x000000044d057c24 */ /* 0x002fc8000f8e0200 */
[----:B------:R-:W-:-:S04]  /*1780*/  IMAD R5, R5, UR4, R0 ;  /* 0x0000000405057c24 */ /* 0x000fc8000f8e0200 */
[----:B--2---:R-:W-:-:S06]  /*1790*/  IMAD.WIDE R2, R5, 0x4, R2 ;  /* 0x0000000405027825 */ /* 0x004fcc00078e0202 */
[----:B------:R-:W2:Y:S02]  /*17a0*/  LDG.E R2, desc[UR36][R2.64] ;  /* 0x0000002402027981 */ /* 0x000ea4000c1e1900 */
[----:B--2---:R-:W-:-:S07]  /*17b0*/  FADD.FTZ R21, R21, R2 ;  /* 0x0000000215157221 */ /* 0x004fce0000010000 */
.L_x_2914:
[----:B------:R1:W-:Y:S02]  /*17c0*/  STS [R20], R21 ;  /* 0x0000001514007388 */ /* 0x0003e40000000800 */
.L_x_2910:
[----:B------:R-:W-:Y:S05]  /*17d0*/  WARPSYNC.ALL ;  /* 0x0000000000007948 */ /* 0x000fea0003800000 */
[----:B------:R-:W-:Y:S01]  /*17e0*/  VIADD R0, R6, 0x1f ;  /* 0x0000001f06007836 */ /* 0x000fe20000000000 */
[----:B------:R-:W4:Y:S01]  /*17f0*/  LDCU UR4, c[0x0][0x3f0] ;  /* 0x00007e00ff0477ac */ /* 0x000f220008000800 */
[----:B------:R-:W-:Y:S03]  /*1800*/  BSSY.RECONVERGENT B0, `(.L_x_2915) ;  /* 0x00001a4000007945 */ /* 0x000fe60003800200 */
[----:B------:R-:W-:Y:S01]  /*1810*/  SHF.R.S32.HI R3, RZ, 0x1f, R0 ;  /* 0x0000001fff037819 */ /* 0x000fe20000011400 */
[----:B------:R-:W0:Y:S03]  /*1820*/  LDCU UR11, c[0x0][0x410] ;  /* 0x00008200ff0b77ac */ /* 0x000e260008000800 */
[----:B------:R-:W-:Y:S01]  /*1830*/  LEA.HI R3, R3, R0, RZ, 0x5 ;  /* 0x0000000003037211 */ /* 0x000fe200078f28ff */
[----:B------:R-:W0:Y:S03]  /*1840*/  LDCU.64 UR6, c[0x0][0x3b8] ;  /* 0x00007700ff0677ac */ /* 0x000e260008000a00 */
[----:B------:R-:W-:Y:S01]  /*1850*/  LOP3.LUT R148, R3, 0xffffffe0, RZ, 0xc0, !PT ;  /* 0xffffffe003947812 */ /* 0x000fe200078ec0ff */
[----:B------:R-:W0:Y:S01]  /*1860*/  LDCU.64 UR12, c[0x0][0x438] ;  /* 0x00008700ff0c77ac */ /* 0x000e220008000a00 */
[----:B------:R-:W-:Y:S02]  /*1870*/  BAR.SYNC.DEFER_BLOCKING 0x0 ;  /* 0x0000000000007b1d */ /* 0x000fe40000010000 */
[----:B------:R-:W-:Y:S01]  /*1880*/  ISETP.GE.AND P0, PT, R144, R148, PT ;  /* 0x000000949000720c */ /* 0x000fe20003f06270 */
[----:B----4-:R-:W-:-:S03]  /*1890*/  IMAD R0, R28, UR4, R77 ;  /* 0x000000041c007c24 */ /* 0x010fc6000f8e024d */
[----:B------:R-:W4:Y:S01]  /*18a0*/  LDCU.64 UR8, c[0x0][0x448] ;  /* 0x00008900ff0877ac */ /* 0x000f220008000a00 */
[----:B------:R-:W-:-:S08]  /*18b0*/  IMAD R0, R0, 0x30, RZ ;  /* 0x0000003000007824 */ /* 0x000fd000078e02ff */
        /* <DEDUP_REMOVED lines=8> */
[----:B0-----:R-:W0:Y:S04]  /*1940*/  LDS.128 R4, [R76+0x40] ;  /* 0x000040004c047984 */ /* 0x001e280000000c00 */
[----:B------:R-:W0:Y:S04]  /*1950*/  LDS.128 R8, [R76+0x50] ;  /* 0x000050004c087984 */ /* 0x000e280000000c00 */
[----:B------:R-:W0:Y:S04]  /*1960*/  LDS.128 R12, [R76+0x60] ;  /* 0x000060004c0c7984 */ /* 0x000e280000000c00 */
[----:B--23--:R-:W2:Y:S01]  /*1970*/  LDS.128 R24, [R76+0x70] ;  /* 0x000070004c187984 */ /* 0x00cea20000000c00 */
[----:B----4-:R-:W-:-:S02]  /*1980*/  ISETP.NE.U32.AND P0, PT, RZ, UR4, PT ;  /* 0x00000004ff007c0c */ /* 0x010fc4000bf05070 */
[----:B------:R-:W-:Y:S01]  /*1990*/  IADD3 R146, P1, P2, R146, UR4, R143 ;  /* 0x0000000492927c10 */ /* 0x000fe2000fa3e08f */
[----:B------:R-:W3:Y:S01]  /*19a0*/  LDS.128 R28, [R76+0x80] ;  /* 0x000080004c1c7984 */ /* 0x000ee20000000c00 */
[----:B-1----:R-:W-:Y:S02]  /*19b0*/  IABS R142, R2 ;  /* 0x00000002008e7213 */ /* 0x002fe40000000000 */
[----:B------:R-:W-:Y:S01]  /*19c0*/  ISETP.NE.AND.EX P0, PT, RZ, UR5, PT, P0 ;  /* 0x00000005ff007c0c */ /* 0x000fe2000bf05300 */
[----:B------:R-:W1:Y:S01]  /*19d0*/  LDS.128 R32, [R76+0x90] ;  /* 0x000090004c207984 */ /* 0x000e620000000c00 */
[----:B------:R-:W4:Y:S01]  /*19e0*/  I2F.RP R2, R142 ;  /* 0x0000008e00027306 */ /* 0x000f220000209400 */
[----:B------:R-:W-:Y:S02]  /*19f0*/  IADD3.X R147, PT, PT, R147, UR5, RZ, P1, P2 ;  /* 0x0000000593937c10 */ /* 0x000fe40008fe44ff */
[----:B------:R-:W0:Y:S04]  /*1a00*/  LDS.128 R36, [R76+0xa0] ;  /* 0x0000a0004c247984 */ /* 0x000e280000000c00 */
[----:B------:R-:W0:Y:S04]  /*1a10*/  LDS.128 R40, [R76+0xb0] ;  /* 0x0000b0004c287984 */ /* 0x000e280000000c00 */
[----:B------:R-:W0:Y:S01]  /*1a20*/  LDS.128 R44, [R76+0xc0] ;  /* 0x0000c0004c2c7984 */ /* 0x000e220000000c00 */
[----:B----4-:R-:W4:Y:S03]  /*1a30*/  MUFU.RCP R2, R2 ;  /* 0x0000000200027308 */ /* 0x010f260000001000 */
[----:B------:R-:W0:Y:S04]  /*1a40*/  LDS.128 R48, [R76+0xd0] ;  /* 0x0000d0004c307984 */ /* 0x000e280000000c00 */
[----:B------:R-:W0:Y:S04]  /*1a50*/  LDS.128 R52, [R76+0xe0] ;  /* 0x0000e0004c347984 */ /* 0x000e280000000c00 */
[----:B------:R-:W0:Y:S04]  /*1a60*/  LDS.128 R56, [R76+0xf0] ;  /* 0x0000f0004c387984 */ /* 0x000e280000000c00 */
[----:B------:R-:W0:Y:S04]  /*1a70*/  LDS.128 R60, [R76+0x100] ;  /* 0x000100004c3c7984 */ /* 0x000e280000000c00 */
[----:B------:R-:W0:Y:S01]  /*1a80*/  LDS.128 R64, [R76+0x110] ;  /* 0x000110004c407984 */ /* 0x000e220000000c00 */
[----:B----4-:R-:W-:-:S03]  /*1a90*/  IADD3 R2, PT, PT, R2, 0xffffffe, RZ ;  /* 0x0ffffffe02027810 */ /* 0x010fc60007ffe0ff */
[----:B------:R-:W4:Y:S01]  /*1aa0*/  LDS.128 R68, [R76+0x120] ;  /* 0x000120004c447984 */ /* 0x000f220000000c00 */
[----:B------:R2:W3:Y:S03]  /*1ab0*/  F2I.FTZ.U32.TRUNC.NTZ R3, R2 ;  /* 0x0000000200037305 */ /* 0x0004e6000021f000 */
[----:B------:R1:W0:Y:S01]  /*1ac0*/  LDS.128 R72, [R76+0x130] ;  /* 0x000130004c487984 */ /* 0x0002220000000c00 */
[----:B--2---:R-:W-:Y:S02]  /*1ad0*/  HFMA2 R2, -RZ, RZ, 0, 0 ;  /* 0x00000000ff027431 */ /* 0x004fe400000001ff */
[----:B-1----:R-:W-:Y:S02]  /*1ae0*/  IMAD R76, R77, UR10, R22 ;  /* 0x0000000a4d4c7c24 */ /* 0x002fe4000f8e0216 */
[----:B---3--:R-:W-:Y:S02]  /*1af0*/  IMAD.MOV R145, RZ, RZ, -R3 ;  /* 0x000000ffff917224 */ /* 0x008fe400078e0a03 */
[----:B------:R-:W-:-:S02]  /*1b00*/  IMAD R149, R76, UR10, R143 ;  /* 0x0000000a4c957c24 */ /* 0x000fc4000f8e028f */
[----:B------:R-:W-:-:S04]  /*1b10*/  IMAD R145, R145, R142, RZ ;  /* 0x0000008e91917224 */ /* 0x000fc800078e02ff */
[----:B------:R-:W-:-:S07]  /*1b20*/  IMAD.HI.U32 R145, R3, R145, R2 ;  /* 0x0000009103917227 */ /* 0x000fce00078e0002 */
.L_x_2951:
[----:B------:R-:W2:Y:S01]  /*1b30*/  @P0 LDG.E.U8 R151, desc[UR36][R146.64] ;  /* 0x0000002492970981 */ /* 0x000ea2000c1e1100 */
[----:B------:R-:W1:Y:S01]  /*1b40*/  LDC R3, c[0x0][0x3f4] ;  /* 0x0000fd00ff037b82 */ /* 0x000e620000000800 */
        /* <DEDUP_REMOVED lines=16> */
[C---:B------:R-:W-:Y:S01]  /*1c50*/  IADD3 R150, PT, PT, R141.reuse, R3, RZ ;  /* 0x000000038d967210 */ /* 0x040fe20007ffe0ff */
[----:B------:R-:W-:Y:S01]  /*1c60*/  IMAD.SHL.U32 R140, R141, 0x4, RZ ;  /* 0x000000048d8c7824 */ /* 0x000fe200078e00ff */
[----:B--2---:R-:W-:-:S03]  /*1c70*/  ISETP.NE.AND P3, PT, R151, RZ, P0 ;  /* 0x000000ff9700720c */ /* 0x004fc60000765270 */
[----:B-----5:R-:W-:Y:S10]  /*1c80*/  @P1 BRA `(.L_x_2918) ;  /* 0x0000000000281947 */ /* 0x020ff40003800000 */
        /* <DEDUP_REMOVED lines=10> */
.L_x_2918:
[----:B------:R-:W-:Y:S05]  /*1d30*/  BSYNC.RECONVERGENT B1 ;  /* 0x0000000000017941 */ /* 0x000fea0003800200 */
.L_x_2917:
[----:B------:R-:W-:Y:S04]  /*1d40*/  BSSY.RECONVERGENT B1, `(.L_x_2919) ;  /* 0x000000e000017945 */ /* 0x000fe80003800200 */
        /* <DEDUP_REMOVED lines=13> */
.L_x_2920:
[----:B------:R-:W-:Y:S05]  /*1e20*/  BSYNC.RECONVERGENT B1 ;  /* 0x0000000000017941 */ /* 0x000fea0003800200 */
.L_x_2919:
[----:B------:R-:W-:Y:S04]  /*1e30*/  BSSY.RECONVERGENT B1, `(.L_x_2921) ;  /* 0x000000e000017945 */ /* 0x000fe80003800200 */
[----:B------:R-:W-:Y:S05]  /*1e40*/  @P1 BRA `(.L_x_2922) ;  /* 0x0000000000301947 */ /* 0x000fea0003800000 */
[----:B------:R-:W-:Y:S01]  /*1e50*/  IMAD R141, R3, 0x8, R140 ;  /* 0x00000008038d7824 */ /* 0x000fe200078e028c */
        /* <DEDUP_REMOVED lines=11> */
.L_x_2922:
[----:B------:R-:W-:Y:S05]  /*1f10*/  BSYNC.RECONVERGENT B1 ;  /* 0x0000000000017941 */ /* 0x000fea0003800200 */
.L_x_2921:
        /* <DEDUP_REMOVED lines=15> */
.L_x_2924:
[----:B------:R-:W-:Y:S05]  /*2010*/  BSYNC.RECONVERGENT B1 ;  /* 0x0000000000017941 */ /* 0x000fea0003800200 */
.L_x_2923:
        /* <DEDUP_REMOVED lines=15> */
.L_x_2926:
[----:B------:R-:W-:Y:S05]  /*2110*/  BSYNC.RECONVERGENT B1 ;  /* 0x0000000000017941 */ /* 0x000fea0003800200 */
.L_x_2925:
        /* <DEDUP_REMOVED lines=14> */
.L_x_2928:
[----:B------:R-:W-:Y:S05]  /*2200*/  BSYNC.RECONVERGENT B1 ;  /* 0x0000000000017941 */ /* 0x000fea0003800200 */
.L_x_2927:
        /* <DEDUP_REMOVED lines=15> */
.L_x_2930:
[----:B------:R-:W-:Y:S05]  /*2300*/  BSYNC.RECONVERGENT B1 ;  /* 0x0000000000017941 */ /* 0x000fea0003800200 */
.L_x_2929:
        /* <DEDUP_REMOVED lines=15> */
.L_x_2932:
[----:B------:R-:W-:Y:S05]  /*2400*/  BSYNC.RECONVERGENT B1 ;  /* 0x0000000000017941 */ /* 0x000fea0003800200 */
.L_x_2931:
[----:B------:R-:W-:Y:S01]  /*2410*/  BSSY.RECONVERGENT B1, `(.L_x_2933) ;  /* 0x000000f000017945 */ /* 0x000fe20003800200 */
[C---:B------:R-:W-:Y:S01]  /*2420*/  IMAD R150, R3.reuse, 0x2, R150 ;  /* 0x0000000203967824 */ /* 0x040fe200078e0296 */
[----:B------:R-:W-:Y:S02]  /*2430*/  LEA R141, R3, R140, 0x5 ;  /* 0x0000008c038d7211 */ /* 0x000fe400078e28ff */
        /* <DEDUP_REMOVED lines=12> */
.L_x_2934:
[----:B------:R-:W-:Y:S05]  /*2500*/  BSYNC.RECONVERGENT B1 ;  /* 0x0000000000017941 */ /* 0x000fea0003800200 */
.L_x_2933:
        /* <DEDUP_REMOVED lines=15> */
.L_x_2936:
[----:B------:R-:W-:Y:S05]  /*2600*/  BSYNC.RECONVERGENT B1 ;  /* 0x0000000000017941 */ /* 0x000fea0003800200 */
.L_x_2935:
        /* <DEDUP_REMOVED lines=15> */
.L_x_2938:
[----:B------:R-:W-:Y:S05]  /*2700*/  BSYNC.RECONVERGENT B1 ;  /* 0x0000000000017941 */ /* 0x000fea0003800200 */
.L_x_2937:
        /* <DEDUP_REMOVED lines=15> */
.L_x_2940:
[----:B------:R-:W-:Y:S05]  /*2800*/  BSYNC.RECONVERGENT B1 ;  /* 0x0000000000017941 */ /* 0x000fea0003800200 */
.L_x_2939:
        /* <DEDUP_REMOVED lines=15> */
.L_x_2942:
[----:B------:R-:W-:Y:S05]  /*2900*/  BSYNC.RECONVERGENT B1 ;  /* 0x0000000000017941 */ /* 0x000fea0003800200 */
.L_x_2941:
        /* <DEDUP_REMOVED lines=15> */
.L_x_2944:
[----:B------:R-:W-:Y:S05]  /*2a00*/  BSYNC.RECONVERGENT B1 ;  /* 0x0000000000017941 */ /* 0x000fea0003800200 */
.L_x_2943:
        /* <DEDUP_REMOVED lines=14> */
.L_x_2946:
[----:B------:R-:W-:Y:S05]  /*2af0*/  BSYNC.RECONVERGENT B1 ;  /* 0x0000000000017941 */ /* 0x000fea0003800200 */
.L_x_2945:
[----:B------:R-:W-:Y:S04]  /*2b00*/  BSSY.RECONVERGENT B1, `(.L_x_2947) ;  /* 0x000000f000017945 */ /* 0x000fe80003800200 */
[----:B------:R-:W-:Y:S05]  /*2b10*/  @P1 BRA `(.L_x_2948) ;  /* 0x0000000000341947 */ /* 0x000fea0003800000 */
[----:B------:R-:W-:Y:S02]  /*2b20*/  IADD3 R136, PT, PT, R140, R3, RZ ;  /* 0x000000038c887210 */ /* 0x000fe40007ffe0ff */
        /* <DEDUP_REMOVED lines=12> */
.L_x_2948:
[----:B------:R-:W-:Y:S05]  /*2bf0*/  BSYNC.RECONVERGENT B1 ;  /* 0x0000000000017941 */ /* 0x000fea0003800200 */
.L_x_2947:
        /* <DEDUP_REMOVED lines=8> */
[----:B------:R-:W2:Y:S01]  /*2c80*/  @P2 LDC.64 R140, c[0x0][0x438] ;  /* 0x00010e00ff8c2b82 */ /* 0x000ea20000000a00 */
[----:B0----5:R-:W-:-:S07]  /*2c90*/  FMUL.FTZ R150, R9, R81 ;  /* 0x0000005109967220 */ /* 0x021fce0000410000 */
[----:B------:R-:W0:Y:S01]  /*2ca0*/  @P1 LDC R154, c[0x0][0x430] ;  /* 0x00010c00ff9a1b82 */ /* 0x000e220000000800 */
[----:B-1----:R-:W-:-:S04]  /*2cb0*/  @P1 IMAD.WIDE.U32 R2, R151, 0x4, R2 ;  /* 0x0000000497021825 */ /* 0x002fc800078e0002 */
[----:B--2---:R-:W-:Y:S02]  /*2cc0*/  @P2 IMAD.WIDE R140, R149, 0x4, R140 ;  /* 0x00000004958c2825 */ /* 0x004fe400078e028c */
[----:B------:R1:W2:Y:S04]  /*2cd0*/  @P1 LDG.E R2, desc[UR36][R2.64] ;  /* 0x0000002402021981 */ /* 0x0002a8000c1e1900 */
[----:B------:R3:W2:Y:S01]  /*2ce0*/  @P2 LDG.E R140, desc[UR36][R140.64] ;  /* 0x000000248c8c2981 */ /* 0x0006a2000c1e1900 */
        /* <DEDUP_REMOVED lines=27> */
[----:B-1----:R-:W-:Y:S01]  /*2ea0*/  FMUL.FTZ R3, R10, R82 ;  /* 0x000000520a037220 */ /* 0x002fe20000410000 */
[----:B----4-:R-:W-:Y:S02]  /*2eb0*/  FFMA.FTZ R150, R69, R133, R150 ;  /* 0x0000008545967223 */ /* 0x010fe40000010096 */
[----:B------:R-:W-:Y:S01]  /*2ec0*/  FFMA.FTZ R151, R68, R132, R151 ;  /* 0x0000008444977223 */ /* 0x000fe20000010097 */
[----:B------:R-:W-:Y:S01]  /*2ed0*/  FFMA.FTZ R3, R6, R78, R3 ;  /* 0x0000004e06037223 */ /* 0x000fe20000010003 */
[----:B------:R-:W-:Y:S02]  /*2ee0*/  FFMA.FTZ R150, R73, R137, R150 ;  /* 0x0000008949967223 */ /* 0x000fe40000010096 */
[----:B------:R-:W-:Y:S01]  /*2ef0*/  FFMA.FTZ R151, R72, R136, R151 ;  /* 0x0000008848977223 */ /* 0x000fe20000010097 */
[----:B---3--:R-:W-:-:S03]  /*2f00*/  FFMA.FTZ R141, R14, R86, R3 ;  /* 0x000000560e8d7223 */ /* 0x008fc60000010003 */
[----:B------:R-:W-:Y:S01]  /*2f10*/  FADD.FTZ R3, R151, R150 ;  /* 0x0000009697037221 */ /* 0x000fe20000010000 */
[----:B------:R-:W-:Y:S01]  /*2f20*/  FMUL.FTZ R150, R11, R83 ;  /* 0x000000530b967220 */ /* 0x000fe20000410000 */
[----:B------:R-:W-:Y:S01]  /*2f30*/  FFMA.FTZ R141, R26, R90, R141 ;  /* 0x0000005a1a8d7223 */ /* 0x000fe2000001008d */
[----:B------:R-:W0:Y:S02]  /*2f40*/  @P1 LDC R151, c[0x0][0x408] ;  /* 0x00010200ff971b82 */ /* 0x000e240000000800 */
        /* <DEDUP_REMOVED lines=26> */
[----:B0-----:R-:W-:Y:S02]  /*30f0*/  @P1 IADD3 R152, PT, PT, R154, R151, RZ ;  /* 0x000000979a981210 */ /* 0x001fe40007ffe0ff */
[----:B------:R-:W-:Y:S02]  /*3100*/  FFMA.FTZ R150, R71, R135, R150 ;  /* 0x0000008747967223 */ /* 0x000fe40000010096 */
[----:B------:R-:W-:Y:S02]  /*3110*/  @P1 ISETP.GE.AND P4, PT, R143, R152, PT ;  /* 0x000000988f00120c */ /* 0x000fe40003f86270 */
[----:B------:R-:W-:Y:S02]  /*3120*/  FFMA.FTZ R150, R75, R139, R150 ;  /* 0x0000008b4b967223 */ /* 0x000fe40000010096 */
[----:B------:R-:W-:-:S02]  /*3130*/  @P1 SEL R141, R16, RZ, !P4 ;  /* 0x000000ff108d1207 */ /* 0x000fc40006000000 */
[----:B------:R-:W-:Y:S02]  /*3140*/  FADD.FTZ R3, R150, R3 ;  /* 0x0000000396037221 */ /* 0x000fe40000010000 */
[----:B------:R-:W-:Y:S02]  /*3150*/  @P1 IADD3 R141, PT, PT, R143, R141, -R22 ;  /* 0x0000008d8f8d1210 */ /* 0x000fe40007ffe816 */
[----:B------:R-:W-:Y:S02]  /*3160*/  FMUL.FTZ R3, R3, UR11 ;  /* 0x0000000b03037c20 */ /* 0x000fe40008410000 */
[----:B------:R-:W-:Y:S02]  /*3170*/  @P1 I2FP.F32.S32 R150, R141 ;  /* 0x0000008d00961245 */ /* 0x000fe40000201400 */
[----:B--2---:R-:W-:-:S04]  /*3180*/  @P2 FADD.FTZ R3, R3, R140 ;  /* 0x0000008c03032221 */ /* 0x004fc80000010000 */
[----:B------:R-:W-:-:S05]  /*3190*/  @P1 FFMA.FTZ R3, R150, R2, R3 ;  /* 0x0000000296031223 */ /* 0x000fca0000010003 */
[----:B------:R1:W-:Y:S01]  /*31a0*/  STS [R144], R3 ;  /* 0x0000000390007388 */ /* 0x0003e20000000800 */
[----:B------:R-:W-:-:S07]  /*31b0*/  @!P3 FMNMX.FTZ R21, R21, R3, !PT ;  /* 0x000000031515b209 */ /* 0x000fce0007810000 */
.L_x_2950:
[----:B------:R-:W-:Y:S05]  /*31c0*/  BSYNC.RECONVERGENT B1 ;  /* 0x0000000000017941 */ /* 0x000fea0003800200 */
.L_x_2949:
[----:B------:R-:W-:Y:S01]  /*31d0*/  VIADD R143, R143, 0x100 ;  /* 0x000001008f8f7836 */ /* 0x000fe20000000000 */
[----:B------:R-:W-:Y:S01]  /*31e0*/  IADD3 R146, P2, PT, R146, 0x100, RZ ;  /* 0x0000010092927810 */ /* 0x000fe20007f5e0ff */
[----:B------:R-:W-:Y:S01]  /*31f0*/  VIADD R149, R149, 0x100 ;  /* 0x0000010095957836 */ /* 0x000fe20000000000 */
[----:B-1----:R-:W-:Y:S02]  /*3200*/  IADD3 R144, PT, PT, R144, 0x400, RZ ;  /* 0x0000040090907810 */ /* 0x002fe40007ffe0ff */
[----:B------:R-:W-:Y:S02]  /*3210*/  ISETP.GE.AND P1, PT, R143, R148, PT ;  /* 0x000000948f00720c */ /* 0x000fe40003f26270 */
[----:B------:R-:W-:-:S11]  /*3220*/  IADD3.X R147, PT, PT, RZ, R147, RZ, P2, !PT ;  /* 0x00000093ff937210 */ /* 0x000fd600017fe4ff */
[----:B------:R-:W-:Y:S05]  /*3230*/  @!P1 BRA `(.L_x_2951) ;  /* 0xffffffe8003c9947 */ /* 0x000fea000383ffff */
.L_x_2916:
[----:B0---4-:R-:W-:Y:S05]  /*3240*/  BSYNC.RECONVERGENT B0 ;  /* 0x0000000000007941 */ /* 0x011fea0003800200 */
.L_x_2915:
[----:B------:R-:W0:Y:S01]  /*3250*/  SHFL.BFLY PT, R2, R21, 0x10, 0x1f ;  /* 0x0e001f0015027f89 */ /* 0x000e2200000e0000 */
[----:B------:R-:W4:Y:S01]  /*3260*/  S2UR UR6, SR_CgaCtaId ;  /* 0x00000000000679c3 */ /* 0x000f220000008800 */
[----:B------:R-:W-:Y:S01]  /*3270*/  UMOV UR5, 0x400 ;  /* 0x0000040000057882 */ /* 0x000fe20000000000 */
[----:B------:R-:W-:Y:S01]  /*3280*/  IMAD.MOV.U32 R10, RZ, RZ, -0x800001 ;  /* 0xff7fffffff0a7424 */ /* 0x000fe200078e00ff */
[----:B------:R-:W-:Y:S01]  /*3290*/  BSSY.RECONVERGENT B0, `(.L_x_2952) ;  /* 0x0000184000007945 */ /* 0x000fe20003800200 */
[----:B0-----:R-:W-:Y:S01]  /*32a0*/  FMNMX.FTZ R3, R2, R21, !PT ;  /* 0x0000001502037209 */ /* 0x001fe20007810000 */
[----:B----4-:R-:W-:-:S04]  /*32b0*/  ULEA UR4, UR6, UR5, 0x18 ;  /* 0x0000000506047291 */ /* 0x010fc8000f8ec0ff */
[----:B------:R-:W0:Y:S02]  /*32c0*/  SHFL.BFLY PT, R2, R3, 0x8, 0x1f ;  /* 0x0d001f0003027f89 */ /* 0x000e2400000e0000 */
[----:B0-----:R-:W-:Y:S02]  /*32d0*/  FMNMX.FTZ R4, R3, R2, !PT ;  /* 0x0000000203047209 */ /* 0x001fe40007810000 */
[----:B------:R-:W0:Y:S03]  /*32e0*/  S2R R2, SR_TID.X ;  /* 0x0000000000027919 */ /* 0x000e260000002100 */
[----:B------:R-:W4:Y:S02]  /*32f0*/  SHFL.BFLY PT, R5, R4, 0x4, 0x1f ;  /* 0x0c801f0004057f89 */ /* 0x000f2400000e0000 */
[----:B----4-:R-:W-:Y:S02]  /*3300*/  FMNMX.FTZ R7, R4, R5, !PT ;  /* 0x0000000504077209 */ /* 0x010fe40007810000 */
[----:B0-----:R-:W-:-:S03]  /*3310*/  LEA.HI R5, R2, UR4, RZ, 0x1d ;  /* 0x0000000402057c11 */ /* 0x001fc6000f8fe8ff */
[----:B------:R-:W0:Y:S02]  /*3320*/  SHFL.BFLY PT, R6, R7, 0x2, 0x1f ;  /* 0x0c401f0007067f89 */ /* 0x000e2400000e0000 */
[----:B0-----:R-:W-:Y:S02]  /*3330*/  FMNMX.FTZ R8, R7, R6, !PT ;  /* 0x0000000607087209 */ /* 0x001fe40007810000 */
[----:B------:R-:W-:-:S03]  /*3340*/  LOP3.LUT P0, R6, R2, 0x1f, RZ, 0xc0, !PT ;  /* 0x0000001f02067812 */ /* 0x000fc6000780c0ff */
[----:B------:R-:W0:Y:S01]  /*3350*/  SHFL.BFLY PT, R9, R8, 0x1, 0x1f ;  /* 0x0c201f0008097f89 */ /* 0x000e2200000e0000 */
[C---:B------:R-:W-:Y:S02]  /*3360*/  ISETP.GT.U32.AND P1, PT, R6.reuse, 0x7, PT ;  /* 0x000000070600780c */ /* 0x040fe40003f24070 */
[----:B------:R-:W-:Y:S02]  /*3370*/  LEA R7, R6, UR4, 0x2 ;  /* 0x0000000406077c11 */ /* 0x000fe4000f8e10ff */
[----:B0-----:R-:W-:Y:S02]  /*3380*/  FMNMX.FTZ R14, R8, R9, !PT ;  /* 0x00000009080e7209 */ /* 0x001fe40007810000 */
[----:B------:R-:W-:-:S03]  /*3390*/  MOV R9, RZ ;  /* 0x000000ff00097202 */ /* 0x000fc60000000f00 */
[----:B------:R-:W-:Y:S01]  /*33a0*/  @!P0 STS [R5], R14 ;  /* 0x0000000e05008388 */ /* 0x000fe20000000800 */
[----:B------:R-:W-:Y:S06]  /*33b0*/  BAR.SYNC.DEFER_BLOCKING 0x0 ;  /* 0x0000000000007b1d */ /* 0x000fec0000010000 */
        /* <DEDUP_REMOVED lines=12> */
[----:B------:R-:W4:Y:S02]  /*3480*/  LDC.64 R10, c[0x0][0x420] ;  /* 0x00010800ff0a7b82 */ /* 0x000f240000000a00 */
[----:B----4-:R-:W-:-:S04]  /*3490*/  ISETP.NE.U32.AND P0, PT, R10, RZ, PT ;  /* 0x000000ff0a00720c */ /* 0x010fc80003f05070 */
        /* <DEDUP_REMOVED lines=12> */
[----:B------:R-:W-:Y:S01]  /*3560*/  UIADD3 UR4, UPT, UPT, UR5, 0x140, URZ ;  /* 0x0000014005047890 */ /* 0x000fe2000fffe0ff */
[----:B------:R-:W-:Y:S02]  /*3570*/  LEA.HI R9, R11, 0x1, RZ, 0x18 ;  /* 0x000000010b097811 */ /* 0x000fe400078fc0ff */
[----:B------:R-:W-:Y:S01]  /*3580*/  MOV R10, R3 ;  /* 0x00000003000a7202 */ /* 0x000fe20000000f00 */
[----:B------:R-:W-:Y:S01]  /*3590*/  ULEA UR4, UR6, UR4, 0x18 ;  /* 0x0000000406047291 */ /* 0x000fe2000f8ec0ff */
[----:B------:R-:W-:Y:S01]  /*35a0*/  LOP3.LUT R11, R9, 0x3, RZ, 0xc0, !PT ;  /* 0x00000003090b7812 */ /* 0x000fe200078ec0ff */
[----:B------:R-:W-:-:S04]  /*35b0*/  IMAD.MOV.U32 R9, RZ, RZ, RZ ;  /* 0x000000ffff097224 */ /* 0x000fc800078e00ff */
[----:B------:R-:W-:Y:S01]  /*35c0*/  IMAD.MOV R12, RZ, RZ, -R11 ;  /* 0x000000ffff0c7224 */ /* 0x000fe200078e0a0b */
[----:B------:R-:W-:-:S07]  /*35d0*/  LEA R11, R2, UR4, 0x2 ;  /* 0x00000004020b7c11 */ /* 0x000fce000f8e10ff */
.L_x_2957:
        /* <DEDUP_REMOVED lines=11> */
.L_x_2956:
[----:B------:R-:W-:Y:S05]  /*3690*/  BSYNC.RECONVERGENT B1 ;  /* 0x0000000000017941 */ /* 0x000fea0003800200 */
.L_x_2955:
[----:B------:R-:W-:Y:S05]  /*36a0*/  @!P1 BRA `(.L_x_2953) ;  /* 0x0000001400089947 */ /* 0x000fea0003800000 */
[----:B------:R-:W-:Y:S01]  /*36b0*/  UIADD3 UR4, UPT, UPT, UR5, 0x140, URZ ;  /* 0x0000014005047890 */ /* 0x000fe2000fffe0ff */
[----:B------:R-:W-:-:S03]  /*36c0*/  IMAD.SHL.U32 R11, R17, 0x4, RZ ;  /* 0x00000004110b7824 */ /* 0x000fc600078e00ff */
[----:B------:R-:W-:Y:S02]  /*36d0*/  ULEA UR4, UR6, UR4, 0x18 ;  /* 0x0000000406047291 */ /* 0x000fe4000f8ec0ff */
[----:B------:R-:W-:-:S07]  /*36e0*/  LEA R11, R10, -R11, 0x2 ;  /* 0x8000000b0a0b7211 */ /* 0x000fce00078e10ff */
[----:B------:R-:W0:Y:S04]  /*36f0*/  LDS R13, [R11+UR4] ;  /* 0x000000040b0d7984 */ /* 0x000e280008000800 */
[----:B------:R-:W4:Y:S04]  /*3700*/  LDS R15, [R11+UR4+0x400] ;  /* 0x000400040b0f7984 */ /* 0x000f280008000800 */
[----:B-1----:R-:W1:Y:S04]  /*3710*/  LDS R21, [R11+UR4+0x800] ;  /* 0x000800040b157984 */ /* 0x002e680008000800 */
[----:B---3--:R-:W3:Y:S01]  /*3720*/  LDS R25, [R11+UR4+0xc00] ;  /* 0x000c00040b197984 */ /* 0x008ee20008000800 */
[C---:B0-----:R-:W-:Y:S01]  /*3730*/  FADD.FTZ R13, -R8.reuse, R13 ;  /* 0x0000000d080d7221 */ /* 0x041fe20000010100 */
[----:B----4-:R-:W-:-:S03]  /*3740*/  FADD.FTZ R15, -R8, R15 ;  /* 0x0000000f080f7221 */ /* 0x010fc60000010100 */
[----:B------:R-:W-:Y:S01]  /*3750*/  FMUL.FTZ R13, R13, 1.4426950216293334961 ;  /* 0x3fb8aa3b0d0d7820 */ /* 0x000fe20000410000 */
[C---:B-1----:R-:W-:Y:S01]  /*3760*/  FADD.FTZ R21, -R8.reuse, R21 ;  /* 0x0000001508157221 */ /* 0x042fe20000010100 */
[----:B------:R-:W-:Y:S02]  /*3770*/  FMUL.FTZ R15, R15, 1.4426950216293334961 ;  /* 0x3fb8aa3b0f0f7820 */ /* 0x000fe40000410000 */
[----:B------:R0:W1:Y:S01]  /*3780*/  MUFU.EX2 R12, R13 ;  /* 0x0000000d000c7308 */ /* 0x0000620000000800 */
[----:B---3--:R-:W-:Y:S01]  /*3790*/  FADD.FTZ R25, -R8, R25 ;  /* 0x0000001908197221 */ /* 0x008fe20000010100 */
[----:B------:R-:W-:Y:S02]  /*37a0*/  FMUL.FTZ R21, R21, 1.4426950216293334961 ;  /* 0x3fb8aa3b15157820 */ /* 0x000fe40000410000 */
[----:B------:R-:W3:Y:S01]  /*37b0*/  MUFU.EX2 R14, R15 ;  /* 0x0000000f000e7308 */ /* 0x000ee20000000800 */
[----:B------:R-:W-:-:S03]  /*37c0*/  FMUL.FTZ R25, R25, 1.4426950216293334961 ;  /* 0x3fb8aa3b19197820 */ /* 0x000fc60000410000 */
[----:B-----5:R-:W4:Y:S01]  /*37d0*/  MUFU.EX2 R16, R21 ;  /* 0x0000001500107308 */ /* 0x020f220000000800 */
[----:B0-----:R-:W-:Y:S01]  /*37e0*/  VIADD R13, R10, 0x400 ;  /* 0x000004000a0d7836 */ /* 0x001fe20000000000 */
[----:B------:R-:W-:Y:S02]  /*37f0*/  IADD3 R10, PT, PT, R11, UR4, RZ ;  /* 0x000000040b0a7c10 */ /* 0x000fe4000fffe0ff */
[----:B------:R-:W0:Y:S02]  /*3800*/  MUFU.EX2 R24, R25 ;  /* 0x0000001900187308 */ /* 0x000e240000000800 */
[----:B------:R-:W-:Y:S01]  /*3810*/  ISETP.GT.AND P0, PT, R13, R22, PT ;  /* 0x000000160d00720c */ /* 0x000fe20003f04270 */
[----:B-1----:R-:W-:Y:S01]  /*3820*/  FADD.FTZ R9, R9, R12 ;  /* 0x0000000c09097221 */ /* 0x002fe20000010000 */
[----:B------:R1:W-:Y:S03]  /*3830*/  STS [R11+UR4], R12 ;  /* 0x0000000c0b007988 */ /* 0x0003e60008000804 */
[----:B---3--:R-:W-:Y:S01]  /*3840*/  FADD.FTZ R9, R9, R14 ;  /* 0x0000000e09097221 */ /* 0x008fe20000010000 */
[----:B------:R1:W-:Y:S03]  /*3850*/  STS [R11+UR4+0x400], R14 ;  /* 0x0004000e0b007988 */ /* 0x0003e60008000804 */
[----:B----4-:R-:W-:Y:S01]  /*3860*/  FADD.FTZ R9, R9, R16 ;  /* 0x0000001009097221 */ /* 0x010fe20000010000 */
[----:B------:R1:W-:Y:S03]  /*3870*/  STS [R11+UR4+0x800], R16 ;  /* 0x000800100b007988 */ /* 0x0003e60008000804 */
[----:B0-----:R-:W-:Y:S01]  /*3880*/  FADD.FTZ R9, R9, R24 ;  /* 0x0000001809097221 */ /* 0x001fe20000010000 */
[----:B------:R1:W-:Y:S01]  /*3890*/  STS [R11+UR4+0xc00], R24 ;  /* 0x000c00180b007988 */ /* 0x0003e20008000804 */
[----:B------:R-:W-:Y:S05]  /*38a0*/  @P0 BRA `(.L_x_2953) ;  /* 0x0000001000880947 */ /* 0x000fea0003800000 */
[----:B-1----:R-:W-:Y:S01]  /*38b0*/  IMAD.IADD R11, R22, 0x1, -R13 ;  /* 0x00000001160b7824 */ /* 0x002fe200078e0a0d */
[----:B------:R-:W-:Y:S01]  /*38c0*/  BSSY.RECONVERGENT B1, `(.L_x_2958) ;  /* 0x000006b000017945 */ /* 0x000fe20003800200 */
[----:B------:R-:W-:Y:S02]  /*38d0*/  IADD3 R10, PT, PT, R10, 0x1800, RZ ;  /* 0x000018000a0a7810 */ /* 0x000fe40007ffe0ff */
[----:B------:R-:W-:Y:S02]  /*38e0*/  PLOP3.LUT P0, PT, PT, PT, PT, 0x80, 0x8 ;  /* 0x000000000008781c */ /* 0x000fe40003f0f070 */
[----:B------:R-:W-:-:S13]  /*38f0*/  ISETP.GT.AND P1, PT, R11, 0xbff, PT ;  /* 0x00000bff0b00780c */ /* 0x000fda0003f24270 */
[----:B------:R-:W-:Y:S05]  /*3900*/  @!P1 BRA `(.L_x_2959) ;  /* 0x0000000400989947 */ /* 0x000fea0003800000 */
[----:B------:R-:W-:Y:S01]  /*3910*/  PLOP3.LUT P0, PT, PT, PT, PT, 0x8, 0x80 ;  /* 0x000000000080781c */ /* 0x000fe20003f0e170 */
[----:B------:R-:W-:-:S12]  /*3920*/  VIADD R12, R22, 0xfffff401 ;  /* 0xfffff401160c7836 */ /* 0x000fd80000000000 */
.L_x_2960:
[----:B------:R-:W0:Y:S01]  /*3930*/  LDS R11, [R10+-0x800] ;  /* 0xfff800000a0b7984 */ /* 0x000e220000000800 */
[----:B------:R-:W-:-:S03]  /*3940*/  IADD3 R13, PT, PT, R13, 0x1000, RZ ;  /* 0x000010000d0d7810 */ /* 0x000fc60007ffe0ff */
[----:B------:R-:W1:Y:S01]  /*3950*/  LDS R15, [R10+-0x400] ;  /* 0xfffc00000a0f7984 */ /* 0x000e620000000800 */
[----:B------:R-:W-:-:S03]  /*3960*/  ISETP.GE.AND P1, PT, R13, R12, PT ;  /* 0x0000000c0d00720c */ /* 0x000fc60003f26270 */
[----:B------:R-:W3:Y:S04]  /*3970*/  LDS R21, [R10] ;  /* 0x000000000a157984 */ /* 0x000ee80000000800 */
[----:B------:R-:W4:Y:S04]  /*3980*/  LDS R25, [R10+0x400] ;  /* 0x000400000a197984 */ /* 0x000f280000000800 */
[----:B--2---:R-:W2:Y:S04]  /*3990*/  LDS R27, [R10+0x800] ;  /* 0x000800000a1b7984 */ /* 0x004ea80000000800 */
        /* <DEDUP_REMOVED lines=15> */
[C---:B----4-:R-:W-:Y:S01]  /*3a90*/  FADD.FTZ R25, -R8.reuse, R25 ;  /* 0x0000001908197221 */ /* 0x050fe20000010100 */
[----:B------:R-:W-:Y:S01]  /*3aa0*/  FMUL.FTZ R21, R21, 1.4426950216293334961 ;  /* 0x3fb8aa3b15157820 */ /* 0x000fe20000410000 */
[----:B------:R-:W4:Y:S01]  /*3ab0*/  MUFU.EX2 R15, R15 ;  /* 0x0000000f000f7308 */ /* 0x000f220000000800 */
[----:B------:R-:W1:Y:S01]  /*3ac0*/  LDS R47, [R10+0x3000] ;  /* 0x003000000a2f7984 */ /* 0x000e620000000800 */
[C---:B--2---:R-:W-:Y:S01]  /*3ad0*/  FADD.FTZ R27, -R8.reuse, R27 ;  /* 0x0000001b081b7221 */ /* 0x044fe20000010100 */
[----:B------:R-:W-:Y:S01]  /*3ae0*/  FMUL.FTZ R25, R25, 1.4426950216293334961 ;  /* 0x3fb8aa3b19197820 */ /* 0x000fe20000410000 */
[C---:B-----5:R-:W-:Y:S01]  /*3af0*/  FADD.FTZ R29, -R8.reuse, R29 ;  /* 0x0000001d081d7221 */ /* 0x060fe20000010100 */
[----:B------:R-:W2:Y:S01]  /*3b00*/  MUFU.EX2 R21, R21 ;  /* 0x0000001500157308 */ /* 0x000ea20000000800 */
[----:B------:R-:W5:Y:S01]  /*3b10*/  LDS R49, [R10+0x3400] ;  /* 0x003400000a317984 */ /* 0x000f620000000800 */
[----:B------:R-:W-:Y:S01]  /*3b20*/  FMUL.FTZ R27, R27, 1.4426950216293334961 ;  /* 0x3fb8aa3b1b1b7820 */ /* 0x000fe20000410000 */
        /* <DEDUP_REMOVED lines=68> */
.L_x_2959:
[----:B------:R-:W-:Y:S05]  /*3f70*/  BSYNC.RECONVERGENT B1 ;  /* 0x0000000000017941 */ /* 0x000fea0003800200 */
.L_x_2958:
        /* <DEDUP_REMOVED lines=55> */
.L_x_2962:
[----:B------:R-:W-:Y:S05]  /*42f0*/  BSYNC.RECONVERGENT B1 ;  /* 0x0000000000017941 */ /* 0x000fea0003800200 */
.L_x_2961:
        /* <DEDUP_REMOVED lines=27> */
.L_x_2954:
        /* <DEDUP_REMOVED lines=8> */
[----:B------:R-:W-:Y:S02]  /*4530*/  ISETP.NE.AND P0, PT, R13, 0x300, PT ;  /* 0x000003000d00780c */ /* 0x000fe40003f05270 */
[----:B------:R-:W-:Y:S01]  /*4540*/  MOV R13, R3 ;  /* 0x00000003000d7202 */ /* 0x000fe20000000f00 */
[----:B---3--:R-:W-:-:S02]  /*4550*/  IMAD R24, R9, UR4, RZ ;  /* 0x0000000409187c24 */ /* 0x008fc4000f8e02ff */
[----:B------:R-:W-:-:S03]  /*4560*/  IMAD.MOV.U32 R9, RZ, RZ, RZ ;  /* 0x000000ffff097224 */ /* 0x000fc600078e00ff */
[----:B--2---:R-:W-:-:S05]  /*4570*/  SHF.R.S32.HI R26, RZ, 0x1f, R24 ;  /* 0x0000001fff1a7819 */ /* 0x004fca0000011418 */
[----:B------:R-:W-:Y:S05]  /*4580*/  @!P0 BRA `(.L_x_2964) ;  /* 0x00000000006c8947 */ /* 0x000fea0003800000 */
[----:B------:R-:W-:Y:S01]  /*4590*/  UIADD3 UR4, UPT, UPT, UR5, 0x140, URZ ;  /* 0x0000014005047890 */ /* 0x000fe2000fffe0ff */
[----:B------:R-:W-:Y:S02]  /*45a0*/  LEA.HI R9, R12, 0x1, RZ, 0x18 ;  /* 0x000000010c097811 */ /* 0x000fe400078fc0ff */
[----:B-1----:R-:W-:Y:S01]  /*45b0*/  IADD3 R21, P0, P2, R24, R10, R3 ;  /* 0x0000000a18157210 */ /* 0x002fe20007a1e003 */
[----:B------:R-:W-:Y:S01]  /*45c0*/  ULEA UR4, UR6, UR4, 0x18 ;  /* 0x0000000406047291 */ /* 0x000fe2000f8ec0ff */
[----:B------:R-:W-:Y:S01]  /*45d0*/  LOP3.LUT R10, R9, 0x3, RZ, 0xc0, !PT ;  /* 0x00000003090a7812 */ /* 0x000fe200078ec0ff */
[----:B------:R-:W-:Y:S01]  /*45e0*/  IMAD.MOV.U32 R9, RZ, RZ, RZ ;  /* 0x000000ffff097224 */ /* 0x000fe200078e00ff */
[----:B------:R-:W-:Y:S02]  /*45f0*/  IADD3.X R11, PT, PT, R26, R11, RZ, P0, P2 ;  /* 0x0000000b1a0b7210 */ /* 0x000fe400007e44ff */
[----:B------:R-:W-:Y:S02]  /*4600*/  MOV R13, R3 ;  /* 0x00000003000d7202 */ /* 0x000fe40000000f00 */
[----:B------:R-:W-:-:S02]  /*4610*/  IADD3 R14, PT, PT, -R10, RZ, RZ ;  /* 0x000000ff0a0e7210 */ /* 0x000fc40007ffe1ff */
[----:B------:R-:W-:-:S07]  /*4620*/  LEA R12, R2, UR4, 0x2 ;  /* 0x00000004020c7c11 */ /* 0x000fce000f8e10ff */
.L_x_2965:
[----:B------:R-:W-:-:S06]  /*4630*/  IMAD.MOV.U32 R10, RZ, RZ, R21 ;  /* 0x000000ffff0a7224 */ /* 0x000fcc00078e0015 */
[----:B------:R1:W2:Y:S01]  /*4640*/  LDG.E.U8 R10, desc[UR36][R10.64] ;  /* 0x000000240a0a7981 */ /* 0x0002a2000c1e1100 */
[----:B------:R-:W-:Y:S01]  /*4650*/  IADD3 R14, PT, PT, R14, 0x1, RZ ;  /* 0x000000010e0e7810 */ /* 0x000fe20007ffe0ff */
[----:B------:R-:W-:Y:S01]  /*4660*/  VIADD R13, R13, 0x100 ;  /* 0x000001000d0d7836 */ /* 0x000fe20000000000 */
[----:B------:R-:W-:-:S04]  /*4670*/  IADD3 R21, P2, PT, R21, 0x100, RZ ;  /* 0x0000010015157810 */ /* 0x000fc80007f5e0ff */
[----:B-1----:R-:W-:Y:S02]  /*4680*/  IADD3.X R11, PT, PT, RZ, R11, RZ, P2, !PT ;  /* 0x0000000bff0b7210 */ /* 0x002fe400017fe4ff */
[----:B--2---:R-:W-:-:S13]  /*4690*/  ISETP.NE.AND P0, PT, R10, RZ, PT ;  /* 0x000000ff0a00720c */ /* 0x004fda0003f05270 */
[----:B------:R-:W0:Y:S02]  /*46a0*/  @!P0 LDS R15, [R12] ;  /* 0x000000000c0f8984 */ /* 0x000e240000000800 */
[----:B0----5:R-:W-:Y:S01]  /*46b0*/  @!P0 FADD.FTZ R16, -R8, R15 ;  /* 0x0000000f08108221 */ /* 0x021fe20000010100 */
        /* <DEDUP_REMOVED lines=8> */
.L_x_2964:
[----:B------:R-:W-:Y:S05]  /*4740*/  BSYNC.RECONVERGENT B1 ;  /* 0x0000000000017941 */ /* 0x000fea0003800200 */
.L_x_2963:
[----:B------:R-:W-:Y:S05]  /*4750*/  @!P1 BRA `(.L_x_2953) ;  /* 0x0000000000dc9947 */ /* 0x000fea0003800000 */
[----:B------:R-:W1:Y:S01]  /*4760*/  S2R R12, SR_CgaCtaId ;  /* 0x00000000000c7919 */ /* 0x000e620000008800 */
[----:B------:R-:W2:Y:S01]  /*4770*/  LDCU.64 UR8, c[0x0][0x420] ;  /* 0x00008400ff0877ac */ /* 0x000ea20008000a00 */
[----:B------:R-:W-:Y:S01]  /*4780*/  MOV R11, 0x400 ;  /* 0x00000400000b7802 */ /* 0x000fe20000000f00 */
[----:B------:R-:W-:-:S03]  /*4790*/  IMAD.SHL.U32 R10, R17, 0x4, RZ ;  /* 0x00000004110a7824 */ /* 0x000fc600078e00ff */
[----:B------:R-:W-:Y:S02]  /*47a0*/  IADD3 R11, PT, PT, R11, 0x140, RZ ;  /* 0x000001400b0b7810 */ /* 0x000fe40007ffe0ff */
[----:B------:R-:W-:Y:S02]  /*47b0*/  LEA R10, R13, -R10, 0x2 ;  /* 0x8000000a0d0a7211 */ /* 0x000fe400078e10ff */
[----:B--2---:R-:W-:-:S04]  /*47c0*/  IADD3 R15, P0, P1, R24, UR8, R13 ;  /* 0x00000008180f7c10 */ /* 0x004fc8000f91e00d */
[----:B------:R-:W-:Y:S02]  /*47d0*/  IADD3 R15, P2, PT, R15, 0x200, RZ ;  /* 0x000002000f0f7810 */ /* 0x000fe40007f5e0ff */
[----:B-1----:R-:W-:Y:S02]  /*47e0*/  LEA R21, R12, R11, 0x18 ;  /* 0x0000000b0c157211 */ /* 0x002fe400078ec0ff */
[----:B------:R-:W-:Y:S02]  /*47f0*/  IADD3.X R11, PT, PT, R26, UR9, RZ, P0, P1 ;  /* 0x000000091a0b7c10 */ /* 0x000fe400087e24ff */
[----:B------:R-:W-:-:S03]  /*4800*/  IADD3 R12, PT, PT, R10, 0x800, R21 ;  /* 0x000008000a0c7810 */ /* 0x000fc60007ffe015 */
[----:B------:R-:W-:-:S07]  /*4810*/  IMAD.X R11, RZ, RZ, R11, P2 ;  /* 0x000000ffff0b7224 */ /* 0x000fce00010e060b */
.L_x_2966:
[----:B------:R-:W-:-:S05]  /*4820*/  MOV R10, R15 ;  /* 0x0000000f000a7202 */ /* 0x000fca0000000f00 */
[----:B------:R-:W2:Y:S04]  /*4830*/  LDG.E.U8 R21, desc[UR36][R10.64+-0x200] ;  /* 0xfffe00240a157981 */ /* 0x000ea8000c1e1100 */
[----:B------:R-:W3:Y:S04]  /*4840*/  LDG.E.U8 R14, desc[UR36][R10.64+-0x100] ;  /* 0xffff00240a0e7981 */ /* 0x000ee8000c1e1100 */
[----:B------:R-:W4:Y:S04]  /*4850*/  LDG.E.U8 R15, desc[UR36][R10.64] ;  /* 0x000000240a0f7981 */ /* 0x000f28000c1e1100 */
[----:B-----5:R-:W4:Y:S01]  /*4860*/  LDG.E.U8 R16, desc[UR36][R10.64+0x100] ;  /* 0x000100240a107981 */ /* 0x020f22000c1e1100 */
[----:B------:R-:W-:Y:S01]  /*4870*/  VIADD R13, R13, 0x400 ;  /* 0x000004000d0d7836 */ /* 0x000fe20000000000 */
[----:B--2---:R-:W-:-:S02]  /*4880*/  ISETP.NE.AND P0, PT, R21, RZ, PT ;  /* 0x000000ff1500720c */ /* 0x004fc40003f05270 */
[----:B---3--:R-:W-:Y:S01]  /*4890*/  ISETP.NE.AND P1, PT, R14, RZ, PT ;  /* 0x000000ff0e00720c */ /* 0x008fe20003f25270 */
[----:B------:R-:W-:Y:S01]  /*48a0*/  HFMA2 R14, -RZ, RZ, 0, 0 ;  /* 0x00000000ff0e7431 */ /* 0x000fe200000001ff */
[----:B----4-:R-:W-:Y:S02]  /*48b0*/  ISETP.NE.AND P2, PT, R15, RZ, PT ;  /* 0x000000ff0f00720c */ /* 0x010fe40003f45270 */
[----:B------:R-:W-:-:S07]  /*48c0*/  ISETP.NE.AND P3, PT, R16, RZ, PT ;  /* 0x000000ff1000720c */ /* 0x000fce0003f65270 */
[----:B------:R-:W0:Y:S04]  /*48d0*/  @!P0 LDS R15, [R12+-0x800] ;  /* 0xfff800000c0f8984 */ /* 0x000e280000000800 */
[----:B------:R-:W1:Y:S04]  /*48e0*/  @!P1 LDS R21, [R12+-0x400] ;  /* 0xfffc00000c159984 */ /* 0x000e680000000800 */
[----:B------:R-:W2:Y:S04]  /*48f0*/  @!P2 LDS R25, [R12] ;  /* 0x000000000c19a984 */ /* 0x000ea80000000800 */
[----:B------:R-:W3:Y:S01]  /*4900*/  @!P3 LDS R27, [R12+0x400] ;  /* 0x000400000c1bb984 */ /* 0x000ee20000000800 */
[----:B0-----:R-:W-:-:S04]  /*4910*/  @!P0 FADD.FTZ R15, -R8, R15 ;  /* 0x0000000f080f8221 */ /* 0x001fc80000010100 */
        /* <DEDUP_REMOVED lines=10> */
[----:B------:R-:W-:-:S02]  /*49c0*/  HFMA2 R27, -RZ, RZ, 0, 0 ;  /* 0x00000000ff1b7431 */ /* 0x000fc400000001ff */
[----:B------:R-:W-:Y:S01]  /*49d0*/  @!P3 FMUL.FTZ R26, R26, 1.4426950216293334961 ;  /* 0x3fb8aa3b1a1ab820 */ /* 0x000fe20000410000 */
[----:B------:R-:W-:Y:S01]  /*49e0*/  ISETP.GT.AND P0, PT, R13, R22, PT ;  /* 0x000000160d00720c */ /* 0x000fe20003f04270 */
[----:B------:R-:W3:Y:S01]  /*49f0*/  @!P2 MUFU.EX2 R25, R24 ;  /* 0x000000180019a308 */ /* 0x000ee20000000800 */
[----:B0-----:R-:W-:-:S03]  /*4a00*/  IADD3 R15, P1, PT, R10, 0x400, RZ ;  /* 0x000004000a0f7810 */ /* 0x001fc60007f3e0ff */
[----:B------:R-:W0:Y:S01]  /*4a10*/  @!P3 MUFU.EX2 R27, R26 ;  /* 0x0000001a001bb308 */ /* 0x000e220000000800 */
[----:B-1----:R-:W-:Y:S01]  /*4a20*/  FADD.FTZ R16, R14, R9 ;  /* 0x000000090e107221 */ /* 0x002fe20000010000 */
[----:B------:R-:W-:Y:S01]  /*4a30*/  STS [R12+-0x800], R14 ;  /* 0xfff8000e0c007388 */ /* 0x000fe20000000800 */
[----:B------:R-:W-:Y:S02]  /*4a40*/  IADD3.X R11, PT, PT, RZ, R11, RZ, P1, !PT ;  /* 0x0000000bff0b7210 */ /* 0x000fe40000ffe4ff */
        /* <DEDUP_REMOVED lines=8> */
.L_x_2953:
[----:B------:R-:W-:Y:S05]  /*4ad0*/  BSYNC.RECONVERGENT B0 ;  /* 0x0000000000007941 */ /* 0x000fea0003800200 */
.L_x_2952:
[----:B0-----:R-:W0:Y:S01]  /*4ae0*/  SHFL.BFLY PT, R8, R9, 0x10, 0x1f ;  /* 0x0e001f0009087f89 */ /* 0x001e2200000e0000 */
[C---:B------:R-:W-:Y:S01]  /*4af0*/  ISETP.NE.AND P0, PT, R6.reuse, RZ, PT ;  /* 0x000000ff0600720c */ /* 0x040fe20003f05270 */
[----:B------:R-:W4:Y:S01]  /*4b00*/  LDCU.U8 UR6, c[0x0][0x48c] ;  /* 0x00009180ff0677ac */ /* 0x000f220008000000 */
[----:B------:R-:W-:Y:S01]  /*4b10*/  ISETP.GT.U32.AND P1, PT, R6, 0x7, PT ;  /* 0x000000070600780c */ /* 0x000fe20003f24070 */
[----:B------:R-:W2:Y:S01]  /*4b20*/  S2UR UR4, SR_CTAID.Y ;  /* 0x00000000000479c3 */ /* 0x000ea20000002600 */
[----:B----4-:R-:W-:Y:S01]  /*4b30*/  UISETP.NE.AND UP0, UPT, UR6, URZ, UPT ;  /* 0x000000ff0600728c */ /* 0x010fe2000bf05270 */
[----:B0-----:R-:W-:-:S05]  /*4b40*/  FADD.FTZ R8, R8, R9 ;  /* 0x0000000908087221 */ /* 0x001fca0000010000 */
[----:B-1----:R-:W0:Y:S02]  /*4b50*/  SHFL.BFLY PT, R11, R8, 0x8, 0x1f ;  /* 0x0d001f00080b7f89 */ /* 0x002e2400000e0000 */
[----:B0-----:R-:W-:-:S05]  /*4b60*/  FADD.FTZ R11, R8, R11 ;  /* 0x0000000b080b7221 */ /* 0x001fca0000010000 */
[----:B------:R-:W0:Y:S02]  /*4b70*/  SHFL.BFLY PT, R10, R11, 0x4, 0x1f ;  /* 0x0c801f000b0a7f89 */ /* 0x000e2400000e0000 */
[----:B0-----:R-:W-:-:S05]  /*4b80*/  FADD.FTZ R10, R11, R10 ;  /* 0x0000000a0b0a7221 */ /* 0x001fca0000010000 */
[----:B------:R-:W0:Y:S02]  /*4b90*/  SHFL.BFLY PT, R13, R10, 0x2, 0x1f ;  /* 0x0c401f000a0d7f89 */ /* 0x000e2400000e0000 */
[----:B0-----:R-:W-:-:S05]  /*4ba0*/  FADD.FTZ R13, R10, R13 ;  /* 0x0000000d0a0d7221 */ /* 0x001fca0000010000 */
[----:B------:R-:W0:Y:S02]  /*4bb0*/  SHFL.BFLY PT, R12, R13, 0x1, 0x1f ;  /* 0x0c201f000d0c7f89 */ /* 0x000e2400000e0000 */
[----:B0-----:R-:W-:Y:S02]  /*4bc0*/  FADD.FTZ R6, R13, R12 ;  /* 0x0000000c0d067221 */ /* 0x001fe40000010000 */
[----:B------:R-:W2:Y:S01]  /*4bd0*/  S2R R12, SR_CTAID.X ;  /* 0x00000000000c7919 */ /* 0x000ea20000002500 */
[----:B------:R-:W2:Y:S02]  /*4be0*/  LDC R13, c[0x0][0x3f8] ;  /* 0x0000fe00ff0d7b82 */ /* 0x000ea40000000800 */
[----:B------:R-:W-:Y:S06]  /*4bf0*/  @!P0 STS [R5+0x20], R6 ;  /* 0x0000200605008388 */ /* 0x000fec0000000800 */
[----:B------:R-:W-:Y:S01]  /*4c00*/  BAR.SYNC.DEFER_BLOCKING 0x0 ;  /* 0x0000000000007b1d */ /* 0x000fe20000010000 */
[----:B------:R-:W-:-:S05]  /*4c10*/  ISETP.GT.AND P0, PT, R3, R22, PT ;  /* 0x000000160300720c */ /* 0x000fca0003f04270 */
[----:B------:R-:W0:Y:S01]  /*4c20*/  @!P1 LDS R6, [R7+0x20] ;  /* 0x0000200007069984 */ /* 0x000e220000000800 */
[----:B--2---:R-:W-:-:S03]  /*4c30*/  IMAD R52, R13, UR4, R12 ;  /* 0x000000040d347c24 */ /* 0x004fc6000f8e020c */
[----:B0-----:R-:W0:Y:S02]  /*4c40*/  SHFL.BFLY PT, R9, R6, 0x4, 0x1f ;  /* 0x0c801f0006097f89 */ /* 0x001e2400000e0000 */
[----:B0-----:R-:W-:Y:S01]  /*4c50*/  FADD.FTZ R9, R9, R6 ;  /* 0x0000000609097221 */ /* 0x001fe20000010000 */
[----:B------:R-:W-:-:S04]  /*4c60*/  CS2R R6, SRZ ;  /* 0x0000000000067805 */ /* 0x000fc8000001ff00 */
[----:B------:R-:W0:Y:S02]  /*4c70*/  SHFL.BFLY PT, R8, R9, 0x2, 0x1f ;  /* 0x0c401f0009087f89 */ /* 0x000e2400000e0000 */
[----:B0-----:R-:W-:-:S05]  /*4c80*/  FADD.FTZ R8, R9, R8 ;  /* 0x0000000809087221 */ /* 0x001fca0000010000 */
        /* <DEDUP_REMOVED lines=12> */
.L_x_2967:
        /* <DEDUP_REMOVED lines=21> */
[----:B-1----:R-:W-:-:S06]  /*4ea0*/  ULEA UR4, UR5, UR4, 0x18 ;  /* 0x0000000405047291 */ /* 0x002fcc000f8ec0ff */
[----:B------:R-:W-:-:S07]  /*4eb0*/  LEA R4, R2, UR4, 0x2 ;  /* 0x0000000402047c11 */ /* 0x000fce000f8e10ff */
.L_x_2973:
[----:B------:R-:W0:Y:S01]  /*4ec0*/  LDS R6, [R4] ;  /* 0x0000000004067984 */ /* 0x000e220000000800 */
[----:B------:R-:W-:-:S05]  /*4ed0*/  VIADD R7, R7, 0x1 ;  /* 0x0000000107077836 */ /* 0x000fca0000000000 */
[----:B------:R-:W-:Y:S01]  /*4ee0*/  ISETP.NE.AND P0, PT, R7, RZ, PT ;  /* 0x000000ff0700720c */ /* 0x000fe20003f05270 */
[----:B0-----:R-:W-:-:S05]  /*4ef0*/  FMUL.FTZ R9, R6, R5 ;  /* 0x0000000506097220 */ /* 0x001fca0000410000 */
[----:B------:R0:W-:Y:S02]  /*4f00*/  STS [R4], R9 ;  /* 0x0000000904007388 */ /* 0x0001e40000000800 */
[----:B0-----:R-:W-:-:S05]  /*4f10*/  IADD3 R4, PT, PT, R4, 0x400, RZ ;  /* 0x0000040004047810 */ /* 0x001fca0007ffe0ff */
[----:B------:R-:W-:Y:S05]  /*4f20*/  @P0 BRA `(.L_x_2973) ;  /* 0xfffffffc00e40947 */ /* 0x000fea000383ffff */
.L_x_2972:
[----:B------:R-:W-:Y:S05]  /*4f30*/  BSYNC.RECONVERGENT B1 ;  /* 0x0000000000017941 */ /* 0x000fea0003800200 */
.L_x_2971:
        /* <DEDUP_REMOVED lines=29> */
[----:B------:R-:W-:Y:S02]  /*5110*/  PLOP3.LUT P0, PT, PT, PT, PT, 0x8, 0x80 ;  /* 0x000000000080781c */ /* 0x000fe40003f0e170 */
[----:B------:R-:W-:-:S11]  /*5120*/  IADD3 R44, PT, PT, R22, -0xbff, RZ ;  /* 0xfffff401162c7810 */ /* 0x000fd60007ffe0ff */
.L_x_2976:
[----:B------:R-:W0:Y:S01]  /*5130*/  LDS R4, [R3+-0x800] ;  /* 0xfff8000003047984 */ /* 0x000e220000000800 */
[----:B------:R-:W-:-:S03]  /*5140*/  VIADD R15, R15, 0x1000 ;  /* 0x000010000f0f7836 */ /* 0x000fc60000000000 */
[----:B------:R-:W1:Y:S02]  /*5150*/  LDS R6, [R3+-0x400] ;  /* 0xfffc000003067984 */ /* 0x000e640000000800 */
[----:B------:R-:W-:Y:S02]  /*5160*/  ISETP.GE.AND P1, PT, R15, R44, PT ;  /* 0x0000002c0f00720c */ /* 0x000fe40003f26270 */
[----:B------:R-:W2:Y:S04]  /*5170*/  LDS R8, [R3] ;  /* 0x0000000003087984 */ /* 0x000ea80000000800 */
[----:B------:R-:W4:Y:S04]  /*5180*/  LDS R10, [R3+0x400] ;  /* 0x00040000030a7984 */ /* 0x000f280000000800 */
[----:B------:R-:W4:Y:S04]  /*5190*/  LDS R14, [R3+0x800] ;  /* 0x00080000030e7984 */ /* 0x000f280000000800 */
[----:B-----5:R-:W4:Y:S04]  /*51a0*/  LDS R16, [R3+0xc00] ;  /* 0x000c000003107984 */ /* 0x020f280000000800 */
        /* <DEDUP_REMOVED lines=13> */
[----:B------:R-:W-:-:S03]  /*5280*/  FMUL.FTZ R14, R5, R14 ;  /* 0x0000000e050e7220 */ /* 0x000fc60000410000 */
[----:B------:R-:W4:Y:S01]  /*5290*/  LDS R42, [R3+0x3400] ;  /* 0x00340000032a7984 */ /* 0x000f220000000800 */
[C---:B------:R-:W-:Y:S01]  /*52a0*/  FMUL.FTZ R16, R5.reuse, R16 ;  /* 0x0000001005107220 */ /* 0x040fe20000410000 */
[C---:B---3--:R-:W-:Y:S02]  /*52b0*/  FMUL.FTZ R24, R5.reuse, R24 ;  /* 0x0000001805187220 */ /* 0x048fe40000410000 */
[----:B------:R-:W-:Y:S01]  /*52c0*/  STS [R3+-0x800], R4 ;  /* 0xfff8000403007388 */ /* 0x000fe20000000800 */
[----:B------:R-:W-:-:S03]  /*52d0*/  FMUL.FTZ R26, R5, R26 ;  /* 0x0000001a051a7220 */ /* 0x000fc60000410000 */
[----:B------:R-:W-:Y:S01]  /*52e0*/  STS [R3+-0x400], R6 ;  /* 0xfffc000603007388 */ /* 0x000fe20000000800 */
[----:B------:R-:W-:-:S03]  /*52f0*/  FMUL.FTZ R28, R5, R28 ;  /* 0x0000001c051c7220 */ /* 0x000fc60000410000 */
[----:B------:R-:W-:Y:S01]  /*5300*/  STS [R3], R8 ;  /* 0x0000000803007388 */ /* 0x000fe20000000800 */
[----:B------:R-:W-:-:S03]  /*5310*/  FMUL.FTZ R30, R5, R30 ;  /* 0x0000001e051e7220 */ /* 0x000fc60000410000 */
[----:B------:R-:W-:Y:S01]  /*5320*/  STS [R3+0x400], R10 ;  /* 0x0004000a03007388 */ /* 0x000fe20000000800 */
[----:B------:R-:W-:-:S03]  /*5330*/  FMUL.FTZ R32, R5, R32 ;  /* 0x0000002005207220 */ /* 0x000fc60000410000 */
[----:B------:R-:W-:Y:S01]  /*5340*/  STS [R3+0x800], R14 ;  /* 0x0008000e03007388 */ /* 0x000fe20000000800 */
[----:B0-----:R-:W-:-:S03]  /*5350*/  FMUL.FTZ R34, R5, R34 ;  /* 0x0000002205227220 */ /* 0x001fc60000410000 */
[----:B------:R-:W-:Y:S01]  /*5360*/  STS [R3+0xc00], R16 ;  /* 0x000c001003007388 */ /* 0x000fe20000000800 */
[----:B-1----:R-:W-:-:S03]  /*5370*/  FMUL.FTZ R36, R5, R36 ;  /* 0x0000002405247220 */ /* 0x002fc60000410000 */
[----:B------:R-:W-:Y:S01]  /*5380*/  STS [R3+0x1000], R24 ;  /* 0x0010001803007388 */ /* 0x000fe20000000800 */
[----:B--2---:R-:W-:-:S03]  /*5390*/  FMUL.FTZ R38, R5, R38 ;  /* 0x0000002605267220 */ /* 0x004fc60000410000 */
[----:B------:R-:W-:Y:S01]  /*53a0*/  STS [R3+0x1400], R26 ;  /* 0x0014001a03007388 */ /* 0x000fe20000000800 */
[----:B----4-:R-:W-:-:S03]  /*53b0*/  FMUL.FTZ R40, R5, R40 ;  /* 0x0000002805287220 */ /* 0x010fc60000410000 */
        /* <DEDUP_REMOVED lines=11> */
.L_x_2975:
[----:B------:R-:W-:Y:S05]  /*5470*/  BSYNC.RECONVERGENT B1 ;  /* 0x0000000000017941 */ /* 0x000fea0003800200 */
.L_x_2974:
        /* <DEDUP_REMOVED lines=10> */
[----:B------:R-:W4:Y:S04]  /*5520*/  LDS R14, [R3+0x800] ;  /* 0x00080000030e7984 */ /* 0x000f280000000800 */
[----:B-----5:R-:W4:Y:S04]  /*5530*/  LDS R16, [R3+0xc00] ;  /* 0x000c000003107984 */ /* 0x020f280000000800 */
[----:B---3--:R-:W3:Y:S04]  /*5540*/  LDS R24, [R3+0x1000] ;  /* 0x0010000003187984 */ /* 0x008ee80000000800 */
[----:B------:R-:W3:Y:S01]  /*5550*/  LDS R26, [R3+0x1400] ;  /* 0x00140000031a7984 */ /* 0x000ee20000000800 */
[C---:B0-----:R-:W-:Y:S01]  /*5560*/  FMUL.FTZ R4, R5.reuse, R4 ;  /* 0x0000000405047220 */ /* 0x041fe20000410000 */
[----:B-1----:R-:W-:-:S04]  /*5570*/  FMUL.FTZ R6, R5, R6 ;  /* 0x0000000605067220 */ /* 0x002fc80000410000 */
[----:B------:R-:W-:Y:S01]  /*5580*/  STS [R3+-0x800], R4 ;  /* 0xfff8000403007388 */ /* 0x000fe20000000800 */
[----:B--2---:R-:W-:-:S03]  /*5590*/  FMUL.FTZ R8, R5, R8 ;  /* 0x0000000805087220 */ /* 0x004fc60000410000 */
[----:B------:R-:W-:Y:S01]  /*55a0*/  STS [R3+-0x400], R6 ;  /* 0xfffc000603007388 */ /* 0x000fe20000000800 */
[----:B----4-:R-:W-:-:S03]  /*55b0*/  FMUL.FTZ R10, R5, R10 ;  /* 0x0000000a050a7220 */ /* 0x010fc60000410000 */
[----:B------:R-:W-:Y:S01]  /*55c0*/  STS [R3], R8 ;  /* 0x0000000803007388 */ /* 0x000fe20000000800 */
[----:B------:R-:W-:-:S03]  /*55d0*/  FMUL.FTZ R14, R5, R14 ;  /* 0x0000000e050e7220 */ /* 0x000fc60000410000 */
[----:B------:R-:W-:Y:S01]  /*55e0*/  STS [R3+0x400], R10 ;  /* 0x0004000a03007388 */ /* 0x000fe20000000800 */
[----:B------:R-:W-:-:S03]  /*55f0*/  FMUL.FTZ R16, R5, R16 ;  /* 0x0000001005107220 */ /* 0x000fc60000410000 */
[----:B------:R-:W-:Y:S01]  /*5600*/  STS [R3+0x800], R14 ;  /* 0x0008000e03007388 */ /* 0x000fe20000000800 */
[----:B---3--:R-:W-:-:S03]  /*5610*/  FMUL.FTZ R24, R5, R24 ;  /* 0x0000001805187220 */ /* 0x008fc60000410000 */
[----:B------:R-:W-:Y:S01]  /*5620*/  STS [R3+0xc00], R16 ;  /* 0x000c001003007388 */ /* 0x000fe20000000800 */
[----:B------:R-:W-:-:S03]  /*5630*/  FMUL.FTZ R26, R5, R26 ;  /* 0x0000001a051a7220 */ /* 0x000fc60000410000 */
[----:B------:R-:W-:Y:S04]  /*5640*/  STS [R3+0x1000], R24 ;  /* 0x0010001803007388 */ /* 0x000fe80000000800 */
[----:B------:R0:W-:Y:S02]  /*5650*/  STS [R3+0x1400], R26 ;  /* 0x0014001a03007388 */ /* 0x0001e40000000800 */
[----:B0-----:R-:W-:-:S07]  /*5660*/  IADD3 R3, PT, PT, R3, 0x2000, RZ ;  /* 0x0000200003037810 */ /* 0x001fce0007ffe0ff */
.L_x_2978:
[----:B------:R-:W-:Y:S05]  /*5670*/  BSYNC.RECONVERGENT B1 ;  /* 0x0000000000017941 */ /* 0x000fea0003800200 */
.L_x_2977:
[----:B------:R-:W-:-:S13]  /*5680*/  ISETP.GT.AND P1, PT, R15, R22, PT ;  /* 0x000000160f00720c */ /* 0x000fda0003f24270 */
        /* <DEDUP_REMOVED lines=14> */
.L_x_2970:
        /* <DEDUP_REMOVED lines=20> */
[----:B--2---:R-:W-:-:S04]  /*58b0*/  LEA R13, P0, R14, UR8, 0x2 ;  /* 0x000000080e0d7c11 */ /* 0x004fc8000f8010ff */
[----:B------:R-:W-:Y:S01]  /*58c0*/  LEA.HI.X R14, R14, UR9, R9, 0x2, P0 ;  /* 0x000000090e0e7c11 */ /* 0x000fe200080f1409 */
[----:B-1----:R-:W-:-:S06]  /*58d0*/  ULEA UR4, UR5, UR4, 0x18 ;  /* 0x0000000405047291 */ /* 0x002fcc000f8ec0ff */
[----:B------:R-:W-:-:S07]  /*58e0*/  LEA R4, R2, UR4, 0x2 ;  /* 0x0000000402047c11 */ /* 0x000fce000f8e10ff */
.L_x_2981:
[----:B-1----:R-:W0:Y:S01]  /*58f0*/  LDS R8, [R4] ;  /* 0x0000000004087984 */ /* 0x002e220000000800 */
[----:B------:R-:W-:Y:S02]  /*5900*/  MOV R9, R14 ;  /* 0x0000000e00097202 */ /* 0x000fe40000000f00 */
[----:B------:R-:W-:-:S04]  /*5910*/  IADD3 R10, PT, PT, R10, 0x1, RZ ;  /* 0x000000010a0a7810 */ /* 0x000fc80007ffe0ff */
[----:B------:R-:W-:Y:S01]  /*5920*/  ISETP.NE.AND P0, PT, R10, RZ, PT ;  /* 0x000000ff0a00720c */ /* 0x000fe20003f05270 */
[----:B0-----:R-:W-:Y:S01]  /*5930*/  FMUL.FTZ R11, R8, R5 ;  /* 0x00000005080b7220 */ /* 0x001fe20000410000 */
[----:B------:R-:W-:Y:S01]  /*5940*/  IMAD.MOV.U32 R8, RZ, RZ, R13 ;  /* 0x000000ffff087224 */ /* 0x000fe200078e000d */
[----:B------:R-:W-:-:S03]  /*5950*/  IADD3 R13, P2, PT, R13, 0x400, RZ ;  /* 0x000004000d0d7810 */ /* 0x000fc60007f5e0ff */
[----:B------:R0:W-:Y:S02]  /*5960*/  STS [R4], R11 ;  /* 0x0000000b04007388 */ /* 0x0001e40000000800 */
[----:B------:R-:W-:Y:S02]  /*5970*/  IMAD.X R14, RZ, RZ, R14, P2 ;  /* 0x000000ffff0e7224 */ /* 0x000fe400010e060e */
[----:B------:R1:W-:Y:S01]  /*5980*/  STG.E desc[UR36][R8.64], R11 ;  /* 0x0000000b08007986 */ /* 0x0003e2000c101924 */
[----:B0-----:R-:W-:Y:S02]  /*5990*/  IADD3 R4, PT, PT, R4, 0x400, RZ ;  /* 0x0000040004047810 */ /* 0x001fe40007ffe0ff */
[----:B------:R-:W-:Y:S05]  /*59a0*/  @P0 BRA `(.L_x_2981) ;  /* 0xfffffffc00d00947 */ /* 0x000fea000383ffff */
.L_x_2980:
[----:B------:R-:W-:Y:S05]  /*59b0*/  BSYNC.RECONVERGENT B1 ;  /* 0x0000000000017941 */ /* 0x000fea0003800200 */
.L_x_2979:
[----:B------:R-:W-:Y:S05]  /*59c0*/  @!P1 BRA `(.L_x_2969) ;  /* 0x0000000800709947 */ /* 0x000fea0003800000 */
[----:B-1----:R-:W1:Y:S01]  /*59d0*/  S2R R8, SR_CgaCtaId ;  /* 0x0000000000087919 */ /* 0x002e620000008800 */
[----:B------:R-:W2:Y:S01]  /*59e0*/  LDCU.64 UR4, c[0x0][0x480] ;  /* 0x00009000ff0477ac */ /* 0x000ea20008000a00 */
[----:B------:R-:W-:Y:S01]  /*59f0*/  IADD3 R6, P0, PT, R3, R6, RZ ;  /* 0x0000000603067210 */ /* 0x000fe20007f1e0ff */
[----:B------:R-:W-:Y:S01]  /*5a00*/  IMAD.IADD R11, R22, 0x1, -R3 ;  /* 0x00000001160b7824 */ /* 0x000fe200078e0a03 */
[----:B------:R-:W-:Y:S01]  /*5a10*/  MOV R4, 0x400 ;  /* 0x0000040000047802 */ /* 0x000fe20000000f00 */
[----:B------:R-:W-:Y:S01]  /*5a20*/  BSSY.RECONVERGENT B1, `(.L_x_2982) ;  /* 0x0000058000017945 */ /* 0x000fe20003800200 */
[----:B------:R-:W-:Y:S02]  /*5a30*/  IADD3.X R7, PT, PT, RZ, R7, RZ, P0, !PT ;  /* 0x00000007ff077210 */ /* 0x000fe400007fe4ff */
[----:B------:R-:W-:Y:S02]  /*5a40*/  ISETP.GT.AND P1, PT, R11, 0xbff, PT ;  /* 0x00000bff0b00780c */ /* 0x000fe40003f24270 */
[----:B--2---:R-:W-:-:S04]  /*5a50*/  LEA R9, P0, R6, UR4, 0x2 ;  /* 0x0000000406097c11 */ /* 0x004fc8000f8010ff */
[----:B------:R-:W-:Y:S02]  /*5a60*/  LEA.HI.X R10, R6, UR5, R7, 0x2, P0 ;  /* 0x00000005060a7c11 */ /* 0x000fe400080f1407 */
[----:B------:R-:W-:Y:S02]  /*5a70*/  IADD3 R7, PT, PT, R4, 0x140, RZ ;  /* 0x0000014004077810 */ /* 0x000fe40007ffe0ff */
        /* <DEDUP_REMOVED lines=8> */
[----:B------:R-:W-:Y:S02]  /*5b00*/  PLOP3.LUT P0, PT, PT, PT, PT, 0x8, 0x80 ;  /* 0x000000000080781c */ /* 0x000fe40003f0e170 */
[----:B------:R-:W-:-:S11]  /*5b10*/  IADD3 R46, PT, PT, R22, -0xbff, RZ ;  /* 0xfffff401162e7810 */ /* 0x000fd60007ffe0ff */
.L_x_2984:
[----:B------:R-:W0:Y:S01]  /*5b20*/  LDS R8, [R4+-0x800] ;  /* 0xfff8000004087984 */ /* 0x000e220000000800 */
[----:B------:R-:W-:-:S03]  /*5b30*/  VIADD R3, R3, 0x1000 ;  /* 0x0000100003037836 */ /* 0x000fc60000000000 */
[----:B------:R-:W1:Y:S02]  /*5b40*/  LDS R10, [R4+-0x400] ;  /* 0xfffc0000040a7984 */ /* 0x000e640000000800 */
[----:B------:R-:W-:Y:S02]  /*5b50*/  ISETP.GE.AND P1, PT, R3, R46, PT ;  /* 0x0000002e0300720c */ /* 0x000fe40003f26270 */
[----:B------:R-:W2:Y:S04]  /*5b60*/  LDS R14, [R4] ;  /* 0x00000000040e7984 */ /* 0x000ea80000000800 */
[----:B------:R-:W-:Y:S04]  /*5b70*/  LDS R32, [R4+0x1800] ;  /* 0x0018000004207984 */ /* 0x000fe80000000800 */
[----:B-----5:R-:W4:Y:S04]  /*5b80*/  LDS R16, [R4+0x400] ;  /* 0x0004000004107984 */ /* 0x020f280000000800 */
[----:B---3--:R-:W3:Y:S04]  /*5b90*/  LDS R24, [R4+0x800] ;  /* 0x0008000004187984 */ /* 0x008ee80000000800 */
[----:B------:R-:W3:Y:S04]  /*5ba0*/  LDS R26, [R4+0xc00] ;  /* 0x000c0000041a7984 */ /* 0x000ee80000000800 */
[----:B------:R-:W3:Y:S04]  /*5bb0*/  LDS R28, [R4+0x1000] ;  /* 0x00100000041c7984 */ /* 0x000ee80000000800 */
[----:B------:R-:W3:Y:S04]  /*5bc0*/  LDS R30, [R4+0x1400] ;  /* 0x00140000041e7984 */ /* 0x000ee80000000800 */
[----:B------:R-:W3:Y:S01]  /*5bd0*/  LDS R34, [R4+0x1c00] ;  /* 0x001c000004227984 */ /* 0x000ee20000000800 */
[----:B0-----:R-:W-:-:S03]  /*5be0*/  FMUL.FTZ R9, R5, R8 ;  /* 0x0000000805097220 */ /* 0x001fc60000410000 */
[----:B------:R-:W-:Y:S01]  /*5bf0*/  LDS R36, [R4+0x2000] ;  /* 0x0020000004247984 */ /* 0x000fe20000000800 */
[----:B-1----:R-:W-:-:S03]  /*5c00*/  FMUL.FTZ R11, R5, R10 ;  /* 0x0000000a050b7220 */ /* 0x002fc60000410000 */
[----:B------:R-:W0:Y:S01]  /*5c10*/  LDS R8, [R4+0x3400] ;  /* 0x0034000004087984 */ /* 0x000e220000000800 */
[----:B--2---:R-:W-:-:S03]  /*5c20*/  FMUL.FTZ R13, R5, R14 ;  /* 0x0000000e050d7220 */ /* 0x004fc60000410000 */
[----:B------:R-:W1:Y:S04]  /*5c30*/  LDS R38, [R4+0x2400] ;  /* 0x0024000004267984 */ /* 0x000e680000000800 */
[----:B------:R-:W2:Y:S01]  /*5c40*/  LDS R40, [R4+0x2800] ;  /* 0x0028000004287984 */ /* 0x000ea20000000800 */
[----:B----4-:R-:W-:-:S03]  /*5c50*/  FMUL.FTZ R15, R5, R16 ;  /* 0x00000010050f7220 */ /* 0x010fc60000410000 */
[----:B------:R-:W-:Y:S01]  /*5c60*/  LDS R42, [R4+0x2c00] ;  /* 0x002c0000042a7984 */ /* 0x000fe20000000800 */
[----:B---3--:R-:W-:-:S03]  /*5c70*/  FMUL.FTZ R21, R5, R24 ;  /* 0x0000001805157220 */ /* 0x008fc60000410000 */
[----:B------:R-:W3:Y:S01]  /*5c80*/  LDS R44, [R4+0x3000] ;  /* 0x00300000042c7984 */ /* 0x000ee20000000800 */
[----:B------:R-:W-:-:S03]  /*5c90*/  FMUL.FTZ R25, R5, R26 ;  /* 0x0000001a05197220 */ /* 0x000fc60000410000 */
[----:B------:R-:W-:Y:S01]  /*5ca0*/  STG.E desc[UR36][R6.64+-0x400], R11 ;  /* 0xfffc000b06007986 */ /* 0x000fe2000c101924 */
[----:B------:R-:W-:-:S03]  /*5cb0*/  FMUL.FTZ R27, R5, R28 ;  /* 0x0000001c051b7220 */ /* 0x000fc60000410000 */
[----:B------:R4:W-:Y:S04]  /*5cc0*/  STS [R4+-0x400], R11 ;  /* 0xfffc000b04007388 */ /* 0x0009e80000000800 */
[----:B------:R-:W-:Y:S04]  /*5cd0*/  STG.E desc[UR36][R6.64+-0x800], R9 ;  /* 0xfff8000906007986 */ /* 0x000fe8000c101924 */
[----:B------:R0:W-:Y:S01]  /*5ce0*/  STS [R4+-0x800], R9 ;  /* 0xfff8000904007388 */ /* 0x0001e20000000800 */
[----:B----4-:R-:W-:-:S03]  /*5cf0*/  FMUL.FTZ R11, R5, R32 ;  /* 0x00000020050b7220 */ /* 0x010fc60000410000 */
[----:B------:R-:W-:Y:S04]  /*5d00*/  STG.E desc[UR36][R6.64], R13 ;  /* 0x0000000d06007986 */ /* 0x000fe8000c101924 */
[----:B------:R4:W-:Y:S01]  /*5d10*/  STS [R4], R13 ;  /* 0x0000000d04007388 */ /* 0x0009e20000000800 */
[----:B0-----:R-:W-:-:S03]  /*5d20*/  FMUL.FTZ R9, R5, R30 ;  /* 0x0000001e05097220 */ /* 0x001fc60000410000 */
[----:B------:R-:W-:Y:S04]  /*5d30*/  STG.E desc[UR36][R6.64+0x1800], R11 ;  /* 0x0018000b06007986 */ /* 0x000fe8000c101924 */
[----:B------:R0:W-:Y:S01]  /*5d40*/  STS [R4+0x1800], R11 ;  /* 0x0018000b04007388 */ /* 0x0001e20000000800 */
[----:B----4-:R-:W-:-:S03]  /*5d50*/  FMUL.FTZ R13, R5, R34 ;  /* 0x00000022050d7220 */ /* 0x010fc60000410000 */
[----:B------:R-:W-:Y:S04]  /*5d60*/  STG.E desc[UR36][R6.64+0x400], R15 ;  /* 0x0004000f06007986 */ /* 0x000fe8000c101924 */
[----:B------:R4:W-:Y:S01]  /*5d70*/  STS [R4+0x400], R15 ;  /* 0x0004000f04007388 */ /* 0x0009e20000000800 */
[C---:B0-----:R-:W-:Y:S01]  /*5d80*/  FMUL.FTZ R11, R5.reuse, R8 ;  /* 0x00000008050b7220 */ /* 0x041fe20000410000 */
[----:B------:R-:W-:Y:S02]  /*5d90*/  IADD3 R8, P2, PT, R6, 0x4000, RZ ;  /* 0x0000400006087810 */ /* 0x000fe40007f5e0ff */
[----:B------:R-:W-:Y:S04]  /*5da0*/  STG.E desc[UR36][R6.64+0x800], R21 ;  /* 0x0008001506007986 */ /* 0x000fe8000c101924 */
[----:B------:R1:W-:Y:S01]  /*5db0*/  STS [R4+0x800], R21 ;  /* 0x0008001504007388 */ /* 0x0003e20000000800 */
[----:B----4-:R-:W-:-:S03]  /*5dc0*/  FMUL.FTZ R15, R5, R36 ;  /* 0x00000024050f7220 */ /* 0x010fc60000410000 */
[----:B------:R-:W-:Y:S04]  /*5dd0*/  STG.E desc[UR36][R6.64+0xc00], R25 ;  /* 0x000c001906007986 */ /* 0x000fe8000c101924 */
[----:B------:R2:W-:Y:S01]  /*5de0*/  STS [R4+0xc00], R25 ;  /* 0x000c001904007388 */ /* 0x0005e20000000800 */
[----:B-1----:R-:W-:-:S03]  /*5df0*/  FMUL.FTZ R21, R5, R38 ;  /* 0x0000002605157220 */ /* 0x002fc60000410000 */
[----:B------:R-:W-:Y:S04]  /*5e00*/  STG.E desc[UR36][R6.64+0x1000], R27 ;  /* 0x0010001b06007986 */ /* 0x000fe8000c101924 */
[----:B------:R3:W-:Y:S01]  /*5e10*/  STS [R4+0x1000], R27 ;  /* 0x0010001b04007388 */ /* 0x0007e20000000800 */
[----:B--2---:R-:W-:-:S03]  /*5e20*/  FMUL.FTZ R25, R5, R40 ;  /* 0x0000002805197220 */ /* 0x004fc60000410000 */
[----:B------:R-:W-:Y:S04]  /*5e30*/  STG.E desc[UR36][R6.64+0x1400], R9 ;  /* 0x0014000906007986 */ /* 0x000fe8000c101924 */
[----:B------:R0:W-:Y:S01]  /*5e40*/  STS [R4+0x1400], R9 ;  /* 0x0014000904007388 */ /* 0x0001e20000000800 */
[----:B---3--:R-:W-:-:S03]  /*5e50*/  FMUL.FTZ R27, R5, R44 ;  /* 0x0000002c051b7220 */ /* 0x008fc60000410000 */
        /* <DEDUP_REMOVED lines=20> */
.L_x_2983:
[----:B------:R-:W-:Y:S05]  /*5fa0*/  BSYNC.RECONVERGENT B1 ;  /* 0x0000000000017941 */ /* 0x000fea0003800200 */
.L_x_2982:
        /* <DEDUP_REMOVED lines=9> */
[----:B-----5:R-:W4:Y:S04]  /*6040*/  LDS R16, [R4+0x400] ;  /* 0x0004000004107984 */ /* 0x020f280000000800 */
[----:B---3--:R-:W3:Y:S04]  /*6050*/  LDS R24, [R4+0x800] ;  /* 0x0008000004187984 */ /* 0x008ee80000000800 */
[----:B------:R-:W3:Y:S04]  /*6060*/  LDS R26, [R4+0xc00] ;  /* 0x000c0000041a7984 */ /* 0x000ee80000000800 */
[----:B------:R-:W3:Y:S04]  /*6070*/  LDS R28, [R4+0x1000] ;  /* 0x00100000041c7984 */ /* 0x000ee80000000800 */
[----:B------:R-:W3:Y:S01]  /*6080*/  LDS R30, [R4+0x1400] ;  /* 0x00140000041e7984 */ /* 0x000ee20000000800 */
[C---:B0-----:R-:W-:Y:S01]  /*6090*/  FMUL.FTZ R9, R5.reuse, R8 ;  /* 0x0000000805097220 */ /* 0x041fe20000410000 */
[----:B------:R-:W-:Y:S01]  /*60a0*/  IADD3 R8, P1, PT, R6, 0x2000, RZ ;  /* 0x0000200006087810 */ /* 0x000fe20007f3e0ff */
[----:B-1----:R-:W-:-:S03]  /*60b0*/  FMUL.FTZ R11, R5, R10 ;  /* 0x0000000a050b7220 */ /* 0x002fc60000410000 */
[----:B------:R-:W-:Y:S01]  /*60c0*/  STG.E desc[UR36][R6.64+-0x800], R9 ;  /* 0xfff8000906007986 */ /* 0x000fe2000c101924 */
[----:B--2---:R-:W-:-:S03]  /*60d0*/  FMUL.FTZ R13, R5, R14 ;  /* 0x0000000e050d7220 */ /* 0x004fc60000410000 */
[----:B------:R-:W-:Y:S01]  /*60e0*/  STS [R4+-0x800], R9 ;  /* 0xfff8000904007388 */ /* 0x000fe20000000800 */
[----:B----4-:R-:W-:-:S03]  /*60f0*/  FMUL.FTZ R15, R5, R16 ;  /* 0x00000010050f7220 */ /* 0x010fc60000410000 */
[----:B------:R-:W-:Y:S01]  /*6100*/  STG.E desc[UR36][R6.64+-0x400], R11 ;  /* 0xfffc000b06007986 */ /* 0x000fe2000c101924 */
[----:B---3--:R-:W-:-:S03]  /*6110*/  FMUL.FTZ R21, R5, R24 ;  /* 0x0000001805157220 */ /* 0x008fc60000410000 */
[----:B------:R0:W-:Y:S01]  /*6120*/  STS [R4+-0x400], R11 ;  /* 0xfffc000b04007388 */ /* 0x0001e20000000800 */
[----:B------:R-:W-:-:S03]  /*6130*/  FMUL.FTZ R25, R5, R26 ;  /* 0x0000001a05197220 */ /* 0x000fc60000410000 */
[----:B------:R-:W-:Y:S01]  /*6140*/  STG.E desc[UR36][R6.64], R13 ;  /* 0x0000000d06007986 */ /* 0x000fe2000c101924 */
[----:B------:R-:W-:-:S03]  /*6150*/  FMUL.FTZ R27, R5, R28 ;  /* 0x0000001c051b7220 */ /* 0x000fc60000410000 */
[----:B------:R-:W-:Y:S01]  /*6160*/  STS [R4], R13 ;  /* 0x0000000d04007388 */ /* 0x000fe20000000800 */
[----:B0-----:R-:W-:Y:S02]  /*6170*/  IMAD.X R11, RZ, RZ, R7, P1 ;  /* 0x000000ffff0b7224 */ /* 0x001fe400008e0607 */
[----:B------:R-:W-:Y:S01]  /*6180*/  FMUL.FTZ R9, R5, R30 ;  /* 0x0000001e05097220 */ /* 0x000fe20000410000 */
        /* <DEDUP_REMOVED lines=13> */
.L_x_2986:
[----:B------:R-:W-:Y:S05]  /*6260*/  BSYNC.RECONVERGENT B1 ;  /* 0x0000000000017941 */ /* 0x000fea0003800200 */
.L_x_2985:
[----:B------:R-:W-:-:S13]  /*6270*/  ISETP.LE.OR P0, PT, R3, R22, P0 ;  /* 0x000000160300720c */ /* 0x000fda0000703670 */
[----:B------:R-:W-:Y:S05]  /*6280*/  @!P0 BRA `(.L_x_2969) ;  /* 0x0000000000408947 */ /* 0x000fea0003800000 */
[----:B------:R-:W0:Y:S04]  /*6290*/  LDS R8, [R4+-0x800] ;  /* 0xfff8000004087984 */ /* 0x000e280000000800 */
[----:B------:R-:W1:Y:S04]  /*62a0*/  LDS R10, [R4+-0x400] ;  /* 0xfffc0000040a7984 */ /* 0x000e680000000800 */
[----:B------:R-:W2:Y:S04]  /*62b0*/  LDS R14, [R4] ;  /* 0x00000000040e7984 */ /* 0x000ea80000000800 */
[----:B-----5:R-:W4:Y:S01]  /*62c0*/  LDS R16, [R4+0x400] ;  /* 0x0004000004107984 */ /* 0x020f220000000800 */
        /* <DEDUP_REMOVED lines=12> */
.L_x_2969:
[----:B------:R-:W-:Y:S05]  /*6390*/  BSYNC.RECONVERGENT B0 ;  /* 0x0000000000007941 */ /* 0x000fea0003800200 */
.L_x_2968:
[----:B0-----:R-:W-:Y:S01]  /*63a0*/  SHF.R.S32.HI R3, RZ, 0x1f, R22 ;  /* 0x0000001fff037819 */ /* 0x001fe20000011416 */
[----:B------:R-:W0:Y:S01]  /*63b0*/  LDCU.64 UR4, c[0x0][0x3b0] ;  /* 0x00007600ff0477ac */ /* 0x000e220008000a00 */
[----:B-----5:R-:W-:Y:S02]  /*63c0*/  SHF.R.U32.HI R16, RZ, 0x4, R2 ;  /* 0x00000004ff107819 */ /* 0x020fe40000011602 */
[----:B-1----:R-:W-:Y:S02]  /*63d0*/  CS2R R6, SRZ ;  /* 0x0000000000067805 */ /* 0x002fe4000001ff00 */
[----:B------:R-:W-:-:S04]  /*63e0*/  LEA.HI R3, R3, R22, RZ, 0x4 ;  /* 0x0000001603037211 */ /* 0x000fc800078f20ff */
[----:B------:R-:W-:Y:S02]  /*63f0*/  LOP3.LUT R21, R3, 0xfffffff0, RZ, 0xc0, !PT ;  /* 0xfffffff003157812 */ /* 0x000fe400078ec0ff */
[----:B------:R-:W-:-:S03]  /*6400*/  SHF.L.U32 R3, R2, 0x2, RZ ;  /* 0x0000000202037819 */ /* 0x000fc600000006ff */
[----:B------:R-:W-:Y:S01]  /*6410*/  IMAD.IADD R21, R22, 0x1, -R21 ;  /* 0x0000000116157824 */ /* 0x000fe200078e0a15 */
[----:B------:R-:W-:-:S04]  /*6420*/  LOP3.LUT R3, R3, 0x3c, RZ, 0xc0, !PT ;  /* 0x0000003c03037812 */ /* 0x000fc800078ec0ff */
        /* <DEDUP_REMOVED lines=15> */
[----:B0-----:R-:W-:Y:S05]  /*6520*/  @P0 BRA `(.L_x_2988) ;  /* 0x00000020005c0947 */ /* 0x001fea0003800000 */
[----:B------:R-:W0:Y:S01]  /*6530*/  LDCU UR4, c[0x0][0x3f4] ;  /* 0x00007e80ff0477ac */ /* 0x000e220008000800 */
[----:B------:R-:W1:Y:S01]  /*6540*/  LDC.64 R14, c[0x0][0x3c0] ;  /* 0x0000f000ff0e7b82 */ /* 0x000e620000000a00 */
[----:B------:R-:W-:Y:S01]  /*6550*/  IADD3 R54, PT, PT, R17, R16, RZ ;  /* 0x0000001011367210 */ /* 0x000fe20007ffe0ff */
[----:B------:R-:W-:Y:S01]  /*6560*/  BSSY.RECONVERGENT B1, `(.L_x_2989) ;  /* 0x00000bc000017945 */ /* 0x000fe20003800200 */
[----:B------:R-:W-:Y:S01]  /*6570*/  IMAD.MOV.U32 R11, RZ, RZ, RZ ;  /* 0x000000ffff0b7224 */ /* 0x000fe200078e00ff */
[----:B0-----:R-:W-:-:S04]  /*6580*/  MOV R13, UR4 ;  /* 0x00000004000d7c02 */ /* 0x001fc80008000f00 */
[-C--:B------:R-:W-:Y:S01]  /*6590*/  VIMNMX R53, PT, PT, R22, R13.reuse, PT ;  /* 0x0000000d16357248 */ /* 0x080fe20003fe0100 */
[----:B---3--:R-:W-:-:S03]  /*65a0*/  IMAD R25, R0, R13, R3 ;  /* 0x0000000d00197224 */ /* 0x008fc600078e0203 */
[----:B------:R-:W-:Y:S01]  /*65b0*/  ISETP.GE.AND P0, PT, R54, R53, PT ;  /* 0x000000353600720c */ /* 0x000fe20003f06270 */
[----:B-1----:R-:W-:-:S12]  /*65c0*/  IMAD.WIDE R14, R25, 0x4, R14 ;  /* 0x00000004190e7825 */ /* 0x002fd800078e020e */
[----:B------:R-:W-:Y:S05]  /*65d0*/  @P0 BRA `(.L_x_2990) ;  /* 0x0000000800d00947 */ /* 0x000fea0003800000 */
[----:B------:R-:W-:Y:S01]  /*65e0*/  VIADDMNMX R53, R54, 0x10, R53, !PT ;  /* 0x0000001036357846 */ /* 0x000fe20007800135 */
[----:B------:R-:W-:Y:S01]  /*65f0*/  BSSY.RECONVERGENT B2, `(.L_x_2991) ;  /* 0x0000059000027945 */ /* 0x000fe20003800200 */
[----:B------:R-:W-:Y:S02]  /*6600*/  LOP3.LUT R0, RZ, R17, RZ, 0x33, !PT ;  /* 0x00000011ff007212 */ /* 0x000fe400078e33ff */
[----:B------:R-:W-:Y:S02]  /*6610*/  CS2R R8, SRZ ;  /* 0x0000000000087805 */ /* 0x000fe4000001ff00 */
[----:B------:R-:W-:Y:S02]  /*6620*/  CS2R R10, SRZ ;  /* 0x00000000000a7805 */ /* 0x000fe4000001ff00 */
[----:B------:R-:W-:Y:S02]  /*6630*/  IADD3 R53, PT, PT, -R16, R53, R0 ;  /* 0x0000003510357210 */ /* 0x000fe40007ffe100 */
[----:B------:R-:W-:-:S02]  /*6640*/  MOV R0, R54 ;  /* 0x0000003600007202 */ /* 0x000fc40000000f00 */
[C---:B------:R-:W-:Y:S02]  /*6650*/  ISETP.GE.U32.AND P0, PT, R53.reuse, 0x70, PT ;  /* 0x000000703500780c */ /* 0x040fe40003f06070 */
[----:B------:R-:W-:-:S04]  /*6660*/  LEA.HI R70, R53, 0x1, RZ, 0x1c ;  /* 0x0000000135467811 */ /* 0x000fc800078fe0ff */
[----:B------:R-:W-:-:S04]  /*6670*/  LOP3.LUT R73, R70, 0x7, RZ, 0xc0, !PT ;  /* 0x0000000746497812 */ /* 0x000fc800078ec0ff */
[----:B------:R-:W-:-:S03]  /*6680*/  ISETP.NE.AND P1, PT, R73, RZ, PT ;  /* 0x000000ff4900720c */ /* 0x000fc60003f25270 */
[----:B------:R-:W-:Y:S10]  /*6690*/  @!P0 BRA `(.L_x_2992) ;  /* 0x0000000400388947 */ /* 0x000ff40003800000 */
[----:B------:R-:W0:Y:S01]  /*66a0*/  S2R R25, SR_CgaCtaId ;  /* 0x0000000000197919 */ /* 0x000e220000008800 */
[----:B------:R-:W-:Y:S01]  /*66b0*/  MOV R0, 0x400 ;  /* 0x0000040000007802 */ /* 0x000fe20000000f00 */
[----:B------:R-:W-:Y:S01]  /*66c0*/  HFMA2 R8, -RZ, RZ, 0, 0 ;  /* 0x00000000ff087431 */ /* 0x000fe200000001ff */
[----:B------:R-:W-:Y:S01]  /*66d0*/  LOP3.LUT R72, R70, 0x1ffffff8, RZ, 0xc0, !PT ;  /* 0x1ffffff846487812 */ /* 0x000fe200078ec0ff */
[----:B------:R-:W-:Y:S01]  /*66e0*/  IMAD.MOV.U32 R55, RZ, RZ, RZ ;  /* 0x000000ffff377224 */ /* 0x000fe200078e00ff */
[----:B------:R-:W-:-:S04]  /*66f0*/  IADD3 R0, PT, PT, R0, 0x140, RZ ;  /* 0x0000014000007810 */ /* 0x000fc80007ffe0ff */
[----:B0-----:R-:W-:Y:S02]  /*6700*/  LEA R71, R25, R0, 0x18 ;  /* 0x0000000019477211 */ /* 0x001fe400078ec0ff */
[----:B------:R-:W-:-:S07]  /*6710*/  MOV R0, R54 ;  /* 0x0000003600007202 */ /* 0x000fce0000000f00 */
.L_x_2993:
[----:B------:R-:W-:-:S04]  /*6720*/  IMAD R47, R0, 0x30, RZ ;  /* 0x00000030002f7824 */ /* 0x000fc800078e02ff */
[C---:B------:R-:W-:Y:S01]  /*6730*/  IMAD.WIDE.U32 R24, R47.reuse, 0x4, R14 ;  /* 0x000000042f187825 */ /* 0x040fe200078e000e */
[----:B------:R-:W-:-:S03]  /*6740*/  IADD3 R33, PT, PT, R47, 0x600, RZ ;  /* 0x000006002f217810 */ /* 0x000fc60007ffe0ff */
[----:B------:R-:W-:Y:S02]  /*6750*/  VIADD R29, R47, 0x300 ;  /* 0x000003002f1d7836 */ /* 0x000fe40000000000 */
[----:B------:R-:W2:Y:S02]  /*6760*/  LDG.E.128 R24, desc[UR36][R24.64] ;  /* 0x0000002418187981 */ /* 0x000ea4000c1e1d00 */
[----:B------:R-:W-:Y:S01]  /*6770*/  IMAD.WIDE.U32 R28, R29, 0x4, R14 ;  /* 0x000000041d1c7825 */ /* 0x000fe200078e000e */
[----:B------:R-:W-:-:S03]  /*6780*/  IADD3 R37, PT, PT, R47, 0x900, RZ ;  /* 0x000009002f257810 */ /* 0x000fc60007ffe0ff */
[--C-:B------:R-:W-:Y:S02]  /*6790*/  IMAD.WIDE.U32 R32, R33, 0x4, R14.reuse ;  /* 0x0000000421207825 */ /* 0x100fe400078e000e */
[----:B------:R-:W3:Y:S02]  /*67a0*/  LDG.E.128 R28, desc[UR36][R28.64] ;  /* 0x000000241c1c7981 */ /* 0x000ee4000c1e1d00 */
[----:B------:R-:W-:Y:S02]  /*67b0*/  VIADD R41, R47, 0xc00 ;  /* 0x00000c002f297836 */ /* 0x000fe40000000000 */
[--C-:B------:R-:W-:Y:S01]  /*67c0*/  IMAD.WIDE.U32 R36, R37, 0x4, R14.reuse ;  /* 0x0000000425247825 */ /* 0x100fe200078e000e */
[----:B------:R-:W4:Y:S01]  /*67d0*/  LDG.E.128 R32, desc[UR36][R32.64] ;  /* 0x0000002420207981 */ /* 0x000f22000c1e1d00 */
[----:B------:R-:W-:Y:S02]  /*67e0*/  IADD3 R45, PT, PT, R47, 0xf00, RZ ;  /* 0x00000f002f2d7810 */ /* 0x000fe40007ffe0ff */
[--C-:B------:R-:W-:Y:S01]  /*67f0*/  IMAD.WIDE.U32 R40, R41, 0x4, R14.reuse ;  /* 0x0000000429287825 */ /* 0x100fe200078e000e */
[----:B------:R-:W-:Y:S01]  /*6800*/  IADD3 R49, PT, PT, R47, 0x1200, RZ ;  /* 0x000012002f317810 */ /* 0x000fe20007ffe0ff */
[----:B------:R-:W4:Y:S02]  /*6810*/  LDG.E.128 R36, desc[UR36][R36.64] ;  /* 0x0000002424247981 */ /* 0x000f24000c1e1d00 */
[----:B------:R-:W-:-:S02]  /*6820*/  IMAD.WIDE.U32 R44, R45, 0x4, R14 ;  /* 0x000000042d2c7825 */ /* 0x000fc400078e000e */
[----:B------:R-:W4:Y:S02]  /*6830*/  LDG.E.128 R40, desc[UR36][R40.64] ;  /* 0x0000002428287981 */ /* 0x000f24000c1e1d00 */
[----:B------:R-:W-:Y:S02]  /*6840*/  VIADD R57, R47, 0x1500 ;  /* 0x000015002f397836 */ /* 0x000fe40000000000 */
[--C-:B------:R-:W-:Y:S01]  /*6850*/  IMAD.WIDE.U32 R48, R49, 0x4, R14.reuse ;  /* 0x0000000431307825 */ /* 0x100fe200078e000e */
[----:B------:R-:W4:Y:S03]  /*6860*/  LDG.E.128 R44, desc[UR36][R44.64] ;  /* 0x000000242c2c7981 */ /* 0x000f26000c1e1d00 */
[----:B------:R-:W-:Y:S02]  /*6870*/  IMAD.WIDE.U32 R56, R57, 0x4, R14 ;  /* 0x0000000439387825 */ /* 0x000fe400078e000e */
[----:B------:R-:W4:Y:S04]  /*6880*/  LDG.E.128 R48, desc[UR36][R48.64] ;  /* 0x0000002430307981 */ /* 0x000f28000c1e1d00 */
[----:B------:R-:W4:Y:S01]  /*6890*/  LDG.E.128 R56, desc[UR36][R56.64] ;  /* 0x0000002438387981 */ /* 0x000f22000c1e1d00 */
[----:B------:R-:W-:-:S04]  /*68a0*/  IADD3 R60, PT, PT, -R17, R0, RZ ;  /* 0x00000000113c7210 */ /* 0x000fc80007ffe1ff */
[----:B------:R-:W-:-:S05]  /*68b0*/  LEA R60, R60, R71, 0x2 ;  /* 0x000000473c3c7211 */ /* 0x000fca00078e10ff */
[----:B------:R-:W2:Y:S04]  /*68c0*/  LDS R61, [R60] ;  /* 0x000000003c3d7984 */ /* 0x000ea80000000800 */
[----:B------:R-:W3:Y:S04]  /*68d0*/  LDS R62, [R60+0x40] ;  /* 0x000040003c3e7984 */ /* 0x000ee80000000800 */
[----:B------:R-:W4:Y:S04]  /*68e0*/  LDS R64, [R60+0x80] ;  /* 0x000080003c407984 */ /* 0x000f280000000800 */
[----:B------:R-:W0:Y:S04]  /*68f0*/  LDS R65, [R60+0xc0] ;  /* 0x0000c0003c417984 */ /* 0x000e280000000800 */
[----:B------:R-:W1:Y:S04]  /*6900*/  LDS R66, [R60+0x100] ;  /* 0x000100003c427984 */ /* 0x000e680000000800 */
[----:B------:R-:W1:Y:S04]  /*6910*/  LDS R67, [R60+0x140] ;  /* 0x000140003c437984 */ /* 0x000e680000000800 */
[----:B------:R-:W1:Y:S04]  /*6920*/  LDS R68, [R60+0x180] ;  /* 0x000180003c447984 */ /* 0x000e680000000800 */
[----:B------:R-:W1:Y:S01]  /*6930*/  LDS R69, [R60+0x1c0] ;  /* 0x0001c0003c457984 */ /* 0x000e620000000800 */
[----:B------:R-:W-:-:S05]  /*6940*/  VIADD R55, R55, 0x8 ;  /* 0x0000000837377836 */ /* 0x000fca0000000000 */
[----:B------:R-:W-:Y:S02]  /*6950*/  ISETP.NE.AND P0, PT, R55, R72, PT ;  /* 0x000000483700720c */ /* 0x000fe40003f05270 */
[----:B------:R-:W-:Y:S01]  /*6960*/  IADD3 R0, PT, PT, R0, 0x80, RZ ;  /* 0x0000008000007810 */ /* 0x000fe20007ffe0ff */
        /* <DEDUP_REMOVED lines=12> */
[-C--:B0-----:R-:W-:Y:S01]  /*6a30*/  FFMA.FTZ R63, R36, R65.reuse, R63 ;  /* 0x00000041243f7223 */ /* 0x081fe2000001003f */
[-C--:B------:R-:W-:Y:S01]  /*6a40*/  FFMA.FTZ R8, R37, R65.reuse, R8 ;  /* 0x0000004125087223 */ /* 0x080fe20000010008 */
[-C--:B------:R-:W-:Y:S01]  /*6a50*/  FFMA.FTZ R9, R38, R65.reuse, R9 ;  /* 0x0000004126097223 */ /* 0x080fe20000010009 */
[----:B------:R-:W-:Y:S01]  /*6a60*/  FFMA.FTZ R10, R39, R65, R10 ;  /* 0x00000041270a7223 */ /* 0x000fe2000001000a */
[-C--:B-1----:R-:W-:Y:S01]  /*6a70*/  FFMA.FTZ R63, R40, R66.reuse, R63 ;  /* 0x00000042283f7223 */ /* 0x082fe2000001003f */
        /* <DEDUP_REMOVED lines=16> */
.L_x_2992:
[----:B------:R-:W-:Y:S05]  /*6b80*/  BSYNC.RECONVERGENT B2 ;  /* 0x0000000000027941 */ /* 0x000fea0003800200 */
.L_x_2991:
        /* <DEDUP_REMOVED lines=8> */
[----:B------:R-:W-:Y:S01]  /*6c10*/  VIADD R29, R25, 0x600 ;  /* 0x00000600191d7836 */ /* 0x000fe20000000000 */
[----:B------:R0:W2:Y:S01]  /*6c20*/  LDG.E.128 R36, desc[UR36][R32.64] ;  /* 0x0000002420247981 */ /* 0x0000a2000c1e1d00 */
[----:B------:R-:W-:Y:S01]  /*6c30*/  IMAD.WIDE.U32 R34, R35, 0x4, R14 ;  /* 0x0000000423227825 */ /* 0x000fe200078e000e */
[----:B------:R-:W-:-:S03]  /*6c40*/  IADD3 R25, PT, PT, R25, 0x900, RZ ;  /* 0x0000090019197810 */ /* 0x000fc60007ffe0ff */
[--C-:B------:R-:W-:Y:S01]  /*6c50*/  IMAD.WIDE.U32 R28, R29, 0x4, R14.reuse ;  /* 0x000000041d1c7825 */ /* 0x100fe200078e000e */
[----:B------:R1:W3:Y:S03]  /*6c60*/  LDG.E.128 R40, desc[UR36][R34.64] ;  /* 0x0000002422287981 */ /* 0x0002e6000c1e1d00 */
[----:B------:R-:W-:Y:S02]  /*6c70*/  IMAD.WIDE.U32 R24, R25, 0x4, R14 ;  /* 0x0000000419187825 */ /* 0x000fe400078e000e */
[----:B------:R-:W4:Y:S04]  /*6c80*/  LDG.E.128 R28, desc[UR36][R28.64] ;  /* 0x000000241c1c7981 */ /* 0x000f28000c1e1d00 */
[----:B------:R-:W4:Y:S01]  /*6c90*/  LDG.E.128 R24, desc[UR36][R24.64] ;  /* 0x0000002418187981 */ /* 0x000f22000c1e1d00 */
[----:B------:R-:W1:Y:S01]  /*6ca0*/  S2UR UR5, SR_CgaCtaId ;  /* 0x00000000000579c3 */ /* 0x000e620000008800 */
[----:B------:R-:W-:-:S02]  /*6cb0*/  UMOV UR4, 0x400 ;  /* 0x0000040000047882 */ /* 0x000fc40000000000 */
[----:B------:R-:W-:Y:S01]  /*6cc0*/  UIADD3 UR4, UPT, UPT, UR4, 0x140, URZ ;  /* 0x0000014004047890 */ /* 0x000fe2000fffe0ff */
[----:B0-----:R-:W-:-:S03]  /*6cd0*/  IADD3 R32, PT, PT, -R17, R0, RZ ;  /* 0x0000000011207210 */ /* 0x001fc60007ffe1ff */
[----:B-1----:R-:W-:-:S06]  /*6ce0*/  ULEA UR4, UR5, UR4, 0x18 ;  /* 0x0000000405047291 */ /* 0x002fcc000f8ec0ff */
[----:B------:R-:W-:-:S05]  /*6cf0*/  LEA R32, R32, UR4, 0x2 ;  /* 0x0000000420207c11 */ /* 0x000fca000f8e10ff */
[----:B------:R-:W2:Y:S04]  /*6d00*/  LDS R33, [R32] ;  /* 0x0000000020217984 */ /* 0x000ea80000000800 */
[----:B------:R-:W3:Y:S04]  /*6d10*/  LDS R34, [R32+0x40] ;  /* 0x0000400020227984 */ /* 0x000ee80000000800 */
[----:B------:R-:W4:Y:S04]  /*6d20*/  LDS R44, [R32+0x80] ;  /* 0x00008000202c7984 */ /* 0x000f280000000800 */
[----:B------:R-:W0:Y:S01]  /*6d30*/  LDS R45, [R32+0xc0] ;  /* 0x0000c000202d7984 */ /* 0x000e220000000800 */
[----:B------:R-:W-:-:S02]  /*6d40*/  VIADD R0, R0, 0x40 ;  /* 0x0000004000007836 */ /* 0x000fc40000000000 */
        /* <DEDUP_REMOVED lines=15> */
[----:B------:R-:W-:-:S07]  /*6e40*/  FFMA.FTZ R11, R27, R45, R44 ;  /* 0x0000002d1b0b7223 */ /* 0x000fce000001002c */
.L_x_2995:
[----:B------:R-:W-:Y:S05]  /*6e50*/  BSYNC.RECONVERGENT B2 ;  /* 0x0000000000027941 */ /* 0x000fea0003800200 */
.L_x_2994:
[----:B------:R-:W-:Y:S05]  /*6e60*/  @!P1 BRA `(.L_x_2990) ;  /* 0x0000000000ac9947 */ /* 0x000fea0003800000 */
[----:B------:R-:W-:Y:S01]  /*6e70*/  ISETP.NE.AND P1, PT, R70, 0x1, PT ;  /* 0x000000014600780c */ /* 0x000fe20003f25270 */
[----:B------:R-:W-:Y:S01]  /*6e80*/  BSSY.RECONVERGENT B2, `(.L_x_2996) ;  /* 0x000001a000027945 */ /* 0x000fe20003800200 */
[----:B------:R-:W-:-:S11]  /*6e90*/  LOP3.LUT P0, RZ, R53, 0x10, RZ, 0xc0, !PT ;  /* 0x0000001035ff7812 */ /* 0x000fd6000780c0ff */
[----:B------:R-:W-:Y:S05]  /*6ea0*/  @!P1 BRA `(.L_x_2997) ;  /* 0x00000000005c9947 */ /* 0x000fea0003800000 */
[----:B------:R-:W-:-:S05]  /*6eb0*/  IMAD R25, R0, 0x30, RZ ;  /* 0x0000003000197824 */ /* 0x000fca00078e02ff */
[C---:B------:R-:W-:Y:S01]  /*6ec0*/  IADD3 R27, PT, PT, R25.reuse, 0x300, RZ ;  /* 0x00000300191b7810 */ /* 0x040fe20007ffe0ff */
[----:B------:R-:W-:-:S04]  /*6ed0*/  IMAD.WIDE.U32 R24, R25, 0x4, R14 ;  /* 0x0000000419187825 */ /* 0x000fc800078e000e */
[----:B------:R-:W-:Y:S01]  /*6ee0*/  IMAD.WIDE.U32 R26, R27, 0x4, R14 ;  /* 0x000000041b1a7825 */ /* 0x000fe200078e000e */
[----:B------:R-:W2:Y:S04]  /*6ef0*/  LDG.E.128 R28, desc[UR36][R24.64] ;  /* 0x00000024181c7981 */ /* 0x000ea8000c1e1d00 */
[----:B------:R0:W3:Y:S01]  /*6f00*/  LDG.E.128 R36, desc[UR36][R26.64] ;  /* 0x000000241a247981 */ /* 0x0000e2000c1e1d00 */
[----:B------:R-:W1:Y:S01]  /*6f10*/  S2UR UR5, SR_CgaCtaId ;  /* 0x00000000000579c3 */ /* 0x000e620000008800 */
[----:B------:R-:W-:Y:S01]  /*6f20*/  UMOV UR4, 0x400 ;  /* 0x0000040000047882 */ /* 0x000fe20000000000 */
[----:B------:R-:W-:Y:S01]  /*6f30*/  IADD3 R32, PT, PT, -R17, R0, RZ ;  /* 0x0000000011207210 */ /* 0x000fe20007ffe1ff */
[----:B------:R-:W-:Y:S01]  /*6f40*/  UIADD3 UR4, UPT, UPT, UR4, 0x140, URZ ;  /* 0x0000014004047890 */ /* 0x000fe2000fffe0ff */
[----:B------:R-:W-:-:S03]  /*6f50*/  VIADD R0, R0, 0x20 ;  /* 0x0000002000007836 */ /* 0x000fc60000000000 */
[----:B-1----:R-:W-:-:S06]  /*6f60*/  ULEA UR4, UR5, UR4, 0x18 ;  /* 0x0000000405047291 */ /* 0x002fcc000f8ec0ff */
[----:B------:R-:W-:-:S05]  /*6f70*/  LEA R32, R32, UR4, 0x2 ;  /* 0x0000000420207c11 */ /* 0x000fca000f8e10ff */
        /* <DEDUP_REMOVED lines=10> */
.L_x_2997:
[----:B------:R-:W-:Y:S05]  /*7020*/  BSYNC.RECONVERGENT B2 ;  /* 0x0000000000027941 */ /* 0x000fea0003800200 */
.L_x_2996:
[----:B------:R-:W-:Y:S05]  /*7030*/  @P0 BRA `(.L_x_2990) ;  /* 0x0000000000380947 */ /* 0x000fea0003800000 */
[----:B------:R-:W-:-:S04]  /*7040*/  IMAD R25, R0, 0x30, RZ ;  /* 0x0000003000197824 */ /* 0x000fc800078e02ff */
[----:B------:R-:W-:-:S06]  /*7050*/  IMAD.WIDE.U32 R24, R25, 0x4, R14 ;  /* 0x0000000419187825 */ /* 0x000fcc00078e000e */
[----:B------:R-:W2:Y:S01]  /*7060*/  LDG.E.128 R24, desc[UR36][R24.64] ;  /* 0x0000002418187981 */ /* 0x000ea2000c1e1d00 */
[----:B------:R-:W0:Y:S01]  /*7070*/  S2UR UR5, SR_CgaCtaId ;  /* 0x00000000000579c3 */ /* 0x000e220000008800 */
[----:B------:R-:W-:Y:S01]  /*7080*/  UMOV UR4, 0x400 ;  /* 0x0000040000047882 */ /* 0x000fe20000000000 */
[----:B------:R-:W-:Y:S01]  /*7090*/  IADD3 R0, PT, PT, -R17, R0, RZ ;  /* 0x0000000011007210 */ /* 0x000fe20007ffe1ff */
[----:B------:R-:W-:-:S04]  /*70a0*/  UIADD3 UR4, UPT, UPT, UR4, 0x140, URZ ;  /* 0x0000014004047890 */ /* 0x000fc8000fffe0ff */
[----:B0-----:R-:W-:-:S06]  /*70b0*/  ULEA UR4, UR5, UR4, 0x18 ;  /* 0x0000000405047291 */ /* 0x001fcc000f8ec0ff */
[----:B------:R-:W-:-:S06]  /*70c0*/  LEA R0, R0, UR4, 0x2 ;  /* 0x0000000400007c11 */ /* 0x000fcc000f8e10ff */
[----:B------:R-:W2:Y:S02]  /*70d0*/  LDS R0, [R0] ;  /* 0x0000000000007984 */ /* 0x000ea40000000800 */
[-C--:B--2---:R-:W-:Y:S01]  /*70e0*/  FFMA.FTZ R8, R24, R0.reuse, R8 ;  /* 0x0000000018087223 */ /* 0x084fe20000010008 */
[-C--:B------:R-:W-:Y:S01]  /*70f0*/  FFMA.FTZ R9, R25, R0.reuse, R9 ;  /* 0x0000000019097223 */ /* 0x080fe20000010009 */
[-C--:B------:R-:W-:Y:S01]  /*7100*/  FFMA.FTZ R10, R26, R0.reuse, R10 ;  /* 0x000000001a0a7223 */ /* 0x080fe2000001000a */
[----:B------:R-:W-:-:S07]  /*7110*/  FFMA.FTZ R11, R27, R0, R11 ;  /* 0x000000001b0b7223 */ /* 0x000fce000001000b */
.L_x_2990:
[----:B------:R-:W-:Y:S05]  /*7120*/  BSYNC.RECONVERGENT B1 ;  /* 0x0000000000017941 */ /* 0x000fea0003800200 */
.L_x_2989:
[----:B------:R-:W-:Y:S01]  /*7130*/  ISETP.GE.AND P0, PT, R54, R22, PT ;  /* 0x000000163600720c */ /* 0x000fe20003f06270 */
[----:B------:R-:W-:-:S12]  /*7140*/  BSSY.RECONVERGENT B3, `(.L_x_2998) ;  /* 0x0000120000037945 */ /* 0x000fd80003800200 */
[----:B------:R-:W-:Y:S05]  /*7150*/  @P0 BRA `(.L_x_2999) ;  /* 0x0000001000780947 */ /* 0x000fea0003800000 */
[----:B------:R-:W-:Y:S01]  /*7160*/  VIADDMNMX R25, R54, 0x10, R22, !PT ;  /* 0x0000001036197846 */ /* 0x000fe20007800116 */
[----:B------:R-:W-:Y:S01]  /*7170*/  BSSY.RECONVERGENT B2, `(.L_x_3000) ;  /* 0x00000a4000027945 */ /* 0x000fe20003800200 */
[----:B------:R-:W-:-:S04]  /*7180*/  LOP3.LUT R0, RZ, R17, RZ, 0x33, !PT ;  /* 0x00000011ff007212 */ /* 0x000fc800078e33ff */
        /* <DEDUP_REMOVED lines=15> */
.L_x_3011:
[C---:B------:R-:W-:Y:S01]  /*7280*/  VIADD R28, R54.reuse, 0xffffffe0 ;  /* 0xffffffe0361c7836 */ /* 0x040fe20000000000 */
[----:B-1----:R-:W-:Y:S01]  /*7290*/  MOV R13, R33 ;  /* 0x00000021000d7202 */ /* 0x002fe20000000f00 */
[----:B------:R-:W-:Y:S01]  /*72a0*/  VIADD R36, R54, 0x10 ;  /* 0x0000001036247836 */ /* 0x000fe20000000000 */
[----:B------:R-:W-:Y:S01]  /*72b0*/  IADD3 R26, PT, PT, R26, 0x4, RZ ;  /* 0x000000041a1a7810 */ /* 0x000fe20007ffe0ff */
[----:B------:R-:W-:Y:S01]  /*72c0*/  BSSY.RECONVERGENT B4, `(.L_x_3003) ;  /* 0x0000026000047945 */ /* 0x000fe20003800200 */
[-C--:B------:R-:W-:Y:S02]  /*72d0*/  ISETP.GE.AND P4, PT, R28, R13.reuse, PT ;  /* 0x0000000d1c00720c */ /* 0x080fe40003f86270 */
[----:B------:R-:W-:Y:S02]  /*72e0*/  IADD3 R34, PT, PT, R54, -0x10, RZ ;  /* 0xfffffff036227810 */ /* 0x000fe40007ffe0ff */
[----:B------:R-:W-:Y:S02]  /*72f0*/  ISETP.NE.AND P0, PT, R26, RZ, PT ;  /* 0x000000ff1a00720c */ /* 0x000fe40003f05270 */
[----:B------:R-:W-:-:S02]  /*7300*/  ISETP.GE.AND P1, PT, R34, R13, PT ;  /* 0x0000000d2200720c */ /* 0x000fc40003f26270 */
[-C--:B------:R-:W-:Y:S02]  /*7310*/  ISETP.GE.AND P2, PT, R54, R13.reuse, PT ;  /* 0x0000000d3600720c */ /* 0x080fe40003f46270 */
[----:B------:R-:W-:-:S03]  /*7320*/  ISETP.GE.AND P3, PT, R36, R13, PT ;  /* 0x0000000d2400720c */ /* 0x000fc60003f66270 */
        /* <DEDUP_REMOVED lines=20> */
[----:B------:R-:W-:Y:S02]  /*7470*/  @!P4 IADD3 R24, PT, PT, R24, -R27, RZ ;  /* 0x8000001b1818c210 */ /* 0x000fe40007ffe0ff */
[----:B------:R-:W0:Y:S02]  /*7480*/  LDS R27, [R22+-0x80] ;  /* 0xffff8000161b7984 */ /* 0x000e240000000800 */
[----:B------:R-:W-:Y:S02]  /*7490*/  @!P5 IADD3 R24, PT, PT, -R24, RZ, RZ ;  /* 0x000000ff1818d210 */ /* 0x000fe40007ffe1ff */
[----:B------:R-:W-:-:S05]  /*74a0*/  @!P6 LOP3.LUT R24, RZ, R13, RZ, 0x33, !PT ;  /* 0x0000000dff18e212 */ /* 0x000fca00078e33ff */
[----:B------:R-:W-:-:S04]  /*74b0*/  IMAD R25, R24, 0x30, RZ ;  /* 0x0000003018197824 */ /* 0x000fc800078e02ff */
[----:B------:R-:W-:-:S05]  /*74c0*/  IMAD.WIDE.U32 R24, R25, 0x4, R14 ;  /* 0x0000000419187825 */ /* 0x000fca00078e000e */
[----:B------:R-:W0:Y:S02]  /*74d0*/  LDG.E.128 R28, desc[UR36][R24.64] ;  /* 0x00000024181c7981 */ /* 0x000e24000c1e1d00 */
[-C--:B0-----:R-:W-:Y:S01]  /*74e0*/  FFMA.FTZ R8, R28, R27.reuse, R8 ;  /* 0x0000001b1c087223 */ /* 0x081fe20000010008 */
[-C--:B------:R-:W-:Y:S01]  /*74f0*/  FFMA.FTZ R9, R29, R27.reuse, R9 ;  /* 0x0000001b1d097223 */ /* 0x080fe20000010009 */
[-C--:B------:R-:W-:Y:S01]  /*7500*/  FFMA.FTZ R10, R30, R27.reuse, R10 ;  /* 0x0000001b1e0a7223 */ /* 0x080fe2000001000a */
[----:B------:R-:W-:-:S07]  /*7510*/  FFMA.FTZ R11, R31, R27, R11 ;  /* 0x0000001b1f0b7223 */ /* 0x000fce000001000b */
.L_x_3004:
[----:B------:R-:W-:Y:S05]  /*7520*/  BSYNC.RECONVERGENT B4 ;  /* 0x0000000000047941 */ /* 0x000fea0003800200 */
.L_x_3003:
        /* <DEDUP_REMOVED lines=21> */
[----:B------:R-:W-:Y:S02]  /*7680*/  @!P1 IMAD.IADD R24, R24, 0x1, -R27 ;  /* 0x0000000118189824 */ /* 0x000fe400078e0a1b */
[----:B------:R-:W0:Y:S03]  /*7690*/  LDS R27, [R22+-0x40] ;  /* 0xffffc000161b7984 */ /* 0x000e260000000800 */
        /* <DEDUP_REMOVED lines=9> */
.L_x_3006:
[----:B------:R-:W-:Y:S05]  /*7730*/  BSYNC.RECONVERGENT B4 ;  /* 0x0000000000047941 */ /* 0x000fea0003800200 */
.L_x_3005:
        /* <DEDUP_REMOVED lines=21> */
[----:B------:R-:W-:Y:S02]  /*7890*/  @!P1 IADD3 R24, PT, PT, R24, -R27, RZ ;  /* 0x8000001b18189210 */ /* 0x000fe40007ffe0ff */
[----:B------:R-:W0:Y:S03]  /*78a0*/  LDS R27, [R22] ;  /* 0x00000000161b7984 */ /* 0x000e260000000800 */
[----:B------:R-:W-:Y:S01]  /*78b0*/  @!P2 IMAD.MOV R24, RZ, RZ, -R24 ;  /* 0x000000ffff18a224 */ /* 0x000fe200078e0a18 */
        /* <DEDUP_REMOVED lines=8> */
.L_x_3008:
[----:B------:R-:W-:Y:S05]  /*7940*/  BSYNC.RECONVERGENT B4 ;  /* 0x0000000000047941 */ /* 0x000fea0003800200 */
.L_x_3007:
        /* <DEDUP_REMOVED lines=22> */
[----:B------:R-:W0:Y:S02]  /*7ab0*/  LDS R27, [R22+0x40] ;  /* 0x00004000161b7984 */ /* 0x000e240000000800 */
        /* <DEDUP_REMOVED lines=9> */
.L_x_3010:
[----:B------:R-:W-:Y:S05]  /*7b50*/  BSYNC.RECONVERGENT B4 ;  /* 0x0000000000047941 */ /* 0x000fea0003800200 */
.L_x_3009:
[----:B------:R-:W-:Y:S01]  /*7b60*/  VIADD R54, R54, 0x40 ;  /* 0x0000004036367836 */ /* 0x000fe20000000000 */
[----:B------:R-:W-:Y:S01]  /*7b70*/  IADD3 R22, PT, PT, R22, 0x100, RZ ;  /* 0x0000010016167810 */ /* 0x000fe20007ffe0ff */
[----:B------:R-:W-:Y:S06]  /*7b80*/  @P0 BRA `(.L_x_3011) ;  /* 0xfffffff400bc0947 */ /* 0x000fec000383ffff */
[----:B------:R-:W-:Y:S05]  /*7b90*/  BSYNC.RECONVERGENT B1 ;  /* 0x0000000000017941 */ /* 0x000fea0003800200 */
.L_x_3002:
[----:B------:R-:W-:-:S07]  /*7ba0*/  IADD3 R54, PT, PT, R54, -0x20, RZ ;  /* 0xffffffe036367810 */ /* 0x000fce0007ffe0ff */
.L_x_3001:
[----:B------:R-:W-:Y:S05]  /*7bb0*/  BSYNC.RECONVERGENT B2 ;  /* 0x0000000000027941 */ /* 0x000fea0003800200 */
.L_x_3000:
        /* <DEDUP_REMOVED lines=9> */
[----:B------:R-:W-:Y:S01]  /*7c50*/  IADD3 R22, PT, PT, -R17, R54, RZ ;  /* 0x0000003611167210 */ /* 0x000fe20007ffe1ff */
[----:B------:R-:W-:Y:S01]  /*7c60*/  VIADD R30, R54, 0x10 ;  /* 0x00000010361e7836 */ /* 0x000fe20000000000 */
[----:B------:R-:W-:Y:S04]  /*7c70*/  BSSY.RECONVERGENT B2, `(.L_x_3014) ;  /* 0x0000023000027945 */ /* 0x000fe80003800200 */
[----:B------:R-:W-:Y:S01]  /*7c80*/  ISETP.GE.AND P2, PT, R30, R13, PT ;  /* 0x0000000d1e00720c */ /* 0x000fe20003f46270 */
[----:B0-----:R-:W-:-:S06]  /*7c90*/  ULEA UR4, UR5, UR4, 0x18 ;  /* 0x0000000405047291 */ /* 0x001fcc000f8ec0ff */
[----:B------:R-:W-:Y:S01]  /*7ca0*/  LEA R28, R22, UR4, 0x2 ;  /* 0x00000004161c7c11 */ /* 0x000fe2000f8e10ff */
[----:B------:R-:W-:Y:S06]  /*7cb0*/  @!P0 BRA `(.L_x_3015) ;  /* 0x0000000000788947 */ /* 0x000fec0003800000 */
[----:B------:R-:W-:Y:S01]  /*7cc0*/  IABS R27, R13 ;  /* 0x0000000d001b7213 */ /* 0x000fe20000000000 */
[----:B------:R-:W-:Y:S01]  /*7cd0*/  HFMA2 R24, -RZ, RZ, 0, 0 ;  /* 0x00000000ff187431 */ /* 0x000fe200000001ff */
[----:B------:R-:W-:Y:S02]  /*7ce0*/  ISETP.GE.AND P1, PT, R54, RZ, PT ;  /* 0x000000ff3600720c */ /* 0x000fe40003f26270 */
[----:B------:R-:W0:Y:S01]  /*7cf0*/  I2F.RP R26, R27 ;  /* 0x0000001b001a7306 */ /* 0x000e220000209400 */
[----:B------:R-:W-:-:S07]  /*7d00*/  ISETP.NE.AND P3, PT, R13, RZ, PT ;  /* 0x000000ff0d00720c */ /* 0x000fce0003f65270 */
[----:B0-----:R-:W0:Y:S02]  /*7d10*/  MUFU.RCP R26, R26 ;  /* 0x0000001a001a7308 */ /* 0x001e240000001000 */
[----:B0-----:R-:W-:-:S06]  /*7d20*/  IADD3 R29, PT, PT, R26, 0xffffffe, RZ ;  /* 0x0ffffffe1a1d7810 */ /* 0x001fcc0007ffe0ff */
[----:B------:R-:W0:Y:S02]  /*7d30*/  F2I.FTZ.U32.TRUNC.NTZ R25, R29 ;  /* 0x0000001d00197305 */ /* 0x000e24000021f000 */
[----:B0-----:R-:W-:-:S04]  /*7d40*/  IMAD.MOV R22, RZ, RZ, -R25 ;  /* 0x000000ffff167224 */ /* 0x001fc800078e0a19 */
        /* <DEDUP_REMOVED lines=13> */
[----:B------:R-:W-:Y:S02]  /*7e20*/  IMAD R25, R22, 0x30, RZ ;  /* 0x0000003016197824 */ /* 0x000fe400078e02ff */
[----:B------:R-:W0:Y:S02]  /*7e30*/  LDS R22, [R28] ;  /* 0x000000001c167984 */ /* 0x000e240000000800 */
[----:B------:R-:W-:-:S06]  /*7e40*/  IMAD.WIDE.U32 R24, R25, 0x4, R14 ;  /* 0x0000000419187825 */ /* 0x000fcc00078e000e */
[----:B------:R-:W0:Y:S02]  /*7e50*/  LDG.E.128 R24, desc[UR36][R24.64] ;  /* 0x0000002418187981 */ /* 0x000e24000c1e1d00 */
[-C--:B0-----:R-:W-:Y:S01]  /*7e60*/  FFMA.FTZ R8, R24, R22.reuse, R8 ;  /* 0x0000001618087223 */ /* 0x081fe20000010008 */
[-C--:B------:R-:W-:Y:S01]  /*7e70*/  FFMA.FTZ R9, R25, R22.reuse, R9 ;  /* 0x0000001619097223 */ /* 0x080fe20000010009 */
[-C--:B------:R-:W-:Y:S01]  /*7e80*/  FFMA.FTZ R10, R26, R22.reuse, R10 ;  /* 0x000000161a0a7223 */ /* 0x080fe2000001000a */
[----:B------:R-:W-:-:S07]  /*7e90*/  FFMA.FTZ R11, R27, R22, R11 ;  /* 0x000000161b0b7223 */ /* 0x000fce000001000b */
.L_x_3015:
[----:B------:R-:W-:Y:S05]  /*7ea0*/  BSYNC.RECONVERGENT B2 ;  /* 0x0000000000027941 */ /* 0x000fea0003800200 */
.L_x_3014:
[----:B------:R-:W-:Y:S04]  /*7eb0*/  BSSY.RECONVERGENT B2, `(.L_x_3016) ;  /* 0x0000020000027945 */ /* 0x000fe80003800200 */
[----:B------:R-:W-:Y:S05]  /*7ec0*/  @!P2 BRA `(.L_x_3017) ;  /* 0x000000000078a947 */ /* 0x000fea0003800000 */
[----:B------:R-:W-:Y:S01]  /*7ed0*/  IABS R27, R13 ;  /* 0x0000000d001b7213 */ /* 0x000fe20000000000 */
[----:B------:R-:W-:Y:S01]  /*7ee0*/  IMAD.MOV.U32 R24, RZ, RZ, RZ ;  /* 0x000000ffff187224 */ /* 0x000fe200078e00ff */
[----:B------:R-:W-:Y:S02]  /*7ef0*/  ISETP.GE.AND P1, PT, R30, RZ, PT ;  /* 0x000000ff1e00720c */ /* 0x000fe40003f26270 */
[----:B------:R-:W0:Y:S01]  /*7f00*/  I2F.RP R26, R27 ;  /* 0x0000001b001a7306 */ /* 0x000e220000209400 */
[----:B------:R-:W-:-:S07]  /*7f10*/  ISETP.NE.AND P2, PT, R13, RZ, PT ;  /* 0x000000ff0d00720c */ /* 0x000fce0003f45270 */
[----:B0-----:R-:W0:Y:S02]  /*7f20*/  MUFU.RCP R26, R26 ;  /* 0x0000001a001a7308 */ /* 0x001e240000001000 */
[----:B0-----:R-:W-:-:S06]  /*7f30*/  IADD3 R29, PT, PT, R26, 0xffffffe, RZ ;  /* 0x0ffffffe1a1d7810 */ /* 0x001fcc0007ffe0ff */
[----:B------:R-:W0:Y:S02]  /*7f40*/  F2I.FTZ.U32.TRUNC.NTZ R25, R29 ;  /* 0x0000001d00197305 */ /* 0x000e24000021f000 */
[----:B0-----:R-:W-:-:S05]  /*7f50*/  IADD3 R22, PT, PT, RZ, -R25, RZ ;  /* 0x80000019ff167210 */ /* 0x001fca0007ffe0ff */
[----:B------:R-:W-:Y:S01]  /*7f60*/  IMAD R31, R22, R27, RZ ;  /* 0x0000001b161f7224 */ /* 0x000fe200078e02ff */
[----:B------:R-:W-:-:S03]  /*7f70*/  IABS R22, R30 ;  /* 0x0000001e00167213 */ /* 0x000fc60000000000 */
        /* <DEDUP_REMOVED lines=11> */
[----:B------:R-:W-:Y:S02]  /*8030*/  IMAD R25, R22, 0x30, RZ ;  /* 0x0000003016197824 */ /* 0x000fe400078e02ff */
[----:B------:R-:W0:Y:S02]  /*8040*/  LDS R22, [R28+0x40] ;  /* 0x000040001c167984 */ /* 0x000e240000000800 */
[----:B------:R-:W-:-:S06]  /*8050*/  IMAD.WIDE.U32 R24, R25, 0x4, R14 ;  /* 0x0000000419187825 */ /* 0x000fcc00078e000e */
[----:B------:R-:W0:Y:S02]  /*8060*/  LDG.E.128 R24, desc[UR36][R24.64] ;  /* 0x0000002418187981 */ /* 0x000e24000c1e1d00 */
[-C--:B0-----:R-:W-:Y:S01]  /*8070*/  FFMA.FTZ R8, R24, R22.reuse, R8 ;  /* 0x0000001618087223 */ /* 0x081fe20000010008 */
[-C--:B------:R-:W-:Y:S01]  /*8080*/  FFMA.FTZ R9, R25, R22.reuse, R9 ;  /* 0x0000001619097223 */ /* 0x080fe20000010009 */
[-C--:B------:R-:W-:Y:S01]  /*8090*/  FFMA.FTZ R10, R26, R22.reuse, R10 ;  /* 0x000000161a0a7223 */ /* 0x080fe2000001000a */
[----:B------:R-:W-:-:S07]  /*80a0*/  FFMA.FTZ R11, R27, R22, R11 ;  /* 0x000000161b0b7223 */ /* 0x000fce000001000b */
.L_x_3017:
[----:B------:R-:W-:Y:S05]  /*80b0*/  BSYNC.RECONVERGENT B2 ;  /* 0x0000000000027941 */ /* 0x000fea0003800200 */
.L_x_3016:
[----:B------:R-:W-:-:S07]  /*80c0*/  VIADD R54, R54, 0x20 ;  /* 0x0000002036367836 */ /* 0x000fce0000000000 */
.L_x_3013:
[----:B------:R-:W-:Y:S05]  /*80d0*/  BSYNC.RECONVERGENT B1 ;  /* 0x0000000000017941 */ /* 0x000fea0003800200 */
.L_x_3012:
[----:B------:R-:W-:-:S04]  /*80e0*/  LOP3.LUT P0, RZ, R0, 0x10, RZ, 0xc0, !PT ;  /* 0x0000001000ff7812 */ /* 0x000fc8000780c0ff */
[----:B------:R-:W-:-:S13]  /*80f0*/  ISETP.LT.OR P0, PT, R54, R13, P0 ;  /* 0x0000000d3600720c */ /* 0x000fda0000701670 */
[----:B------:R-:W-:Y:S05]  /*8100*/  @P0 BRA `(.L_x_2999) ;  /* 0x00000000008c0947 */ /* 0x000fea0003800000 */
        /* <DEDUP_REMOVED lines=8> */
[----:B0-----:R-:W-:Y:S01]  /*8190*/  IMAD.MOV.U32 R24, RZ, RZ, RZ ;  /* 0x000000ffff187224 */ /* 0x001fe200078e00ff */
[----:B-1----:R-:W-:-:S05]  /*81a0*/  IADD3 R0, PT, PT, RZ, -R25, RZ ;  /* 0x80000019ff007210 */ /* 0x002fca0007ffe0ff */
[----:B------:R-:W-:-:S04]  /*81b0*/  IMAD R29, R0, R27, RZ ;  /* 0x0000001b001d7224 */ /* 0x000fc800078e02ff */
[----:B------:R-:W-:-:S06]  /*81c0*/  IMAD.HI.U32 R29, R25, R29, R24 ;  /* 0x0000001d191d7227 */ /* 0x000fcc00078e0018 */
        /* <DEDUP_REMOVED lines=23> */
.L_x_2999:
[----:B------:R-:W-:Y:S05]  /*8340*/  BSYNC.RECONVERGENT B3 ;  /* 0x0000000000037941 */ /* 0x000fea0003800200 */
.L_x_2998:
[----:B------:R-:W-:-:S13]  /*8350*/  ISETP.NE.AND P0, PT, R16, R21, PT ;  /* 0x000000151000720c */ /* 0x000fda0003f05270 */
[----:B------:R-:W-:Y:S05]  /*8360*/  @P0 BRA `(.L_x_2988) ;  /* 0x0000000000cc0947 */ /* 0x000fea0003800000 */
[----:B------:R-:W0:Y:S01]  /*8370*/  LDC R0, c[0x0][0x478] ;  /* 0x00011e00ff007b82 */ /* 0x000e220000000800 */
[----:B------:R-:W-:Y:S01]  /*8380*/  IMAD.IADD R33, R3, 0x1, R19 ;  /* 0x0000000103217824 */ /* 0x000fe200078e0213 */
        /* <DEDUP_REMOVED lines=11> */
[----:B------:R-:W0:-:S12]  /*8440*/  LDCU.64 UR4, c[0x0][0x3c0] ;  /* 0x00007800ff0477ac */ /* 0x000e180008000a00 */
[----:B------:R-:W1:Y:S08]  /*8450*/  @P0 LDC R22, c[0x0][0x3f8] ;  /* 0x0000fe00ff160b82 */ /* 0x000e700000000800 */
[----:B------:R-:W0:Y:S01]  /*8460*/  @P0 LDC.64 R26, c[0x0][0x458] ;  /* 0x00011600ff1a0b82 */ /* 0x000e220000000a00 */
[----:B---3--:R-:W-:-:S04]  /*8470*/  @P1 IMAD.WIDE R14, R33, 0x4, R24 ;  /* 0x00000004210e1825 */ /* 0x008fc800078e0218 */
[----:B-1----:R-:W-:-:S04]  /*8480*/  @P0 IMAD R12, R23, R22, R12 ;  /* 0x00000016170c0224 */ /* 0x002fc800078e020c */
[----:B------:R-:W-:-:S04]  /*8490*/  @P0 IMAD R23, R12, 0x30, R3 ;  /* 0x000000300c170824 */ /* 0x000fc800078e0203 */
[----:B0-----:R-:W-:-:S05]  /*84a0*/  @P0 IMAD.WIDE R22, R23, 0x4, R26 ;  /* 0x0000000417160825 */ /* 0x001fca00078e021a */
[----:B------:R-:W3:Y:S01]  /*84b0*/  @P0 LDG.E.128 R24, desc[UR36][R22.64] ;  /* 0x0000002416180981 */ /* 0x000ee2000c1e1d00 */
[----:B----4-:R-:W2:Y:S08]  /*84c0*/  @!P1 I2F.S8 R17, R0 ;  /* 0x0000000000119306 */ /* 0x010eb00000001400 */
[----:B------:R-:W0:Y:S08]  /*84d0*/  @!P1 I2F.S8 R19, R0.B1 ;  /* 0x1000000000139306 */ /* 0x000e300000001400 */
[----:B------:R-:W1:Y:S08]  /*84e0*/  @!P1 I2F.S8 R21, R0.B2 ;  /* 0x2000000000159306 */ /* 0x000e700000001400 */
[----:B------:R-:W4:Y:S01]  /*84f0*/  @!P1 I2F.S8 R31, R0.B3 ;  /* 0x30000000001f9306 */ /* 0x000f220000001400 */
[C---:B--2---:R-:W-:Y:S01]  /*8500*/  @!P1 FMUL.FTZ R32, R28.reuse, R17 ;  /* 0x000000111c209220 */ /* 0x044fe20000410000 */
[----:B0-----:R-:W-:Y:S01]  /*8510*/  @!P1 FMUL.FTZ R33, R28, R19 ;  /* 0x000000131c219220 */ /* 0x001fe20000410000 */
[----:B------:R-:W-:Y:S01]  /*8520*/  IMAD R13, R52, R13, R3 ;  /* 0x0000000d340d7224 */ /* 0x000fe200078e0203 */
[----:B------:R-:W0:Y:S01]  /*8530*/  LDS R17, [R20] ;  /* 0x0000000014117984 */ /* 0x000e220000000800 */
[C---:B-1----:R-:W-:Y:S01]  /*8540*/  @!P1 FMUL.FTZ R34, R28.reuse, R21 ;  /* 0x000000151c229220 */ /* 0x042fe20000410000 */
[----:B----4-:R-:W-:-:S06]  /*8550*/  @!P1 FMUL.FTZ R35, R28, R31 ;  /* 0x0000001f1c239220 */ /* 0x010fcc0000410000 */
[----:B------:R-:W2:Y:S01]  /*8560*/  @P1 LDG.E.128 R32, desc[UR36][R14.64] ;  /* 0x000000240e201981 */ /* 0x000ea2000c1e1d00 */
[----:B------:R-:W-:Y:S01]  /*8570*/  IMAD R18, R18, 0x30, RZ ;  /* 0x0000003012127824 */ /* 0x000fe200078e02ff */
[----:B------:R-:W-:-:S04]  /*8580*/  SHF.R.S32.HI R19, RZ, 0x1f, R13 ;  /* 0x0000001fff137819 */ /* 0x000fc8000001140d */
[----:B------:R-:W-:-:S04]  /*8590*/  IADD3 R13, P1, PT, R18, R13, RZ ;  /* 0x0000000d120d7210 */ /* 0x000fc80007f3e0ff */
[----:B------:R-:W-:Y:S02]  /*85a0*/  LEA.HI.X.SX32 R18, R18, R19, 0x1, P1 ;  /* 0x0000001312127211 */ /* 0x000fe400008f0eff */
[----:B------:R-:W-:-:S04]  /*85b0*/  LEA R12, P1, R13, UR4, 0x2 ;  /* 0x000000040d0c7c11 */ /* 0x000fc8000f8210ff */
[----:B------:R-:W-:Y:S01]  /*85c0*/  LEA.HI.X R13, R13, UR5, R18, 0x2, P1 ;  /* 0x000000050d0d7c11 */ /* 0x000fe200088f1412 */
[----:B--2--5:R-:W-:Y:S01]  /*85d0*/  FADD.FTZ R4, R32, R4 ;  /* 0x0000000420047221 */ /* 0x024fe20000010000 */
[----:B------:R-:W-:Y:S01]  /*85e0*/  FADD.FTZ R5, R33, R5 ;  /* 0x0000000521057221 */ /* 0x000fe20000010000 */
[----:B------:R-:W-:Y:S01]  /*85f0*/  FADD.FTZ R6, R34, R6 ;  /* 0x0000000622067221 */ /* 0x000fe20000010000 */
[----:B------:R-:W-:Y:S01]  /*8600*/  FADD.FTZ R7, R35, R7 ;  /* 0x0000000723077221 */ /* 0x000fe20000010000 */
[----:B---3--:R-:W-:Y:S01]  /*8610*/  @P0 FMUL.FTZ R4, R4, R24 ;  /* 0x0000001804040220 */ /* 0x008fe20000410000 */
        /* <DEDUP_REMOVED lines=8> */
.L_x_2988:
[----:B------:R-:W-:Y:S05]  /*86a0*/  BSYNC.RECONVERGENT B0 ;  /* 0x0000000000007941 */ /* 0x000fea0003800200 */
.L_x_2987:
        /* <DEDUP_REMOVED lines=14> */
[----:B0-----:R-:W-:-:S06]  /*8790*/  ULEA UR4, UR5, UR4, 0x18 ;  /* 0x0000000405047291 */ /* 0x001fcc000f8ec0ff */
[----:B------:R-:W-:Y:S01]  /*87a0*/  LEA R16, R16, UR4, 0x2 ;  /* 0x0000000410107c11 */ /* 0x000fe2000f8e10ff */
[----:B------:R-:W-:Y:S05]  /*87b0*/  WARPSYNC.ALL ;  /* 0x0000000000007948 */ /* 0x000fea0003800000 */
[----:B------:R-:W-:Y:S01]  /*87c0*/  @!P1 STS.128 [R16+-0x600], R8 ;  /* 0xfffa000810009388 */ /* 0x000fe20000000c00 */
[----:B------:R-:W-:Y:S01]  /*87d0*/  BAR.SYNC.DEFER_BLOCKING 0x0 ;  /* 0x0000000000007b1d */ /* 0x000fe20000010000 */
[----:B------:R-:W-:Y:S02]  /*87e0*/  ISETP.NE.AND P1, PT, R0, 0x40, PT ;  /* 0x000000400000780c */ /* 0x000fe40003f25270 */
[----:B------:R-:W-:-:S03]  /*87f0*/  LOP3.LUT R0, R2, 0x3e0, RZ, 0xc0, !PT ;  /* 0x000003e002007812 */ /* 0x000fc600078ec0ff */
[----:B-1---5:R-:W0:Y:S02]  /*8800*/  @!P2 LDS.128 R4, [R16] ;  /* 0x000000001004a984 */ /* 0x022e240000000c00 */
        /* <DEDUP_REMOVED lines=33> */
.L_x_3018:
[----:B------:R-:W-:Y:S05]  /*8a20*/  @P0 EXIT ;  /* 0x000000000000094d */ /* 0x000fea0003800000 */
[----:B------:R-:W0:Y:S02]  /*8a30*/  LDCU UR4, c[0x0][0x478] ;  /* 0x00008f00ff0477ac */ /* 0x000e240008000800 */
[----:B0-----:R-:W-:-:S09]  /*8a40*/  UISETP.NE.AND UP0, UPT, UR4, 0x2, UPT ;  /* 0x000000020400788c */ /* 0x001fd2000bf05270 */
[----:B------:R-:W-:Y:S05]  /*8a50*/  BRA.U UP0, `(.L_x_3019) ;  /* 0x00000001007c7547 */ /* 0x000fea000b800000 */
[----:B-1---5:R-:W0:Y:S01]  /*8a60*/  LDC.64 R4, c[0x0][0x470] ;  /* 0x00011c00ff047b82 */ /* 0x022e220000000a00 */
[----:B------:R-:W1:Y:S01]  /*8a70*/  LDCU.64 UR4, c[0x0][0x380] ;  /* 0x00007000ff0477ac */ /* 0x000e620008000a00 */
[----:B0-----:R-:W2:Y:S01]  /*8a80*/  LDG.E R4, desc[UR36][R4.64] ;  /* 0x0000002404047981 */ /* 0x001ea2000c1e1900 */
[----:B------:R-:W-:Y:S01]  /*8a90*/  IADD3 R3, PT, PT, R52, R3, RZ ;  /* 0x0000000334037210 */ /* 0x000fe20007ffe0ff */
        /* <DEDUP_REMOVED lines=14> */
[----:B0-----:R-:W-:-:S03]  /*8b80*/  PRMT R9, R9, 0x8880, RZ ;  /* 0x0000888009097816 */ /* 0x001fc600000000ff */
[----:B------:R-:W-:Y:S01]  /*8b90*/  IMAD R5, R0, 0x1000000, R5 ;  /* 0x0100000000057824 */ /* 0x000fe200078e0205 */
[----:B------:R-:W-:Y:S02]  /*8ba0*/  PRMT R2, R9, 0x7710, RZ ;  /* 0x0000771009027816 */ /* 0x000fe400000000ff */
[----:B--2---:R-:W-:-:S04]  /*8bb0*/  PRMT R4, R8, 0x8880, RZ ;  /* 0x0000888008047816 */ /* 0x004fc800000000ff */
[----:B------:R-:W-:Y:S02]  /*8bc0*/  PRMT R0, R4, 0x7710, RZ ;  /* 0x0000771004007816 */ /* 0x000fe400000000ff */
[----:B------:R-:W-:Y:S02]  /*8bd0*/  LOP3.LUT R4, R2, 0xff, RZ, 0xc0, !PT ;  /* 0x000000ff02047812 */ /* 0x000fe400078ec0ff */
[C---:B-1----:R-:W-:Y:S02]  /*8be0*/  IADD3 R2, P0, PT, R3.reuse, UR4, RZ ;  /* 0x0000000403027c10 */ /* 0x042fe4000ff1e0ff */
[----:B------:R-:W-:Y:S02]  /*8bf0*/  LOP3.LUT R7, R0, 0xff, RZ, 0xc0, !PT ;  /* 0x000000ff00077812 */ /* 0x000fe400078ec0ff */
[----:B------:R-:W-:Y:S02]  /*8c00*/  LEA R4, R4, R5, 0x8 ;  /* 0x0000000504047211 */ /* 0x000fe400078e40ff */
[----:B------:R-:W-:-:S02]  /*8c10*/  LEA.HI.X.SX32 R3, R3, UR5, 0x1, P0 ;  /* 0x0000000503037c11 */ /* 0x000fc400080f0eff */
[----:B------:R-:W-:-:S05]  /*8c20*/  IADD3 R7, PT, PT, R4, R7, RZ ;  /* 0x0000000704077210 */ /* 0x000fca0007ffe0ff */
[----:B------:R-:W-:Y:S01]  /*8c30*/  STG.E desc[UR36][R2.64], R7 ;  /* 0x0000000702007986 */ /* 0x000fe2000c101924 */
[----:B------:R-:W-:Y:S05]  /*8c40*/  EXIT ;  /* 0x000000000000794d */ /* 0x000fea0003800000 */
.L_x_3019:
[----:B-1---5:R-:W0:Y:S01]  /*8c50*/  LDC.64 R4, c[0x0][0x380] ;  /* 0x0000e000ff047b82 */ /* 0x022e220000000a00 */
[----:B------:R-:W-:-:S04]  /*8c60*/  IMAD.IADD R3, R52, 0x1, R3 ;  /* 0x0000000134037824 */ /* 0x000fc800078e0203 */
[----:B0-----:R-:W-:-:S05]  /*8c70*/  IMAD.WIDE R2, R3, 0x4, R4 ;  /* 0x0000000403027825 */ /* 0x001fca00078e0204 */
[----:B------:R-:W-:Y:S01]  /*8c80*/  STG.E.128 desc[UR36][R2.64], R8 ;  /* 0x0000000802007986 */ /* 0x000fe2000c101d24 */
[----:B------:R-:W-:Y:S05]  /*8c90*/  EXIT ;  /* 0x000000000000794d */ /* 0x000fea0003800000 */
.L_x_2913:
[----:B------:R-:W-:Y:S01]  /*8ca0*/  HFMA2 R12, -RZ, RZ, 0, 9.5367431640625e-07 ;  /* 0x00000010ff0c7431 */ /* 0x000fe200000001ff */
[----:B------:R-:W-:Y:S01]  /*8cb0*/  MOV R11, 0x1f ;  /* 0x0000001f000b7802 */ /* 0x000fe20000000f00 */
[----:B------:R-:W-:-:S07]  /*8cc0*/  IMAD.MOV.U32 R15, RZ, RZ, -0x1 ;  /* 0xffffffffff0f7424 */ /* 0x000fce00078e00ff */
[----:B-12--5:R-:W-:Y:S05]  /*8cd0*/  WARPSYNC.COLLECTIVE R15, `(.L_x_3020) ;  /* 0x000000000f087348 */ /* 0x026fea0003c00000 */
[----:B------:R0:W3:Y:S02]  /*8ce0*/  SHFL.BFLY P6, R14, R13, R12, R11 ;  /* 0x0c00000c0d0e7389 */ /* 0x0000e400000c000b */
[----:B0123-5:R-:W-:Y:S05]  /*8cf0*/  ENDCOLLECTIVE ;  /* 0x000000000000791b */ /* 0x02ffea0003800000 */
.L_x_3020:
[----:B------:R-:W-:Y:S02]  /*8d00*/  HFMA2 R12, -RZ, RZ, 0, 4.76837158203125e-07 ;  /* 0x00000008ff0c7431 */ /* 0x000fe400000001ff */
[----:B------:R-:W-:-:S05]  /*8d10*/  FADD.FTZ R0, R13, R14 ;  /* 0x0000000e0d007221 */ /* 0x000fca0000010000 */
[----:B------:R-:W-:-:S07]  /*8d20*/  MOV R13, R0 ;  /* 0x00000000000d7202 */ /* 0x000fce0000000f00 */
[----:B------:R-:W-:Y:S05]  /*8d30*/  WARPSYNC.COLLECTIVE R15, `(.L_x_3021) ;  /* 0x000000000f087348 */ /* 0x000fea0003c00000 */
[----:B------:R0:W1:Y:S02]  /*8d40*/  SHFL.BFLY P6, R14, R13, R12, R11 ;  /* 0x0c00000c0d0e7389 */ /* 0x00006400000c000b */
[----:B01----:R-:W-:Y:S05]  /*8d50*/  ENDCOLLECTIVE ;  /* 0x000000000000791b */ /* 0x003fea0003800000 */
.L_x_3021:
[----:B------:R-:W-:Y:S01]  /*8d60*/  MOV R12, 0x4 ;  /* 0x00000004000c7802 */ /* 0x000fe20000000f00 */
[----:B------:R-:W-:-:S04]  /*8d70*/  FADD.FTZ R2, R0, R14 ;  /* 0x0000000e00027221 */ /* 0x000fc80000010000 */
[----:B------:R-:W-:-:S07]  /*8d80*/  IMAD.MOV.U32 R13, RZ, RZ, R2 ;  /* 0x000000ffff0d7224 */ /* 0x000fce00078e0002 */
[----:B------:R-:W-:Y:S05]  /*8d90*/  WARPSYNC.COLLECTIVE R15, `(.L_x_3022) ;  /* 0x000000000f087348 */ /* 0x000fea0003c00000 */
[----:B------:R0:W1:Y:S02]  /*8da0*/  SHFL.BFLY P6, R14, R13, R12, R11 ;  /* 0x0c00000c0d0e7389 */ /* 0x00006400000c000b */
[----:B01----:R-:W-:Y:S05]  /*8db0*/  ENDCOLLECTIVE ;  /* 0x000000000000791b */ /* 0x003fea0003800000 */
.L_x_3022:
[----:B------:R-:W-:Y:S02]  /*8dc0*/  IMAD.MOV.U32 R12, RZ, RZ, 0x2 ;  /* 0x00000002ff0c7424 */ /* 0x000fe400078e00ff */
[----:B------:R-:W-:-:S05]  /*8dd0*/  FADD.FTZ R3, R2, R14 ;  /* 0x0000000e02037221 */ /* 0x000fca0000010000 */
[----:B------:R-:W-:-:S07]  /*8de0*/  MOV R13, R3 ;  /* 0x00000003000d7202 */ /* 0x000fce0000000f00 */
[----:B------:R-:W-:Y:S05]  /*8df0*/  WARPSYNC.COLLECTIVE R15, `(.L_x_3023) ;  /* 0x000000000f087348 */ /* 0x000fea0003c00000 */
[----:B------:R0:W1:Y:S02]  /*8e00*/  SHFL.BFLY P6, R14, R13, R12, R11 ;  /* 0x0c00000c0d0e7389 */ /* 0x00006400000c000b */
[----:B01----:R-:W-:Y:S05]  /*8e10*/  ENDCOLLECTIVE ;  /* 0x000000000000791b */ /* 0x003fea0003800000 */
.L_x_3023:
[----:B------:R-:W-:Y:S02]  /*8e20*/  HFMA2 R12, -RZ, RZ, 0, 5.9604644775390625e-08 ;  /* 0x00000001ff0c7431 */ /* 0x000fe400000001ff */
[----:B------:R-:W-:-:S05]  /*8e30*/  FADD.FTZ R4, R3, R14 ;  /* 0x0000000e03047221 */ /* 0x000fca0000010000 */
[----:B------:R-:W-:-:S07]  /*8e40*/  MOV R13, R4 ;  /* 0x00000004000d7202 */ /* 0x000fce0000000f00 */
[----:B------:R-:W-:Y:S05]  /*8e50*/  WARPSYNC.COLLECTIVE R15, `(.L_x_3024) ;  /* 0x000000000f087348 */ /* 0x000fea0003c00000 */
[----:B------:R0:W1:Y:S02]  /*8e60*/  SHFL.BFLY P6, R14, R13, R12, R11 ;  /* 0x0c00000c0d0e7389 */ /* 0x00006400000c000b */
[----:B01----:R-:W-:Y:S05]  /*8e70*/  ENDCOLLECTIVE ;  /* 0x000000000000791b */ /* 0x003fea0003800000 */
.L_x_3024:
[----:B------:R-:W-:Y:S05]  /*8e80*/  BRA `(.L_x_3025) ;  /* 0xffffff8800087947 */ /* 0x000fea000383ffff */
.L_x_3026:
        /* <DEDUP_REMOVED lines=15> */
.L_x_3268:


//--------------------- .text._ZN4mmha33masked_multihead_attention_kernelIfLi48ELi64ELi2ELi16ELi128ELb0ELb0EEEv26Multihead_attention_paramsIT_XT5_EE --------------------------
	.section	.text._ZN4mmha33masked_multihead_attention_kernelIfLi48ELi64ELi2ELi16ELi128ELb0ELb0EEEv26Multihead_attention_paramsIT_XT5_EE,"ax",@progbits
	.align	128
        .global         _ZN4mmha33masked_multihead_attention_kernelIfLi48ELi64ELi2ELi16ELi128ELb0ELb0EEEv26Multihead_attention_paramsIT_XT5_EE
        .type           _ZN4mmha33masked_multihead_attention_kernelIfLi48ELi64ELi2ELi16ELi128ELb0ELb0EEEv26Multihead_attention_paramsIT_XT5_EE,@function
        .size           _ZN4mmha33masked_multihead_attention_kernelIfLi48ELi64ELi2ELi16ELi128ELb0ELb0EEEv26Multihead_attention_paramsIT_XT5_EE,(.L_x_3269 - _ZN4mmha33masked_multihead_attention_kernelIfLi48ELi64ELi2ELi16ELi128ELb0ELb0EEEv26Multihead_attention_paramsIT_XT5_EE)
        .other          _ZN4mmha33masked_multihead_attention_kernelIfLi48ELi64ELi2ELi16ELi128ELb0ELb0EEEv26Multihead_attention_paramsIT_XT5_EE,@"STO_CUDA_ENTRY STV_DEFAULT"
_ZN4mmha33masked_multihead_attention_kernelIfLi48ELi64ELi2ELi16ELi128ELb0ELb0EEEv26Multihead_attention_paramsIT_XT5_EE:
.text._ZN4mmha33masked_multihead_attention_kernelIfLi48ELi64ELi2ELi16ELi128ELb0ELb0EEEv26Multihead_attention_paramsIT_XT5_EE:
        /* <DEDUP_REMOVED lines=12> */
.L_x_3027:
[----:B------:R-:W1:Y:S08]  /*00c0*/  LDC.64 R2, c[0x0][0x4a0] ;  /* 0x00012800ff027b82 */ /* 0x000e700000000a00 */
[----:B------:R-:W3:Y:S01]  /*00d0*/  LDC R9, c[0x0][0x3f0] ;  /* 0x0000fc00ff097b82 */ /* 0x000ee20000000800 */
[----:B--2---:R-:W-:Y:S01]  /*00e0*/  IABS R10, R52 ;  /* 0x00000034000a7213 */ /* 0x004fe20000000000 */
[----:B------:R-:W2:Y:S01]  /*00f0*/  LDCU UR4, c[0x0][0x3f4] ;  /* 0x00007e80ff0477ac */ /* 0x000ea20008000800 */
[----:B------:R-:W-:Y:S01]  /*0100*/  IMAD.MOV.U32 R18, RZ, RZ, RZ ;  /* 0x000000ffff127224 */ /* 0x000fe200078e00ff */
[----:B------:R-:W4:Y:S04]  /*0110*/  S2R R53, SR_CTAID.X ;  /* 0x0000000000357919 */ /* 0x000f280000002500 */
[----:B------:R-:W4:Y:S01]  /*0120*/  LDC R15, c[0x0][0x3f8] ;  /* 0x0000fe00ff0f7b82 */ /* 0x000f220000000800 */
[----:B-1----:R-:W-:-:S04]  /*0130*/  ISETP.NE.U32.AND P0, PT, R2, RZ, PT ;  /* 0x000000ff0200720c */ /* 0x002fc80003f05070 */
[----:B------:R-:W-:Y:S02]  /*0140*/  ISETP.NE.AND.EX P0, PT, R3, RZ, PT, P0 ;  /* 0x000000ff0300720c */ /* 0x000fe40003f05300 */
[----:B---3--:R-:W-:-:S04]  /*0150*/  IABS R7, R9 ;  /* 0x0000000900077213 */ /* 0x008fc80000000000 */
[----:B------:R-:W1:Y:S07]  /*0160*/  I2F.RP R0, R7 ;  /* 0x0000000700007306 */ /* 0x000e6e0000209400 */
[----:B------:R-:W3:Y:S01]  /*0170*/  @P0 LDC.64 R4, c[0x0][0x4a0] ;  /* 0x00012800ff040b82 */ /* 0x000ee20000000a00 */
[----:B-1----:R-:W1:Y:S01]  /*0180*/  MUFU.RCP R0, R0 ;  /* 0x0000000000007308 */ /* 0x002e620000001000 */
[----:B---3--:R-:W-:-:S04]  /*0190*/  @P0 IMAD.WIDE.U32 R4, R52, 0x4, R4 ;  /* 0x0000000434040825 */ /* 0x008fc800078e0004 */
[----:B-1----:R-:W-:Y:S01]  /*01a0*/  VIADD R6, R0, 0xffffffe ;  /* 0x0ffffffe00067836 */ /* 0x002fe20000000000 */
[----:B------:R1:W3:Y:S03]  /*01b0*/  @P0 LDG.E R8, desc[UR36][R4.64] ;  /* 0x0000002404080981 */ /* 0x0002e6000c1e1900 */
[----:B------:R-:W0:Y:S02]  /*01c0*/  F2I.FTZ.U32.TRUNC.NTZ R3, R6 ;  /* 0x0000000600037305 */ /* 0x000e24000021f000 */
[----:B0-----:R-:W-:-:S05]  /*01d0*/  IADD3 R2, PT, PT, RZ, -R3, RZ ;  /* 0x80000003ff027210 */ /* 0x001fca0007ffe0ff */
[----:B------:R-:W-:Y:S02]  /*01e0*/  IMAD R11, R2, R7, RZ ;  /* 0x00000007020b7224 */ /* 0x000fe400078e02ff */
[----:B------:R-:W-:-:S04]  /*01f0*/  IMAD.MOV.U32 R2, RZ, RZ, RZ ;  /* 0x000000ffff027224 */ /* 0x000fc800078e00ff */
[----:B------:R-:W-:Y:S02]  /*0200*/  IMAD.HI.U32 R0, R3, R11, R2 ;  /* 0x0000000b03007227 */ /* 0x000fe400078e0002 */
[----:B------:R-:W0:Y:S04]  /*0210*/  LDC.64 R2, c[0x0][0x460] ;  /* 0x00011800ff027b82 */ /* 0x000e280000000a00 */
[----:B------:R-:W-:-:S04]  /*0220*/  IMAD.HI.U32 R0, R0, R10, RZ ;  /* 0x0000000a00007227 */ /* 0x000fc800078e00ff */
[----:B------:R-:W-:-:S04]  /*0230*/  IMAD.MOV R6, RZ, RZ, -R0 ;  /* 0x000000ffff067224 */ /* 0x000fc800078e0a00 */
[----:B-1----:R-:W-:-:S05]  /*0240*/  IMAD R4, R7, R6, R10 ;  /* 0x0000000607047224 */ /* 0x002fca00078e020a */
[----:B------:R-:W-:-:S13]  /*0250*/  ISETP.GT.U32.AND P3, PT, R7, R4, PT ;  /* 0x000000040700720c */ /* 0x000fda0003f64070 */
[----:B------:R-:W-:-:S04]  /*0260*/  @!P3 IADD3 R4, PT, PT, R4, -R7, RZ ;  /* 0x800000070404b210 */ /* 0x000fc80007ffe0ff */
[----:B------:R-:W-:Y:S01]  /*0270*/  ISETP.GE.U32.AND P2, PT, R4, R7, PT ;  /* 0x000000070400720c */ /* 0x000fe20003f46070 */
[----:B------:R-:W-:-:S12]  /*0280*/  @!P3 VIADD R0, R0, 0x1 ;  /* 0x000000010000b836 */ /* 0x000fd80000000000 */
[----:B------:R-:W-:-:S05]  /*0290*/  @P2 VIADD R0, R0, 0x1 ;  /* 0x0000000100002836 */ /* 0x000fca0000000000 */
[----:B------:R-:W-:Y:S02]  /*02a0*/  MOV R24, R0 ;  /* 0x0000000000187202 */ /* 0x000fe40000000f00 */
[----:B--2---:R-:W-:-:S04]  /*02b0*/  MOV R0, UR4 ;  /* 0x0000000400007c02 */ /* 0x004fc80008000f00 */
[----:B------:R-:W-:Y:S02]  /*02c0*/  IABS R11, R0 ;  /* 0x00000000000b7213 */ /* 0x000fe40000000000 */
[----:B------:R-:W-:Y:S02]  /*02d0*/  LOP3.LUT R6, R52, R9, RZ, 0x3c, !PT ;  /* 0x0000000934067212 */ /* 0x000fe400078e3cff */
[----:B------:R-:W1:Y:S01]  /*02e0*/  I2F.RP R0, R11 ;  /* 0x0000000b00007306 */ /* 0x000e620000209400 */
[----:B0-----:R-:W-:Y:S02]  /*02f0*/  ISETP.NE.U32.AND P1, PT, R2, RZ, PT ;  /* 0x000000ff0200720c */ /* 0x001fe40003f25070 */
[----:B------:R-:W-:Y:S02]  /*0300*/  ISETP.GE.AND P4, PT, R6, RZ, PT ;  /* 0x000000ff0600720c */ /* 0x000fe40003f86270 */
[----:B------:R-:W-:Y:S02]  /*0310*/  ISETP.NE.AND P3, PT, R9, RZ, PT ;  /* 0x000000ff0900720c */ /* 0x000fe40003f65270 */
[----:B------:R-:W-:Y:S01]  /*0320*/  ISETP.NE.AND.EX P1, PT, R3, RZ, PT, P1 ;  /* 0x000000ff0300720c */ /* 0x000fe20003f25310 */
[----:B-1----:R-:W0:Y:S08]  /*0330*/  MUFU.RCP R0, R0 ;  /* 0x0000000000007308 */ /* 0x002e300000001000 */
[----:B------:R-:W-:-:S02]  /*0340*/  @!P4 IMAD.MOV R24, RZ, RZ, -R24 ;  /* 0x000000ffff18c224 */ /* 0x000fc400078e0a18 */
[----:B------:R-:W-:Y:S02]  /*0350*/  @!P3 LOP3.LUT R24, RZ, R9, RZ, 0x33, !PT ;  /* 0x00000009ff18b212 */ /* 0x000fe400078e33ff */
[----:B------:R-:W3:Y:S08]  /*0360*/  @P0 LDC R9, c[0x0][0x430] ;  /* 0x00010c00ff090b82 */ /* 0x000ef00000000800 */
[----:B------:R-:W1:Y:S08]  /*0370*/  @P1 LDC.64 R4, c[0x0][0x460] ;  /* 0x00011800ff041b82 */ /* 0x000e700000000a00 */
[----:B------:R-:W2:Y:S01]  /*0380*/  @!P0 LDC R10, c[0x0][0x40c] ;  /* 0x00010300ff0a8b82 */ /* 0x000ea20000000800 */
[----:B0-----:R-:W-:-:S04]  /*0390*/  VIADD R6, R0, 0xffffffe ;  /* 0x0ffffffe00067836 */ /* 0x001fc80000000000 */
[----:B------:R0:W4:Y:S01]  /*03a0*/  F2I.FTZ.U32.TRUNC.NTZ R7, R6 ;  /* 0x0000000600077305 */ /* 0x000122000021f000 */
[----:B-1----:R-:W-:-:S05]  /*03b0*/  @P1 IMAD.WIDE R4, R24, 0x4, R4 ;  /* 0x0000000418041825 */ /* 0x002fca00078e0204 */
[----:B------:R4:W5:Y:S01]  /*03c0*/  @P1 LDG.E R18, desc[UR36][R4.64] ;  /* 0x0000002404121981 */ /* 0x000962000c1e1900 */
[----:B--2---:R-:W-:Y:S01]  /*03d0*/  @!P0 R2UR UR39, R10 ;  /* 0x000000000a2782ca */ /* 0x004fe200000e0000 */
[----:B0-----:R-:W-:Y:S01]  /*03e0*/  IMAD.MOV.U32 R6, RZ, RZ, RZ ;  /* 0x000000ffff067224 */ /* 0x001fe200078e00ff */
[----:B----4-:R-:W-:-:S05]  /*03f0*/  IADD3 R4, PT, PT, RZ, -R7, RZ ;  /* 0x80000007ff047210 */ /* 0x010fca0007ffe0ff */
[----:B------:R-:W-:-:S04]  /*0400*/  IMAD R5, R4, R11, RZ ;  /* 0x0000000b04057224 */ /* 0x000fc800078e02ff */
[----:B------:R-:W-:Y:S02]  /*0410*/  IMAD.HI.U32 R7, R7, R5, R6 ;  /* 0x0000000507077227 */ /* 0x000fe400078e0006 */
[----:B------:R-:W0:Y:S01]  /*0420*/  LDC R5, c[0x0][0x3e8] ;  /* 0x0000fa00ff057b82 */ /* 0x000e220000000800 */
[----:B------:R-:W1:Y:S01]  /*0430*/  S2R R22, SR_TID.X ;  /* 0x0000000000167919 */ /* 0x000e620000002100 */
[----:B------:R-:W-:Y:S01]  /*0440*/  IMAD R23, R52, R15, R53 ;  /* 0x0000000f34177224 */ /* 0x000fe200078e0235 */
[----:B0-----:R-:W-:-:S13]  /*0450*/  ISETP.NE.AND P1, PT, R5, RZ, PT ;  /* 0x000000ff0500720c */ /* 0x001fda0003f25270 */
[----:B------:R-:W-:Y:S02]  /*0460*/  @P1 IMAD R0, R52, R5, RZ ;  /* 0x0000000534001224 */ /* 0x000fe400078e02ff */
[----:B------:R-:W-:Y:S02]  /*0470*/  @!P1 IMAD R17, R23, 0x30, RZ ;  /* 0x0000003017119824 */ /* 0x000fe400078e02ff */
[----:B------:R-:W-:Y:S01]  /*0480*/  @P1 IMAD R17, R53, 0x30, R0 ;  /* 0x0000003035111824 */ /* 0x000fe200078e0200 */
[C---:B-1----:R-:W-:Y:S01]  /*0490*/  ISETP.GT.U32.AND P1, PT, R22.reuse, 0x17, PT ;  /* 0x000000171600780c */ /* 0x042fe20003f24070 */
[----:B------:R-:W-:Y:S01]  /*04a0*/  IMAD.SHL.U32 R26, R22, 0x2, RZ ;  /* 0x00000002161a7824 */ /* 0x000fe200078e00ff */
[----:B------:R-:W-:Y:S01]  /*04b0*/  BSSY.RECONVERGENT B0, `(.L_x_3028) ;  /* 0x0000024000007945 */ /* 0x000fe20003800200 */
[----:B------:R-:W-:Y:S02]  /*04c0*/  CS2R R30, SRZ ;  /* 0x00000000001e7805 */ /* 0x000fe4000001ff00 */
[----:B------:R-:W-:-:S02]  /*04d0*/  IMAD.IADD R19, R26, 0x1, R17 ;  /* 0x000000011a137824 */ /* 0x000fc400078e0211 */
[----:B---3--:R-:W-:-:S05]  /*04e0*/  @P0 IMAD.IADD R8, R8, 0x1, R9 ;  /* 0x0000000108080824 */ /* 0x008fca00078e0209 */
[----:B------:R-:W-:-:S13]  /*04f0*/  @P0 R2UR UR39, R8 ;  /* 0x00000000082702ca */ /* 0x000fda00000e0000 */
[----:B------:R-:W-:-:S05]  /*0500*/  IABS R16, UR39 ;  /* 0x0000002700107c13 */ /* 0x000fca0008000000 */
[----:B------:R-:W-:-:S04]  /*0510*/  IMAD.HI.U32 R7, R7, R16, RZ ;  /* 0x0000001007077227 */ /* 0x000fc800078e00ff */
[----:B------:R-:W-:-:S04]  /*0520*/  IMAD.MOV R7, RZ, RZ, -R7 ;  /* 0x000000ffff077224 */ /* 0x000fc800078e0a07 */
[----:B------:R-:W-:-:S05]  /*0530*/  IMAD R16, R11, R7, R16 ;  /* 0x000000070b107224 */ /* 0x000fca00078e0210 */
[----:B------:R-:W-:Y:S02]  /*0540*/  ISETP.GT.U32.AND P0, PT, R11, R16, PT ;  /* 0x000000100b00720c */ /* 0x000fe40003f04070 */
[----:B------:R-:W-:-:S11]  /*0550*/  ISETP.LE.AND P3, PT, RZ, UR39, PT ;  /* 0x00000027ff007c0c */ /* 0x000fd6000bf63270 */
[----:B------:R-:W-:-:S04]  /*0560*/  @!P0 IADD3 R16, PT, PT, R16, -R11, RZ ;  /* 0x8000000b10108210 */ /* 0x000fc80007ffe0ff */
[----:B------:R-:W-:Y:S02]  /*0570*/  ISETP.GT.U32.AND P2, PT, R11, R16, PT ;  /* 0x000000100b00720c */ /* 0x000fe40003f44070 */
[----:B------:R-:W-:Y:S01]  /*0580*/  ISETP.NE.AND P0, PT, RZ, UR4, PT ;  /* 0x00000004ff007c0c */ /* 0x000fe2000bf05270 */
[----:B------:R-:W-:-:S04]  /*0590*/  UIADD3 UR38, UPT, UPT, UR39, 0x1, -UR4 ;  /* 0x0000000127267890 */ /* 0x000fc8000fffe804 */
[----:B------:R-:W-:-:S06]  /*05a0*/  UISETP.LT.AND UP0, UPT, URZ, UR38, UPT ;  /* 0x00000026ff00728c */ /* 0x000fcc000bf01270 */
[----:B------:R-:W-:Y:S01]  /*05b0*/  @!P2 IMAD.IADD R16, R16, 0x1, -R11 ;  /* 0x000000011010a824 */ /* 0x000fe200078e0a0b */
[----:B------:R-:W-:-:S04]  /*05c0*/  USEL UR38, URZ, UR38, !UP0 ;  /* 0x00000026ff267287 */ /* 0x000fc8000c000000 */
[----:B------:R-:W-:Y:S02]  /*05d0*/  @!P3 IADD3 R16, PT, PT, -R16, RZ, RZ ;  /* 0x000000ff1010b210 */ /* 0x000fe40007ffe1ff */
[----:B------:R-:W-:Y:S01]  /*05e0*/  @!P0 LOP3.LUT R16, RZ, UR4, RZ, 0x33, !PT ;  /* 0x00000004ff108c12 */ /* 0x000fe2000f8e33ff */
[----:B------:R-:W-:Y:S06]  /*05f0*/  @P1 BRA `(.L_x_3029) ;  /* 0x00000000003c1947 */ /* 0x000fec0003800000 */
        /* <DEDUP_REMOVED lines=15> */
.L_x_3029:
[----:B------:R-:W-:Y:S05]  /*06f0*/  BSYNC.RECONVERGENT B0 ;  /* 0x0000000000007941 */ /* 0x000fea0003800200 */
.L_x_3028:
[----:B------:R-:W1:Y:S01]  /*0700*/  LDCU UR4, c[0x0][0x478] ;  /* 0x00008f00ff0477ac */ /* 0x000e620008000800 */
[----:B------:R-:W-:Y:S02]  /*0710*/  IMAD R13, R53, 0x30, R26 ;  /* 0x00000030350d7824 */ /* 0x000fe400078e021a */
[----:B------:R-:W-:Y:S01]  /*0720*/  IMAD R24, R24, R15, RZ ;  /* 0x0000000f18187224 */ /* 0x000fe200078e02ff */
        /* <DEDUP_REMOVED lines=13> */
.L_x_3030:
[----:B------:R-:W-:Y:S01]  /*0800*/  BSSY.RECONVERGENT B0, `(.L_x_3031) ;  /* 0x0000006000007945 */ /* 0x000fe20003800200 */
[----:B------:R-:W-:-:S03]  /*0810*/  CS2R R28, SRZ ;  /* 0x00000000001c7805 */ /* 0x000fc6000001ff00 */
[----:B------:R-:W-:Y:S05]  /*0820*/  @P1 BRA `(.L_x_3032) ;  /* 0x00000000000c1947 */ /* 0x000fea0003800000 */
[----:B------:R-:W1:Y:S02]  /*0830*/  LDC.64 R4, c[0x0][0x398] ;  /* 0x0000e600ff047b82 */ /* 0x000e640000000a00 */
[----:B-1----:R-:W-:-:S05]  /*0840*/  IMAD.WIDE R4, R19, 0x4, R4 ;  /* 0x0000000413047825 */ /* 0x002fca00078e0204 */
[----:B------:R1:W5:Y:S02]  /*0850*/  LDG.E.64 R28, desc[UR36][R4.64] ;  /* 0x00000024041c7981 */ /* 0x000364000c1e1b00 */
.L_x_3032:
[----:B------:R-:W-:Y:S05]  /*0860*/  BSYNC.RECONVERGENT B0 ;  /* 0x0000000000007941 */ /* 0x000fea0003800200 */
.L_x_3031:
[----:B------:R-:W2:Y:S01]  /*0870*/  LDCU.64 UR6, c[0x0][0x3a0] ;  /* 0x00007400ff0677ac */ /* 0x000ea20008000a00 */
[----:B------:R-:W3:Y:S01]  /*0880*/  LDC.64 R8, c[0x0][0x418] ;  /* 0x00010600ff087b82 */ /* 0x000ee20000000a00 */
[----:B------:R-:W-:Y:S01]  /*0890*/  ISETP.EQ.U32.AND P3, PT, R2, RZ, PT ;  /* 0x000000ff0200720c */ /* 0x000fe20003f62070 */
[----:B------:R-:W4:Y:S01]  /*08a0*/  LDCU.64 UR4, c[0x0][0x390] ;  /* 0x00007200ff0477ac */ /* 0x000f220008000a00 */
[----:B------:R-:W-:-:S04]  /*08b0*/  ISETP.GT.U32.AND P2, PT, R22, 0x1f, PT ;  /* 0x0000001f1600780c */ /* 0x000fc80003f44070 */
[----:B------:R-:W-:Y:S02]  /*08c0*/  ISETP.EQ.OR.EX P2, PT, R3, RZ, P2, P3 ;  /* 0x000000ff0300720c */ /* 0x000fe40001742730 */
[----:B--2---:R-:W-:Y:S02]  /*08d0*/  ISETP.NE.U32.AND P1, PT, RZ, UR6, PT ;  /* 0x00000006ff007c0c */ /* 0x004fe4000bf25070 */
[----:B----4-:R-:W-:-:S09]  /*08e0*/  ISETP.NE.U32.AND P0, PT, RZ, UR4, PT ;  /* 0x00000004ff007c0c */ /* 0x010fd2000bf05070 */
[----:B-----5:R-:W-:Y:S01]  /*08f0*/  @!P2 IMAD R0, R18, R15, RZ ;  /* 0x0000000f1200a224 */ /* 0x020fe200078e02ff */
[----:B------:R-:W-:Y:S02]  /*0900*/  ISETP.NE.AND.EX P1, PT, RZ, UR7, PT, P1 ;  /* 0x00000007ff007c0c */ /* 0x000fe4000bf25310 */
[----:B------:R-:W-:Y:S02]  /*0910*/  CS2R R14, SRZ ;  /* 0x00000000000e7805 */ /* 0x000fe4000001ff00 */
[----:B------:R-:W-:Y:S01]  /*0920*/  ISETP.NE.AND.EX P0, PT, RZ, UR5, PT, P0 ;  /* 0x00000005ff007c0c */ /* 0x000fe2000bf05300 */
[----:B------:R-:W-:Y:S01]  /*0930*/  @!P2 IMAD R3, R0, 0x30, R13 ;  /* 0x000000300003a824 */ /* 0x000fe200078e020d */
[C---:B------:R-:W-:Y:S01]  /*0940*/  ISETP.GT.U32.OR P1, PT, R22.reuse, 0x17, !P1 ;  /* 0x000000171600780c */ /* 0x040fe20004f24470 */
[----:B------:R-:W-:Y:S01]  /*0950*/  IMAD.MOV.U32 R2, RZ, RZ, RZ ;  /* 0x000000ffff027224 */ /* 0x000fe200078e00ff */
[----:B------:R-:W-:Y:S01]  /*0960*/  ISETP.GT.U32.OR P0, PT, R22, 0x17, !P0 ;  /* 0x000000171600780c */ /* 0x000fe20004704470 */
[----:B------:R-:W2:Y:S01]  /*0970*/  LDCU.U8 UR4, c[0x0][0x404] ;  /* 0x00008080ff0477ac */ /* 0x000ea20008000000 */
[----:B---3--:R-:W-:-:S04]  /*0980*/  ISETP.NE.U32.AND P3, PT, R8, RZ, PT ;  /* 0x000000ff0800720c */ /* 0x008fc80003f65070 */
[----:B------:R-:W-:Y:S02]  /*0990*/  ISETP.NE.AND.EX P3, PT, R9, RZ, PT, P3 ;  /* 0x000000ff0900720c */ /* 0x000fe40003f65330 */
[----:B------:R-:W3:Y:S08]  /*09a0*/  @!P2 LDC.64 R8, c[0x0][0x450] ;  /* 0x00011400ff08ab82 */ /* 0x000ef00000000a00 */
[----:B0-----:R-:W0:Y:S08]  /*09b0*/  @!P1 LDC.64 R6, c[0x0][0x3a0] ;  /* 0x0000e800ff069b82 */ /* 0x001e300000000a00 */
[----:B-1----:R-:W1:Y:S08]  /*09c0*/  @!P0 LDC.64 R4, c[0x0][0x390] ;  /* 0x0000e400ff048b82 */ /* 0x002e700000000a00 */
[----:B------:R-:W4:Y:S01]  /*09d0*/  @P3 LDC.64 R10, c[0x0][0x418] ;  /* 0x00010600ff0a3b82 */ /* 0x000f220000000a00 */
[----:B---3--:R-:W-:-:S06]  /*09e0*/  @!P2 IMAD.WIDE R8, R3, 0x4, R8 ;  /* 0x000000040308a825 */ /* 0x008fcc00078e0208 */
[----:B------:R-:W3:Y:S01]  /*09f0*/  @!P2 LDG.E.64 R8, desc[UR36][R8.64] ;  /* 0x000000240808a981 */ /* 0x000ee2000c1e1b00 */
[C---:B0-----:R-:W-:Y:S01]  /*0a00*/  @!P1 IMAD.WIDE.U32 R6, R13.reuse, 0x4, R6 ;  /* 0x000000040d069825 */ /* 0x041fe200078e0006 */
[----:B------:R-:W0:Y:S04]  /*0a10*/  LDC R3, c[0x0][0x400] ;  /* 0x00010000ff037b82 */ /* 0x000e280000000800 */
[----:B------:R-:W3:Y:S01]  /*0a20*/  @!P1 LDG.E.64 R14, desc[UR36][R6.64] ;  /* 0x00000024060e9981 */ /* 0x000ee2000c1e1b00 */
[----:B-1----:R-:W-:Y:S01]  /*0a30*/  @!P0 IMAD.WIDE.U32 R4, R13, 0x4, R4 ;  /* 0x000000040d048825 */ /* 0x002fe200078e0004 */
[----:B------:R-:W-:-:S06]  /*0a40*/  CS2R R12, SRZ ;  /* 0x00000000000c7805 */ /* 0x000fcc000001ff00 */
[----:B------:R-:W3:Y:S01]  /*0a50*/  @!P0 LDG.E.64 R12, desc[UR36][R4.64] ;  /* 0x00000024040c8981 */ /* 0x000ee2000c1e1b00 */
[----:B----4-:R-:W-:-:S05]  /*0a60*/  @P3 IMAD.WIDE.U32 R10, R52, 0x4, R10 ;  /* 0x00000004340a3825 */ /* 0x010fca00078e000a */
[----:B------:R1:W5:Y:S01]  /*0a70*/  @P3 LDG.E R2, desc[UR36][R10.64] ;  /* 0x000000240a023981 */ /* 0x000362000c1e1900 */
[----:B--2---:R-:W-:-:S04]  /*0a80*/  ISETP.NE.AND P0, PT, RZ, UR4, PT ;  /* 0x00000004ff007c0c */ /* 0x004fc8000bf05270 */
[----:B0-----:R-:W-:Y:S01]  /*0a90*/  ISETP.LT.OR P0, PT, R3, 0x1, P0 ;  /* 0x000000010300780c */ /* 0x001fe20000701670 */
[----:B------:R-:W-:Y:S01]  /*0aa0*/  BSSY.RECONVERGENT B6, `(.L_x_3033) ;  /* 0x000009a000067945 */ /* 0x000fe20003800200 */
[----:B---3--:R-:W-:Y:S01]  /*0ab0*/  FADD.FTZ R28, R14, R28 ;  /* 0x0000001c0e1c7221 */ /* 0x008fe20000010000 */
        /* <DEDUP_REMOVED lines=30> */
.L_x_3034:
        /* <DEDUP_REMOVED lines=10> */
[----:B0-----:R-:W-:Y:S01]  /*0d40*/  IADD3 R4, PT, PT, R0, 0xffffffe, RZ ;  /* 0x0ffffffe00047810 */ /* 0x001fe20007ffe0ff */
[----:B------:R-:W-:-:S05]  /*0d50*/  IMAD.MOV R0, RZ, RZ, -R10 ;  /* 0x000000ffff007224 */ /* 0x000fca00078e0a0a */
[----:B------:R0:W1:Y:S02]  /*0d60*/  F2I.FTZ.U32.TRUNC.NTZ R5, R4 ;  /* 0x0000000400057305 */ /* 0x000064000021f000 */
[----:B0-----:R-:W-:Y:S02]  /*0d70*/  HFMA2 R4, -RZ, RZ, 0, 0 ;  /* 0x00000000ff047431 */ /* 0x001fe400000001ff */
        /* <DEDUP_REMOVED lines=15> */
[----:B------:R-:W-:-:S03]  /*0e70*/  ISETP.GE.AND P0, PT, R26, R3, PT ;  /* 0x000000031a00720c */ /* 0x000fc60003f06270 */
[----:B------:R-:W-:-:S05]  /*0e80*/  IMAD.MOV.U32 R32, RZ, RZ, R5 ;  /* 0x000000ffff207224 */ /* 0x000fca00078e0005 */
        /* <DEDUP_REMOVED lines=10> */
[----:B------:R-:W-:Y:S01]  /*0f30*/  MOV R8, 0x53f ;  /* 0x0000053f00087802 */ /* 0x000fe20000000f00 */
        /* <DEDUP_REMOVED lines=12> */
[----:B--2--5:R-:W-:Y:S05]  /*1000*/  CALL.ABS.NOINC R14 ;  /* 0x000000000e007343 */ /* 0x024fea0003c00000 */
.L_x_3036:
        /* <DEDUP_REMOVED lines=8> */
[----:B-1----:R-:W-:Y:S01]  /*1090*/  LEA R3, R7, R0, 0x2 ;  /* 0x0000000007037211 */ /* 0x002fe200078e10ff */
        /* <DEDUP_REMOVED lines=15> */
[----:B------:R-:W-:Y:S02]  /*1190*/  IMAD.SHL.U32 R4, R4, 0x2, RZ ;  /* 0x0000000204047824 */ /* 0x000fe400078e00ff */
        /* <DEDUP_REMOVED lines=29> */
.L_x_3040:
[----:B------:R-:W-:Y:S05]  /*1370*/  BSYNC.RECONVERGENT B1 ;  /* 0x0000000000017941 */ /* 0x000fea0003800200 */
.L_x_3039:
[----:B--2---:R2:W-:Y:S04]  /*1380*/  STS [R13], R28 ;  /* 0x0000001c0d007388 */ /* 0x0045e80000000800 */
[----:B----4-:R2:W-:Y:S04]  /*1390*/  STS [R14], R29 ;  /* 0x0000001d0e007388 */ /* 0x0105e80000000800 */
[----:B-1----:R2:W-:Y:S04]  /*13a0*/  STS [R11], R30 ;  /* 0x0000001e0b007388 */ /* 0x0025e80000000800 */
[----:B---3--:R2:W-:Y:S02]  /*13b0*/  STS [R12], R31 ;  /* 0x0000001f0c007388 */ /* 0x0085e40000000800 */
.L_x_3038:
[----:B------:R-:W-:Y:S05]  /*13c0*/  BSYNC.RECONVERGENT B0 ;  /* 0x0000000000007941 */ /* 0x000fea0003800200 */
.L_x_3037:
[----:B------:R-:W-:Y:S01]  /*13d0*/  BAR.SYNC.DEFER_BLOCKING 0x0 ;  /* 0x0000000000007b1d */ /* 0x000fe20000010000 */
[----:B------:R-:W-:-:S04]  /*13e0*/  @!P6 IMAD R19, R19, R32, R25 ;  /* 0x000000201313e224 */ /* 0x000fc800078e0219 */
[C---:B------:R-:W-:Y:S01]  /*13f0*/  @!P6 IMAD R3, R19.reuse, 0x4, R3 ;  /* 0x000000041303e824 */ /* 0x040fe200078e0203 */
[----:B------:R-:W-:-:S05]  /*1400*/  @!P6 LEA R0, R19, R0, 0x2 ;  /* 0x000000001300e211 */ /* 0x000fca00078e10ff */
[----:B--2---:R1:W2:Y:S04]  /*1410*/  @!P6 LDS.64 R30, [R0] ;  /* 0x00000000001ee984 */ /* 0x0042a80000000a00 */
[----:B------:R1:W3:Y:S01]  /*1420*/  @!P6 LDS.64 R28, [R3] ;  /* 0x00000000031ce984 */ /* 0x0002e20000000a00 */
[----:B------:R-:W-:Y:S06]  /*1430*/  BAR.SYNC.DEFER_BLOCKING 0x0 ;  /* 0x0000000000007b1d */ /* 0x000fec0000010000 */
.L_x_3035:
[----:B------:R-:W-:Y:S05]  /*1440*/  BSYNC.RECONVERGENT B6 ;  /* 0x0000000000067941 */ /* 0x000fea0003800200 */
.L_x_3033:
[----:B------:R-:W4:Y:S01]  /*1450*/  S2UR UR6, SR_CgaCtaId ;  /* 0x00000000000679c3 */ /* 0x000f220000008800 */
[----:B------:R-:W-:Y:S01]  /*1460*/  ISETP.GT.U32.AND P0, PT, R22, 0x1f, PT ;  /* 0x0000001f1600780c */ /* 0x000fe20003f04070 */
[----:B------:R-:W-:Y:S01]  /*1470*/  UMOV UR5, 0x400 ;  /* 0x0000040000057882 */ /* 0x000fe20000000000 */
[----:B------:R-:W-:Y:S01]  /*1480*/  MOV R7, UR38 ;  /* 0x0000002600077c02 */ /* 0x000fe20008000f00 */
[----:B------:R-:W-:Y:S01]  /*1490*/  UIADD3 UR4, UPT, UPT, UR5, 0x120, URZ ;  /* 0x0000012005047890 */ /* 0x000fe2000fffe0ff */
[----:B------:R-:W-:Y:S02]  /*14a0*/  IMAD.MOV.U32 R19, RZ, RZ, -0x800001 ;  /* 0xff7fffffff137424 */ /* 0x000fe400078e00ff */
[----:B------:R-:W-:Y:S01]  /*14b0*/  IADD3 R7, PT, PT, -R7, UR39, RZ ;  /* 0x0000002707077c10 */ /* 0x000fe2000fffe1ff */
[----:B----4-:R-:W-:-:S06]  /*14c0*/  ULEA UR7, UR6, UR4, 0x18 ;  /* 0x0000000406077291 */ /* 0x010fcc000f8ec0ff */
[----:B------:R-:W-:Y:S01]  /*14d0*/  LEA R8, R7, UR7, 0x2 ;  /* 0x0000000707087c11 */ /* 0x000fe2000f8e10ff */
[----:B------:R-:W-:Y:S06]  /*14e0*/  @P0 BRA `(.L_x_3041) ;  /* 0x0000000000c40947 */ /* 0x000fec0003800000 */
        /* <DEDUP_REMOVED lines=10> */
[----:B------:R-:W-:Y:S02]  /*1590*/  SHF.R.U32.HI R3, RZ, 0x1, R22 ;  /* 0x00000001ff037819 */ /* 0x000fe40000011616 */
[----:B------:R-:W-:Y:S01]  /*15a0*/  LOP3.LUT R26, R26, 0x2, RZ, 0xc0, !PT ;  /* 0x000000021a1a7812 */ /* 0x000fe200078ec0ff */
[----:B--2---:R-:W-:Y:S02]  /*15b0*/  IMAD R23, R23, UR4, RZ ;  /* 0x0000000417177c24 */ /* 0x004fe4000f8e02ff */
[----:B-1----:R-:W-:Y:S02]  /*15c0*/  IMAD R0, R3, UR4, R16 ;  /* 0x0000000403007c24 */ /* 0x002fe4000f8e0210 */
[----:B------:R-:W-:-:S05]  /*15d0*/  IMAD R23, R23, 0x30, R26 ;  /* 0x0000003017177824 */ /* 0x000fca00078e021a */
[----:B------:R-:W-:-:S05]  /*15e0*/  LEA R23, R0, R23, 0x2 ;  /* 0x0000001700177211 */ /* 0x000fca00078e10ff */
[----:B---3--:R-:W-:-:S05]  /*15f0*/  IMAD.WIDE R4, R23, 0x4, R4 ;  /* 0x0000000417047825 */ /* 0x008fca00078e0204 */
[----:B------:R2:W-:Y:S02]  /*1600*/  STG.E.64 desc[UR36][R4.64], R28 ;  /* 0x0000001c04007986 */ /* 0x0005e4000c101b24 */
.L_x_3043:
[----:B------:R-:W-:Y:S05]  /*1610*/  BSYNC.RECONVERGENT B0 ;  /* 0x0000000000007941 */ /* 0x000fea0003800200 */
.L_x_3042:
[----:B------:R-:W-:Y:S01]  /*1620*/  UMOV UR4, 0xffffffff ;  /* 0xffffffff00047882 */ /* 0x000fe20000000000 */
[----:B0-----:R-:W-:Y:S02]  /*1630*/  FFMA.FTZ R13, R29, R31, R6 ;  /* 0x0000001f1d0d7223 */ /* 0x001fe40000010006 */
[----:B------:R-:W-:Y:S05]  /*1640*/  BRA.DIV UR4, `(.L_x_3044) ;  /* 0x0000007604447947 */ /* 0x000fea000b800000 */
[----:B------:R-:W1:Y:S02]  /*1650*/  SHFL.BFLY PT, R14, R13, 0x10, 0x1f ;  /* 0x0e001f000d0e7f89 */ /* 0x000e6400000e0000 */
[----:B-1----:R-:W-:-:S05]  /*1660*/  FADD.FTZ R0, R13, R14 ;  /* 0x0000000e0d007221 */ /* 0x002fca0000010000 */
[----:B------:R-:W0:Y:S02]  /*1670*/  SHFL.BFLY PT, R14, R0, 0x8, 0x1f ;  /* 0x0d001f00000e7f89 */ /* 0x000e2400000e0000 */
[----:B0-----:R-:W-:-:S05]  /*1680*/  FADD.FTZ R3, R0, R14 ;  /* 0x0000000e00037221 */ /* 0x001fca0000010000 */
[----:B------:R-:W2:Y:S02]  /*1690*/  SHFL.BFLY PT, R14, R3, 0x4, 0x1f ;  /* 0x0c801f00030e7f89 */ /* 0x000ea400000e0000 */
[----:B--2---:R-:W-:-:S05]  /*16a0*/  FADD.FTZ R4, R3, R14 ;  /* 0x0000000e03047221 */ /* 0x004fca0000010000 */
[----:B------:R-:W0:Y:S02]  /*16b0*/  SHFL.BFLY PT, R14, R4, 0x2, 0x1f ;  /* 0x0c401f00040e7f89 */ /* 0x000e2400000e0000 */
[----:B0-----:R-:W-:-:S05]  /*16c0*/  FADD.FTZ R5, R4, R14 ;  /* 0x0000000e04057221 */ /* 0x001fca0000010000 */
[----:B------:R0:W1:Y:S02]  /*16d0*/  SHFL.BFLY PT, R14, R5, 0x1, 0x1f ;  /* 0x0c201f00050e7f89 */ /* 0x00006400000e0000 */
.L_x_3126:
        /* <DEDUP_REMOVED lines=17> */
.L_x_3045:
[----:B------:R4:W-:Y:S02]  /*17f0*/  STS [R8], R19 ;  /* 0x0000001308007388 */ /* 0x0009e40000000800 */
.L_x_3041:
[----:B------:R-:W-:Y:S05]  /*1800*/  WARPSYNC.ALL ;  /* 0x0000000000007948 */ /* 0x000fea0003800000 */
[----:B-1----:R-:W-:Y:S01]  /*1810*/  VIADD R0, R7, 0xf ;  /* 0x0000000f07007836 */ /* 0x002fe20000000000 */
[----:B------:R-:W1:Y:S01]  /*1820*/  LDCU UR4, c[0x0][0x3f0] ;  /* 0x00007e00ff0477ac */ /* 0x000e620008000800 */
[----:B0-----:R-:W-:Y:S01]  /*1830*/  SHF.R.U32.HI R12, RZ, 0x1, R22 ;  /* 0x00000001ff0c7819 */ /* 0x001fe20000011616 */
[----:B------:R-:W-:Y:S01]  /*1840*/  BSSY B0, `(.L_x_3046) ;  /* 0x0000189000007945 */ /* 0x000fe20003800000 */
[----:B------:R-:W-:Y:S01]  /*1850*/  SHF.L.U32 R22, R22, 0x3, RZ ;  /* 0x0000000316167819 */ /* 0x000fe200000006ff */
[----:B------:R-:W-:Y:S01]  /*1860*/  UIADD3 UR5, UPT, UPT, UR5, 0x20, URZ ;  /* 0x0000002005057890 */ /* 0x000fe2000fffe0ff */
[----:B------:R-:W-:Y:S01]  /*1870*/  SHF.R.S32.HI R3, RZ, 0x1f, R0 ;  /* 0x0000001fff037819 */ /* 0x000fe20000011400 */
[----:B------:R-:W0:Y:S01]  /*1880*/  LDCU UR12, c[0x0][0x3f4] ;  /* 0x00007e80ff0c77ac */ /* 0x000e220008000800 */
[----:B------:R-:W-:-:S02]  /*1890*/  LOP3.LUT R5, R22, 0x8, RZ, 0xc0, !PT ;  /* 0x0000000816057812 */ /* 0x000fc400078ec0ff */
[----:B------:R-:W-:Y:S01]  /*18a0*/  LEA.HI R3, R3, R0, RZ, 0x4 ;  /* 0x0000000003037211 */ /* 0x000fe200078f20ff */
[----:B------:R-:W0:Y:S03]  /*18b0*/  LDCU UR13, c[0x0][0x410] ;  /* 0x00008200ff0d77ac */ /* 0x000e260008000800 */
[----:B------:R-:W-:Y:S01]  /*18c0*/  LOP3.LUT R11, R3, 0xfffffff0, RZ, 0xc0, !PT ;  /* 0xfffffff0030b7812 */ /* 0x000fe200078ec0ff */
[----:B------:R-:W0:Y:S01]  /*18d0*/  LDCU.64 UR14, c[0x0][0x438] ;  /* 0x00008700ff0e77ac */ /* 0x000e220008000a00 */
[----:B------:R-:W-:Y:S02]  /*18e0*/  BAR.SYNC.DEFER_BLOCKING 0x0 ;  /* 0x0000000000007b1d */ /* 0x000fe40000010000 */
[----:B------:R-:W-:Y:S01]  /*18f0*/  ISETP.GE.AND P0, PT, R12, R11, PT ;  /* 0x0000000b0c00720c */ /* 0x000fe20003f06270 */
[----:B-1----:R-:W-:Y:S01]  /*1900*/  IMAD R0, R24, UR4, R53 ;  /* 0x0000000418007c24 */ /* 0x002fe2000f8e0235 */
[----:B------:R-:W-:-:S02]  /*1910*/  ULEA UR5, UR6, UR5, 0x18 ;  /* 0x0000000506057291 */ /* 0x000fc4000f8ec0ff */
[----:B------:R-:W1:Y:S01]  /*1920*/  LDCU.64 UR10, c[0x0][0x448] ;  /* 0x00008900ff0a77ac */ /* 0x000e620008000a00 */
[----:B------:R-:W-:-:S08]  /*1930*/  IMAD R0, R0, 0x30, RZ ;  /* 0x0000003000007824 */ /* 0x000fd000078e02ff */
[----:B------:R-:W-:Y:S05]  /*1940*/  @P0 BRA `(.L_x_3047) ;  /* 0x0000001400e00947 */ /* 0x000fea0003800000 */
[----:B------:R-:W0:Y:S01]  /*1950*/  LDC R7, c[0x0][0x3f4] ;  /* 0x0000fd00ff077b82 */ /* 0x000e220000000800 */
[----:B------:R-:W1:Y:S01]  /*1960*/  LDCU UR4, c[0x0][0x440] ;  /* 0x00008800ff0477ac */ /* 0x000e620008000800 */
[----:B------:R-:W0:Y:S01]  /*1970*/  LDS.64 R50, [R5+UR5] ;  /* 0x0000000505327984 */ /* 0x000e220008000a00 */
[----:B------:R-:W2:Y:S03]  /*1980*/  LDCU.64 UR8, c[0x0][0x420] ;  /* 0x00008400ff0877ac */ /* 0x000ea60008000a00 */
[----:B------:R-:W0:Y:S04]  /*1990*/  LDS.64 R48, [R5+UR5+0x10] ;  /* 0x0000100505307984 */ /* 0x000e280008000a00 */
[----:B------:R-:W1:Y:S04]  /*19a0*/  LDS.64 R46, [R5+UR5+0x20] ;  /* 0x00002005052e7984 */ /* 0x000e680008000a00 */
[----:B------:R-:W1:Y:S04]  /*19b0*/  LDS.64 R44, [R5+UR5+0x30] ;  /* 0x00003005052c7984 */ /* 0x000e680008000a00 */
[----:B------:R-:W1:Y:S04]  /*19c0*/  LDS.64 R42, [R5+UR5+0x40] ;  /* 0x00004005052a7984 */ /* 0x000e680008000a00 */
[----:B------:R-:W1:Y:S01]  /*19d0*/  LDS.64 R40, [R5+UR5+0x50] ;  /* 0x0000500505287984 */ /* 0x000e620008000a00 */
[----:B--2---:R-:W-:-:S02]  /*19e0*/  ISETP.NE.U32.AND P0, PT, RZ, UR8, PT ;  /* 0x00000008ff007c0c */ /* 0x004fc4000bf05070 */
[-C--:B0-----:R-:W-:Y:S01]  /*19f0*/  IABS R3, R7.reuse ;  /* 0x0000000700037213 */ /* 0x081fe20000000000 */
[----:B------:R-:W-:Y:S01]  /*1a00*/  IMAD R7, R52, R7, RZ ;  /* 0x0000000734077224 */ /* 0x000fe200078e02ff */
[----:B------:R-:W0:Y:S01]  /*1a10*/  LDS.64 R38, [R5+UR5+0x60] ;  /* 0x0000600505267984 */ /* 0x000e220008000a00 */
[----:B------:R-:W-:Y:S01]  /*1a20*/  ISETP.NE.AND.EX P0, PT, RZ, UR9, PT, P0 ;  /* 0x00000009ff007c0c */ /* 0x000fe2000bf05300 */
[----:B------:R-:W2:Y:S02]  /*1a30*/  I2F.RP R4, R3 ;  /* 0x0000000300047306 */ /* 0x000ea40000209400 */
[----:B------:R-:W0:Y:S01]  /*1a40*/  LDS.64 R36, [R5+UR5+0x70] ;  /* 0x0000700505247984 */ /* 0x000e220008000a00 */
[----:B------:R-:W-:-:S03]  /*1a50*/  SHF.R.S32.HI R10, RZ, 0x1f, R7 ;  /* 0x0000001fff0a7819 */ /* 0x000fc60000011407 */
[----:B------:R-:W0:Y:S04]  /*1a60*/  LDS.64 R34, [R5+UR5+0x80] ;  /* 0x0000800505227984 */ /* 0x000e280008000a00 */
[----:B------:R-:W0:Y:S04]  /*1a70*/  LDS.64 R32, [R5+UR5+0x90] ;  /* 0x0000900505207984 */ /* 0x000e280008000a00 */
[----:B------:R-:W0:Y:S01]  /*1a80*/  LDS.64 R30, [R5+UR5+0xa0] ;  /* 0x0000a005051e7984 */ /* 0x000e220008000a00 */
[----:B--2---:R-:W4:Y:S03]  /*1a90*/  MUFU.RCP R4, R4 ;  /* 0x0000000400047308 */ /* 0x004f260000001000 */
[----:B---3--:R-:W2:Y:S04]  /*1aa0*/  LDS.64 R28, [R5+UR5+0xb0] ;  /* 0x0000b005051c7984 */ /* 0x008ea80008000a00 */
[----:B------:R-:W3:Y:S04]  /*1ab0*/  LDS.64 R26, [R5+UR5+0xc0] ;  /* 0x0000c005051a7984 */ /* 0x000ee80008000a00 */
[----:B------:R-:W0:Y:S04]  /*1ac0*/  LDS.64 R24, [R5+UR5+0xd0] ;  /* 0x0000d00505187984 */ /* 0x000e280008000a00 */
[----:B------:R-:W0:Y:S01]  /*1ad0*/  LDS.64 R22, [R5+UR5+0xe0] ;  /* 0x0000e00505167984 */ /* 0x000e220008000a00 */
[----:B----4-:R-:W-:Y:S01]  /*1ae0*/  VIADD R8, R4, 0xffffffe ;  /* 0x0ffffffe04087836 */ /* 0x010fe20000000000 */
[----:B-1----:R-:W-:-:S02]  /*1af0*/  MOV R4, UR4 ;  /* 0x0000000400047c02 */ /* 0x002fc40008000f00 */
[----:B------:R1:W4:Y:S01]  /*1b00*/  LDS.64 R20, [R5+UR5+0xf0] ;  /* 0x0000f00505147984 */ /* 0x0003220008000a00 */
[----:B------:R1:W1:Y:S02]  /*1b10*/  F2I.FTZ.U32.TRUNC.NTZ R9, R8 ;  /* 0x0000000800097305 */ /* 0x000264000021f000 */
[----:B------:R-:W-:Y:S01]  /*1b20*/  IMAD R53, R53, R4, UR39 ;  /* 0x0000002735357e24 */ /* 0x000fe2000f8e0204 */
[----:B------:R-:W-:Y:S01]  /*1b30*/  IADD3 R4, PT, PT, R12, UR38, RZ ;  /* 0x000000260c047c10 */ /* 0x000fe2000fffe0ff */
[----:B-1----:R-:W-:Y:S02]  /*1b40*/  IMAD.MOV.U32 R8, RZ, RZ, RZ ;  /* 0x000000ffff087224 */ /* 0x002fe400078e00ff */
[----:B------:R-:W-:-:S04]  /*1b50*/  IMAD.MOV R6, RZ, RZ, -R9 ;  /* 0x000000ffff067224 */ /* 0x000fc800078e0a09 */
[----:B------:R-:W-:Y:S01]  /*1b60*/  IMAD R5, R6, R3, RZ ;  /* 0x0000000306057224 */ /* 0x000fe200078e02ff */
[----:B------:R-:W-:-:S03]  /*1b70*/  IADD3 R6, P1, P2, R7, UR8, R4 ;  /* 0x0000000807067c10 */ /* 0x000fc6000fa3e004 */
[----:B------:R-:W-:Y:S01]  /*1b80*/  IMAD.HI.U32 R5, R9, R5, R8 ;  /* 0x0000000509057227 */ /* 0x000fe200078e0008 */
[----:B------:R-:W-:Y:S02]  /*1b90*/  IADD3.X R7, PT, PT, R10, UR9, RZ, P1, P2 ;  /* 0x000000090a077c10 */ /* 0x000fe40008fe44ff */
[----:B------:R-:W-:Y:S01]  /*1ba0*/  IADD3 R9, PT, PT, R11, UR38, RZ ;  /* 0x000000260b097c10 */ /* 0x000fe2000fffe0ff */
[----:B------:R-:W-:Y:S01]  /*1bb0*/  IMAD R10, R53, UR4, R4 ;  /* 0x00000004350a7c24 */ /* 0x000fe2000f8e0204 */
[----:B--23--:R-:W-:-:S07]  /*1bc0*/  LEA R8, R12, UR7, 0x2 ;  /* 0x000000070c087c11 */ /* 0x00cfce000f8e10ff */
.L_x_3051:
[----:B------:R-:W-:Y:S01]  /*1bd0*/  IABS R86, R4 ;  /* 0x0000000400567213 */ /* 0x000fe20000000000 */
[----:B------:R-:W-:Y:S01]  /*1be0*/  IMAD.U32 R12, RZ, RZ, UR12 ;  /* 0x0000000cff0c7e24 */ /* 0x000fe2000f8e00ff */
[----:B0-----:R-:W-:Y:S01]  /*1bf0*/  IABS R13, UR12 ;  /* 0x0000000c000d7c13 */ /* 0x001fe20008000000 */
[----:B------:R-:W-:Y:S01]  /*1c00*/  UIMAD UR6, UR12, 0x30, URZ ;  /* 0x000000300c0678a4 */ /* 0x000fe2000f8e02ff */
[----:B------:R-:W-:Y:S01]  /*1c10*/  ISETP.GE.AND P2, PT, R4, RZ, PT ;  /* 0x000000ff0400720c */ /* 0x000fe20003f46270 */
[----:B------:R-:W-:Y:S01]  /*1c20*/  IMAD.HI.U32 R11, R5, R86, RZ ;  /* 0x00000056050b7227 */ /* 0x000fe200078e00ff */
[----:B------:R-:W-:Y:S01]  /*1c30*/  ISETP.NE.AND P3, PT, RZ, UR12, PT ;  /* 0x0000000cff007c0c */ /* 0x000fe2000bf65270 */
[----:B------:R-:W-:Y:S02]  /*1c40*/  UIMAD UR4, UR12, 0x30, URZ ;  /* 0x000000300c0478a4 */ /* 0x000fe4000f8e02ff */
[----:B------:R-:W-:Y:S02]  /*1c50*/  IMAD.MOV R11, RZ, RZ, -R11 ;  /* 0x000000ffff0b7224 */ /* 0x000fe400078e0a0b */
[----:B------:R-:W-:-:S02]  /*1c60*/  IMAD.U32 R87, RZ, RZ, UR12 ;  /* 0x0000000cff577e24 */ /* 0x000fc4000f8e00ff */
[----:B------:R-:W-:Y:S02]  /*1c70*/  IMAD R86, R13, R11, R86 ;  /* 0x0000000b0d567224 */ /* 0x000fe400078e0256 */
[----:B------:R-:W1:Y:S03]  /*1c80*/  S2R R11, SR_TID.X ;  /* 0x00000000000b7919 */ /* 0x000e660000002100 */
[----:B------:R-:W-:-:S13]  /*1c90*/  ISETP.GT.U32.AND P1, PT, R3, R86, PT ;  /* 0x000000560300720c */ /* 0x000fda0003f24070 */
[----:B------:R-:W-:-:S04]  /*1ca0*/  @!P1 IADD3 R86, PT, PT, R86, -R13, RZ ;  /* 0x8000000d56569210 */ /* 0x000fc80007ffe0ff */
[----:B------:R-:W-:-:S13]  /*1cb0*/  ISETP.GT.U32.AND P1, PT, R3, R86, PT ;  /* 0x000000560300720c */ /* 0x000fda0003f24070 */
[----:B------:R-:W-:Y:S01]  /*1cc0*/  @!P1 IMAD.IADD R86, R86, 0x1, -R13 ;  /* 0x0000000156569824 */ /* 0x000fe200078e0a0d */
[----:B------:R-:W-:-:S04]  /*1cd0*/  ISETP.GE.AND P1, PT, R4, UR39, PT ;  /* 0x0000002704007c0c */ /* 0x000fc8000bf26270 */
[----:B------:R-:W-:Y:S02]  /*1ce0*/  @!P2 IADD3 R86, PT, PT, -R86, RZ, RZ ;  /* 0x000000ff5656a210 */ /* 0x000fe40007ffe1ff */
[----:B------:R-:W-:-:S04]  /*1cf0*/  @!P3 LOP3.LUT R86, RZ, UR12, RZ, 0x33, !PT ;  /* 0x0000000cff56bc12 */ /* 0x000fc8000f8e33ff */
[C---:B------:R-:W-:Y:S01]  /*1d00*/  SHF.L.U32 R85, R86.reuse, 0x2, RZ ;  /* 0x0000000256557819 */ /* 0x040fe200000006ff */
[----:B------:R-:W-:-:S04]  /*1d10*/  IMAD.SHL.U32 R89, R86, 0x4, RZ ;  /* 0x0000000456597824 */ /* 0x000fc800078e00ff */
[----:B------:R-:W-:Y:S01]  /*1d20*/  IMAD R85, R12, 0x8, R85 ;  /* 0x000000080c557824 */ /* 0x000fe200078e0255 */
[----:B------:R-:W-:-:S04]  /*1d30*/  ISETP.GE.OR P5, PT, R89, UR4, P1 ;  /* 0x0000000459007c0c */ /* 0x000fc80008fa6670 */
[----:B------:R-:W-:-:S13]  /*1d40*/  ISETP.GE.OR P4, PT, R85, UR6, P1 ;  /* 0x0000000655007c0c */ /* 0x000fda0008f86670 */
[----:B------:R-:W2:Y:S01]  /*1d50*/  @!P4 LDC.64 R14, c[0x0][0x3b8] ;  /* 0x0000ee00ff0ecb82 */ /* 0x000ea20000000a00 */
[----:B-1----:R-:W-:-:S04]  /*1d60*/  @!P4 SHF.L.U32 R12, R11, 0x1, RZ ;  /* 0x000000010b0cc819 */ /* 0x002fc800000006ff */
[----:B------:R-:W-:Y:S02]  /*1d70*/  @!P4 LOP3.LUT R13, R12, 0x2, RZ, 0xc0, !PT ;  /* 0x000000020c0dc812 */ /* 0x000fe400078ec0ff */
[----:B------:R-:W-:-:S03]  /*1d80*/  SHF.L.U32 R12, R86, 0x2, RZ ;  /* 0x00000002560c7819 */ /* 0x000fc600000006ff */
[----:B------:R-:W-:Y:S01]  /*1d90*/  @!P4 IMAD R88, R0, UR12, R13 ;  /* 0x0000000c0058cc24 */ /* 0x000fe2000f8e020d */
[----:B------:R-:W-:Y:S01]  /*1da0*/  @!P4 SHF.R.S32.HI R13, RZ, 0x1f, R85 ;  /* 0x0000001fff0dc819 */ /* 0x000fe20000011455 */
[----:B------:R-:W-:-:S03]  /*1db0*/  IMAD R12, R87, 0x10, R12 ;  /* 0x00000010570c7824 */ /* 0x000fc600078e020c */
[----:B------:R-:W-:Y:S02]  /*1dc0*/  @!P4 IADD3 R85, P2, PT, R88, R85, RZ ;  /* 0x000000555855c210 */ /* 0x000fe40007f5e0ff */
[----:B------:R-:W-:Y:S02]  /*1dd0*/  ISETP.GE.OR P3, PT, R12, UR6, P1 ;  /* 0x000000060c007c0c */ /* 0x000fe40008f66670 */
[----:B------:R-:W-:Y:S02]  /*1de0*/  @!P4 LEA.HI.X.SX32 R88, R88, R13, 0x1, P2 ;  /* 0x0000000d5858c211 */ /* 0x000fe400010f0eff */
[----:B--2---:R-:W-:-:S04]  /*1df0*/  @!P4 LEA R84, P2, R85, R14, 0x2 ;  /* 0x0000000e5554c211 */ /* 0x004fc800078410ff */
[----:B------:R-:W-:-:S05]  /*1e00*/  @!P4 LEA.HI.X R85, R85, R15, R88, 0x2, P2 ;  /* 0x0000000f5555c211 */ /* 0x000fca00010f1458 */
[----:B------:R-:W1:Y:S01]  /*1e10*/  @!P3 LDC.64 R14, c[0x0][0x3b8] ;  /* 0x0000ee00ff0ebb82 */ /* 0x000e620000000a00 */
[----:B------:R-:W-:-:S04]  /*1e20*/  @!P3 SHF.L.U32 R13, R11, 0x1, RZ ;  /* 0x000000010b0db819 */ /* 0x000fc800000006ff */
[----:B------:R-:W-:-:S05]  /*1e30*/  @!P3 LOP3.LUT R13, R13, 0x2, RZ, 0xc0, !PT ;  /* 0x000000020d0db812 */ /* 0x000fca00078ec0ff */
[----:B------:R-:W-:Y:S01]  /*1e40*/  @!P3 IMAD R88, R0, UR12, R13 ;  /* 0x0000000c0058bc24 */ /* 0x000fe2000f8e020d */
[----:B------:R-:W-:-:S04]  /*1e50*/  @!P3 SHF.R.S32.HI R13, RZ, 0x1f, R12 ;  /* 0x0000001fff0db819 */ /* 0x000fc8000001140c */
[----:B------:R-:W-:-:S04]  /*1e60*/  @!P3 IADD3 R87, P2, PT, R88, R12, RZ ;  /* 0x0000000c5857b210 */ /* 0x000fc80007f5e0ff */
[----:B------:R-:W-:Y:S02]  /*1e70*/  @!P3 LEA.HI.X.SX32 R88, R88, R13, 0x1, P2 ;  /* 0x0000000d5858b211 */ /* 0x000fe400010f0eff */
[----:B-1----:R-:W-:-:S04]  /*1e80*/  @!P3 LEA R12, P2, R87, R14, 0x2 ;  /* 0x0000000e570cb211 */ /* 0x002fc800078410ff */
[----:B------:R-:W-:Y:S02]  /*1e90*/  @!P3 LEA.HI.X R13, R87, R15, R88, 0x2, P2 ;  /* 0x0000000f570db211 */ /* 0x000fe400010f1458 */
[----:B------:R-:W-:Y:S01]  /*1ea0*/  @!P5 SHF.L.U32 R87, R11, 0x1, RZ ;  /* 0x000000010b57d819 */ /* 0x000fe200000006ff */
[----:B------:R-:W1:Y:S01]  /*1eb0*/  @!P5 LDC.64 R14, c[0x0][0x3b8] ;  /* 0x0000ee00ff0edb82 */ /* 0x000e620000000a00 */
[----:B------:R-:W-:Y:S02]  /*1ec0*/  ISETP.GE.AND P2, PT, R4, UR39, PT ;  /* 0x0000002704007c0c */ /* 0x000fe4000bf46270 */
[----:B------:R-:W-:Y:S01]  /*1ed0*/  @!P5 LOP3.LUT R87, R87, 0x2, RZ, 0xc0, !PT ;  /* 0x000000025757d812 */ /* 0x000fe200078ec0ff */
[----:B------:R-:W-:Y:S01]  /*1ee0*/  IMAD.U32 R90, RZ, RZ, UR12 ;  /* 0x0000000cff5a7e24 */ /* 0x000fe2000f8e00ff */
[----:B------:R-:W-:Y:S02]  /*1ef0*/  FSEL R53, R53, RZ, P2 ;  /* 0x000000ff35357208 */ /* 0x000fe40001000000 */
[----:B------:R-:W-:Y:S01]  /*1f00*/  FSEL R52, R52, RZ, P2 ;  /* 0x000000ff34347208 */ /* 0x000fe20001000000 */
[----:B------:R-:W-:Y:S01]  /*1f10*/  @!P5 IMAD R88, R0, UR12, R87 ;  /* 0x0000000c0058dc24 */ /* 0x000fe2000f8e0257 */
[----:B------:R-:W-:-:S04]  /*1f20*/  SHF.L.U32 R87, R86, 0x2, RZ ;  /* 0x0000000256577819 */ /* 0x000fc800000006ff */
[----:B------:R1:W2:Y:S01]  /*1f30*/  @!P4 LDG.E.64 R52, desc[UR36][R84.64] ;  /* 0x000000245434c981 */ /* 0x0002a2000c1e1b00 */
[----:B------:R-:W-:Y:S01]  /*1f40*/  IMAD R87, R90, 0x20, R87 ;  /* 0x000000205a577824 */ /* 0x000fe200078e0257 */
[----:B------:R-:W-:Y:S02]  /*1f50*/  @!P5 IADD3 R89, P6, PT, R89, R88, RZ ;  /* 0x000000585959d210 */ /* 0x000fe40007fde0ff */
[----:B------:R-:W-:Y:S02]  /*1f60*/  FSEL R55, R55, RZ, P2 ;  /* 0x000000ff37377208 */ /* 0x000fe40001000000 */
[----:B------:R-:W-:Y:S02]  /*1f70*/  ISETP.GE.OR P4, PT, R87, UR6, P1 ;  /* 0x0000000657007c0c */ /* 0x000fe40008f86670 */
[----:B------:R-:W-:Y:S02]  /*1f80*/  @!P5 LEA.HI.X.SX32 R88, R88, RZ, 0x1, P6 ;  /* 0x000000ff5858d211 */ /* 0x000fe400030f0eff */
[----:B------:R-:W-:-:S02]  /*1f90*/  FSEL R54, R54, RZ, P2 ;  /* 0x000000ff36367208 */ /* 0x000fc40001000000 */
[----:B-1----:R-:W-:-:S04]  /*1fa0*/  @!P5 LEA R84, P6, R89, R14, 0x2 ;  /* 0x0000000e5954d211 */ /* 0x002fc800078c10ff */
[----:B------:R-:W-:Y:S01]  /*1fb0*/  @!P5 LEA.HI.X R85, R89, R15, R88, 0x2, P6 ;  /* 0x0000000f5955d211 */ /* 0x000fe200030f1458 */
[----:B------:R-:W-:Y:S01]  /*1fc0*/  VIADD R86, R86, UR12 ;  /* 0x0000000c56567c36 */ /* 0x000fe20008000000 */
[----:B------:R1:W3:Y:S01]  /*1fd0*/  @!P3 LDG.E.64 R54, desc[UR36][R12.64] ;  /* 0x000000240c36b981 */ /* 0x0002e2000c1e1b00 */
[----:B------:R-:W-:Y:S01]  /*1fe0*/  @!P4 SHF.L.U32 R88, R11, 0x1, RZ ;  /* 0x000000010b58c819 */ /* 0x000fe200000006ff */
[----:B------:R-:W1:Y:S01]  /*1ff0*/  @!P4 LDC.64 R14, c[0x0][0x3b8] ;  /* 0x0000ee00ff0ecb82 */ /* 0x000e620000000a00 */
[----:B------:R-:W-:Y:S02]  /*2000*/  MOV R91, UR12 ;  /* 0x0000000c005b7c02 */ /* 0x000fe40008000f00 */
[----:B------:R-:W-:Y:S02]  /*2010*/  @!P4 LOP3.LUT R89, R88, 0x2, RZ, 0xc0, !PT ;  /* 0x000000025859c812 */ /* 0x000fe400078ec0ff */
[----:B------:R-:W-:Y:S02]  /*2020*/  @!P4 SHF.R.S32.HI R88, RZ, 0x1f, R87 ;  /* 0x0000001fff58c819 */ /* 0x000fe40000011457 */
[----:B------:R-:W-:Y:S01]  /*2030*/  FSEL R57, R57, RZ, P2 ;  /* 0x000000ff39397208 */ /* 0x000fe20001000000 */
[----:B------:R-:W-:Y:S01]  /*2040*/  @!P4 IMAD R90, R0, UR12, R89 ;  /* 0x0000000c005acc24 */ /* 0x000fe2000f8e0259 */
[----:B------:R-:W-:-:S04]  /*2050*/  FSEL R56, R56, RZ, P2 ;  /* 0x000000ff38387208 */ /* 0x000fc80001000000 */
[----:B------:R-:W-:Y:S02]  /*2060*/  @!P4 IADD3 R89, P3, PT, R90, R87, RZ ;  /* 0x000000575a59c210 */ /* 0x000fe40007f7e0ff */
[----:B------:R-:W-:Y:S01]  /*2070*/  SHF.L.U32 R87, R86, 0x2, RZ ;  /* 0x0000000256577819 */ /* 0x000fe200000006ff */
[----:B------:R0:W4:Y:S01]  /*2080*/  @!P5 LDG.E.64 R56, desc[UR36][R84.64] ;  /* 0x000000245438d981 */ /* 0x000122000c1e1b00 */
[----:B------:R-:W-:Y:S02]  /*2090*/  @!P4 LEA.HI.X.SX32 R88, R90, R88, 0x1, P3 ;  /* 0x000000585a58c211 */ /* 0x000fe400018f0eff */
[----:B------:R-:W-:Y:S02]  /*20a0*/  ISETP.GE.OR P3, PT, R87, UR6, P1 ;  /* 0x0000000657007c0c */ /* 0x000fe40008f66670 */
[----:B-1----:R-:W-:-:S04]  /*20b0*/  @!P4 LEA R12, P6, R89, R14, 0x2 ;  /* 0x0000000e590cc211 */ /* 0x002fc800078c10ff */
[----:B------:R-:W-:-:S07]  /*20c0*/  @!P4 LEA.HI.X R13, R89, R15, R88, 0x2, P6 ;  /* 0x0000000f590dc211 */ /* 0x000fce00030f1458 */
[----:B------:R-:W-:Y:S01]  /*20d0*/  @!P3 IMAD.SHL.U32 R88, R11, 0x2, RZ ;  /* 0x000000020b58b824 */ /* 0x000fe200078e00ff */
[----:B------:R-:W0:Y:S04]  /*20e0*/  @!P3 LDC.64 R14, c[0x0][0x3b8] ;  /* 0x0000ee00ff0ebb82 */ /* 0x000e280000000a00 */
[----:B------:R-:W-:Y:S01]  /*20f0*/  @!P3 LOP3.LUT R89, R88, 0x2, RZ, 0xc0, !PT ;  /* 0x000000025859b812 */ /* 0x000fe200078ec0ff */
[----:B------:R-:W-:-:S04]  /*2100*/  IMAD R88, R91, 0x2, R86 ;  /* 0x000000025b587824 */ /* 0x000fc800078e0256 */
[----:B------:R-:W-:Y:S01]  /*2110*/  @!P3 IMAD R92, R0, UR12, R89 ;  /* 0x0000000c005cbc24 */ /* 0x000fe2000f8e0259 */
[----:B------:R-:W-:-:S04]  /*2120*/  @!P3 SHF.R.S32.HI R89, RZ, 0x1f, R87 ;  /* 0x0000001fff59b819 */ /* 0x000fc80000011457 */
[----:B------:R-:W-:Y:S02]  /*2130*/  @!P3 IADD3 R90, P5, PT, R92, R87, RZ ;  /* 0x000000575c5ab210 */ /* 0x000fe40007fbe0ff */
[----:B------:R-:W-:Y:S02]  /*2140*/  SHF.L.U32 R87, R88, 0x2, RZ ;  /* 0x0000000258577819 */ /* 0x000fe400000006ff */
[----:B------:R-:W-:Y:S02]  /*2150*/  @!P3 LEA.HI.X.SX32 R89, R92, R89, 0x1, P5 ;  /* 0x000000595c59b211 */ /* 0x000fe400028f0eff */
[----:B------:R-:W-:Y:S02]  /*2160*/  ISETP.GE.OR P5, PT, R87, UR6, P1 ;  /* 0x0000000657007c0c */ /* 0x000fe40008fa6670 */
[----:B0-----:R-:W-:-:S04]  /*2170*/  @!P3 LEA R84, P6, R90, R14, 0x2 ;  /* 0x0000000e5a54b211 */ /* 0x001fc800078c10ff */
[----:B------:R-:W-:-:S07]  /*2180*/  @!P3 LEA.HI.X R85, R90, R15, R89, 0x2, P6 ;  /* 0x0000000f5a55b211 */ /* 0x000fce00030f1459 */
[----:B------:R-:W-:-:S05]  /*2190*/  @!P5 IMAD.SHL.U32 R14, R11, 0x2, RZ ;  /* 0x000000020b0ed824 */ /* 0x000fca00078e00ff */
[----:B------:R-:W-:Y:S02]  /*21a0*/  @!P5 LOP3.LUT R89, R14, 0x2, RZ, 0xc0, !PT ;  /* 0x000000020e59d812 */ /* 0x000fe400078ec0ff */
[----:B------:R-:W0:Y:S03]  /*21b0*/  @!P5 LDC.64 R14, c[0x0][0x3b8] ;  /* 0x0000ee00ff0edb82 */ /* 0x000e260000000a00 */
[----:B------:R-:W-:Y:S01]  /*21c0*/  @!P5 IMAD R90, R0, UR12, R89 ;  /* 0x0000000c005adc24 */ /* 0x000fe2000f8e0259 */
[----:B------:R-:W-:Y:S02]  /*21d0*/  MOV R89, UR12 ;  /* 0x0000000c00597c02 */ /* 0x000fe40008000f00 */
[----:B------:R-:W-:Y:S02]  /*21e0*/  FSEL R59, R59, RZ, P2 ;  /* 0x000000ff3b3b7208 */ /* 0x000fe40001000000 */
[----:B------:R-:W-:Y:S01]  /*21f0*/  FSEL R58, R58, RZ, P2 ;  /* 0x000000ff3a3a7208 */ /* 0x000fe20001000000 */
[----:B------:R-:W-:Y:S01]  /*2200*/  IMAD R86, R89, 0x4, R86 ;  /* 0x0000000459567824 */ /* 0x000fe200078e0256 */
[----:B------:R-:W-:-:S04]  /*2210*/  @!P5 SHF.R.S32.HI R88, RZ, 0x1f, R87 ;  /* 0x0000001fff58d819 */ /* 0x000fc80000011457 */
[----:B------:R0:W3:Y:S01]  /*2220*/  @!P4 LDG.E.64 R58, desc[UR36][R12.64] ;  /* 0x000000240c3ac981 */ /* 0x0000e2000c1e1b00 */
[----:B------:R-:W-:Y:S02]  /*2230*/  @!P5 IADD3 R89, P4, PT, R90, R87, RZ ;  /* 0x000000575a59d210 */ /* 0x000fe40007f9e0ff */
[----:B------:R-:W-:Y:S02]  /*2240*/  SHF.L.U32 R87, R86, 0x2, RZ ;  /* 0x0000000256577819 */ /* 0x000fe400000006ff */
[----:B------:R-:W-:Y:S02]  /*2250*/  @!P5 LEA.HI.X.SX32 R88, R90, R88, 0x1, P4 ;  /* 0x000000585a58d211 */ /* 0x000fe400020f0eff */
[----:B------:R-:W-:Y:S02]  /*2260*/  ISETP.GE.OR P4, PT, R87, UR6, P1 ;  /* 0x0000000657007c0c */ /* 0x000fe40008f86670 */
[----:B0-----:R-:W-:-:S04]  /*2270*/  @!P5 LEA R12, P6, R89, R14, 0x2 ;  /* 0x0000000e590cd211 */ /* 0x001fc800078c10ff */
[----:B------:R-:W-:-:S07]  /*2280*/  @!P5 LEA.HI.X R13, R89, R15, R88, 0x2, P6 ;  /* 0x0000000f590dd211 */ /* 0x000fce00030f1458 */
[----:B------:R-:W-:Y:S01]  /*2290*/  @!P4 IMAD.SHL.U32 R88, R11, 0x2, RZ ;  /* 0x000000020b58c824 */ /* 0x000fe200078e00ff */
[----:B------:R-:W0:Y:S01]  /*22a0*/  @!P4 LDC.64 R14, c[0x0][0x3b8] ;  /* 0x0000ee00ff0ecb82 */ /* 0x000e220000000a00 */
[----:B------:R-:W-:-:S03]  /*22b0*/  FSEL R61, R61, RZ, P2 ;  /* 0x000000ff3d3d7208 */ /* 0x000fc60001000000 */
[----:B------:R-:W-:Y:S02]  /*22c0*/  @!P4 LOP3.LUT R89, R88, 0x2, RZ, 0xc0, !PT ;  /* 0x000000025859c812 */ /* 0x000fe400078ec0ff */
[----:B------:R-:W-:Y:S02]  /*22d0*/  FSEL R60, R60, RZ, P2 ;  /* 0x000000ff3c3c7208 */ /* 0x000fe40001000000 */
[----:B------:R-:W-:Y:S01]  /*22e0*/  IADD3 R86, PT, PT, R86, UR12, RZ ;  /* 0x0000000c56567c10 */ /* 0x000fe2000fffe0ff */
[----:B------:R-:W-:Y:S01]  /*22f0*/  @!P4 IMAD R90, R0, UR12, R89 ;  /* 0x0000000c005acc24 */ /* 0x000fe2000f8e0259 */
[----:B------:R-:W-:Y:S02]  /*2300*/  @!P4 SHF.R.S32.HI R88, RZ, 0x1f, R87 ;  /* 0x0000001fff58c819 */ /* 0x000fe40000011457 */
[----:B------:R0:W2:Y:S02]  /*2310*/  @!P3 LDG.E.64 R60, desc[UR36][R84.64] ;  /* 0x00000024543cb981 */ /* 0x0000a4000c1e1b00 */
[----:B------:R-:W-:Y:S01]  /*2320*/  @!P4 IADD3 R89, P3, PT, R90, R87, RZ ;  /* 0x000000575a59c210 */ /* 0x000fe20007f7e0ff */
[----:B------:R-:W-:-:S03]  /*2330*/  IMAD.SHL.U32 R87, R86, 0x4, RZ ;  /* 0x0000000456577824 */ /* 0x000fc600078e00ff */
[----:B------:R-:W-:Y:S02]  /*2340*/  @!P4 LEA.HI.X.SX32 R88, R90, R88, 0x1, P3 ;  /* 0x000000585a58c211 */ /* 0x000fe400018f0eff */
[----:B------:R-:W-:Y:S02]  /*2350*/  ISETP.GE.OR P3, PT, R87, UR6, P1 ;  /* 0x0000000657007c0c */ /* 0x000fe40008f66670 */
[----:B0-----:R-:W-:-:S04]  /*2360*/  @!P4 LEA R84, P6, R89, R14, 0x2 ;  /* 0x0000000e5954c211 */ /* 0x001fc800078c10ff */
[----:B------:R-:W-:-:S07]  /*2370*/  @!P4 LEA.HI.X R85, R89, R15, R88, 0x2, P6 ;  /* 0x0000000f5955c211 */ /* 0x000fce00030f1458 */
[----:B------:R-:W-:Y:S01]  /*2380*/  @!P3 SHF.L.U32 R88, R11, 0x1, RZ ;  /* 0x000000010b58b819 */ /* 0x000fe200000006ff */
[----:B------:R-:W0:Y:S03]  /*2390*/  @!P3 LDC.64 R14, c[0x0][0x3b8] ;  /* 0x0000ee00ff0ebb82 */ /* 0x000e260000000a00 */
[----:B------:R-:W-:Y:S02]  /*23a0*/  @!P3 LOP3.LUT R89, R88, 0x2, RZ, 0xc0, !PT ;  /* 0x000000025859b812 */ /* 0x000fe400078ec0ff */
[----:B------:R-:W-:Y:S02]  /*23b0*/  FSEL R63, R63, RZ, P2 ;  /* 0x000000ff3f3f7208 */ /* 0x000fe40001000000 */
[----:B------:R-:W-:Y:S01]  /*23c0*/  FSEL R62, R62, RZ, P2 ;  /* 0x000000ff3e3e7208 */ /* 0x000fe20001000000 */
[----:B------:R-:W-:Y:S02]  /*23d0*/  @!P3 IMAD R90, R0, UR12, R89 ;  /* 0x0000000c005abc24 */ /* 0x000fe4000f8e0259 */
[----:B------:R-:W-:Y:S01]  /*23e0*/  VIADD R86, R86, UR12 ;  /* 0x0000000c56567c36 */ /* 0x000fe20008000000 */
[----:B------:R-:W-:-:S02]  /*23f0*/  @!P3 SHF.R.S32.HI R88, RZ, 0x1f, R87 ;  /* 0x0000001fff58b819 */ /* 0x000fc40000011457 */
[----:B------:R0:W3:Y:S01]  /*2400*/  @!P5 LDG.E.64 R62, desc[UR36][R12.64] ;  /* 0x000000240c3ed981 */ /* 0x0000e2000c1e1b00 */
        /* <DEDUP_REMOVED lines=30> */
[----:B------:R0:W3:Y:S02]  /*25f0*/  @!P3 LDG.E.64 R66, desc[UR36][R12.64] ;  /* 0x000000240c42b981 */ /* 0x0000e4000c1e1b00 */
        /* <DEDUP_REMOVED lines=52> */
[----:B------:R-:W-:Y:S01]  /*2940*/  FSEL R75, R75, RZ, P2 ;  /* 0x000000ff4b4b7208 */ /* 0x000fe20001000000 */
[----:B------:R-:W0:Y:S03]  /*2950*/  @!P3 LDC.64 R14, c[0x0][0x3b8] ;  /* 0x0000ee00ff0ebb82 */ /* 0x000e260000000a00 */
[----:B------:R-:W-:Y:S02]  /*2960*/  @!P3 LOP3.LUT R89, R88, 0x2, RZ, 0xc0, !PT ;  /* 0x000000025859b812 */ /* 0x000fe400078ec0ff */
[----:B------:R-:W-:-:S03]  /*2970*/  FSEL R74, R74, RZ, P2 ;  /* 0x000000ff4a4a7208 */ /* 0x000fc60001000000 */
[----:B------:R-:W-:Y:S01]  /*2980*/  @!P3 IMAD R90, R0, UR12, R89 ;  /* 0x0000000c005abc24 */ /* 0x000fe2000f8e0259 */
[----:B------:R-:W-:Y:S02]  /*2990*/  @!P3 SHF.R.S32.HI R88, RZ, 0x1f, R87 ;  /* 0x0000001fff58b819 */ /* 0x000fe40000011457 */
[----:B------:R0:W3:Y:S02]  /*29a0*/  @!P5 LDG.E.64 R74, desc[UR36][R12.64] ;  /* 0x000000240c4ad981 */ /* 0x0000e4000c1e1b00 */
[----:B------:R-:W-:Y:S02]  /*29b0*/  @!P3 IADD3 R89, P5, PT, R90, R87, RZ ;  /* 0x000000575a59b210 */ /* 0x000fe40007fbe0ff */
[----:B------:R-:W-:-:S05]  /*29c0*/  IADD3 R87, PT, PT, R86, UR12, RZ ;  /* 0x0000000c56577c10 */ /* 0x000fca000fffe0ff */
[----:B------:R-:W-:Y:S01]  /*29d0*/  IMAD.SHL.U32 R86, R87, 0x4, RZ ;  /* 0x0000000457567824 */ /* 0x000fe200078e00ff */
[----:B------:R-:W-:-:S04]  /*29e0*/  @!P3 LEA.HI.X.SX32 R88, R90, R88, 0x1, P5 ;  /* 0x000000585a58b211 */ /* 0x000fc800028f0eff */
[----:B------:R-:W-:Y:S02]  /*29f0*/  ISETP.GE.OR P5, PT, R86, UR6, P1 ;  /* 0x0000000656007c0c */ /* 0x000fe40008fa6670 */
[----:B0-----:R-:W-:-:S04]  /*2a00*/  @!P3 LEA R12, P6, R89, R14, 0x2 ;  /* 0x0000000e590cb211 */ /* 0x001fc800078c10ff */
[----:B------:R-:W-:-:S07]  /*2a10*/  @!P3 LEA.HI.X R13, R89, R15, R88, 0x2, P6 ;  /* 0x0000000f590db211 */ /* 0x000fce00030f1458 */
[----:B------:R-:W0:Y:S01]  /*2a20*/  @!P5 LDC.64 R14, c[0x0][0x3b8] ;  /* 0x0000ee00ff0edb82 */ /* 0x000e220000000a00 */
[----:B------:R-:W-:Y:S01]  /*2a30*/  @!P5 SHF.L.U32 R88, R11, 0x1, RZ ;  /* 0x000000010b58d819 */ /* 0x000fe200000006ff */
[----:B------:R-:W-:Y:S01]  /*2a40*/  VIADD R87, R87, UR12 ;  /* 0x0000000c57577c36 */ /* 0x000fe20008000000 */
[----:B------:R-:W-:Y:S02]  /*2a50*/  FSEL R77, R77, RZ, P2 ;  /* 0x000000ff4d4d7208 */ /* 0x000fe40001000000 */
[----:B------:R-:W-:Y:S02]  /*2a60*/  FSEL R76, R76, RZ, P2 ;  /* 0x000000ff4c4c7208 */ /* 0x000fe40001000000 */
[----:B------:R-:W-:Y:S02]  /*2a70*/  @!P5 LOP3.LUT R89, R88, 0x2, RZ, 0xc0, !PT ;  /* 0x000000025859d812 */ /* 0x000fe400078ec0ff */
[----:B------:R-:W-:Y:S02]  /*2a80*/  SHF.L.U32 R87, R87, 0x2, RZ ;  /* 0x0000000257577819 */ /* 0x000fe400000006ff */
[----:B------:R0:W3:Y:S01]  /*2a90*/  @!P4 LDG.E.64 R76, desc[UR36][R84.64] ;  /* 0x00000024544cc981 */ /* 0x0000e2000c1e1b00 */
[----:B------:R-:W-:Y:S01]  /*2aa0*/  @!P5 IMAD R89, R0, UR12, R89 ;  /* 0x0000000c0059dc24 */ /* 0x000fe2000f8e0259 */
[----:B------:R-:W-:-:S02]  /*2ab0*/  ISETP.GE.OR P4, PT, R87, UR6, P1 ;  /* 0x0000000657007c0c */ /* 0x000fc40008f86670 */
[----:B------:R-:W-:Y:S02]  /*2ac0*/  @!P5 SHF.R.S32.HI R88, RZ, 0x1f, R86 ;  /* 0x0000001fff58d819 */ /* 0x000fe40000011456 */
[----:B------:R-:W-:-:S04]  /*2ad0*/  @!P5 IADD3 R86, P6, PT, R89, R86, RZ ;  /* 0x000000565956d210 */ /* 0x000fc80007fde0ff */
[----:B------:R-:W-:Y:S02]  /*2ae0*/  @!P5 LEA.HI.X.SX32 R88, R89, R88, 0x1, P6 ;  /* 0x000000585958d211 */ /* 0x000fe400030f0eff */
[----:B0-----:R-:W-:-:S04]  /*2af0*/  @!P5 LEA R84, P6, R86, R14, 0x2 ;  /* 0x0000000e5654d211 */ /* 0x001fc800078c10ff */
[----:B------:R-:W-:Y:S02]  /*2b00*/  @!P5 LEA.HI.X R85, R86, R15, R88, 0x2, P6 ;  /* 0x0000000f5655d211 */ /* 0x000fe400030f1458 */
[----:B------:R-:W0:Y:S01]  /*2b10*/  @!P4 LDC.64 R14, c[0x0][0x3b8] ;  /* 0x0000ee00ff0ecb82 */ /* 0x000e220000000a00 */
[----:B------:R-:W-:-:S05]  /*2b20*/  @!P4 IMAD.SHL.U32 R86, R11, 0x2, RZ ;  /* 0x000000020b56c824 */ /* 0x000fca00078e00ff */
[----:B------:R-:W-:-:S05]  /*2b30*/  @!P4 LOP3.LUT R89, R86, 0x2, RZ, 0xc0, !PT ;  /* 0x000000025659c812 */ /* 0x000fca00078ec0ff */
[----:B------:R-:W-:Y:S01]  /*2b40*/  @!P4 IMAD R89, R0, UR12, R89 ;  /* 0x0000000c0059cc24 */ /* 0x000fe2000f8e0259 */
[----:B------:R-:W-:Y:S02]  /*2b50*/  @!P4 SHF.R.S32.HI R86, RZ, 0x1f, R87 ;  /* 0x0000001fff56c819 */ /* 0x000fe40000011457 */
[----:B------:R-:W-:Y:S02]  /*2b60*/  FSEL R79, R79, RZ, P2 ;  /* 0x000000ff4f4f7208 */ /* 0x000fe40001000000 */
[C---:B------:R-:W-:Y:S02]  /*2b70*/  @!P4 IADD3 R87, P6, PT, R89.reuse, R87, RZ ;  /* 0x000000575957c210 */ /* 0x040fe40007fde0ff */
[----:B------:R-:W-:Y:S02]  /*2b80*/  FSEL R78, R78, RZ, P2 ;  /* 0x000000ff4e4e7208 */ /* 0x000fe40001000000 */
[----:B------:R-:W-:Y:S02]  /*2b90*/  @!P4 LEA.HI.X.SX32 R86, R89, R86, 0x1, P6 ;  /* 0x000000565956c211 */ /* 0x000fe400030f0eff */
[----:B------:R-:W-:-:S02]  /*2ba0*/  FSEL R81, R81, RZ, P2 ;  /* 0x000000ff51517208 */ /* 0x000fc40001000000 */
[----:B------:R-:W-:Y:S01]  /*2bb0*/  FSEL R80, R80, RZ, P2 ;  /* 0x000000ff50507208 */ /* 0x000fe20001000000 */
[----:B------:R-:W3:Y:S01]  /*2bc0*/  @!P3 LDG.E.64 R78, desc[UR36][R12.64] ;  /* 0x000000240c4eb981 */ /* 0x000ee2000c1e1b00 */
[----:B0-----:R-:W-:Y:S02]  /*2bd0*/  @!P4 LEA R14, P6, R87, R14, 0x2 ;  /* 0x0000000e570ec211 */ /* 0x001fe400078c10ff */
[----:B------:R-:W-:Y:S02]  /*2be0*/  FSEL R83, R83, RZ, P2 ;  /* 0x000000ff53537208 */ /* 0x000fe40001000000 */
[----:B------:R-:W-:Y:S01]  /*2bf0*/  FSEL R82, R82, RZ, P2 ;  /* 0x000000ff52527208 */ /* 0x000fe20001000000 */
[----:B------:R0:W3:Y:S01]  /*2c00*/  @!P5 LDG.E.64 R80, desc[UR36][R84.64] ;  /* 0x000000245450d981 */ /* 0x0000e2000c1e1b00 */
[----:B------:R-:W-:-:S03]  /*2c10*/  @!P4 LEA.HI.X R15, R87, R15, R86, 0x2, P6 ;  /* 0x0000000f570fc211 */ /* 0x000fc600030f1456 */
[----:B------:R-:W3:Y:S04]  /*2c20*/  @P0 LDG.E.U8 R86, desc[UR36][R6.64] ;  /* 0x0000002406560981 */ /* 0x000ee8000c1e1100 */
[----:B------:R-:W3:Y:S01]  /*2c30*/  @!P4 LDG.E.64 R82, desc[UR36][R14.64] ;  /* 0x000000240e52c981 */ /* 0x000ee2000c1e1b00 */
[----:B--2---:R-:W-:Y:S01]  /*2c40*/  FMUL.FTZ R87, R48, R60 ;  /* 0x0000003c30577220 */ /* 0x004fe20000410000 */
[----:B------:R-:W-:-:S03]  /*2c50*/  FMUL.FTZ R88, R49, R61 ;  /* 0x0000003d31587220 */ /* 0x000fc60000410000 */
[----:B----4-:R-:W-:Y:S01]  /*2c60*/  FFMA.FTZ R87, R50, R56, R87 ;  /* 0x0000003832577223 */ /* 0x010fe20000010057 */
[----:B------:R-:W-:-:S03]  /*2c70*/  FFMA.FTZ R88, R51, R57, R88 ;  /* 0x0000003933587223 */ /* 0x000fc60000010058 */
[----:B------:R-:W-:Y:S01]  /*2c80*/  FFMA.FTZ R87, R46, R52, R87 ;  /* 0x000000342e577223 */ /* 0x000fe20000010057 */
[----:B------:R-:W-:-:S03]  /*2c90*/  FFMA.FTZ R88, R47, R53, R88 ;  /* 0x000000352f587223 */ /* 0x000fc60000010058 */
[----:B---3--:R-:W-:Y:S01]  /*2ca0*/  FFMA.FTZ R87, R44, R62, R87 ;  /* 0x0000003e2c577223 */ /* 0x008fe20000010057 */
[----:B------:R-:W-:-:S03]  /*2cb0*/  FFMA.FTZ R88, R45, R63, R88 ;  /* 0x0000003f2d587223 */ /* 0x000fc60000010058 */
[----:B------:R-:W-:Y:S01]  /*2cc0*/  FFMA.FTZ R87, R42, R54, R87 ;  /* 0x000000362a577223 */ /* 0x000fe20000010057 */
[----:B------:R-:W-:-:S03]  /*2cd0*/  FFMA.FTZ R88, R43, R55, R88 ;  /* 0x000000372b587223 */ /* 0x000fc60000010058 */
[----:B------:R-:W-:Y:S01]  /*2ce0*/  FFMA.FTZ R87, R40, R64, R87 ;  /* 0x0000004028577223 */ /* 0x000fe20000010057 */
[----:B------:R-:W-:-:S03]  /*2cf0*/  FFMA.FTZ R88, R41, R65, R88 ;  /* 0x0000004129587223 */ /* 0x000fc60000010058 */
[----:B------:R-:W-:Y:S01]  /*2d00*/  FFMA.FTZ R87, R38, R66, R87 ;  /* 0x0000004226577223 */ /* 0x000fe20000010057 */
[----:B------:R-:W-:Y:S01]  /*2d10*/  FFMA.FTZ R88, R39, R67, R88 ;  /* 0x0000004327587223 */ /* 0x000fe20000010058 */
[----:B------:R-:W-:Y:S02]  /*2d20*/  UMOV UR4, 0xffffffff ;  /* 0xffffffff00047882 */ /* 0x000fe40000000000 */
        /* <DEDUP_REMOVED lines=17> */
[----:B------:R-:W-:Y:S02]  /*2e40*/  ISETP.NE.AND P2, PT, R86, RZ, P0 ;  /* 0x000000ff5600720c */ /* 0x000fe40000745270 */
[----:B------:R-:W-:Y:S01]  /*2e50*/  FFMA.FTZ R13, R20, R82, R87 ;  /* 0x00000052140d7223 */ /* 0x000fe20000010057 */
[----:B------:R-:W-:-:S04]  /*2e60*/  FFMA.FTZ R88, R21, R83, R88 ;  /* 0x0000005315587223 */ /* 0x000fc80000010058 */
[----:B------:R-:W-:Y:S01]  /*2e70*/  FADD.FTZ R13, R13, R88 ;  /* 0x000000580d0d7221 */ /* 0x000fe20000010000 */
[----:B------:R-:W-:Y:S06]  /*2e80*/  BRA.DIV UR4, `(.L_x_3048) ;  /* 0x0000005e04b07947 */ /* 0x000fec000b800000 */
[----:B------:R0:W1:Y:S02]  /*2e90*/  SHFL.BFLY PT, R14, R13, 0x1, 0x1f ;  /* 0x0c201f000d0e7f89 */ /* 0x00006400000e0000 */
.L_x_3129:
        /* <DEDUP_REMOVED lines=11> */
[----:B0-----:R-:W0:Y:S08]  /*2f50*/  @P3 LDC.64 R12, c[0x0][0x438] ;  /* 0x00010e00ff0c3b82 */ /* 0x001e300000000a00 */
        /* <DEDUP_REMOVED lines=8> */
[----:B-----5:R-:W-:-:S04]  /*2fe0*/  @P1 SEL R85, R2, RZ, !P4 ;  /* 0x000000ff02551207 */ /* 0x020fc80006000000 */
[----:B------:R-:W-:-:S04]  /*2ff0*/  @P1 IADD3 R85, PT, PT, R4, -UR39, R85 ;  /* 0x8000002704551c10 */ /* 0x000fc8000fffe055 */
[----:B------:R-:W-:Y:S01]  /*3000*/  @P1 I2FP.F32.S32 R84, R85 ;  /* 0x0000005500541245 */ /* 0x000fe20000201400 */
[----:B----4-:R-:W-:-:S04]  /*3010*/  @P3 FADD.FTZ R11, R11, R12 ;  /* 0x0000000c0b0b3221 */ /* 0x010fc80000010000 */
[----:B---3--:R-:W-:-:S05]  /*3020*/  @P1 FFMA.FTZ R11, R84, R14, R11 ;  /* 0x0000000e540b1223 */ /* 0x008fca000001000b */
[----:B------:R1:W-:Y:S01]  /*3030*/  STS [R8], R11 ;  /* 0x0000000b08007388 */ /* 0x0003e20000000800 */
[----:B------:R-:W-:-:S07]  /*3040*/  @!P2 FMNMX.FTZ R19, R19, R11, !PT ;  /* 0x0000000b1313a209 */ /* 0x000fce0007810000 */
.L_x_3050:
[----:B------:R-:W-:Y:S05]  /*3050*/  BSYNC.RECONVERGENT B1 ;  /* 0x0000000000017941 */ /* 0x000fea0003800200 */
.L_x_3049:
[----:B------:R-:W-:Y:S01]  /*3060*/  VIADD R4, R4, 0x40 ;  /* 0x0000004004047836 */ /* 0x000fe20000000000 */
[----:B------:R-:W-:Y:S01]  /*3070*/  IADD3 R6, P2, PT, R6, 0x40, RZ ;  /* 0x0000004006067810 */ /* 0x000fe20007f5e0ff */
[----:B------:R-:W-:Y:S01]  /*3080*/  VIADD R10, R10, 0x40 ;  /* 0x000000400a0a7836 */ /* 0x000fe20000000000 */
[----:B-1----:R-:W-:Y:S02]  /*3090*/  IADD3 R8, PT, PT, R8, 0x100, RZ ;  /* 0x0000010008087810 */ /* 0x002fe40007ffe0ff */
[----:B------:R-:W-:Y:S02]  /*30a0*/  ISETP.GE.AND P1, PT, R4, R9, PT ;  /* 0x000000090400720c */ /* 0x000fe40003f26270 */
[----:B------:R-:W-:-:S11]  /*30b0*/  IADD3.X R7, PT, PT, RZ, R7, RZ, P2, !PT ;  /* 0x00000007ff077210 */ /* 0x000fd600017fe4ff */
[----:B------:R-:W-:Y:S05]  /*30c0*/  @!P1 BRA `(.L_x_3051) ;  /* 0xffffffe800c09947 */ /* 0x000fea000383ffff */
.L_x_3047:
[----:B01----:R-:W-:Y:S05]  /*30d0*/  BSYNC B0 ;  /* 0x0000000000007941 */ /* 0x003fea0003800000 */
.L_x_3046:
[----:B------:R-:W-:-:S03]  /*30e0*/  UMOV UR4, 0xffffffff ;  /* 0xffffffff00047882 */ /* 0x000fc60000000000 */
[----:B------:R-:W-:Y:S05]  /*30f0*/  BRA.DIV UR4, `(.L_x_3052) ;  /* 0x0000005e04387947 */ /* 0x000fea000b800000 */
[----:B------:R-:W0:Y:S02]  /*3100*/  SHFL.BFLY PT, R14, R19, 0x10, 0x1f ;  /* 0x0e001f00130e7f89 */ /* 0x000e2400000e0000 */
[----:B0-----:R-:W-:-:S05]  /*3110*/  FMNMX.FTZ R13, R14, R19, !PT ;  /* 0x000000130e0d7209 */ /* 0x001fca0007810000 */
[----:B------:R-:W0:Y:S02]  /*3120*/  SHFL.BFLY PT, R14, R13, 0x8, 0x1f ;  /* 0x0d001f000d0e7f89 */ /* 0x000e2400000e0000 */
[----:B0----5:R-:W-:-:S05]  /*3130*/  FMNMX.FTZ R2, R13, R14, !PT ;  /* 0x0000000e0d027209 */ /* 0x021fca0007810000 */
[----:B------:R-:W0:Y:S02]  /*3140*/  SHFL.BFLY PT, R14, R2, 0x4, 0x1f ;  /* 0x0c801f00020e7f89 */ /* 0x000e2400000e0000 */
[----:B0-----:R-:W-:-:S05]  /*3150*/  FMNMX.FTZ R3, R2, R14, !PT ;  /* 0x0000000e02037209 */ /* 0x001fca0007810000 */
[----:B------:R0:W1:Y:S02]  /*3160*/  SHFL.BFLY PT, R14, R3, 0x2, 0x1f ;  /* 0x0c401f00030e7f89 */ /* 0x00006400000e0000 */
.L_x_3135:
[----:B----4-:R-:W4:Y:S01]  /*3170*/  S2R R19, SR_TID.X ;  /* 0x0000000000137919 */ /* 0x010f220000002100 */
[----:B------:R-:W-:Y:S01]  /*3180*/  MOV R13, 0x400 ;  /* 0x00000400000d7802 */ /* 0x000fe20000000f00 */
[----:B------:R-:W-:Y:S05]  /*3190*/  WARPSYNC.ALL ;  /* 0x0000000000007948 */ /* 0x000fea0003800000 */
[----:B------:R-:W5:Y:S01]  /*31a0*/  S2R R22, SR_CgaCtaId ;  /* 0x0000000000167919 */ /* 0x000f620000008800 */
[----:B01----:R-:W-:Y:S02]  /*31b0*/  FMNMX.FTZ R3, R3, R14, !PT ;  /* 0x0000000e03037209 */ /* 0x003fe40007810000 */
[----:B----4-:R-:W-:-:S02]  /*31c0*/  LOP3.LUT P0, R2, R19, 0x1f, RZ, 0xc0, !PT ;  /* 0x0000001f13027812 */ /* 0x010fc4000780c0ff */
[----:B-----5:R-:W-:-:S04]  /*31d0*/  LEA R5, R22, R13, 0x18 ;  /* 0x0000000d16057211 */ /* 0x020fc800078ec0ff */
[----:B------:R-:W-:-:S07]  /*31e0*/  LEA.HI R4, R19, R5, RZ, 0x1d ;  /* 0x0000000513047211 */ /* 0x000fce00078fe8ff */
        /* <DEDUP_REMOVED lines=8> */
[----:B0-----:R-:W0:Y:S02]  /*3270*/  SHFL.BFLY PT, R6, R9, 0x2, 0x1f ;  /* 0x0c401f0009067f89 */ /* 0x001e2400000e0000 */
[----:B0-----:R-:W-:-:S02]  /*3280*/  FMNMX.FTZ R10, R6, R9, !PT ;  /* 0x00000009060a7209 */ /* 0x001fc40007810000 */
[----:B------:R-:W-:-:S03]  /*3290*/  MOV R6, UR39 ;  /* 0x0000002700067c02 */ /* 0x000fc60008000f00 */
[----:B------:R-:W0:Y:S01]  /*32a0*/  SHFL.BFLY PT, R3, R10, 0x1, 0x1f ;  /* 0x0c201f000a037f89 */ /* 0x000e2200000e0000 */
[----:B------:R-:W-:Y:S02]  /*32b0*/  IADD3 R6, PT, PT, R6, 0x1, RZ ;  /* 0x0000000106067810 */ /* 0x000fe40007ffe0ff */
[----:B0-----:R-:W-:Y:S01]  /*32c0*/  FMNMX.FTZ R7, R10, R3, !PT ;  /* 0x000000030a077209 */ /* 0x001fe20007810000 */
[----:B------:R-:W-:-:S05]  /*32d0*/  VIADD R3, R19, UR38 ;  /* 0x0000002613037c36 */ /* 0x000fca0008000000 */
        /* <DEDUP_REMOVED lines=10> */
[----:B------:R-:W-:Y:S02]  /*3380*/  IADD3 R10, PT, PT, R8, -UR38, R9 ;  /* 0x80000026080a7c10 */ /* 0x000fe4000fffe009 */
[----:B------:R-:W-:Y:S02]  /*3390*/  MOV R9, R3 ;  /* 0x0000000300097202 */ /* 0x000fe40000000f00 */
[C---:B------:R-:W-:Y:S02]  /*33a0*/  LOP3.LUT R8, R10.reuse, 0x180, RZ, 0xc0, !PT ;  /* 0x000001800a087812 */ /* 0x040fe400078ec0ff */
[----:B------:R-:W-:Y:S02]  /*33b0*/  ISETP.GE.U32.AND P1, PT, R10, 0x180, PT ;  /* 0x000001800a00780c */ /* 0x000fe40003f26070 */
[----:B------:R-:W-:Y:S01]  /*33c0*/  ISETP.NE.AND P0, PT, R8, 0x180, PT ;  /* 0x000001800800780c */ /* 0x000fe20003f05270 */
[----:B------:R-:W-:-:S12]  /*33d0*/  IMAD.MOV.U32 R8, RZ, RZ, RZ ;  /* 0x000000ffff087224 */ /* 0x000fd800078e00ff */
[----:B------:R-:W-:Y:S05]  /*33e0*/  @!P0 BRA `(.L_x_3057) ;  /* 0x00000000004c8947 */ /* 0x000fea0003800000 */
[----:B------:R-:W-:Y:S01]  /*33f0*/  VIADD R9, R13, 0x120 ;  /* 0x000001200d097836 */ /* 0x000fe20000000000 */
[----:B------:R-:W-:-:S04]  /*3400*/  LEA.HI R8, R10, 0x1, RZ, 0x19 ;  /* 0x000000010a087811 */ /* 0x000fc800078fc8ff */
[----:B------:R-:W-:Y:S01]  /*3410*/  LOP3.LUT R10, R8, 0x3, RZ, 0xc0, !PT ;  /* 0x00000003080a7812 */ /* 0x000fe200078ec0ff */
[----:B------:R-:W-:Y:S01]  /*3420*/  HFMA2 R8, -RZ, RZ, 0, 0 ;  /* 0x00000000ff087431 */ /* 0x000fe200000001ff */
[----:B------:R-:W-:Y:S01]  /*3430*/  LEA R12, R22, R9, 0x18 ;  /* 0x00000009160c7211 */ /* 0x000fe200078ec0ff */
[----:B------:R-:W-:Y:S02]  /*3440*/  IMAD.MOV.U32 R9, RZ, RZ, R3 ;  /* 0x000000ffff097224 */ /* 0x000fe400078e0003 */
[----:B------:R-:W-:Y:S01]  /*3450*/  IMAD.MOV R10, RZ, RZ, -R10 ;  /* 0x000000ffff0a7224 */ /* 0x000fe200078e0a0a */
[----:B------:R-:W-:-:S07]  /*3460*/  LEA R11, R19, R12, 0x2 ;  /* 0x0000000c130b7211 */ /* 0x000fce00078e10ff */
.L_x_3058:
        /* <DEDUP_REMOVED lines=11> */
.L_x_3057:
[----:B------:R-:W-:Y:S05]  /*3520*/  BSYNC.RECONVERGENT B1 ;  /* 0x0000000000017941 */ /* 0x000fea0003800200 */
.L_x_3056:
        /* <DEDUP_REMOVED lines=43> */
.L_x_3061:
[----:B------:R-:W0:Y:S01]  /*37e0*/  LDS R12, [R9+-0x400] ;  /* 0xfffc0000090c7984 */ /* 0x000e220000000800 */
[----:B------:R-:W-:-:S03]  /*37f0*/  IADD3 R10, PT, PT, R10, 0x800, RZ ;  /* 0x000008000a0a7810 */ /* 0x000fc60007ffe0ff */
[----:B------:R-:W1:Y:S01]  /*3800*/  LDS R14, [R9+-0x200] ;  /* 0xfffe0000090e7984 */ /* 0x000e620000000800 */
[----:B------:R-:W-:-:S03]  /*3810*/  ISETP.GE.AND P1, PT, R10, R11, PT ;  /* 0x0000000b0a00720c */ /* 0x000fc60003f26270 */
[----:B------:R-:W4:Y:S04]  /*3820*/  LDS R20, [R9] ;  /* 0x0000000009147984 */ /* 0x000f280000000800 */
[----:B------:R-:W5:Y:S04]  /*3830*/  LDS R22, [R9+0x200] ;  /* 0x0002000009167984 */ /* 0x000f680000000800 */
[----:B------:R-:W5:Y:S04]  /*3840*/  LDS R24, [R9+0x400] ;  /* 0x0004000009187984 */ /* 0x000f680000000800 */
[----:B------:R-:W5:Y:S04]  /*3850*/  LDS R26, [R9+0x600] ;  /* 0x00060000091a7984 */ /* 0x000f680000000800 */
        /* <DEDUP_REMOVED lines=18> */
[C---:B------:R-:W-:Y:S01]  /*3980*/  FADD.FTZ R24, -R7.reuse, R24 ;  /* 0x0000001807187221 */ /* 0x040fe20000010100 */
[----:B------:R-:W-:Y:S01]  /*3990*/  FMUL.FTZ R22, R22, 1.4426950216293334961 ;  /* 0x3fb8aa3b16167820 */ /* 0x000fe20000410000 */
[C---:B------:R-:W-:Y:S01]  /*39a0*/  FADD.FTZ R26, -R7.reuse, R26 ;  /* 0x0000001a071a7221 */ /* 0x040fe20000010100 */
[----:B------:R-:W5:Y:S01]  /*39b0*/  MUFU.EX2 R20, R20 ;  /* 0x0000001400147308 */ /* 0x000f620000000800 */
[----:B------:R-:W1:Y:S01]  /*39c0*/  LDS R46, [R9+0x1a00] ;  /* 0x001a0000092e7984 */ /* 0x000e620000000800 */
[----:B------:R-:W-:Y:S01]  /*39d0*/  FMUL.FTZ R24, R24, 1.4426950216293334961 ;  /* 0x3fb8aa3b18187820 */ /* 0x000fe20000410000 */
[C---:B---3--:R-:W-:Y:S01]  /*39e0*/  FADD.FTZ R28, -R7.reuse, R28 ;  /* 0x0000001c071c7221 */ /* 0x048fe20000010100 */
[----:B------:R-:W3:Y:S01]  /*39f0*/  MUFU.EX2 R22, R22 ;  /* 0x0000001600167308 */ /* 0x000ee20000000800 */
[----:B------:R-:W-:Y:S01]  /*3a00*/  FMUL.FTZ R26, R26, 1.4426950216293334961 ;  /* 0x3fb8aa3b1a1a7820 */ /* 0x000fe20000410000 */
[----:B----4-:R-:W-:Y:S01]  /*3a10*/  FADD.FTZ R8, R12, R8 ;  /* 0x000000080c087221 */ /* 0x010fe20000010000 */
[C---:B--2---:R-:W-:Y:S01]  /*3a20*/  FADD.FTZ R30, -R7.reuse, R30 ;  /* 0x0000001e071e7221 */ /* 0x044fe20000010100 */
[----:B------:R-:W2:Y:S01]  /*3a30*/  MUFU.EX2 R24, R24 ;  /* 0x0000001800187308 */ /* 0x000ea20000000800 */
[----:B------:R-:W-:Y:S01]  /*3a40*/  FMUL.FTZ R28, R28, 1.4426950216293334961 ;  /* 0x3fb8aa3b1c1c7820 */ /* 0x000fe20000410000 */
[----:B-----5:R-:W-:Y:S01]  /*3a50*/  FADD.FTZ R8, R8, R14 ;  /* 0x0000000e08087221 */ /* 0x020fe20000010000 */
[C---:B------:R-:W-:Y:S01]  /*3a60*/  FADD.FTZ R32, -R7.reuse, R32 ;  /* 0x0000002007207221 */ /* 0x040fe20000010100 */
[----:B------:R-:W4:Y:S01]  /*3a70*/  MUFU.EX2 R26, R26 ;  /* 0x0000001a001a7308 */ /* 0x000f220000000800 */
[----:B------:R-:W-:Y:S01]  /*3a80*/  FMUL.FTZ R30, R30, 1.4426950216293334961 ;  /* 0x3fb8aa3b1e1e7820 */ /* 0x000fe20000410000 */
[----:B------:R-:W-:Y:S01]  /*3a90*/  FADD.FTZ R8, R8, R20 ;  /* 0x0000001408087221 */ /* 0x000fe20000010000 */
[C---:B------:R-:W-:Y:S01]  /*3aa0*/  FADD.FTZ R34, -R7.reuse, R34 ;  /* 0x0000002207227221 */ /* 0x040fe20000010100 */
[----:B------:R-:W5:Y:S01]  /*3ab0*/  MUFU.EX2 R28, R28 ;  /* 0x0000001c001c7308 */ /* 0x000f620000000800 */
[----:B------:R-:W-:Y:S01]  /*3ac0*/  FMUL.FTZ R32, R32, 1.4426950216293334961 ;  /* 0x3fb8aa3b20207820 */ /* 0x000fe20000410000 */
[----:B---3--:R-:W-:Y:S01]  /*3ad0*/  FADD.FTZ R8, R8, R22 ;  /* 0x0000001608087221 */ /* 0x008fe20000010000 */
[C---:B------:R-:W-:Y:S01]  /*3ae0*/  FADD.FTZ R36, -R7.reuse, R36 ;  /* 0x0000002407247221 */ /* 0x040fe20000010100 */
[----:B------:R-:W3:Y:S01]  /*3af0*/  MUFU.EX2 R30, R30 ;  /* 0x0000001e001e7308 */ /* 0x000ee20000000800 */
[----:B------:R-:W-:Y:S01]  /*3b00*/  FMUL.FTZ R34, R34, 1.4426950216293334961 ;  /* 0x3fb8aa3b22227820 */ /* 0x000fe20000410000 */
[----:B--2---:R-:W-:Y:S01]  /*3b10*/  FADD.FTZ R8, R8, R24 ;  /* 0x0000001808087221 */ /* 0x004fe20000010000 */
[C---:B0-----:R-:W-:Y:S01]  /*3b20*/  FADD.FTZ R38, -R7.reuse, R38 ;  /* 0x0000002607267221 */ /* 0x041fe20000010100 */
[----:B------:R-:W0:Y:S01]  /*3b30*/  MUFU.EX2 R32, R32 ;  /* 0x0000002000207308 */ /* 0x000e220000000800 */
[----:B------:R-:W-:Y:S01]  /*3b40*/  FMUL.FTZ R36, R36, 1.4426950216293334961 ;  /* 0x3fb8aa3b24247820 */ /* 0x000fe20000410000 */
[----:B----4-:R-:W-:Y:S01]  /*3b50*/  FADD.FTZ R8, R8, R26 ;  /* 0x0000001a08087221 */ /* 0x010fe20000010000 */
[C---:B-1----:R-:W-:Y:S01]  /*3b60*/  FADD.FTZ R40, -R7.reuse, R40 ;  /* 0x0000002807287221 */ /* 0x042fe20000010100 */
[----:B------:R-:W1:Y:S01]  /*3b70*/  MUFU.EX2 R34, R34 ;  /* 0x0000002200227308 */ /* 0x000e620000000800 */
[----:B------:R-:W-:Y:S01]  /*3b80*/  FMUL.FTZ R38, R38, 1.4426950216293334961 ;  /* 0x3fb8aa3b26267820 */ /* 0x000fe20000410000 */
[----:B-----5:R-:W-:Y:S01]  /*3b90*/  FADD.FTZ R8, R8, R28 ;  /* 0x0000001c08087221 */ /* 0x020fe20000010000 */
[----:B------:R-:W-:Y:S01]  /*3ba0*/  FMUL.FTZ R40, R40, 1.4426950216293334961 ;  /* 0x3fb8aa3b28287820 */ /* 0x000fe20000410000 */
[----:B------:R-:W2:Y:S01]  /*3bb0*/  MUFU.EX2 R36, R36 ;  /* 0x0000002400247308 */ /* 0x000ea20000000800 */
[C---:B------:R-:W-:Y:S01]  /*3bc0*/  FADD.FTZ R42, -R7.reuse, R42 ;  /* 0x0000002a072a7221 */ /* 0x040fe20000010100 */
[----:B---3--:R-:W-:Y:S01]  /*3bd0*/  FADD.FTZ R8, R8, R30 ;  /* 0x0000001e08087221 */ /* 0x008fe20000010000 */
        /* <DEDUP_REMOVED lines=36> */
.L_x_3060:
[----:B------:R-:W-:Y:S05]  /*3e20*/  BSYNC.RECONVERGENT B1 ;  /* 0x0000000000017941 */ /* 0x000fea0003800200 */
.L_x_3059:
        /* <DEDUP_REMOVED lines=8> */
[----:B------:R-:W4:Y:S04]  /*3eb0*/  LDS R20, [R9] ;  /* 0x0000000009147984 */ /* 0x000f280000000800 */
[----:B------:R-:W5:Y:S04]  /*3ec0*/  LDS R22, [R9+0x200] ;  /* 0x0002000009167984 */ /* 0x000f680000000800 */
[----:B------:R-:W5:Y:S04]  /*3ed0*/  LDS R24, [R9+0x400] ;  /* 0x0004000009187984 */ /* 0x000f680000000800 */
[----:B------:R-:W5:Y:S04]  /*3ee0*/  LDS R26, [R9+0x600] ;  /* 0x00060000091a7984 */ /* 0x000f680000000800 */
[----:B---3--:R-:W3:Y:S04]  /*3ef0*/  LDS R28, [R9+0x800] ;  /* 0x00080000091c7984 */ /* 0x008ee80000000800 */
[----:B--2---:R-:W2:Y:S01]  /*3f00*/  LDS R30, [R9+0xa00] ;  /* 0x000a0000091e7984 */ /* 0x004ea20000000800 */
        /* <DEDUP_REMOVED lines=9> */
[C---:B------:R-:W-:Y:S01]  /*3fa0*/  FADD.FTZ R24, -R7.reuse, R24 ;  /* 0x0000001807187221 */ /* 0x040fe20000010100 */
[----:B------:R-:W-:Y:S02]  /*3fb0*/  FMUL.FTZ R22, R22, 1.4426950216293334961 ;  /* 0x3fb8aa3b16167820 */ /* 0x000fe40000410000 */
[----:B------:R-:W4:Y:S01]  /*3fc0*/  MUFU.EX2 R20, R20 ;  /* 0x0000001400147308 */ /* 0x000f220000000800 */
[----:B------:R-:W-:Y:S01]  /*3fd0*/  FADD.FTZ R26, -R7, R26 ;  /* 0x0000001a071a7221 */ /* 0x000fe20000010100 */
[----:B------:R-:W-:-:S02]  /*3fe0*/  FMUL.FTZ R24, R24, 1.4426950216293334961 ;  /* 0x3fb8aa3b18187820 */ /* 0x000fc40000410000 */
[----:B------:R-:W5:Y:S01]  /*3ff0*/  MUFU.EX2 R22, R22 ;  /* 0x0000001600167308 */ /* 0x000f620000000800 */
[C---:B---3--:R-:W-:Y:S01]  /*4000*/  FADD.FTZ R28, -R7.reuse, R28 ;  /* 0x0000001c071c7221 */ /* 0x048fe20000010100 */
[----:B------:R-:W-:Y:S01]  /*4010*/  FMUL.FTZ R26, R26, 1.4426950216293334961 ;  /* 0x3fb8aa3b1a1a7820 */ /* 0x000fe20000410000 */
[----:B0-----:R-:W-:Y:S01]  /*4020*/  FADD.FTZ R8, R8, R12 ;  /* 0x0000000c08087221 */ /* 0x001fe20000010000 */
[----:B------:R-:W0:Y:S01]  /*4030*/  MUFU.EX2 R24, R24 ;  /* 0x0000001800187308 */ /* 0x000e220000000800 */
[----:B--2---:R-:W-:Y:S01]  /*4040*/  FADD.FTZ R30, -R7, R30 ;  /* 0x0000001e071e7221 */ /* 0x004fe20000010100 */
[----:B------:R-:W-:Y:S01]  /*4050*/  FMUL.FTZ R28, R28, 1.4426950216293334961 ;  /* 0x3fb8aa3b1c1c7820 */ /* 0x000fe20000410000 */
[----:B-1----:R-:W-:Y:S01]  /*4060*/  FADD.FTZ R8, R8, R14 ;  /* 0x0000000e08087221 */ /* 0x002fe20000010000 */
[----:B------:R-:W1:Y:S01]  /*4070*/  MUFU.EX2 R26, R26 ;  /* 0x0000001a001a7308 */ /* 0x000e620000000800 */
[----:B------:R-:W-:Y:S01]  /*4080*/  FMUL.FTZ R30, R30, 1.4426950216293334961 ;  /* 0x3fb8aa3b1e1e7820 */ /* 0x000fe20000410000 */
[----:B------:R-:W-:Y:S01]  /*4090*/  STS [R9+-0x400], R12 ;  /* 0xfffc000c09007388 */ /* 0x000fe20000000800 */
[----:B----4-:R-:W-:Y:S01]  /*40a0*/  FADD.FTZ R8, R8, R20 ;  /* 0x0000001408087221 */ /* 0x010fe20000010000 */
[----:B------:R-:W2:Y:S02]  /*40b0*/  MUFU.EX2 R28, R28 ;  /* 0x0000001c001c7308 */ /* 0x000ea40000000800 */
[----:B------:R-:W-:Y:S01]  /*40c0*/  STS [R9+-0x200], R14 ;  /* 0xfffe000e09007388 */ /* 0x000fe20000000800 */
[----:B-----5:R-:W-:Y:S01]  /*40d0*/  FADD.FTZ R8, R8, R22 ;  /* 0x0000001608087221 */ /* 0x020fe20000010000 */
        /* <DEDUP_REMOVED lines=12> */
.L_x_3063:
[----:B------:R-:W-:Y:S05]  /*41a0*/  BSYNC.RECONVERGENT B1 ;  /* 0x0000000000017941 */ /* 0x000fea0003800200 */
.L_x_3062:
        /* <DEDUP_REMOVED lines=27> */
.L_x_3055:
[----:B------:R-:W1:Y:S01]  /*4360*/  S2UR UR4, SR_CTAID.Y ;  /* 0x00000000000479c3 */ /* 0x000e620000002600 */
[----:B------:R-:W-:Y:S01]  /*4370*/  VIADDMNMX R9, R3, 0x80, R6, !PT ;  /* 0x0000008003097846 */ /* 0x000fe20007800106 */
[----:B------:R-:W-:Y:S01]  /*4380*/  BSSY.RECONVERGENT B1, `(.L_x_3064) ;  /* 0x0000027000017945 */ /* 0x000fe20003800200 */
[----:B------:R-:W-:-:S04]  /*4390*/  LOP3.LUT R12, RZ, R19, RZ, 0x33, !PT ;  /* 0x00000013ff0c7212 */ /* 0x000fc800078e33ff */
[----:B------:R-:W-:Y:S01]  /*43a0*/  IADD3 R12, PT, PT, R9, -UR38, R12 ;  /* 0x80000026090c7c10 */ /* 0x000fe2000fffe00c */
[----:B------:R-:W1:Y:S03]  /*43b0*/  LDC R8, c[0x0][0x3f4] ;  /* 0x0000fd00ff087b82 */ /* 0x000e660000000800 */
[C---:B------:R-:W-:Y:S02]  /*43c0*/  LOP3.LUT R9, R12.reuse, 0x180, RZ, 0xc0, !PT ;  /* 0x000001800c097812 */ /* 0x040fe400078ec0ff */
[----:B------:R-:W-:Y:S02]  /*43d0*/  ISETP.GE.U32.AND P1, PT, R12, 0x180, PT ;  /* 0x000001800c00780c */ /* 0x000fe40003f26070 */
[----:B------:R-:W-:Y:S01]  /*43e0*/  ISETP.NE.AND P0, PT, R9, 0x180, PT ;  /* 0x000001800900780c */ /* 0x000fe20003f05270 */
[----:B------:R-:W-:Y:S02]  /*43f0*/  IMAD.MOV.U32 R9, RZ, RZ, R3 ;  /* 0x000000ffff097224 */ /* 0x000fe400078e0003 */
[----:B-1----:R-:W-:-:S02]  /*4400*/  IMAD R24, R8, UR4, RZ ;  /* 0x0000000408187c24 */ /* 0x002fc4000f8e02ff */
[----:B------:R-:W-:-:S03]  /*4410*/  HFMA2 R8, -RZ, RZ, 0, 0 ;  /* 0x00000000ff087431 */ /* 0x000fc600000001ff */
[----:B------:R-:W-:-:S05]  /*4420*/  SHF.R.S32.HI R26, RZ, 0x1f, R24 ;  /* 0x0000001fff1a7819 */ /* 0x000fca0000011418 */
[----:B------:R-:W-:Y:S05]  /*4430*/  @!P0 BRA `(.L_x_3065) ;  /* 0x00000000006c8947 */ /* 0x000fea0003800000 */
[----:B------:R-:W-:Y:S02]  /*4440*/  IADD3 R13, PT, PT, R13, 0x120, RZ ;  /* 0x000001200d0d7810 */ /* 0x000fe40007ffe0ff */
[----:B------:R-:W-:Y:S02]  /*4450*/  LEA.HI R8, R12, 0x1, RZ, 0x19 ;  /* 0x000000010c087811 */ /* 0x000fe400078fc8ff */
[----:B------:R-:W-:Y:S02]  /*4460*/  IADD3 R20, P0, P2, R24, R10, R3 ;  /* 0x0000000a18147210 */ /* 0x000fe40007a1e003 */
[----:B------:R-:W-:Y:S02]  /*4470*/  LEA R12, R22, R13, 0x18 ;  /* 0x0000000d160c7211 */ /* 0x000fe400078ec0ff */
[----:B------:R-:W-:Y:S01]  /*4480*/  LOP3.LUT R10, R8, 0x3, RZ, 0xc0, !PT ;  /* 0x00000003080a7812 */ /* 0x000fe200078ec0ff */
[----:B------:R-:W-:Y:S01]  /*4490*/  IMAD.MOV.U32 R8, RZ, RZ, RZ ;  /* 0x000000ffff087224 */ /* 0x000fe200078e00ff */
[----:B------:R-:W-:Y:S01]  /*44a0*/  IADD3.X R11, PT, PT, R26, R11, RZ, P0, P2 ;  /* 0x0000000b1a0b7210 */ /* 0x000fe200007e44ff */
[----:B------:R-:W-:Y:S01]  /*44b0*/  IMAD R12, R19, 0x4, R12 ;  /* 0x00000004130c7824 */ /* 0x000fe200078e020c */
[----:B------:R-:W-:-:S02]  /*44c0*/  MOV R9, R3 ;  /* 0x0000000300097202 */ /* 0x000fc40000000f00 */
[----:B------:R-:W-:-:S07]  /*44d0*/  IADD3 R13, PT, PT, -R10, RZ, RZ ;  /* 0x000000ff0a0d7210 */ /* 0x000fce0007ffe1ff */
.L_x_3066:
        /* <DEDUP_REMOVED lines=17> */
.L_x_3065:
[----:B------:R-:W-:Y:S05]  /*45f0*/  BSYNC.RECONVERGENT B1 ;  /* 0x0000000000017941 */ /* 0x000fea0003800200 */
.L_x_3064:
[----:B------:R-:W-:Y:S05]  /*4600*/  @!P1 BRA `(.L_x_3054) ;  /* 0x0000000000dc9947 */ /* 0x000fea0003800000 */
[----:B------:R-:W1:Y:S01]  /*4610*/  S2R R12, SR_CgaCtaId ;  /* 0x00000000000c7919 */ /* 0x000e620000008800 */
[----:B------:R-:W4:Y:S01]  /*4620*/  LDCU.64 UR6, c[0x0][0x420] ;  /* 0x00008400ff0677ac */ /* 0x000f220008000a00 */
        /* <DEDUP_REMOVED lines=10> */
.L_x_3067:
[----:B------:R-:W-:-:S05]  /*46d0*/  IMAD.MOV.U32 R10, RZ, RZ, R14 ;  /* 0x000000ffff0a7224 */ /* 0x000fca00078e000e */
[----:B------:R-:W4:Y:S04]  /*46e0*/  LDG.E.U8 R20, desc[UR36][R10.64+-0x100] ;  /* 0xffff00240a147981 */ /* 0x000f28000c1e1100 */
[----:B------:R-:W5:Y:S04]  /*46f0*/  LDG.E.U8 R13, desc[UR36][R10.64+-0x80] ;  /* 0xffff80240a0d7981 */ /* 0x000f68000c1e1100 */
[----:B------:R-:W2:Y:S04]  /*4700*/  LDG.E.U8 R14, desc[UR36][R10.64] ;  /* 0x000000240a0e7981 */ /* 0x000ea8000c1e1100 */
[----:B------:R-:W3:Y:S01]  /*4710*/  LDG.E.U8 R15, desc[UR36][R10.64+0x80] ;  /* 0x000080240a0f7981 */ /* 0x000ee2000c1e1100 */
[----:B------:R-:W-:Y:S01]  /*4720*/  MOV R21, RZ ;  /* 0x000000ff00157202 */ /* 0x000fe20000000f00 */
[----:B------:R-:W-:Y:S01]  /*4730*/  IMAD.MOV.U32 R23, RZ, RZ, RZ ;  /* 0x000000ffff177224 */ /* 0x000fe200078e00ff */
[----:B------:R-:W-:-:S02]  /*4740*/  IADD3 R9, PT, PT, R9, 0x200, RZ ;  /* 0x0000020009097810 */ /* 0x000fc40007ffe0ff */
[----:B----4-:R-:W-:Y:S02]  /*4750*/  ISETP.NE.AND P0, PT, R20, RZ, PT ;  /* 0x000000ff1400720c */ /* 0x010fe40003f05270 */
[----:B-----5:R-:W-:Y:S01]  /*4760*/  ISETP.NE.AND P1, PT, R13, RZ, PT ;  /* 0x000000ff0d00720c */ /* 0x020fe20003f25270 */
[----:B------:R-:W-:Y:S01]  /*4770*/  HFMA2 R13, -RZ, RZ, 0, 0 ;  /* 0x00000000ff0d7431 */ /* 0x000fe200000001ff */
[----:B--2---:R-:W-:Y:S02]  /*4780*/  ISETP.NE.AND P2, PT, R14, RZ, PT ;  /* 0x000000ff0e00720c */ /* 0x004fe40003f45270 */
[----:B---3--:R-:W-:-:S07]  /*4790*/  ISETP.NE.AND P3, PT, R15, RZ, PT ;  /* 0x000000ff0f00720c */ /* 0x008fce0003f65270 */
        /* <DEDUP_REMOVED lines=30> */
.L_x_3054:
[----:B------:R-:W-:Y:S05]  /*4980*/  BSYNC.RECONVERGENT B0 ;  /* 0x0000000000007941 */ /* 0x000fea0003800200 */
.L_x_3053:
[----:B0-----:R-:W0:Y:S01]  /*4990*/  SHFL.BFLY PT, R7, R8, 0x10, 0x1f ;  /* 0x0e001f0008077f89 */ /* 0x001e2200000e0000 */
[C---:B------:R-:W-:Y:S01]  /*49a0*/  ISETP.NE.AND P0, PT, R2.reuse, RZ, PT ;  /* 0x000000ff0200720c */ /* 0x040fe20003f05270 */
[----:B------:R-:W1:Y:S01]  /*49b0*/  LDCU.U8 UR6, c[0x0][0x48c] ;  /* 0x00009180ff0677ac */ /* 0x000e620008000000 */
[----:B------:R-:W-:Y:S01]  /*49c0*/  ISETP.GT.U32.AND P1, PT, R2, 0x3, PT ;  /* 0x000000030200780c */ /* 0x000fe20003f24070 */
[----:B------:R-:W4:Y:S01]  /*49d0*/  S2R R49, SR_CTAID.X ;  /* 0x0000000000317919 */ /* 0x000f220000002500 */
[----:B------:R-:W4:Y:S01]  /*49e0*/  S2UR UR4, SR_CTAID.Y ;  /* 0x00000000000479c3 */ /* 0x000f220000002600 */
[----:B-1----:R-:W-:Y:S01]  /*49f0*/  UISETP.NE.AND UP0, UPT, UR6, URZ, UPT ;  /* 0x000000ff0600728c */ /* 0x002fe2000bf05270 */
[----:B0-----:R-:W-:-:S05]  /*4a00*/  FADD.FTZ R7, R7, R8 ;  /* 0x0000000807077221 */ /* 0x001fca0000010000 */
[----:B------:R-:W0:Y:S02]  /*4a10*/  SHFL.BFLY PT, R10, R7, 0x8, 0x1f ;  /* 0x0d001f00070a7f89 */ /* 0x000e2400000e0000 */
[----:B0-----:R-:W-:-:S05]  /*4a20*/  FADD.FTZ R10, R7, R10 ;  /* 0x0000000a070a7221 */ /* 0x001fca0000010000 */
[----:B------:R-:W0:Y:S02]  /*4a30*/  SHFL.BFLY PT, R9, R10, 0x4, 0x1f ;  /* 0x0c801f000a097f89 */ /* 0x000e2400000e0000 */
[----:B0-----:R-:W-:Y:S02]  /*4a40*/  FADD.FTZ R9, R10, R9 ;  /* 0x000000090a097221 */ /* 0x001fe40000010000 */
[----:B------:R-:W4:Y:S03]  /*4a50*/  LDC R10, c[0x0][0x3f8] ;  /* 0x0000fe00ff0a7b82 */ /* 0x000f260000000800 */
[----:B------:R-:W0:Y:S01]  /*4a60*/  SHFL.BFLY PT, R12, R9, 0x2, 0x1f ;  /* 0x0c401f00090c7f89 */ /* 0x000e2200000e0000 */
[----:B----4-:R-:W-:Y:S02]  /*4a70*/  IMAD R51, R10, UR4, R49 ;  /* 0x000000040a337c24 */ /* 0x010fe4000f8e0231 */
        /* <DEDUP_REMOVED lines=18> */
[----:B------:R-:W4:Y:S01]  /*4ba0*/  LDC R7, c[0x0][0x3f4] ;  /* 0x0000fd00ff077b82 */ /* 0x000f220000000800 */
[----:B-1----:R-:W-:-:S04]  /*4bb0*/  IMAD R4, R51, R4, R5 ;  /* 0x0000000433047224 */ /* 0x002fc800078e0205 */
[----:B----4-:R-:W-:-:S05]  /*4bc0*/  IMAD R4, R4, R7, RZ ;  /* 0x0000000704047224 */ /* 0x010fca00078e02ff */
[----:B------:R-:W-:-:S07]  /*4bd0*/  SHF.R.S32.HI R5, RZ, 0x1f, R4 ;  /* 0x0000001fff057819 */ /* 0x000fce0000011404 */
.L_x_3068:
[----:B------:R-:W-:Y:S04]  /*4be0*/  BSSY.RECONVERGENT B0, `(.L_x_3069) ;  /* 0x0000166000007945 */ /* 0x000fe80003800200 */
[----:B------:R-:W-:Y:S05]  /*4bf0*/  @P0 BRA `(.L_x_3070) ;  /* 0x0000001400900947 */ /* 0x000fea0003800000 */
[----:B------:R-:W-:-:S09]  /*4c00*/  UISETP.NE.AND UP0, UPT, UR6, URZ, UPT ;  /* 0x000000ff0600728c */ /* 0x000fd2000bf05270 */
[----:B------:R-:W-:Y:S05]  /*4c10*/  BRA.U UP0, `(.L_x_3071) ;  /* 0x00000009007c7547 */ /* 0x000fea000b800000 */
        /* <DEDUP_REMOVED lines=19> */
.L_x_3074:
[----:B------:R-:W0:Y:S01]  /*4d50*/  LDS R7, [R4] ;  /* 0x0000000004077984 */ /* 0x000e220000000800 */
[----:B------:R-:W-:-:S04]  /*4d60*/  IADD3 R5, PT, PT, R5, 0x1, RZ ;  /* 0x0000000105057810 */ /* 0x000fc80007ffe0ff */
[----:B------:R-:W-:Y:S01]  /*4d70*/  ISETP.NE.AND P0, PT, R5, RZ, PT ;  /* 0x000000ff0500720c */ /* 0x000fe20003f05270 */
[----:B0-----:R-:W-:-:S05]  /*4d80*/  FMUL.FTZ R7, R7, R2 ;  /* 0x0000000207077220 */ /* 0x001fca0000410000 */
[----:B------:R0:W-:Y:S02]  /*4d90*/  STS [R4], R7 ;  /* 0x0000000704007388 */ /* 0x0001e40000000800 */
[----:B0-----:R-:W-:-:S05]  /*4da0*/  VIADD R4, R4, 0x200 ;  /* 0x0000020004047836 */ /* 0x001fca0000000000 */
[----:B------:R-:W-:Y:S05]  /*4db0*/  @P0 BRA `(.L_x_3074) ;  /* 0xfffffffc00e40947 */ /* 0x000fea000383ffff */
.L_x_3073:
[----:B------:R-:W-:Y:S05]  /*4dc0*/  BSYNC.RECONVERGENT B1 ;  /* 0x0000000000017941 */ /* 0x000fea0003800200 */
.L_x_3072:
[----:B------:R-:W-:Y:S05]  /*4dd0*/  @!P1 BRA `(.L_x_3070) ;  /* 0x0000001400189947 */ /* 0x000fea0003800000 */
[----:B------:R-:W1:Y:S01]  /*4de0*/  S2UR UR5, SR_CgaCtaId ;  /* 0x00000000000579c3 */ /* 0x000e620000008800 */
[----:B------:R-:W-:Y:S01]  /*4df0*/  UMOV UR4, 0x400 ;  /* 0x0000040000047882 */ /* 0x000fe20000000000 */
[----:B------:R-:W-:Y:S01]  /*4e00*/  USHF.L.U32 UR7, UR38, 0x2, URZ ;  /* 0x0000000226077899 */ /* 0x000fe200080006ff */
[----:B------:R-:W-:Y:S01]  /*4e10*/  IADD3 R6, PT, PT, R3, 0x200, RZ ;  /* 0x0000020003067810 */ /* 0x000fe20007ffe0ff */
[----:B------:R-:W-:-:S03]  /*4e20*/  UIADD3 UR4, UPT, UPT, UR4, 0x120, URZ ;  /* 0x0000012004047890 */ /* 0x000fc6000fffe0ff */
[----:B------:R-:W-:Y:S02]  /*4e30*/  ISETP.GT.AND P0, PT, R6, UR39, PT ;  /* 0x0000002706007c0c */ /* 0x000fe4000bf04270 */
[----:B------:R-:W-:Y:S01]  /*4e40*/  LEA R4, R3, -UR7, 0x2 ;  /* 0x8000000703047c11 */ /* 0x000fe2000f8e10ff */
[----:B-1----:R-:W-:-:S06]  /*4e50*/  ULEA UR4, UR5, UR4, 0x18 ;  /* 0x0000000405047291 */ /* 0x002fcc000f8ec0ff */
[----:B------:R-:W-:-:S03]  /*4e60*/  VIADD R3, R4, UR4 ;  /* 0x0000000404037c36 */ /* 0x000fc60008000000 */
[----:B------:R-:W0:Y:S04]  /*4e70*/  LDS R5, [R4+UR4] ;  /* 0x0000000404057984 */ /* 0x000e280008000800 */
[----:B------:R-:W1:Y:S04]  /*4e80*/  LDS R7, [R4+UR4+0x200] ;  /* 0x0002000404077984 */ /* 0x000e680008000800 */
[----:B------:R-:W4:Y:S04]  /*4e90*/  LDS R9, [R4+UR4+0x400] ;  /* 0x0004000404097984 */ /* 0x000f280008000800 */
[----:B------:R-:W5:Y:S01]  /*4ea0*/  LDS R11, [R4+UR4+0x600] ;  /* 0x00060004040b7984 */ /* 0x000f620008000800 */
[-C--:B0-----:R-:W-:Y:S01]  /*4eb0*/  FMUL.FTZ R5, R5, R2.reuse ;  /* 0x0000000205057220 */ /* 0x081fe20000410000 */
[----:B-1----:R-:W-:-:S04]  /*4ec0*/  FMUL.FTZ R7, R7, R2 ;  /* 0x0000000207077220 */ /* 0x002fc80000410000 */
[----:B------:R0:W-:Y:S01]  /*4ed0*/  STS [R4+UR4], R5 ;  /* 0x0000000504007988 */ /* 0x0001e20008000804 */
[----:B----4-:R-:W-:-:S03]  /*4ee0*/  FMUL.FTZ R9, R9, R2 ;  /* 0x0000000209097220 */ /* 0x010fc60000410000 */
[----:B------:R0:W-:Y:S01]  /*4ef0*/  STS [R4+UR4+0x200], R7 ;  /* 0x0002000704007988 */ /* 0x0001e20008000804 */
[----:B-----5:R-:W-:-:S03]  /*4f00*/  FMUL.FTZ R11, R11, R2 ;  /* 0x000000020b0b7220 */ /* 0x020fc60000410000 */
[----:B------:R0:W-:Y:S04]  /*4f10*/  STS [R4+UR4+0x400], R9 ;  /* 0x0004000904007988 */ /* 0x0001e80008000804 */
[----:B------:R0:W-:Y:S01]  /*4f20*/  STS [R4+UR4+0x600], R11 ;  /* 0x0006000b04007988 */ /* 0x0001e20008000804 */
[----:B------:R-:W-:Y:S05]  /*4f30*/  @P0 BRA `(.L_x_3070) ;  /* 0x0000001000c00947 */ /* 0x000fea0003800000 */
[----:B0-----:R-:W-:Y:S01]  /*4f40*/  IADD3 R4, PT, PT, -R6, UR39, RZ ;  /* 0x0000002706047c10 */ /* 0x001fe2000fffe1ff */
[----:B------:R-:W-:Y:S01]  /*4f50*/  BSSY.RECONVERGENT B1, `(.L_x_3075) ;  /* 0x000003c000017945 */ /* 0x000fe20003800200 */
[----:B------:R-:W-:Y:S02]  /*4f60*/  IADD3 R3, PT, PT, R3, 0xc00, RZ ;  /* 0x00000c0003037810 */ /* 0x000fe40007ffe0ff */
[----:B------:R-:W-:Y:S02]  /*4f70*/  ISETP.GT.AND P1, PT, R4, 0x5ff, PT ;  /* 0x000005ff0400780c */ /* 0x000fe40003f24270 */
[----:B------:R-:W-:-:S11]  /*4f80*/  PLOP3.LUT P0, PT, PT, PT, PT, 0x80, 0x8 ;  /* 0x000000000008781c */ /* 0x000fd60003f0f070 */
[----:B------:R-:W-:Y:S05]  /*4f90*/  @!P1 BRA `(.L_x_3076) ;  /* 0x0000000000dc9947 */ /* 0x000fea0003800000 */
[----:B------:R-:W-:Y:S01]  /*4fa0*/  IMAD.U32 R41, RZ, RZ, UR39 ;  /* 0x00000027ff297e24 */ /* 0x000fe2000f8e00ff */
[----:B------:R-:W-:-:S04]  /*4fb0*/  PLOP3.LUT P0, PT, PT, PT, PT, 0x8, 0x80 ;  /* 0x000000000080781c */ /* 0x000fc80003f0e170 */
[----:B------:R-:W-:-:S09]  /*4fc0*/  IADD3 R41, PT, PT, R41, -0x5ff, RZ ;  /* 0xfffffa0129297810 */ /* 0x000fd20007ffe0ff */
.L_x_3077:
[----:B------:R-:W0:Y:S01]  /*4fd0*/  LDS R5, [R3+-0x400] ;  /* 0xfffc000003057984 */ /* 0x000e220000000800 */
[----:B------:R-:W-:-:S03]  /*4fe0*/  VIADD R6, R6, 0x800 ;  /* 0x0000080006067836 */ /* 0x000fc60000000000 */
[----:B------:R-:W1:Y:S02]  /*4ff0*/  LDS R7, [R3+-0x200] ;  /* 0xfffe000003077984 */ /* 0x000e640000000800 */
[----:B------:R-:W-:Y:S02]  /*5000*/  ISETP.GE.AND P1, PT, R6, R41, PT ;  /* 0x000000290600720c */ /* 0x000fe40003f26270 */
[----:B------:R-:W4:Y:S04]  /*5010*/  LDS R9, [R3] ;  /* 0x0000000003097984 */ /* 0x000f280000000800 */
[----:B------:R-:W5:Y:S04]  /*5020*/  LDS R11, [R3+0x200] ;  /* 0x00020000030b7984 */ /* 0x000f680000000800 */
[----:B------:R-:W5:Y:S04]  /*5030*/  LDS R13, [R3+0x400] ;  /* 0x00040000030d7984 */ /* 0x000f680000000800 */
[----:B------:R-:W5:Y:S04]  /*5040*/  LDS R15, [R3+0x600] ;  /* 0x00060000030f7984 */ /* 0x000f680000000800 */
[----:B------:R-:W-:Y:S04]  /*5050*/  LDS R21, [R3+0x800] ;  /* 0x0008000003157984 */ /* 0x000fe80000000800 */
[----:B------:R-:W5:Y:S04]  /*5060*/  LDS R23, [R3+0xa00] ;  /* 0x000a000003177984 */ /* 0x000f680000000800 */
[----:B------:R-:W5:Y:S04]  /*5070*/  LDS R25, [R3+0xc00] ;  /* 0x000c000003197984 */ /* 0x000f680000000800 */
[----:B------:R-:W5:Y:S04]  /*5080*/  LDS R27, [R3+0xe00] ;  /* 0x000e0000031b7984 */ /* 0x000f680000000800 */
[----:B---3--:R-:W3:Y:S01]  /*5090*/  LDS R29, [R3+0x1000] ;  /* 0x00100000031d7984 */ /* 0x008ee20000000800 */
[----:B0-----:R-:W-:-:S03]  /*50a0*/  FMUL.FTZ R4, R2, R5 ;  /* 0x0000000502047220 */ /* 0x001fc60000410000 */
[----:B--2---:R-:W0:Y:S01]  /*50b0*/  LDS R31, [R3+0x1200] ;  /* 0x00120000031f7984 */ /* 0x004e220000000800 */
[----:B-1----:R-:W-:-:S03]  /*50c0*/  FMUL.FTZ R8, R2, R7 ;  /* 0x0000000702087220 */ /* 0x002fc60000410000 */
[----:B------:R-:W1:Y:S01]  /*50d0*/  LDS R33, [R3+0x1400] ;  /* 0x0014000003217984 */ /* 0x000e620000000800 */
[----:B----4-:R-:W-:-:S03]  /*50e0*/  FMUL.FTZ R10, R2, R9 ;  /* 0x00000009020a7220 */ /* 0x010fc60000410000 */
[----:B------:R-:W2:Y:S01]  /*50f0*/  LDS R35, [R3+0x1600] ;  /* 0x0016000003237984 */ /* 0x000ea20000000800 */
[----:B-----5:R-:W-:-:S03]  /*5100*/  FMUL.FTZ R12, R2, R11 ;  /* 0x0000000b020c7220 */ /* 0x020fc60000410000 */
[----:B------:R-:W4:Y:S01]  /*5110*/  LDS R37, [R3+0x1800] ;  /* 0x0018000003257984 */ /* 0x000f220000000800 */
[----:B------:R-:W-:-:S03]  /*5120*/  FMUL.FTZ R14, R2, R13 ;  /* 0x0000000d020e7220 */ /* 0x000fc60000410000 */
[----:B------:R-:W5:Y:S01]  /*5130*/  LDS R39, [R3+0x1a00] ;  /* 0x001a000003277984 */ /* 0x000f620000000800 */
[----:B------:R-:W-:-:S03]  /*5140*/  FMUL.FTZ R20, R2, R15 ;  /* 0x0000000f02147220 */ /* 0x000fc60000410000 */
[----:B------:R3:W-:Y:S04]  /*5150*/  STS [R3+-0x400], R4 ;  /* 0xfffc000403007388 */ /* 0x0007e80000000800 */
[----:B------:R0:W-:Y:S01]  /*5160*/  STS [R3+-0x200], R8 ;  /* 0xfffe000803007388 */ /* 0x0001e20000000800 */
[----:B------:R-:W-:-:S03]  /*5170*/  FMUL.FTZ R22, R2, R23 ;  /* 0x0000001702167220 */ /* 0x000fc60000410000 */
[----:B------:R1:W-:Y:S01]  /*5180*/  STS [R3], R10 ;  /* 0x0000000a03007388 */ /* 0x0003e20000000800 */
[C---:B------:R-:W-:Y:S01]  /*5190*/  FMUL.FTZ R24, R2.reuse, R25 ;  /* 0x0000001902187220 */ /* 0x040fe20000410000 */
[C---:B---3--:R-:W-:Y:S02]  /*51a0*/  FMUL.FTZ R4, R2.reuse, R21 ;  /* 0x0000001502047220 */ /* 0x048fe40000410000 */
        /* <DEDUP_REMOVED lines=22> */
.L_x_3076:
[----:B------:R-:W-:Y:S05]  /*5310*/  BSYNC.RECONVERGENT B1 ;  /* 0x0000000000017941 */ /* 0x000fea0003800200 */
.L_x_3075:
        /* <DEDUP_REMOVED lines=10> */
[----:B------:R-:W2:Y:S04]  /*53c0*/  LDS R13, [R3+0x400] ;  /* 0x00040000030d7984 */ /* 0x000ea80000000800 */
[----:B------:R-:W3:Y:S04]  /*53d0*/  LDS R15, [R3+0x600] ;  /* 0x00060000030f7984 */ /* 0x000ee80000000800 */
[----:B------:R-:W3:Y:S04]  /*53e0*/  LDS R21, [R3+0x800] ;  /* 0x0008000003157984 */ /* 0x000ee80000000800 */
[----:B------:R-:W3:Y:S01]  /*53f0*/  LDS R23, [R3+0xa00] ;  /* 0x000a000003177984 */ /* 0x000ee20000000800 */
[C---:B0-----:R-:W-:Y:S01]  /*5400*/  FMUL.FTZ R4, R2.reuse, R5 ;  /* 0x0000000502047220 */ /* 0x041fe20000410000 */
[----:B-1----:R-:W-:-:S04]  /*5410*/  FMUL.FTZ R8, R2, R7 ;  /* 0x0000000702087220 */ /* 0x002fc80000410000 */
[----:B------:R-:W-:Y:S01]  /*5420*/  STS [R3+-0x400], R4 ;  /* 0xfffc000403007388 */ /* 0x000fe20000000800 */
[----:B----4-:R-:W-:-:S03]  /*5430*/  FMUL.FTZ R10, R2, R9 ;  /* 0x00000009020a7220 */ /* 0x010fc60000410000 */
[----:B------:R-:W-:Y:S01]  /*5440*/  STS [R3+-0x200], R8 ;  /* 0xfffe000803007388 */ /* 0x000fe20000000800 */
[----:B-----5:R-:W-:-:S03]  /*5450*/  FMUL.FTZ R12, R2, R11 ;  /* 0x0000000b020c7220 */ /* 0x020fc60000410000 */
[----:B------:R-:W-:Y:S01]  /*5460*/  STS [R3], R10 ;  /* 0x0000000a03007388 */ /* 0x000fe20000000800 */
[----:B--2---:R-:W-:-:S03]  /*5470*/  FMUL.FTZ R14, R2, R13 ;  /* 0x0000000d020e7220 */ /* 0x004fc60000410000 */
[----:B------:R-:W-:Y:S01]  /*5480*/  STS [R3+0x200], R12 ;  /* 0x0002000c03007388 */ /* 0x000fe20000000800 */
[----:B---3--:R-:W-:-:S03]  /*5490*/  FMUL.FTZ R20, R2, R15 ;  /* 0x0000000f02147220 */ /* 0x008fc60000410000 */
[----:B------:R-:W-:Y:S01]  /*54a0*/  STS [R3+0x400], R14 ;  /* 0x0004000e03007388 */ /* 0x000fe20000000800 */
[----:B------:R-:W-:-:S03]  /*54b0*/  FMUL.FTZ R22, R2, R21 ;  /* 0x0000001502167220 */ /* 0x000fc60000410000 */
[----:B------:R-:W-:Y:S01]  /*54c0*/  STS [R3+0x600], R20 ;  /* 0x0006001403007388 */ /* 0x000fe20000000800 */
[----:B------:R-:W-:-:S03]  /*54d0*/  FMUL.FTZ R24, R2, R23 ;  /* 0x0000001702187220 */ /* 0x000fc60000410000 */
[----:B------:R-:W-:Y:S04]  /*54e0*/  STS [R3+0x800], R22 ;  /* 0x0008001603007388 */ /* 0x000fe80000000800 */
[----:B------:R0:W-:Y:S02]  /*54f0*/  STS [R3+0xa00], R24 ;  /* 0x000a001803007388 */ /* 0x0001e40000000800 */
[----:B0-----:R-:W-:-:S07]  /*5500*/  IADD3 R3, PT, PT, R3, 0x1000, RZ ;  /* 0x0000100003037810 */ /* 0x001fce0007ffe0ff */
.L_x_3079:
[----:B------:R-:W-:Y:S05]  /*5510*/  BSYNC.RECONVERGENT B1 ;  /* 0x0000000000017941 */ /* 0x000fea0003800200 */
.L_x_3078:
[----:B------:R-:W-:-:S13]  /*5520*/  ISETP.GT.AND P1, PT, R6, UR39, PT ;  /* 0x0000002706007c0c */ /* 0x000fda000bf24270 */
[----:B------:R-:W-:Y:S05]  /*5530*/  @!P0 BRA P1, `(.L_x_3070) ;  /* 0x0000000c00408947 */ /* 0x000fea0000800000 */
[----:B------:R-:W0:Y:S04]  /*5540*/  LDS R5, [R3+-0x400] ;  /* 0xfffc000003057984 */ /* 0x000e280000000800 */
[----:B------:R-:W1:Y:S04]  /*5550*/  LDS R7, [R3+-0x200] ;  /* 0xfffe000003077984 */ /* 0x000e680000000800 */
[----:B------:R-:W4:Y:S04]  /*5560*/  LDS R9, [R3] ;  /* 0x0000000003097984 */ /* 0x000f280000000800 */
[----:B------:R-:W5:Y:S01]  /*5570*/  LDS R11, [R3+0x200] ;  /* 0x00020000030b7984 */ /* 0x000f620000000800 */
[C---:B0-----:R-:W-:Y:S01]  /*5580*/  FMUL.FTZ R4, R2.reuse, R5 ;  /* 0x0000000502047220 */ /* 0x041fe20000410000 */
[----:B-1----:R-:W-:-:S04]  /*5590*/  FMUL.FTZ R6, R2, R7 ;  /* 0x0000000702067220 */ /* 0x002fc80000410000 */
[----:B------:R0:W-:Y:S01]  /*55a0*/  STS [R3+-0x400], R4 ;  /* 0xfffc000403007388 */ /* 0x0001e20000000800 */
[----:B----4-:R-:W-:-:S03]  /*55b0*/  FMUL.FTZ R8, R2, R9 ;  /* 0x0000000902087220 */ /* 0x010fc60000410000 */
[----:B------:R0:W-:Y:S01]  /*55c0*/  STS [R3+-0x200], R6 ;  /* 0xfffe000603007388 */ /* 0x0001e20000000800 */
[----:B-----5:R-:W-:-:S03]  /*55d0*/  FMUL.FTZ R2, R2, R11 ;  /* 0x0000000b02027220 */ /* 0x020fc60000410000 */
[----:B------:R0:W-:Y:S04]  /*55e0*/  STS [R3], R8 ;  /* 0x0000000803007388 */ /* 0x0001e80000000800 */
[----:B------:R0:W-:Y:S01]  /*55f0*/  STS [R3+0x200], R2 ;  /* 0x0002000203007388 */ /* 0x0001e20000000800 */
[----:B------:R-:W-:Y:S05]  /*5600*/  BRA `(.L_x_3070) ;  /* 0x0000000c000c7947 */ /* 0x000fea0003800000 */
.L_x_3071:
        /* <DEDUP_REMOVED lines=9> */
[----:B------:R-:W4:Y:S01]  /*56a0*/  LDCU.64 UR8, c[0x0][0x480] ;  /* 0x00009000ff0877ac */ /* 0x000f220008000a00 */
        /* <DEDUP_REMOVED lines=10> */
[----:B----4-:R-:W-:-:S04]  /*5750*/  LEA R10, P0, R13, UR8, 0x2 ;  /* 0x000000080d0a7c11 */ /* 0x010fc8000f8010ff */
[----:B------:R-:W-:Y:S01]  /*5760*/  LEA.HI.X R13, R13, UR9, R12, 0x2, P0 ;  /* 0x000000090d0d7c11 */ /* 0x000fe200080f140c */
[----:B-1----:R-:W-:-:S06]  /*5770*/  ULEA UR4, UR5, UR4, 0x18 ;  /* 0x0000000405047291 */ /* 0x002fcc000f8ec0ff */
[----:B------:R-:W-:-:S07]  /*5780*/  LEA R8, R19, UR4, 0x2 ;  /* 0x0000000413087c11 */ /* 0x000fce000f8e10ff */
.L_x_3082:
        /* <DEDUP_REMOVED lines=12> */
.L_x_3081:
[----:B------:R-:W-:Y:S05]  /*5850*/  BSYNC.RECONVERGENT B1 ;  /* 0x0000000000017941 */ /* 0x000fea0003800200 */
.L_x_3080:
[----:B------:R-:W-:Y:S05]  /*5860*/  @!P1 BRA `(.L_x_3070) ;  /* 0x0000000800749947 */ /* 0x000fea0003800000 */
[----:B-1----:R-:W1:Y:S01]  /*5870*/  S2R R6, SR_CgaCtaId ;  /* 0x0000000000067919 */ /* 0x002e620000008800 */
[----:B------:R-:W4:Y:S01]  /*5880*/  LDCU.64 UR4, c[0x0][0x480] ;  /* 0x00009000ff0477ac */ /* 0x000f220008000a00 */
[C---:B------:R-:W-:Y:S01]  /*5890*/  IADD3 R10, PT, PT, -R3.reuse, UR39, RZ ;  /* 0x00000027030a7c10 */ /* 0x040fe2000fffe1ff */
[----:B------:R-:W-:Y:S01]  /*58a0*/  BSSY.RECONVERGENT B1, `(.L_x_3083) ;  /* 0x000005b000017945 */ /* 0x000fe20003800200 */
[----:B------:R-:W-:Y:S02]  /*58b0*/  IADD3 R7, P0, PT, R3, R4, RZ ;  /* 0x0000000403077210 */ /* 0x000fe40007f1e0ff */
[----:B------:R-:W-:Y:S02]  /*58c0*/  MOV R4, 0x400 ;  /* 0x0000040000047802 */ /* 0x000fe40000000f00 */
[----:B------:R-:W-:Y:S02]  /*58d0*/  ISETP.GT.AND P1, PT, R10, 0x5ff, PT ;  /* 0x000005ff0a00780c */ /* 0x000fe40003f24270 */
[----:B------:R-:W-:Y:S01]  /*58e0*/  IADD3.X R8, PT, PT, RZ, R5, RZ, P0, !PT ;  /* 0x00000005ff087210 */ /* 0x000fe200007fe4ff */
[----:B------:R-:W-:Y:S01]  /*58f0*/  VIADD R5, R4, 0x120 ;  /* 0x0000012004057836 */ /* 0x000fe20000000000 */
[----:B----4-:R-:W-:Y:S01]  /*5900*/  LEA R9, P0, R7, UR4, 0x2 ;  /* 0x0000000407097c11 */ /* 0x010fe2000f8010ff */
        /* <DEDUP_REMOVED lines=12> */
.L_x_3085:
        /* <DEDUP_REMOVED lines=8> */
[----:B------:R-:W5:Y:S04]  /*5a50*/  LDS R23, [R6+0x800] ;  /* 0x0008000006177984 */ /* 0x000f680000000800 */
[----:B------:R-:W5:Y:S04]  /*5a60*/  LDS R25, [R6+0xa00] ;  /* 0x000a000006197984 */ /* 0x000f680000000800 */
[----:B------:R-:W5:Y:S04]  /*5a70*/  LDS R27, [R6+0xc00] ;  /* 0x000c0000061b7984 */ /* 0x000f680000000800 */
[----:B---3--:R-:W3:Y:S04]  /*5a80*/  LDS R29, [R6+0xe00] ;  /* 0x000e0000061d7984 */ /* 0x008ee80000000800 */
[----:B--2---:R-:W2:Y:S01]  /*5a90*/  LDS R31, [R6+0x1000] ;  /* 0x00100000061f7984 */ /* 0x004ea20000000800 */
[----:B0-----:R-:W-:-:S03]  /*5aa0*/  FMUL.FTZ R7, R2, R7 ;  /* 0x0000000702077220 */ /* 0x001fc60000410000 */
[----:B------:R-:W0:Y:S01]  /*5ab0*/  LDS R33, [R6+0x1200] ;  /* 0x0012000006217984 */ /* 0x000e220000000800 */
[----:B-1----:R-:W-:-:S03]  /*5ac0*/  FMUL.FTZ R9, R2, R9 ;  /* 0x0000000902097220 */ /* 0x002fc60000410000 */
[----:B------:R-:W1:Y:S01]  /*5ad0*/  LDS R35, [R6+0x1400] ;  /* 0x0014000006237984 */ /* 0x000e620000000800 */
[----:B----4-:R-:W-:-:S03]  /*5ae0*/  FMUL.FTZ R11, R2, R11 ;  /* 0x0000000b020b7220 */ /* 0x010fc60000410000 */
[----:B------:R-:W4:Y:S01]  /*5af0*/  LDS R37, [R6+0x1600] ;  /* 0x0016000006257984 */ /* 0x000f220000000800 */
[----:B-----5:R-:W-:-:S03]  /*5b00*/  FMUL.FTZ R13, R2, R13 ;  /* 0x0000000d020d7220 */ /* 0x020fc60000410000 */
[----:B------:R-:W5:Y:S01]  /*5b10*/  LDS R39, [R6+0x1800] ;  /* 0x0018000006277984 */ /* 0x000f620000000800 */
[----:B------:R-:W-:-:S03]  /*5b20*/  FMUL.FTZ R15, R2, R15 ;  /* 0x0000000f020f7220 */ /* 0x000fc60000410000 */
[----:B------:R-:W5:Y:S01]  /*5b30*/  LDS R41, [R6+0x1a00] ;  /* 0x001a000006297984 */ /* 0x000f620000000800 */
[----:B------:R-:W-:-:S03]  /*5b40*/  FMUL.FTZ R21, R2, R21 ;  /* 0x0000001502157220 */ /* 0x000fc60000410000 */
[----:B------:R-:W-:Y:S01]  /*5b50*/  STG.E desc[UR36][R4.64+-0x400], R7 ;  /* 0xfffc000704007986 */ /* 0x000fe2000c101924 */
[----:B------:R-:W-:-:S03]  /*5b60*/  FMUL.FTZ R23, R2, R23 ;  /* 0x0000001702177220 */ /* 0x000fc60000410000 */
[----:B------:R2:W-:Y:S01]  /*5b70*/  STS [R6+-0x400], R7 ;  /* 0xfffc000706007388 */ /* 0x0005e20000000800 */
[C---:B------:R-:W-:Y:S01]  /*5b80*/  FMUL.FTZ R25, R2.reuse, R25 ;  /* 0x0000001902197220 */ /* 0x040fe20000410000 */
[C---:B------:R-:W-:Y:S02]  /*5b90*/  FMUL.FTZ R27, R2.reuse, R27 ;  /* 0x0000001b021b7220 */ /* 0x040fe40000410000 */
[----:B------:R-:W-:Y:S01]  /*5ba0*/  STG.E desc[UR36][R4.64+-0x200], R9 ;  /* 0xfffe000904007986 */ /* 0x000fe2000c101924 */
[----:B---3--:R-:W-:-:S03]  /*5bb0*/  FMUL.FTZ R29, R2, R29 ;  /* 0x0000001d021d7220 */ /* 0x008fc60000410000 */
[----:B------:R-:W-:Y:S01]  /*5bc0*/  STS [R6+-0x200], R9 ;  /* 0xfffe000906007388 */ /* 0x000fe20000000800 */
[----:B--2---:R-:W-:Y:S01]  /*5bd0*/  IADD3 R7, P2, PT, R4, 0x2000, RZ ;  /* 0x0000200004077810 */ /* 0x004fe20007f5e0ff */
[C---:B------:R-:W-:Y:S02]  /*5be0*/  FMUL.FTZ R31, R2.reuse, R31 ;  /* 0x0000001f021f7220 */ /* 0x040fe40000410000 */
[----:B------:R-:W-:Y:S01]  /*5bf0*/  STG.E desc[UR36][R4.64], R11 ;  /* 0x0000000b04007986 */ /* 0x000fe2000c101924 */
[----:B------:R-:W-:Y:S01]  /*5c00*/  IADD3.X R8, PT, PT, RZ, R5, RZ, P2, !PT ;  /* 0x00000005ff087210 */ /* 0x000fe200017fe4ff */
[C---:B0-----:R-:W-:Y:S02]  /*5c10*/  FMUL.FTZ R33, R2.reuse, R33 ;  /* 0x0000002102217220 */ /* 0x041fe40000410000 */
[----:B------:R-:W-:Y:S01]  /*5c20*/  STS [R6], R11 ;  /* 0x0000000b06007388 */ /* 0x000fe20000000800 */
[----:B-1----:R-:W-:-:S03]  /*5c30*/  FMUL.FTZ R35, R2, R35 ;  /* 0x0000002302237220 */ /* 0x002fc60000410000 */
[----:B------:R-:W-:Y:S01]  /*5c40*/  STG.E desc[UR36][R4.64+0x200], R13 ;  /* 0x0002000d04007986 */ /* 0x000fe2000c101924 */
[----:B----4-:R-:W-:-:S03]  /*5c50*/  FMUL.FTZ R37, R2, R37 ;  /* 0x0000002502257220 */ /* 0x010fc60000410000 */
        /* <DEDUP_REMOVED lines=31> */
.L_x_3084:
[----:B------:R-:W-:Y:S05]  /*5e50*/  BSYNC.RECONVERGENT B1 ;  /* 0x0000000000017941 */ /* 0x000fea0003800200 */
.L_x_3083:
        /* <DEDUP_REMOVED lines=16> */
[----:B------:R-:W-:Y:S01]  /*5f60*/  STG.E desc[UR36][R4.64+-0x400], R7 ;  /* 0xfffc000704007986 */ /* 0x000fe2000c101924 */
[----:B----4-:R-:W-:-:S03]  /*5f70*/  FMUL.FTZ R11, R2, R11 ;  /* 0x0000000b020b7220 */ /* 0x010fc60000410000 */
[----:B------:R0:W-:Y:S01]  /*5f80*/  STS [R6+-0x400], R7 ;  /* 0xfffc000706007388 */ /* 0x0001e20000000800 */
[----:B-----5:R-:W-:-:S03]  /*5f90*/  FMUL.FTZ R13, R2, R13 ;  /* 0x0000000d020d7220 */ /* 0x020fc60000410000 */
[----:B------:R-:W-:Y:S01]  /*5fa0*/  STG.E desc[UR36][R4.64+-0x200], R9 ;  /* 0xfffe000904007986 */ /* 0x000fe2000c101924 */
[----:B--2---:R-:W-:-:S03]  /*5fb0*/  FMUL.FTZ R15, R2, R15 ;  /* 0x0000000f020f7220 */ /* 0x004fc60000410000 */
[----:B------:R-:W-:Y:S01]  /*5fc0*/  STS [R6+-0x200], R9 ;  /* 0xfffe000906007388 */ /* 0x000fe20000000800 */
[----:B0-----:R-:W-:Y:S01]  /*5fd0*/  IADD3 R7, P1, PT, R4, 0x1000, RZ ;  /* 0x0000100004077810 */ /* 0x001fe20007f3e0ff */
[C---:B---3--:R-:W-:Y:S02]  /*5fe0*/  FMUL.FTZ R21, R2.reuse, R21 ;  /* 0x0000001502157220 */ /* 0x048fe40000410000 */
[----:B------:R-:W-:Y:S01]  /*5ff0*/  STG.E desc[UR36][R4.64], R11 ;  /* 0x0000000b04007986 */ /* 0x000fe2000c101924 */
[----:B------:R-:W-:Y:S01]  /*6000*/  IADD3.X R8, PT, PT, RZ, R5, RZ, P1, !PT ;  /* 0x00000005ff087210 */ /* 0x000fe20000ffe4ff */
[C---:B------:R-:W-:Y:S02]  /*6010*/  FMUL.FTZ R23, R2.reuse, R23 ;  /* 0x0000001702177220 */ /* 0x040fe40000410000 */
        /* <DEDUP_REMOVED lines=15> */
.L_x_3087:
[----:B------:R-:W-:Y:S05]  /*6110*/  BSYNC.RECONVERGENT B1 ;  /* 0x0000000000017941 */ /* 0x000fea0003800200 */
.L_x_3086:
[----:B------:R-:W-:-:S13]  /*6120*/  ISETP.LE.OR P0, PT, R3, UR39, P0 ;  /* 0x0000002703007c0c */ /* 0x000fda0008703670 */
[----:B------:R-:W-:Y:S05]  /*6130*/  @!P0 BRA `(.L_x_3070) ;  /* 0x0000000000408947 */ /* 0x000fea0003800000 */
[----:B------:R-:W0:Y:S04]  /*6140*/  LDS R3, [R6+-0x400] ;  /* 0xfffc000006037984 */ /* 0x000e280000000800 */
[----:B------:R-:W1:Y:S04]  /*6150*/  LDS R7, [R6+-0x200] ;  /* 0xfffe000006077984 */ /* 0x000e680000000800 */
[----:B------:R-:W4:Y:S04]  /*6160*/  LDS R9, [R6] ;  /* 0x0000000006097984 */ /* 0x000f280000000800 */
[----:B------:R-:W5:Y:S01]  /*6170*/  LDS R11, [R6+0x200] ;  /* 0x00020000060b7984 */ /* 0x000f620000000800 */
[-C--:B0-----:R-:W-:Y:S01]  /*6180*/  FMUL.FTZ R3, R3, R2.reuse ;  /* 0x0000000203037220 */ /* 0x081fe20000410000 */
[----:B-1----:R-:W-:-:S04]  /*6190*/  FMUL.FTZ R7, R7, R2 ;  /* 0x0000000207077220 */ /* 0x002fc80000410000 */
[----:B------:R0:W-:Y:S01]  /*61a0*/  STG.E desc[UR36][R4.64+-0x400], R3 ;  /* 0xfffc000304007986 */ /* 0x0001e2000c101924 */
[----:B----4-:R-:W-:-:S03]  /*61b0*/  FMUL.FTZ R9, R9, R2 ;  /* 0x0000000209097220 */ /* 0x010fc60000410000 */
        /* <DEDUP_REMOVED lines=8> */
.L_x_3070:
[----:B------:R-:W-:Y:S05]  /*6240*/  BSYNC.RECONVERGENT B0 ;  /* 0x0000000000007941 */ /* 0x000fea0003800200 */
.L_x_3069:
[----:B0-----:R-:W-:Y:S01]  /*6250*/  IMAD.U32 R2, RZ, RZ, UR39 ;  /* 0x00000027ff027e24 */ /* 0x001fe2000f8e00ff */
[----:B------:R-:W0:Y:S01]  /*6260*/  LDCU.64 UR4, c[0x0][0x3b0] ;  /* 0x00007600ff0477ac */ /* 0x000e220008000a00 */
[----:B------:R-:W-:Y:S02]  /*6270*/  SHF.L.U32 R50, R19, 0x2, RZ ;  /* 0x0000000213327819 */ /* 0x000fe400000006ff */
[----:B-1----:R-:W-:Y:S02]  /*6280*/  CS2R R10, SRZ ;  /* 0x00000000000a7805 */ /* 0x002fe4000001ff00 */
[----:B------:R-:W-:Y:S02]  /*6290*/  SHF.R.U32.HI R48, RZ, 0x4, R19 ;  /* 0x00000004ff307819 */ /* 0x000fe40000011613 */
[----:B------:R-:W-:Y:S02]  /*62a0*/  CS2R R8, SRZ ;  /* 0x0000000000087805 */ /* 0x000fe4000001ff00 */
[----:B------:R-:W-:-:S02]  /*62b0*/  SHF.R.S32.HI R2, RZ, 0x1f, R2 ;  /* 0x0000001fff027819 */ /* 0x000fc40000011402 */
[----:B------:R-:W-:Y:S02]  /*62c0*/  LOP3.LUT R50, R50, 0x3c, RZ, 0xc0, !PT ;  /* 0x0000003c32327812 */ /* 0x000fe400078ec0ff */
[----:B------:R-:W-:-:S04]  /*62d0*/  LEA.HI R2, R2, UR39, RZ, 0x3 ;  /* 0x0000002702027c11 */ /* 0x000fc8000f8f18ff */
[----:B------:R-:W-:-:S04]  /*62e0*/  LOP3.LUT R2, R2, 0xfffffff8, RZ, 0xc0, !PT ;  /* 0xfffffff802027812 */ /* 0x000fc800078ec0ff */
[----:B------:R-:W-:Y:S02]  /*62f0*/  IADD3 R55, PT, PT, -R2, UR39, RZ ;  /* 0x0000002702377c10 */ /* 0x000fe4000fffe1ff */
[----:B0-----:R-:W-:Y:S02]  /*6300*/  ISETP.EQ.U32.AND P1, PT, RZ, UR4, PT ;  /* 0x00000004ff007c0c */ /* 0x001fe4000bf22070 */
[----:B------:R-:W-:-:S04]  /*6310*/  ISETP.NE.AND P0, PT, R48, R55, PT ;  /* 0x000000373000720c */ /* 0x000fc80003f05270 */
[----:B------:R-:W-:-:S04]  /*6320*/  ISETP.GT.U32.OR P0, PT, R50, 0x2f, P0 ;  /* 0x0000002f3200780c */ /* 0x000fc80000704470 */
[----:B------:R-:W-:-:S13]  /*6330*/  ISETP.EQ.OR.EX P0, PT, RZ, UR5, P0, P1 ;  /* 0x00000005ff007c0c */ /* 0x000fda0008702710 */
[----:B------:R-:W0:Y:S01]  /*6340*/  @!P0 LDC.64 R2, c[0x0][0x3b0] ;  /* 0x0000ec00ff028b82 */ /* 0x000e220000000a00 */
[----:B------:R-:W-:Y:S01]  /*6350*/  @!P0 IMAD R5, R49, 0x30, R50 ;  /* 0x0000003031058824 */ /* 0x000fe200078e0232 */
[----:B------:R-:W-:Y:S01]  /*6360*/  BSSY.RECONVERGENT B0, `(.L_x_3088) ;  /* 0x000022b000007945 */ /* 0x000fe20003800200 */
[----:B------:R-:W-:Y:S02]  /*6370*/  IMAD R51, R51, 0x30, RZ ;  /* 0x0000003033337824 */ /* 0x000fe400078e02ff */
[----:B0-----:R-:W-:-:S05]  /*6380*/  @!P0 IMAD.WIDE.U32 R2, R5, 0x4, R2 ;  /* 0x0000000405028825 */ /* 0x001fca00078e0002 */
[----:B------:R0:W5:Y:S01]  /*6390*/  @!P0 LDG.E.128 R8, desc[UR36][R2.64] ;  /* 0x0000002402088981 */ /* 0x000162000c1e1d00 */
[----:B------:R-:W-:Y:S01]  /*63a0*/  BAR.SYNC.DEFER_BLOCKING 0x0 ;  /* 0x0000000000007b1d */ /* 0x000fe20000010000 */
[----:B------:R-:W-:Y:S02]  /*63b0*/  ISETP.GT.U32.AND P0, PT, R50, 0x2f, PT ;  /* 0x0000002f3200780c */ /* 0x000fe40003f04070 */
[----:B------:R-:W-:Y:S02]  /*63c0*/  CS2R R6, SRZ ;  /* 0x0000000000067805 */ /* 0x000fe4000001ff00 */
[----:B------:R-:W-:-:S09]  /*63d0*/  CS2R R4, SRZ ;  /* 0x0000000000047805 */ /* 0x000fd2000001ff00 */
[----:B0-----:R-:W-:Y:S05]  /*63e0*/  @P0 BRA `(.L_x_3089) ;  /* 0x0000002000880947 */ /* 0x001fea0003800000 */
[----:B------:R-:W0:Y:S01]  /*63f0*/  LDCU UR4, c[0x0][0x3f4] ;  /* 0x00007e80ff0477ac */ /* 0x000e220008000800 */
[----:B------:R-:W1:Y:S01]  /*6400*/  LDC.64 R2, c[0x0][0x3c0] ;  /* 0x0000f000ff027b82 */ /* 0x000e620000000a00 */
[----:B------:R-:W-:Y:S01]  /*6410*/  IADD3 R52, PT, PT, R48, UR38, RZ ;  /* 0x0000002630347c10 */ /* 0x000fe2000fffe0ff */
[----:B------:R-:W-:Y:S01]  /*6420*/  BSSY.RECONVERGENT B1, `(.L_x_3090) ;  /* 0x00000bc000017945 */ /* 0x000fe20003800200 */
[----:B------:R-:W-:Y:S02]  /*6430*/  IMAD.MOV.U32 R7, RZ, RZ, RZ ;  /* 0x000000ffff077224 */ /* 0x000fe400078e00ff */
[----:B0-----:R-:W-:-:S04]  /*6440*/  IMAD.U32 R53, RZ, RZ, UR4 ;  /* 0x00000004ff357e24 */ /* 0x001fc8000f8e00ff */
[----:B------:R-:W-:Y:S01]  /*6450*/  IMAD R13, R0, R53, R50 ;  /* 0x00000035000d7224 */ /* 0x000fe200078e0232 */
[----:B------:R-:W-:-:S03]  /*6460*/  VIMNMX R15, PT, PT, R53, UR39, PT ;  /* 0x00000027350f7c48 */ /* 0x000fc6000bfe0100 */
[----:B-1----:R-:W-:Y:S01]  /*6470*/  IMAD.WIDE R2, R13, 0x4, R2 ;  /* 0x000000040d027825 */ /* 0x002fe200078e0202 */
[----:B------:R-:W-:-:S13]  /*6480*/  ISETP.GE.AND P0, PT, R52, R15, PT ;  /* 0x0000000f3400720c */ /* 0x000fda0003f06270 */
[----:B------:R-:W-:Y:S05]  /*6490*/  @P0 BRA `(.L_x_3091) ;  /* 0x0000000800d00947 */ /* 0x000fea0003800000 */
[----:B------:R-:W-:Y:S01]  /*64a0*/  ULOP3.LUT UR4, URZ, UR38, URZ, 0x33, !UPT ;  /* 0x00000026ff047292 */ /* 0x000fe2000f8e33ff */
[----:B------:R-:W-:Y:S01]  /*64b0*/  VIADDMNMX R5, R52, 0x8, R15, !PT ;  /* 0x0000000834057846 */ /* 0x000fe2000780010f */
[----:B------:R-:W-:Y:S01]  /*64c0*/  BSSY.RECONVERGENT B2, `(.L_x_3092) ;  /* 0x0000058000027945 */ /* 0x000fe20003800200 */
[----:B------:R-:W-:Y:S02]  /*64d0*/  MOV R0, R52 ;  /* 0x0000003400007202 */ /* 0x000fe40000000f00 */
[----:B------:R-:W-:Y:S02]  /*64e0*/  CS2R R6, SRZ ;  /* 0x0000000000067805 */ /* 0x000fe4000001ff00 */
[----:B------:R-:W-:Y:S02]  /*64f0*/  IADD3 R54, PT, PT, -R48, UR4, R5 ;  /* 0x0000000430367c10 */ /* 0x000fe4000fffe105 */
[----:B------:R-:W-:Y:S02]  /*6500*/  CS2R R4, SRZ ;  /* 0x0000000000047805 */ /* 0x000fe4000001ff00 */
[----:B------:R-:W-:-:S02]  /*6510*/  ISETP.GE.U32.AND P0, PT, R54, 0x38, PT ;  /* 0x000000383600780c */ /* 0x000fc40003f06070 */
[----:B------:R-:W-:-:S04]  /*6520*/  LEA.HI R57, R54, 0x1, RZ, 0x1d ;  /* 0x0000000136397811 */ /* 0x000fc800078fe8ff */
[----:B------:R-:W-:-:S04]  /*6530*/  LOP3.LUT R66, R57, 0x7, RZ, 0xc0, !PT ;  /* 0x0000000739427812 */ /* 0x000fc800078ec0ff */
[----:B------:R-:W-:-:S03]  /*6540*/  ISETP.NE.AND P1, PT, R66, RZ, PT ;  /* 0x000000ff4200720c */ /* 0x000fc60003f25270 */
[----:B------:R-:W-:Y:S10]  /*6550*/  @!P0 BRA `(.L_x_3093) ;  /* 0x0000000400388947 */ /* 0x000ff40003800000 */
[----:B------:R-:W0:Y:S01]  /*6560*/  S2R R13, SR_CgaCtaId ;  /* 0x00000000000d7919 */ /* 0x000e220000008800 */
[----:B------:R-:W-:Y:S01]  /*6570*/  MOV R0, 0x400 ;  /* 0x0000040000007802 */ /* 0x000fe20000000f00 */
[----:B------:R-:W-:Y:S01]  /*6580*/  HFMA2 R56, -RZ, RZ, 0, 0 ;  /* 0x00000000ff387431 */ /* 0x000fe200000001ff */
[----:B------:R-:W-:Y:S02]  /*6590*/  LOP3.LUT R59, R57, 0x3ffffff8, RZ, 0xc0, !PT ;  /* 0x3ffffff8393b7812 */ /* 0x000fe400078ec0ff */
[----:B------:R-:W-:Y:S01]  /*65a0*/  MOV R4, RZ ;  /* 0x000000ff00047202 */ /* 0x000fe20000000f00 */
[----:B------:R-:W-:-:S05]  /*65b0*/  VIADD R0, R0, 0x120 ;  /* 0x0000012000007836 */ /* 0x000fca0000000000 */
[----:B0-----:R-:W-:Y:S01]  /*65c0*/  LEA R58, R13, R0, 0x18 ;  /* 0x000000000d3a7211 */ /* 0x001fe200078ec0ff */
[----:B------:R-:W-:-:S07]  /*65d0*/  IMAD.MOV.U32 R0, RZ, RZ, R52 ;  /* 0x000000ffff007224 */ /* 0x000fce00078e0034 */
.L_x_3094:
[----:B------:R-:W-:-:S04]  /*65e0*/  IMAD R39, R0, 0x30, RZ ;  /* 0x0000003000277824 */ /* 0x000fc800078e02ff */
[C---:B------:R-:W-:Y:S01]  /*65f0*/  IMAD.WIDE.U32 R12, R39.reuse, 0x4, R2 ;  /* 0x00000004270c7825 */ /* 0x040fe200078e0002 */
[----:B------:R-:W-:-:S03]  /*6600*/  IADD3 R25, PT, PT, R39, 0x300, RZ ;  /* 0x0000030027197810 */ /* 0x000fc60007ffe0ff */
[----:B------:R-:W-:Y:S02]  /*6610*/  VIADD R21, R39, 0x180 ;  /* 0x0000018027157836 */ /* 0x000fe40000000000 */
[----:B------:R-:W4:Y:S02]  /*6620*/  LDG.E.128 R12, desc[UR36][R12.64] ;  /* 0x000000240c0c7981 */ /* 0x000f24000c1e1d00 */
[----:B------:R-:W-:Y:S01]  /*6630*/  IMAD.WIDE.U32 R20, R21, 0x4, R2 ;  /* 0x0000000415147825 */ /* 0x000fe200078e0002 */
[----:B------:R-:W-:-:S03]  /*6640*/  IADD3 R33, PT, PT, R39, 0x600, RZ ;  /* 0x0000060027217810 */ /* 0x000fc60007ffe0ff */
[----:B---3--:R-:W-:Y:S02]  /*6650*/  VIADD R29, R39, 0x480 ;  /* 0x00000480271d7836 */ /* 0x008fe40000000000 */
[--C-:B------:R-:W-:Y:S01]  /*6660*/  IMAD.WIDE.U32 R24, R25, 0x4, R2.reuse ;  /* 0x0000000419187825 */ /* 0x100fe200078e0002 */
[----:B------:R-:W3:Y:S03]  /*6670*/  LDG.E.128 R20, desc[UR36][R20.64] ;  /* 0x0000002414147981 */ /* 0x000ee6000c1e1d00 */
[----:B------:R-:W-:Y:S02]  /*6680*/  IMAD.WIDE.U32 R28, R29, 0x4, R2 ;  /* 0x000000041d1c7825 */ /* 0x000fe400078e0002 */
[----:B------:R-:W3:Y:S02]  /*6690*/  LDG.E.128 R24, desc[UR36][R24.64] ;  /* 0x0000002418187981 */ /* 0x000ee4000c1e1d00 */
[----:B------:R-:W-:-:S02]  /*66a0*/  VIADD R37, R39, 0x780 ;  /* 0x0000078027257836 */ /* 0x000fc40000000000 */
[--C-:B------:R-:W-:Y:S01]  /*66b0*/  IMAD.WIDE.U32 R32, R33, 0x4, R2.reuse ;  /* 0x0000000421207825 */ /* 0x100fe200078e0002 */
[----:B--2---:R-:W2:Y:S01]  /*66c0*/  LDG.E.128 R28, desc[UR36][R28.64] ;  /* 0x000000241c1c7981 */ /* 0x004ea2000c1e1d00 */
[----:B------:R-:W-:Y:S02]  /*66d0*/  IADD3 R41, PT, PT, R39, 0x900, RZ ;  /* 0x0000090027297810 */ /* 0x000fe40007ffe0ff */
[--C-:B------:R-:W-:Y:S02]  /*66e0*/  IMAD.WIDE.U32 R36, R37, 0x4, R2.reuse ;  /* 0x0000000425247825 */ /* 0x100fe400078e0002 */
[----:B------:R-:W2:Y:S02]  /*66f0*/  LDG.E.128 R32, desc[UR36][R32.64] ;  /* 0x0000002420207981 */ /* 0x000ea4000c1e1d00 */
[----:B------:R-:W-:Y:S02]  /*6700*/  VIADD R45, R39, 0xa80 ;  /* 0x00000a80272d7836 */ /* 0x000fe40000000000 */
[--C-:B------:R-:W-:Y:S01]  /*6710*/  IMAD.WIDE.U32 R40, R41, 0x4, R2.reuse ;  /* 0x0000000429287825 */ /* 0x100fe200078e0002 */
[----:B------:R-:W2:Y:S03]  /*6720*/  LDG.E.128 R36, desc[UR36][R36.64] ;  /* 0x0000002424247981 */ /* 0x000ea6000c1e1d00 */
[----:B------:R-:W-:-:S02]  /*6730*/  IMAD.WIDE.U32 R44, R45, 0x4, R2 ;  /* 0x000000042d2c7825 */ /* 0x000fc400078e0002 */
[----:B------:R-:W2:Y:S04]  /*6740*/  LDG.E.128 R40, desc[UR36][R40.64] ;  /* 0x0000002428287981 */ /* 0x000ea8000c1e1d00 */
[----:B------:R-:W2:Y:S01]  /*6750*/  LDG.E.128 R44, desc[UR36][R44.64] ;  /* 0x000000242c2c7981 */ /* 0x000ea2000c1e1d00 */
[----:B------:R-:W-:-:S05]  /*6760*/  IADD3 R61, PT, PT, R0, -UR38, RZ ;  /* 0x80000026003d7c10 */ /* 0x000fca000fffe0ff */
[----:B------:R-:W-:-:S05]  /*6770*/  IMAD R62, R61, 0x4, R58 ;  /* 0x000000043d3e7824 */ /* 0x000fca00078e023a */
[----:B------:R-:W4:Y:S04]  /*6780*/  LDS R63, [R62] ;  /* 0x000000003e3f7984 */ /* 0x000f280000000800 */
[----:B------:R-:W3:Y:S04]  /*6790*/  LDS R64, [R62+0x20] ;  /* 0x000020003e407984 */ /* 0x000ee80000000800 */
[----:B------:R-:W0:Y:S04]  /*67a0*/  LDS R67, [R62+0x40] ;  /* 0x000040003e437984 */ /* 0x000e280000000800 */
[----:B------:R-:W2:Y:S04]  /*67b0*/  LDS R68, [R62+0x60] ;  /* 0x000060003e447984 */ /* 0x000ea80000000800 */
[----:B------:R-:W1:Y:S04]  /*67c0*/  LDS R69, [R62+0x80] ;  /* 0x000080003e457984 */ /* 0x000e680000000800 */
[----:B------:R-:W1:Y:S04]  /*67d0*/  LDS R70, [R62+0xa0] ;  /* 0x0000a0003e467984 */ /* 0x000e680000000800 */
[----:B------:R-:W1:Y:S04]  /*67e0*/  LDS R60, [R62+0xc0] ;  /* 0x0000c0003e3c7984 */ /* 0x000e680000000800 */
[----:B------:R-:W1:Y:S01]  /*67f0*/  LDS R61, [R62+0xe0] ;  /* 0x0000e0003e3d7984 */ /* 0x000e620000000800 */
[----:B------:R-:W-:-:S04]  /*6800*/  IADD3 R56, PT, PT, R56, 0x8, RZ ;  /* 0x0000000838387810 */ /* 0x000fc80007ffe0ff */
[----:B------:R-:W-:Y:S01]  /*6810*/  ISETP.NE.AND P0, PT, R56, R59, PT ;  /* 0x0000003b3800720c */ /* 0x000fe20003f05270 */
[----:B------:R-:W-:Y:S02]  /*6820*/  VIADD R0, R0, 0x40 ;  /* 0x0000004000007836 */ /* 0x000fe40000000000 */
[-C--:B----4-:R-:W-:Y:S01]  /*6830*/  FFMA.FTZ R65, R12, R63.reuse, R4 ;  /* 0x0000003f0c417223 */ /* 0x090fe20000010004 */
[-C--:B------:R-:W-:Y:S01]  /*6840*/  FFMA.FTZ R4, R13, R63.reuse, R5 ;  /* 0x0000003f0d047223 */ /* 0x080fe20000010005 */
[-C--:B------:R-:W-:Y:S01]  /*6850*/  FFMA.FTZ R5, R14, R63.reuse, R6 ;  /* 0x0000003f0e057223 */ /* 0x080fe20000010006 */
[----:B------:R-:W-:Y:S01]  /*6860*/  FFMA.FTZ R6, R15, R63, R7 ;  /* 0x0000003f0f067223 */ /* 0x000fe20000010007 */
[-C--:B---3--:R-:W-:Y:S01]  /*6870*/  FFMA.FTZ R65, R20, R64.reuse, R65 ;  /* 0x0000004014417223 */ /* 0x088fe20000010041 */
[-C--:B------:R-:W-:Y:S01]  /*6880*/  FFMA.FTZ R4, R21, R64.reuse, R4 ;  /* 0x0000004015047223 */ /* 0x080fe20000010004 */
[-C--:B------:R-:W-:Y:S01]  /*6890*/  FFMA.FTZ R5, R22, R64.reuse, R5 ;  /* 0x0000004016057223 */ /* 0x080fe20000010005 */
[----:B------:R-:W-:Y:S01]  /*68a0*/  FFMA.FTZ R6, R23, R64, R6 ;  /* 0x0000004017067223 */ /* 0x000fe20000010006 */
[-C--:B0-----:R-:W-:Y:S01]  /*68b0*/  FFMA.FTZ R65, R24, R67.reuse, R65 ;  /* 0x0000004318417223 */ /* 0x081fe20000010041 */
[-C--:B------:R-:W-:Y:S01]  /*68c0*/  FFMA.FTZ R4, R25, R67.reuse, R4 ;  /* 0x0000004319047223 */ /* 0x080fe20000010004 */
[-C--:B------:R-:W-:Y:S01]  /*68d0*/  FFMA.FTZ R5, R26, R67.reuse, R5 ;  /* 0x000000431a057223 */ /* 0x080fe20000010005 */
[----:B------:R-:W-:Y:S01]  /*68e0*/  FFMA.FTZ R6, R27, R67, R6 ;  /* 0x000000431b067223 */ /* 0x000fe20000010006 */
        /* <DEDUP_REMOVED lines=21> */
.L_x_3093:
[----:B------:R-:W-:Y:S05]  /*6a40*/  BSYNC.RECONVERGENT B2 ;  /* 0x0000000000027941 */ /* 0x000fea0003800200 */
.L_x_3092:
        /* <DEDUP_REMOVED lines=10> */
[----:B------:R-:W4:Y:S01]  /*6af0*/  LDG.E.128 R12, desc[UR36][R12.64] ;  /* 0x000000240c0c7981 */ /* 0x000f22000c1e1d00 */
[----:B---3--:R-:W-:Y:S02]  /*6b00*/  IADD3 R29, PT, PT, R23, 0x480, RZ ;  /* 0x00000480171d7810 */ /* 0x008fe40007ffe0ff */
[--C-:B------:R-:W-:Y:S02]  /*6b10*/  IMAD.WIDE.U32 R24, R25, 0x4, R2.reuse ;  /* 0x0000000419187825 */ /* 0x100fe400078e0002 */
[----:B------:R-:W3:Y:S02]  /*6b20*/  LDG.E.128 R20, desc[UR36][R20.64] ;  /* 0x0000002414147981 */ /* 0x000ee4000c1e1d00 */
[----:B------:R-:W-:-:S02]  /*6b30*/  IMAD.WIDE.U32 R28, R29, 0x4, R2 ;  /* 0x000000041d1c7825 */ /* 0x000fc400078e0002 */
[----:B------:R-:W3:Y:S04]  /*6b40*/  LDG.E.128 R24, desc[UR36][R24.64] ;  /* 0x0000002418187981 */ /* 0x000ee8000c1e1d00 */
[----:B--2---:R-:W2:Y:S01]  /*6b50*/  LDG.E.128 R28, desc[UR36][R28.64] ;  /* 0x000000241c1c7981 */ /* 0x004ea2000c1e1d00 */
[----:B------:R-:W0:Y:S01]  /*6b60*/  S2UR UR5, SR_CgaCtaId ;  /* 0x00000000000579c3 */ /* 0x000e220000008800 */
[----:B------:R-:W-:Y:S01]  /*6b70*/  UMOV UR4, 0x400 ;  /* 0x0000040000047882 */ /* 0x000fe20000000000 */
[C---:B------:R-:W-:Y:S01]  /*6b80*/  VIADD R32, R0.reuse, -UR38 ;  /* 0x8000002600207c36 */ /* 0x040fe20008000000 */
[----:B------:R-:W-:Y:S01]  /*6b90*/  UIADD3 UR4, UPT, UPT, UR4, 0x120, URZ ;  /* 0x0000012004047890 */ /* 0x000fe2000fffe0ff */
[----:B------:R-:W-:-:S03]  /*6ba0*/  IADD3 R0, PT, PT, R0, 0x20, RZ ;  /* 0x0000002000007810 */ /* 0x000fc60007ffe0ff */
[----:B0-----:R-:W-:-:S06]  /*6bb0*/  ULEA UR4, UR5, UR4, 0x18 ;  /* 0x0000000405047291 */ /* 0x001fcc000f8ec0ff */
[----:B------:R-:W-:-:S05]  /*6bc0*/  LEA R32, R32, UR4, 0x2 ;  /* 0x0000000420207c11 */ /* 0x000fca000f8e10ff */
[----:B------:R-:W4:Y:S04]  /*6bd0*/  LDS R33, [R32] ;  /* 0x0000000020217984 */ /* 0x000f280000000800 */
[----:B------:R-:W3:Y:S04]  /*6be0*/  LDS R34, [R32+0x20] ;  /* 0x0000200020227984 */ /* 0x000ee80000000800 */
[----:B------:R-:W0:Y:S04]  /*6bf0*/  LDS R36, [R32+0x40] ;  /* 0x0000400020247984 */ /* 0x000e280000000800 */
[----:B------:R-:W2:Y:S01]  /*6c00*/  LDS R37, [R32+0x60] ;  /* 0x0000600020257984 */ /* 0x000ea20000000800 */
        /* <DEDUP_REMOVED lines=15> */
[----:B------:R-:W-:-:S07]  /*6d00*/  FFMA.FTZ R7, R31, R37, R36 ;  /* 0x000000251f077223 */ /* 0x000fce0000010024 */
.L_x_3096:
[----:B------:R-:W-:Y:S05]  /*6d10*/  BSYNC.RECONVERGENT B2 ;  /* 0x0000000000027941 */ /* 0x000fea0003800200 */
.L_x_3095:
        /* <DEDUP_REMOVED lines=9> */
[----:B------:R-:W4:Y:S04]  /*6db0*/  LDG.E.128 R12, desc[UR36][R12.64] ;  /* 0x000000240c0c7981 */ /* 0x000f28000c1e1d00 */
[----:B------:R-:W2:Y:S01]  /*6dc0*/  LDG.E.128 R20, desc[UR36][R20.64] ;  /* 0x0000002414147981 */ /* 0x000ea2000c1e1d00 */
[----:B------:R-:W0:Y:S01]  /*6dd0*/  S2UR UR5, SR_CgaCtaId ;  /* 0x00000000000579c3 */ /* 0x000e220000008800 */
[----:B------:R-:W-:Y:S01]  /*6de0*/  UMOV UR4, 0x400 ;  /* 0x0000040000047882 */ /* 0x000fe20000000000 */
[C---:B------:R-:W-:Y:S01]  /*6df0*/  IADD3 R24, PT, PT, R0.reuse, -UR38, RZ ;  /* 0x8000002600187c10 */ /* 0x040fe2000fffe0ff */
[----:B------:R-:W-:Y:S01]  /*6e00*/  UIADD3 UR4, UPT, UPT, UR4, 0x120, URZ ;  /* 0x0000012004047890 */ /* 0x000fe2000fffe0ff */
[----:B------:R-:W-:-:S03]  /*6e10*/  VIADD R0, R0, 0x10 ;  /* 0x0000001000007836 */ /* 0x000fc60000000000 */
[----:B0-----:R-:W-:-:S06]  /*6e20*/  ULEA UR4, UR5, UR4, 0x18 ;  /* 0x0000000405047291 */ /* 0x001fcc000f8ec0ff */
[----:B------:R-:W-:-:S05]  /*6e30*/  LEA R24, R24, UR4, 0x2 ;  /* 0x0000000418187c11 */ /* 0x000fca000f8e10ff */
[----:B------:R-:W4:Y:S04]  /*6e40*/  LDS R25, [R24] ;  /* 0x0000000018197984 */ /* 0x000f280000000800 */
[----:B------:R-:W2:Y:S01]  /*6e50*/  LDS R26, [R24+0x20] ;  /* 0x00002000181a7984 */ /* 0x000ea20000000800 */
[-C--:B----4-:R-:W-:Y:S01]  /*6e60*/  FFMA.FTZ R27, R12, R25.reuse, R4 ;  /* 0x000000190c1b7223 */ /* 0x090fe20000010004 */
[-C--:B------:R-:W-:Y:S01]  /*6e70*/  FFMA.FTZ R12, R13, R25.reuse, R5 ;  /* 0x000000190d0c7223 */ /* 0x080fe20000010005 */
[-C--:B------:R-:W-:Y:S01]  /*6e80*/  FFMA.FTZ R13, R14, R25.reuse, R6 ;  /* 0x000000190e0d7223 */ /* 0x080fe20000010006 */
[----:B------:R-:W-:Y:S01]  /*6e90*/  FFMA.FTZ R14, R15, R25, R7 ;  /* 0x000000190f0e7223 */ /* 0x000fe20000010007 */
[-C--:B--2---:R-:W-:Y:S01]  /*6ea0*/  FFMA.FTZ R4, R20, R26.reuse, R27 ;  /* 0x0000001a14047223 */ /* 0x084fe2000001001b */
[-C--:B------:R-:W-:Y:S01]  /*6eb0*/  FFMA.FTZ R5, R21, R26.reuse, R12 ;  /* 0x0000001a15057223 */ /* 0x080fe2000001000c */
[-C--:B------:R-:W-:Y:S01]  /*6ec0*/  FFMA.FTZ R6, R22, R26.reuse, R13 ;  /* 0x0000001a16067223 */ /* 0x080fe2000001000d */
[----:B------:R-:W-:-:S07]  /*6ed0*/  FFMA.FTZ R7, R23, R26, R14 ;  /* 0x0000001a17077223 */ /* 0x000fce000001000e */
.L_x_3098:
[----:B------:R-:W-:Y:S05]  /*6ee0*/  BSYNC.RECONVERGENT B2 ;  /* 0x0000000000027941 */ /* 0x000fea0003800200 */
.L_x_3097:
[----:B------:R-:W-:Y:S05]  /*6ef0*/  @P0 BRA `(.L_x_3091) ;  /* 0x0000000000380947 */ /* 0x000fea0003800000 */
[----:B------:R-:W-:-:S04]  /*6f00*/  IMAD R13, R0, 0x30, RZ ;  /* 0x00000030000d7824 */ /* 0x000fc800078e02ff */
[----:B------:R-:W-:-:S06]  /*6f10*/  IMAD.WIDE.U32 R12, R13, 0x4, R2 ;  /* 0x000000040d0c7825 */ /* 0x000fcc00078e0002 */
[----:B------:R-:W4:Y:S01]  /*6f20*/  LDG.E.128 R12, desc[UR36][R12.64] ;  /* 0x000000240c0c7981 */ /* 0x000f22000c1e1d00 */
[----:B------:R-:W0:Y:S01]  /*6f30*/  S2UR UR5, SR_CgaCtaId ;  /* 0x00000000000579c3 */ /* 0x000e220000008800 */
[----:B------:R-:W-:Y:S01]  /*6f40*/  UMOV UR4, 0x400 ;  /* 0x0000040000047882 */ /* 0x000fe20000000000 */
[----:B------:R-:W-:Y:S01]  /*6f50*/  IADD3 R0, PT, PT, R0, -UR38, RZ ;  /* 0x8000002600007c10 */ /* 0x000fe2000fffe0ff */
[----:B------:R-:W-:-:S04]  /*6f60*/  UIADD3 UR4, UPT, UPT, UR4, 0x120, URZ ;  /* 0x0000012004047890 */ /* 0x000fc8000fffe0ff */
[----:B0-----:R-:W-:-:S06]  /*6f70*/  ULEA UR4, UR5, UR4, 0x18 ;  /* 0x0000000405047291 */ /* 0x001fcc000f8ec0ff */
[----:B------:R-:W-:-:S06]  /*6f80*/  LEA R0, R0, UR4, 0x2 ;  /* 0x0000000400007c11 */ /* 0x000fcc000f8e10ff */
[----:B------:R-:W4:Y:S02]  /*6f90*/  LDS R0, [R0] ;  /* 0x0000000000007984 */ /* 0x000f240000000800 */
[-C--:B----4-:R-:W-:Y:S01]  /*6fa0*/  FFMA.FTZ R4, R12, R0.reuse, R4 ;  /* 0x000000000c047223 */ /* 0x090fe20000010004 */
[-C--:B------:R-:W-:Y:S01]  /*6fb0*/  FFMA.FTZ R5, R13, R0.reuse, R5 ;  /* 0x000000000d057223 */ /* 0x080fe20000010005 */
[-C--:B------:R-:W-:Y:S01]  /*6fc0*/  FFMA.FTZ R6, R14, R0.reuse, R6 ;  /* 0x000000000e067223 */ /* 0x080fe20000010006 */
[----:B------:R-:W-:-:S07]  /*6fd0*/  FFMA.FTZ R7, R15, R0, R7 ;  /* 0x000000000f077223 */ /* 0x000fce0000010007 */
.L_x_3091:
[----:B------:R-:W-:Y:S05]  /*6fe0*/  BSYNC.RECONVERGENT B1 ;  /* 0x0000000000017941 */ /* 0x000fea0003800200 */
.L_x_3090:
[----:B------:R-:W-:Y:S01]  /*6ff0*/  ISETP.GE.AND P0, PT, R52, UR39, PT ;  /* 0x0000002734007c0c */ /* 0x000fe2000bf06270 */
[----:B------:R-:W-:-:S12]  /*7000*/  BSSY.RECONVERGENT B3, `(.L_x_3099) ;  /* 0x0000121000037945 */ /* 0x000fd80003800200 */
[----:B------:R-:W-:Y:S05]  /*7010*/  @P0 BRA `(.L_x_3100) ;  /* 0x00000010007c0947 */ /* 0x000fea0003800000 */
[----:B------:R-:W-:Y:S01]  /*7020*/  IMAD.MOV.U32 R13, RZ, RZ, 0x8 ;  /* 0x00000008ff0d7424 */ /* 0x000fe200078e00ff */
[----:B------:R-:W-:Y:S01]  /*7030*/  ULOP3.LUT UR4, URZ, UR38, URZ, 0x33, !UPT ;  /* 0x00000026ff047292 */ /* 0x000fe2000f8e33ff */
[----:B------:R-:W-:Y:S03]  /*7040*/  BSSY.RECONVERGENT B2, `(.L_x_3101) ;  /* 0x00000a3000027945 */ /* 0x000fe60003800200 */
        /* <DEDUP_REMOVED lines=16> */
.L_x_3112:
        /* <DEDUP_REMOVED lines=12> */
[----:B---3--:R-:W-:Y:S02]  /*7210*/  IABS R28, R14 ;  /* 0x0000000e001c7213 */ /* 0x008fe40000000000 */
        /* <DEDUP_REMOVED lines=23> */
[----:B------:R-:W0:Y:S02]  /*7390*/  LDG.E.128 R12, desc[UR36][R12.64] ;  /* 0x000000240c0c7981 */ /* 0x000e24000c1e1d00 */
[-C--:B0-----:R-:W-:Y:S01]  /*73a0*/  FFMA.FTZ R4, R12, R23.reuse, R4 ;  /* 0x000000170c047223 */ /* 0x081fe20000010004 */
[-C--:B------:R-:W-:Y:S01]  /*73b0*/  FFMA.FTZ R5, R13, R23.reuse, R5 ;  /* 0x000000170d057223 */ /* 0x080fe20000010005 */
[-C--:B------:R-:W-:Y:S01]  /*73c0*/  FFMA.FTZ R6, R14, R23.reuse, R6 ;  /* 0x000000170e067223 */ /* 0x080fe20000010006 */
[----:B------:R-:W-:-:S07]  /*73d0*/  FFMA.FTZ R7, R15, R23, R7 ;  /* 0x000000170f077223 */ /* 0x000fce0000010007 */
.L_x_3105:
[----:B------:R-:W-:Y:S05]  /*73e0*/  BSYNC.RECONVERGENT B4 ;  /* 0x0000000000047941 */ /* 0x000fea0003800200 */
.L_x_3104:
        /* <DEDUP_REMOVED lines=10> */
[----:B0-----:R-:W0:Y:S01]  /*7490*/  LDS R23, [R22+-0x20] ;  /* 0xffffe00016177984 */ /* 0x001e220000000800 */
        /* <DEDUP_REMOVED lines=21> */
.L_x_3107:
[----:B------:R-:W-:Y:S05]  /*75f0*/  BSYNC.RECONVERGENT B4 ;  /* 0x0000000000047941 */ /* 0x000fea0003800200 */
.L_x_3106:
        /* <DEDUP_REMOVED lines=32> */
.L_x_3109:
[----:B------:R-:W-:Y:S05]  /*7800*/  BSYNC.RECONVERGENT B4 ;  /* 0x0000000000047941 */ /* 0x000fea0003800200 */
.L_x_3108:
        /* <DEDUP_REMOVED lines=10> */
[----:B0-----:R-:W0:Y:S01]  /*78b0*/  LDS R23, [R22+0x20] ;  /* 0x0000200016177984 */ /* 0x001e220000000800 */
        /* <DEDUP_REMOVED lines=21> */
.L_x_3111:
[----:B------:R-:W-:Y:S05]  /*7a10*/  BSYNC.RECONVERGENT B4 ;  /* 0x0000000000047941 */ /* 0x000fea0003800200 */
.L_x_3110:
[----:B------:R-:W-:Y:S01]  /*7a20*/  VIADD R52, R52, 0x20 ;  /* 0x0000002034347836 */ /* 0x000fe20000000000 */
[----:B------:R-:W-:Y:S01]  /*7a30*/  IADD3 R22, PT, PT, R22, 0x80, RZ ;  /* 0x0000008016167810 */ /* 0x000fe20007ffe0ff */
[----:B------:R-:W-:Y:S06]  /*7a40*/  @P0 BRA `(.L_x_3112) ;  /* 0xfffffff400c00947 */ /* 0x000fec000383ffff */
[----:B------:R-:W-:Y:S05]  /*7a50*/  BSYNC.RECONVERGENT B1 ;  /* 0x0000000000017941 */ /* 0x000fea0003800200 */
.L_x_3103:
[----:B------:R-:W-:-:S07]  /*7a60*/  VIADD R52, R52, 0xfffffff0 ;  /* 0xfffffff034347836 */ /* 0x000fce0000000000 */
.L_x_3102:
[----:B------:R-:W-:Y:S05]  /*7a70*/  BSYNC.RECONVERGENT B2 ;  /* 0x0000000000027941 */ /* 0x000fea0003800200 */
.L_x_3101:
        /* <DEDUP_REMOVED lines=9> */
[C---:B------:R-:W-:Y:S01]  /*7b10*/  VIADD R12, R52.reuse, -UR38 ;  /* 0x80000026340c7c36 */ /* 0x040fe20008000000 */
[----:B------:R-:W-:Y:S01]  /*7b20*/  IADD3 R22, PT, PT, R52, 0x8, RZ ;  /* 0x0000000834167810 */ /* 0x000fe20007ffe0ff */
[----:B------:R-:W-:Y:S03]  /*7b30*/  BSSY.RECONVERGENT B2, `(.L_x_3115) ;  /* 0x0000023000027945 */ /* 0x000fe60003800200 */
[----:B------:R-:W-:Y:S01]  /*7b40*/  ISETP.GE.AND P2, PT, R22, R53, PT ;  /* 0x000000351600720c */ /* 0x000fe20003f46270 */
[----:B0-----:R-:W-:-:S06]  /*7b50*/  ULEA UR4, UR5, UR4, 0x18 ;  /* 0x0000000405047291 */ /* 0x001fcc000f8ec0ff */
[----:B------:R-:W-:Y:S01]  /*7b60*/  LEA R21, R12, UR4, 0x2 ;  /* 0x000000040c157c11 */ /* 0x000fe2000f8e10ff */
        /* <DEDUP_REMOVED lines=9> */
[----:B0-----:R-:W0:Y:S01]  /*7c00*/  LDS R20, [R21] ;  /* 0x0000000015147984 */ /* 0x001e220000000800 */
        /* <DEDUP_REMOVED lines=21> */
.L_x_3116:
[----:B------:R-:W-:Y:S05]  /*7d60*/  BSYNC.RECONVERGENT B2 ;  /* 0x0000000000027941 */ /* 0x000fea0003800200 */
.L_x_3115:
        /* <DEDUP_REMOVED lines=32> */
.L_x_3118:
[----:B------:R-:W-:Y:S05]  /*7f70*/  BSYNC.RECONVERGENT B2 ;  /* 0x0000000000027941 */ /* 0x000fea0003800200 */
.L_x_3117:
[----:B------:R-:W-:-:S07]  /*7f80*/  IADD3 R52, PT, PT, R52, 0x10, RZ ;  /* 0x0000001034347810 */ /* 0x000fce0007ffe0ff */
.L_x_3114:
[----:B------:R-:W-:Y:S05]  /*7f90*/  BSYNC.RECONVERGENT B1 ;  /* 0x0000000000017941 */ /* 0x000fea0003800200 */
.L_x_3113:
[----:B------:R-:W-:-:S04]  /*7fa0*/  LOP3.LUT P0, RZ, R0, 0x8, RZ, 0xc0, !PT ;  /* 0x0000000800ff7812 */ /* 0x000fc8000780c0ff */
[----:B------:R-:W-:-:S13]  /*7fb0*/  ISETP.LT.OR P0, PT, R52, R53, P0 ;  /* 0x000000353400720c */ /* 0x000fda0000701670 */
[----:B------:R-:W-:Y:S05]  /*7fc0*/  @P0 BRA `(.L_x_3100) ;  /* 0x0000000000900947 */ /* 0x000fea0003800000 */
[----:B------:R-:W-:Y:S01]  /*7fd0*/  IABS R15, R53 ;  /* 0x00000035000f7213 */ /* 0x000fe20000000000 */
[----:B------:R-:W-:Y:S01]  /*7fe0*/  IMAD.MOV.U32 R12, RZ, RZ, RZ ;  /* 0x000000ffff0c7224 */ /* 0x000fe200078e00ff */
[----:B------:R-:W-:Y:S02]  /*7ff0*/  ISETP.GE.AND P1, PT, R52, RZ, PT ;  /* 0x000000ff3400720c */ /* 0x000fe40003f26270 */
[----:B------:R-:W0:Y:S01]  /*8000*/  I2F.RP R14, R15 ;  /* 0x0000000f000e7306 */ /* 0x000e220000209400 */
[----:B------:R-:W-:-:S07]  /*8010*/  ISETP.NE.AND P2, PT, R53, RZ, PT ;  /* 0x000000ff3500720c */ /* 0x000fce0003f45270 */
[----:B0-----:R-:W0:Y:S02]  /*8020*/  MUFU.RCP R14, R14 ;  /* 0x0000000e000e7308 */ /* 0x001e240000001000 */
[----:B0-----:R-:W-:-:S06]  /*8030*/  VIADD R20, R14, 0xffffffe ;  /* 0x0ffffffe0e147836 */ /* 0x001fcc0000000000 */
[----:B------:R-:W0:Y:S02]  /*8040*/  F2I.FTZ.U32.TRUNC.NTZ R13, R20 ;  /* 0x00000014000d7305 */ /* 0x000e24000021f000 */
[----:B0-----:R-:W-:-:S05]  /*8050*/  IADD3 R0, PT, PT, RZ, -R13, RZ ;  /* 0x8000000dff007210 */ /* 0x001fca0007ffe0ff */
        /* <DEDUP_REMOVED lines=15> */
[----:B------:R-:W4:Y:S01]  /*8150*/  LDG.E.128 R12, desc[UR36][R2.64] ;  /* 0x00000024020c7981 */ /* 0x000f22000c1e1d00 */
[----:B------:R-:W0:Y:S01]  /*8160*/  S2UR UR5, SR_CgaCtaId ;  /* 0x00000000000579c3 */ /* 0x000e220000008800 */
[----:B------:R-:W-:Y:S01]  /*8170*/  UMOV UR4, 0x400 ;  /* 0x0000040000047882 */ /* 0x000fe20000000000 */
[----:B------:R-:W-:Y:S01]  /*8180*/  VIADD R52, R52, -UR38 ;  /* 0x8000002634347c36 */ /* 0x000fe20008000000 */
        /* <DEDUP_REMOVED lines=8> */
.L_x_3100:
[----:B------:R-:W-:Y:S05]  /*8210*/  BSYNC.RECONVERGENT B3 ;  /* 0x0000000000037941 */ /* 0x000fea0003800200 */
.L_x_3099:
[----:B------:R-:W-:-:S13]  /*8220*/  ISETP.NE.AND P0, PT, R48, R55, PT ;  /* 0x000000373000720c */ /* 0x000fda0003f05270 */
[----:B------:R-:W-:Y:S05]  /*8230*/  @P0 BRA `(.L_x_3089) ;  /* 0x0000000000f40947 */ /* 0x000fea0003800000 */
[----:B------:R-:W0:Y:S01]  /*8240*/  LDC R0, c[0x0][0x478] ;  /* 0x00011e00ff007b82 */ /* 0x000e220000000800 */
[----:B------:R-:W-:Y:S01]  /*8250*/  IADD3 R17, PT, PT, R50, R17, RZ ;  /* 0x0000001132117210 */ /* 0x000fe20007ffe0ff */
[----:B------:R-:W1:Y:S01]  /*8260*/  LDCU.64 UR4, c[0x0][0x460] ;  /* 0x00008c00ff0477ac */ /* 0x000e620008000a00 */
[----:B0-----:R-:W-:-:S13]  /*8270*/  ISETP.NE.AND P1, PT, R0, 0x2, PT ;  /* 0x000000020000780c */ /* 0x001fda0003f25270 */
[----:B------:R-:W0:Y:S08]  /*8280*/  @!P1 LDC.64 R2, c[0x0][0x3a8] ;  /* 0x0000ea00ff029b82 */ /* 0x000e300000000a00 */
[----:B------:R-:W4:Y:S08]  /*8290*/  @!P1 LDC.64 R14, c[0x0][0x468] ;  /* 0x00011a00ff0e9b82 */ /* 0x000f300000000a00 */
[----:B------:R-:W2:Y:S01]  /*82a0*/  @P1 LDC.64 R12, c[0x0][0x3a8] ;  /* 0x0000ea00ff0c1b82 */ /* 0x000ea20000000a00 */
[----:B0-----:R-:W-:-:S04]  /*82b0*/  @!P1 IADD3 R2, P0, PT, R17, R2, RZ ;  /* 0x0000000211029210 */ /* 0x001fc80007f1e0ff */
[----:B------:R-:W-:Y:S01]  /*82c0*/  @!P1 LEA.HI.X.SX32 R3, R17, R3, 0x1, P0 ;  /* 0x0000000311039211 */ /* 0x000fe200000f0eff */
[----:B----4-:R-:W4:Y:S04]  /*82d0*/  @!P1 LDG.E R15, desc[UR36][R14.64+0x8] ;  /* 0x000008240e0f9981 */ /* 0x010f28000c1e1900 */
[----:B------:R-:W3:Y:S01]  /*82e0*/  @!P1 LDG.E R0, desc[UR36][R2.64] ;  /* 0x0000002402009981 */ /* 0x000ee2000c1e1900 */
[----:B-1----:R-:W-:-:S04]  /*82f0*/  ISETP.NE.U32.AND P0, PT, RZ, UR4, PT ;  /* 0x00000004ff007c0c */ /* 0x002fc8000bf05070 */
[----:B------:R-:W-:Y:S01]  /*8300*/  ISETP.NE.AND.EX P0, PT, RZ, UR5, PT, P0 ;  /* 0x00000005ff007c0c */ /* 0x000fe2000bf05300 */
[----:B------:R-:W-:Y:S01]  /*8310*/  IMAD.U32 R25, RZ, RZ, UR39 ;  /* 0x00000027ff197e24 */ /* 0x000fe2000f8e00ff */
[----:B------:R-:W0:Y:S11]  /*8320*/  LDCU.64 UR4, c[0x0][0x3c0] ;  /* 0x00007800ff0477ac */ /* 0x000e360008000a00 */
[----:B------:R-:W1:Y:S08]  /*8330*/  @P0 LDC R23, c[0x0][0x3f8] ;  /* 0x0000fe00ff170b82 */ /* 0x000e700000000800 */
[----:B------:R-:W0:Y:S01]  /*8340*/  @P0 LDC.64 R20, c[0x0][0x458] ;  /* 0x00011600ff140b82 */ /* 0x000e220000000a00 */
[----:B--2---:R-:W-:-:S04]  /*8350*/  @P1 IMAD.WIDE R2, R17, 0x4, R12 ;  /* 0x0000000411021825 */ /* 0x004fc800078e020c */
[----:B-1----:R-:W-:-:S04]  /*8360*/  @P0 IMAD R49, R18, R23, R49 ;  /* 0x0000001712310224 */ /* 0x002fc800078e0231 */
[----:B------:R-:W-:-:S04]  /*8370*/  @P0 IMAD R49, R49, 0x30, R50 ;  /* 0x0000003031310824 */ /* 0x000fc800078e0232 */
[----:B0-----:R-:W-:Y:S01]  /*8380*/  @P0 IMAD.WIDE R20, R49, 0x4, R20 ;  /* 0x0000000431140825 */ /* 0x001fe200078e0214 */
[----:B---3--:R-:W4:Y:S08]  /*8390*/  @!P1 I2F.S8 R22, R0 ;  /* 0x0000000000169306 */ /* 0x008f300000001400 */
[----:B------:R-:W0:Y:S08]  /*83a0*/  @!P1 I2F.S8 R24, R0.B1 ;  /* 0x1000000000189306 */ /* 0x000e300000001400 */
[----:B------:R-:W1:Y:S08]  /*83b0*/  @!P1 I2F.S8 R26, R0.B2 ;  /* 0x20000000001a9306 */ /* 0x000e700000001400 */
[----:B------:R2:W3:Y:S01]  /*83c0*/  @!P1 I2F.S8 R28, R0.B3 ;  /* 0x30000000001c9306 */ /* 0x0004e20000001400 */
[C---:B----4-:R-:W-:Y:S01]  /*83d0*/  @!P1 FMUL.FTZ R12, R15.reuse, R22 ;  /* 0x000000160f0c9220 */ /* 0x050fe20000410000 */
[C---:B0-----:R-:W-:Y:S01]  /*83e0*/  @!P1 FMUL.FTZ R13, R15.reuse, R24 ;  /* 0x000000180f0d9220 */ /* 0x041fe20000410000 */
[----:B------:R-:W4:Y:S01]  /*83f0*/  @P0 LDG.E.128 R20, desc[UR36][R20.64] ;  /* 0x0000002414140981 */ /* 0x000f22000c1e1d00 */
[C---:B-1----:R-:W-:Y:S01]  /*8400*/  @!P1 FMUL.FTZ R14, R15.reuse, R26 ;  /* 0x0000001a0f0e9220 */ /* 0x042fe20000410000 */
[----:B------:R-:W0:Y:S01]  /*8410*/  S2R R18, SR_CgaCtaId ;  /* 0x0000000000127919 */ /* 0x000e220000008800 */
[----:B--2---:R-:W1:Y:S01]  /*8420*/  LDC R0, c[0x0][0x3f4] ;  /* 0x0000fd00ff007b82 */ /* 0x004e620000000800 */
[----:B---3--:R-:W-:-:S06]  /*8430*/  @!P1 FMUL.FTZ R15, R15, R28 ;  /* 0x0000001c0f0f9220 */ /* 0x008fcc0000410000 */
[----:B------:R2:W3:Y:S01]  /*8440*/  @P1 LDG.E.128 R12, desc[UR36][R2.64] ;  /* 0x00000024020c1981 */ /* 0x0004e2000c1e1d00 */
[----:B------:R-:W-:-:S04]  /*8450*/  MOV R17, 0x400 ;  /* 0x0000040000117802 */ /* 0x000fc80000000f00 */
[----:B------:R-:W-:Y:S02]  /*8460*/  IADD3 R17, PT, PT, R17, 0x120, RZ ;  /* 0x0000012011117810 */ /* 0x000fe40007ffe0ff */
[----:B-1----:R-:W-:-:S04]  /*8470*/  IADD3 R0, PT, PT, R25, 0x1, -R0 ;  /* 0x0000000119007810 */ /* 0x002fc80007ffe800 */
[----:B------:R-:W-:Y:S02]  /*8480*/  VIMNMX R0, PT, PT, RZ, R0, !PT ;  /* 0x00000000ff007248 */ /* 0x000fe40007fe0100 */
[----:B0-----:R-:W-:Y:S02]  /*8490*/  LEA R17, R18, R17, 0x18 ;  /* 0x0000001112117211 */ /* 0x001fe400078ec0ff */
[----:B------:R-:W-:-:S05]  /*84a0*/  IADD3 R0, PT, PT, -R0, UR39, RZ ;  /* 0x0000002700007c10 */ /* 0x000fca000fffe1ff */
[----:B------:R-:W-:Y:S02]  /*84b0*/  IMAD R17, R0, 0x4, R17 ;  /* 0x0000000400117824 */ /* 0x000fe400078e0211 */
[----:B------:R-:W-:Y:S02]  /*84c0*/  IMAD R53, R51, R53, R50 ;  /* 0x0000003533357224 */ /* 0x000fe400078e0232 */
[----:B------:R-:W-:Y:S02]  /*84d0*/  IMAD R16, R16, 0x30, RZ ;  /* 0x0000003010107824 */ /* 0x000fe400078e02ff */
[----:B------:R-:W0:Y:S01]  /*84e0*/  LDS R17, [R17] ;  /* 0x0000000011117984 */ /* 0x000e220000000800 */
[----:B--2---:R-:W-:Y:S02]  /*84f0*/  SHF.R.S32.HI R3, RZ, 0x1f, R53 ;  /* 0x0000001fff037819 */ /* 0x004fe40000011435 */
        /* <DEDUP_REMOVED lines=8> */
[----:B----4-:R-:W-:Y:S01]  /*8580*/  @P0 FMUL.FTZ R8, R8, R20 ;  /* 0x0000001408080220 */ /* 0x010fe20000410000 */
        /* <DEDUP_REMOVED lines=8> */
.L_x_3089:
[----:B------:R-:W-:Y:S05]  /*8610*/  BSYNC.RECONVERGENT B0 ;  /* 0x0000000000007941 */ /* 0x000fea0003800200 */
.L_x_3088:
        /* <DEDUP_REMOVED lines=44> */
.L_x_3119:
[----:B------:R-:W-:Y:S05]  /*88e0*/  @P0 EXIT ;  /* 0x000000000000094d */ /* 0x000fea0003800000 */
[----:B------:R-:W0:Y:S02]  /*88f0*/  LDCU UR4, c[0x0][0x478] ;  /* 0x00008f00ff0477ac */ /* 0x000e240008000800 */
[----:B0-----:R-:W-:-:S09]  /*8900*/  UISETP.NE.AND UP0, UPT, UR4, 0x2, UPT ;  /* 0x000000020400788c */ /* 0x001fd2000bf05270 */
[----:B------:R-:W-:Y:S05]  /*8910*/  BRA.U UP0, `(.L_x_3120) ;  /* 0x00000001007c7547 */ /* 0x000fea000b800000 */
[----:B-1----:R-:W0:Y:S01]  /*8920*/  LDC.64 R2, c[0x0][0x470] ;  /* 0x00011c00ff027b82 */ /* 0x002e220000000a00 */
[----:B------:R-:W1:Y:S01]  /*8930*/  LDCU.64 UR4, c[0x0][0x380] ;  /* 0x00007000ff0477ac */ /* 0x000e620008000a00 */
[----:B0-----:R-:W4:Y:S01]  /*8940*/  LDG.E R2, desc[UR36][R2.64] ;  /* 0x0000002402027981 */ /* 0x001f22000c1e1900 */
[----:B------:R-:W-:Y:S02]  /*8950*/  IMAD.IADD R50, R51, 0x1, R50 ;  /* 0x0000000133327824 */ /* 0x000fe400078e0232 */
[C---:B----4-:R-:W-:Y:S01]  /*8960*/  FMUL.FTZ R6, R2.reuse, R6 ;  /* 0x0000000602067220 */ /* 0x050fe20000410000 */
[C---:B------:R-:W-:Y:S01]  /*8970*/  FMUL.FTZ R7, R2.reuse, R7 ;  /* 0x0000000702077220 */ /* 0x040fe20000410000 */
[C---:B------:R-:W-:Y:S01]  /*8980*/  FMUL.FTZ R5, R2.reuse, R5 ;  /* 0x0000000502057220 */ /* 0x040fe20000410000 */
[----:B------:R-:W-:-:S03]  /*8990*/  FMUL.FTZ R4, R2, R4 ;  /* 0x0000000402047220 */ /* 0x000fc60000410000 */
[----:B------:R-:W0:Y:S08]  /*89a0*/  F2I.S8.NTZ R6, R6 ;  /* 0x0000000600067305 */ /* 0x000e300000202100 */
[----:B------:R-:W4:Y:S01]  /*89b0*/  F2I.S8.NTZ R7, R7 ;  /* 0x0000000700077305 */ /* 0x000f220000202100 */
[----:B0-----:R-:W-:-:S07]  /*89c0*/  PRMT R0, R6, 0x8880, RZ ;  /* 0x0000888006007816 */ /* 0x001fce00000000ff */
[----:B------:R-:W0:Y:S01]  /*89d0*/  F2I.S8.NTZ R5, R5 ;  /* 0x0000000500057305 */ /* 0x000e220000202100 */
[----:B------:R-:W-:Y:S02]  /*89e0*/  PRMT R0, R0, 0x7710, RZ ;  /* 0x0000771000007816 */ /* 0x000fe400000000ff */
[----:B----4-:R-:W-:-:S05]  /*89f0*/  PRMT R3, R7, 0x8880, RZ ;  /* 0x0000888007037816 */ /* 0x010fca00000000ff */
[----:B------:R-:W4:Y:S01]  /*8a00*/  F2I.S8.NTZ R4, R4 ;  /* 0x0000000400047305 */ /* 0x000f220000202100 */
[----:B------:R-:W-:Y:S02]  /*8a10*/  SHF.L.U32 R2, R0, 0x10, RZ ;  /* 0x0000001000027819 */ /* 0x000fe400000006ff */
[----:B------:R-:W-:Y:S02]  /*8a20*/  PRMT R0, R3, 0x7710, RZ ;  /* 0x0000771003007816 */ /* 0x000fe400000000ff */
[----:B------:R-:W-:Y:S02]  /*8a30*/  LOP3.LUT R3, R2, 0xff0000, RZ, 0xc0, !PT ;  /* 0x00ff000002037812 */ /* 0x000fe400078ec0ff */
[----:B0----5:R-:W-:Y:S02]  /*8a40*/  PRMT R8, R5, 0x8880, RZ ;  /* 0x0000888005087816 */ /* 0x021fe400000000ff */
[----:B------:R-:W-:Y:S02]  /*8a50*/  LEA R3, R0, R3, 0x18 ;  /* 0x0000000300037211 */ /* 0x000fe400078ec0ff */
[----:B------:R-:W-:-:S02]  /*8a60*/  PRMT R2, R8, 0x7710, RZ ;  /* 0x0000771008027816 */ /* 0x000fc400000000ff */
[----:B----4-:R-:W-:Y:S02]  /*8a70*/  PRMT R5, R4, 0x8880, RZ ;  /* 0x0000888004057816 */ /* 0x010fe400000000ff */
        /* <DEDUP_REMOVED lines=9> */
.L_x_3120:
[----:B-1----:R-:W0:Y:S01]  /*8b10*/  LDC.64 R2, c[0x0][0x380] ;  /* 0x0000e000ff027b82 */ /* 0x002e220000000a00 */
[----:B------:R-:W-:-:S04]  /*8b20*/  IMAD.IADD R51, R51, 0x1, R50 ;  /* 0x0000000133337824 */ /* 0x000fc800078e0232 */
[----:B0-----:R-:W-:-:S05]  /*8b30*/  IMAD.WIDE R2, R51, 0x4, R2 ;  /* 0x0000000433027825 */ /* 0x001fca00078e0202 */
[----:B------:R-:W-:Y:S01]  /*8b40*/  STG.E.128 desc[UR36][R2.64], R4 ;  /* 0x0000000402007986 */ /* 0x000fe2000c101d24 */
[----:B------:R-:W-:Y:S05]  /*8b50*/  EXIT ;  /* 0x000000000000794d */ /* 0x000fea0003800000 */
.L_x_3044:
[----:B------:R-:W-:Y:S02]  /*8b60*/  HFMA2 R12, -RZ, RZ, 0, 9.5367431640625e-07 ;  /* 0x00000010ff0c7431 */ /* 0x000fe400000001ff */
[----:B------:R-:W-:Y:S01]  /*8b70*/  IMAD.MOV.U32 R11, RZ, RZ, 0x1f ;  /* 0x0000001fff0b7424 */ /* 0x000fe200078e00ff */
[----:B------:R-:W-:-:S07]  /*8b80*/  MOV R15, 0xffffffff ;  /* 0xffffffff000f7802 */ /* 0x000fce0000000f00 */
[----:B-12--5:R-:W-:Y:S05]  /*8b90*/  WARPSYNC.COLLECTIVE R15, `(.L_x_3121) ;  /* 0x000000000f087348 */ /* 0x026fea0003c00000 */
[----:B------:R0:W3:Y:S02]  /*8ba0*/  SHFL.BFLY P6, R14, R13, R12, R11 ;  /* 0x0c00000c0d0e7389 */ /* 0x0000e400000c000b */
[----:B0123-5:R-:W-:Y:S05]  /*8bb0*/  ENDCOLLECTIVE ;  /* 0x000000000000791b */ /* 0x02ffea0003800000 */
.L_x_3121:
[----:B------:R-:W-:Y:S02]  /*8bc0*/  HFMA2 R12, -RZ, RZ, 0, 4.76837158203125e-07 ;  /* 0x00000008ff0c7431 */ /* 0x000fe400000001ff */
[----:B------:R-:W-:-:S04]  /*8bd0*/  FADD.FTZ R0, R13, R14 ;  /* 0x0000000e0d007221 */ /* 0x000fc80000010000 */
[----:B------:R-:W-:-:S07]  /*8be0*/  IMAD.MOV.U32 R13, RZ, RZ, R0 ;  /* 0x000000ffff0d7224 */ /* 0x000fce00078e0000 */
[----:B------:R-:W-:Y:S05]  /*8bf0*/  WARPSYNC.COLLECTIVE R15, `(.L_x_3122) ;  /* 0x000000000f087348 */ /* 0x000fea0003c00000 */
[----:B------:R0:W1:Y:S02]  /*8c00*/  SHFL.BFLY P6, R14, R13, R12, R11 ;  /* 0x0c00000c0d0e7389 */ /* 0x00006400000c000b */
[----:B01----:R-:W-:Y:S05]  /*8c10*/  ENDCOLLECTIVE ;  /* 0x000000000000791b */ /* 0x003fea0003800000 */
.L_x_3122:
[----:B------:R-:W-:Y:S01]  /*8c20*/  MOV R12, 0x4 ;  /* 0x00000004000c7802 */ /* 0x000fe20000000f00 */
[----:B------:R-:W-:-:S04]  /*8c30*/  FADD.FTZ R3, R0, R14 ;  /* 0x0000000e00037221 */ /* 0x000fc80000010000 */
[----:B------:R-:W-:-:S07]  /*8c40*/  IMAD.MOV.U32 R13, RZ, RZ, R3 ;  /* 0x000000ffff0d7224 */ /* 0x000fce00078e0003 */
[----:B------:R-:W-:Y:S05]  /*8c50*/  WARPSYNC.COLLECTIVE R15, `(.L_x_3123) ;  /* 0x000000000f087348 */ /* 0x000fea0003c00000 */
[----:B------:R0:W1:Y:S02]  /*8c60*/  SHFL.BFLY P6, R14, R13, R12, R11 ;  /* 0x0c00000c0d0e7389 */ /* 0x00006400000c000b */
[----:B01----:R-:W-:Y:S05]  /*8c70*/  ENDCOLLECTIVE ;  /* 0x000000000000791b */ /* 0x003fea0003800000 */
.L_x_3123:
[----:B------:R-:W-:Y:S02]  /*8c80*/  HFMA2 R12, -RZ, RZ, 0, 1.1920928955078125e-07 ;  /* 0x00000002ff0c7431 */ /* 0x000fe400000001ff */
[----:B------:R-:W-:-:S04]  /*8c90*/  FADD.FTZ R4, R3, R14 ;  /* 0x0000000e03047221 */ /* 0x000fc80000010000 */
[----:B------:R-:W-:-:S07]  /*8ca0*/  IMAD.MOV.U32 R13, RZ, RZ, R4 ;  /* 0x000000ffff0d7224 */ /* 0x000fce00078e0004 */
[----:B------:R-:W-:Y:S05]  /*8cb0*/  WARPSYNC.COLLECTIVE R15, `(.L_x_3124) ;  /* 0x000000000f087348 */ /* 0x000fea0003c00000 */
[----:B------:R0:W1:Y:S02]  /*8cc0*/  SHFL.BFLY P6, R14, R13, R12, R11 ;  /* 0x0c00000c0d0e7389 */ /* 0x00006400000c000b */
[----:B01----:R-:W-:Y:S05]  /*8cd0*/  ENDCOLLECTIVE ;  /* 0x000000000000791b */ /* 0x003fea0003800000 */
.L_x_3124:
[----:B------:R-:W-:Y:S01]  /*8ce0*/  MOV R12, 0x1 ;  /* 0x00000001000c7802 */ /* 0x000fe20000000f00 */
[----:B------:R-:W-:-:S04]  /*8cf0*/  FADD.FTZ R5, R4, R14 ;  /* 0x0000000e04057221 */ /* 0x000fc80000010000 */
[----:B------:R-:W-:-:S07]  /*8d00*/  IMAD.MOV.U32 R13, RZ, RZ, R5 ;  /* 0x000000ffff0d7224 */ /* 0x000fce00078e0005 */
[----:B------:R-:W-:Y:S05]  /*8d10*/  WARPSYNC.COLLECTIVE R15, `(.L_x_3125) ;  /* 0x000000000f087348 */ /* 0x000fea0003c00000 */
[----:B------:R0:W1:Y:S02]  /*8d20*/  SHFL.BFLY P6, R14, R13, R12, R11 ;  /* 0x0c00000c0d0e7389 */ /* 0x00006400000c000b */
[----:B01----:R-:W-:Y:S05]  /*8d30*/  ENDCOLLECTIVE ;  /* 0x000000000000791b */ /* 0x003fea0003800000 */
.L_x_3125:
[----:B------:R-:W-:Y:S05]  /*8d40*/  BRA `(.L_x_3126) ;  /* 0xffffff8800647947 */ /* 0x000fea000383ffff */
.L_x_3048:
[----:B------:R-:W-:Y:S01]  /*8d50*/  HFMA2 R11, -RZ, RZ, 0, 1.847743988037109375e-06 ;  /* 0x0000001fff0b7431 */ /* 0x000fe200000001ff */
[----:B------:R-:W-:Y:S01]  /*8d60*/  BSSY B1, `(.L_x_3127) ;  /* 0x0000006000017945 */ /* 0x000fe20003800000 */
[----:B------:R-:W-:Y:S02]  /*8d70*/  IMAD.MOV.U32 R12, RZ, RZ, 0x1 ;  /* 0x00000001ff0c7424 */ /* 0x000fe400078e00ff */
[----:B------:R-:W-:-:S07]  /*8d80*/  IMAD.MOV.U32 R15, RZ, RZ, -0x1 ;  /* 0xffffffffff0f7424 */ /* 0x000fce00078e00ff */
[----:B-----5:R-:W-:Y:S05]  /*8d90*/  WARPSYNC.COLLECTIVE R15, `(.L_x_3128) ;  /* 0x000000000f087348 */ /* 0x020fea0003c00000 */
[----:B------:R0:W1:Y:S02]  /*8da0*/  SHFL.BFLY P6, R14, R13, R12, R11 ;  /* 0x0c00000c0d0e7389 */ /* 0x00006400000c000b */
[----:B01---5:R-:W-:Y:S05]  /*8db0*/  ENDCOLLECTIVE ;  /* 0x000000000000791b */ /* 0x023fea0003800000 */
.L_x_3128:
[----:B------:R-:W-:Y:S05]  /*8dc0*/  BSYNC B1 ;  /* 0x0000000000017941 */ /* 0x000fea0003800000 */
.L_x_3127:
[----:B------:R-:W-:Y:S05]  /*8dd0*/  BRA `(.L_x_3129) ;  /* 0xffffffa000307947 */ /* 0x000fea000383ffff */
.L_x_3052:
[----:B------:R-:W-:Y:S01]  /*8de0*/  HFMA2 R11, -RZ, RZ, 0, 1.847743988037109375e-06 ;  /* 0x0000001fff0b7431 */ /* 0x000fe200000001ff */
[----:B------:R-:W-:Y:S01]  /*8df0*/  BSSY B0, `(.L_x_3130) ;  /* 0x0000007000007945 */ /* 0x000fe20003800000 */
[----:B------:R-:W-:Y:S01]  /*8e00*/  MOV R13, R19 ;  /* 0x00000013000d7202 */ /* 0x000fe20000000f00 */
[----:B------:R-:W-:Y:S02]  /*8e10*/  IMAD.MOV.U32 R12, RZ, RZ, 0x10 ;  /* 0x00000010ff0c7424 */ /* 0x000fe400078e00ff */
[----:B------:R-:W-:-:S07]  /*8e20*/  IMAD.MOV.U32 R15, RZ, RZ, -0x1 ;  /* 0xffffffffff0f7424 */ /* 0x000fce00078e00ff */
[----:B--2345:R-:W-:Y:S05]  /*8e30*/  WARPSYNC.COLLECTIVE R15, `(.L_x_3131) ;  /* 0x000000000f087348 */ /* 0x03cfea0003c00000 */
[----:B------:R0:W1:Y:S02]  /*8e40*/  SHFL.BFLY P6, R14, R13, R12, R11 ;  /* 0x0c00000c0d0e7389 */ /* 0x00006400000c000b */
[----:B012345:R-:W-:Y:S05]  /*8e50*/  ENDCOLLECTIVE ;  /* 0x000000000000791b */ /* 0x03ffea0003800000 */
.L_x_3131:
[----:B------:R-:W-:Y:S05]  /*8e60*/  BSYNC B0 ;  /* 0x0000000000007941 */ /* 0x000fea0003800000 */
.L_x_3130:
[----:B------:R-:W-:Y:S01]  /*8e70*/  FMNMX.FTZ R13, R14, R19, !PT ;  /* 0x000000130e0d7209 */ /* 0x000fe20007810000 */
[----:B------:R-:W-:Y:S01]  /*8e80*/  IMAD.MOV.U32 R11, RZ, RZ, 0x1f ;  /* 0x0000001fff0b7424 */ /* 0x000fe200078e00ff */
[----:B------:R-:W-:Y:S02]  /*8e90*/  MOV R12, 0x8 ;  /* 0x00000008000c7802 */ /* 0x000fe40000000f00 */
[----:B------:R-:W-:-:S07]  /*8ea0*/  MOV R15, 0xffffffff ;  /* 0xffffffff000f7802 */ /* 0x000fce0000000f00 */
[----:B------:R-:W-:Y:S05]  /*8eb0*/  WARPSYNC.COLLECTIVE R15, `(.L_x_3132) ;  /* 0x000000000f087348 */ /* 0x000fea0003c00000 */
[----:B------:R0:W1:Y:S02]  /*8ec0*/  SHFL.BFLY P6, R14, R13, R12, R11 ;  /* 0x0c00000c0d0e7389 */ /* 0x00006400000c000b */
[----:B01----:R-:W-:Y:S05]  /*8ed0*/  ENDCOLLECTIVE ;  /* 0x000000000000791b */ /* 0x003fea0003800000 */
.L_x_3132:
[----:B------:R-:W-:Y:S01]  /*8ee0*/  HFMA2 R12, -RZ, RZ, 0, 2.384185791015625e-07 ;  /* 0x00000004ff0c7431 */ /* 0x000fe200000001ff */
[----:B------:R-:W-:-:S05]  /*8ef0*/  FMNMX.FTZ R2, R13, R14, !PT ;  /* 0x0000000e0d027209 */ /* 0x000fca0007810000 */
[----:B------:R-:W-:-:S07]  /*8f00*/  IMAD.MOV.U32 R13, RZ, RZ, R2 ;  /* 0x000000ffff0d7224 */ /* 0x000fce00078e0002 */
[----:B------:R-:W-:Y:S05]  /*8f10*/  WARPSYNC.COLLECTIVE R15, `(.L_x_3133) ;  /* 0x000000000f087348 */ /* 0x000fea0003c00000 */
[----:B------:R0:W1:Y:S02]  /*8f20*/  SHFL.BFLY P6, R14, R13, R12, R11 ;  /* 0x0c00000c0d0e7389 */ /* 0x00006400000c000b */
[----:B01----:R-:W-:Y:S05]  /*8f30*/  ENDCOLLECTIVE ;  /* 0x000000000000791b */ /* 0x003fea0003800000 */
.L_x_3133:
[----:B------:R-:W-:Y:S02]  /*8f40*/  MOV R12, 0x2 ;  /* 0x00000002000c7802 */ /* 0x000fe40000000f00 */
[----:B------:R-:W-:-:S05]  /*8f50*/  FMNMX.FTZ R3, R2, R14, !PT ;  /* 0x0000000e02037209 */ /* 0x000fca0007810000 */
[----:B------:R-:W-:-:S07]  /*8f60*/  IMAD.MOV.U32 R13, RZ, RZ, R3 ;  /* 0x000000ffff0d7224 */ /* 0x000fce00078e0003 */
[----:B------:R-:W-:Y:S05]  /*8f70*/  WARPSYNC.COLLECTIVE R15, `(.L_x_3134) ;  /* 0x000000000f087348 */ /* 0x000fea0003c00000 */
[----:B------:R0:W1:Y:S02]  /*8f80*/  SHFL.BFLY P6, R14, R13, R12, R11 ;  /* 0x0c00000c0d0e7389 */ /* 0x00006400000c000b */
[----:B01----:R-:W-:Y:S05]  /*8f90*/  ENDCOLLECTIVE ;  /* 0x000000000000791b */ /* 0x003fea0003800000 */
.L_x_3134:
[----:B------:R-:W-:Y:S05]  /*8fa0*/  BRA `(.L_x_3135) ;  /* 0xffffffa000707947 */ /* 0x000fea000383ffff */
.L_x_3136:
        /* <DEDUP_REMOVED lines=13> */
.L_x_3269:


//--------------------- .text._ZN4mmha33masked_multihead_attention_kernelIfLi48ELi64ELi4ELi16ELi64ELb0ELb0EEEv26Multihead_attention_paramsIT_XT5_EE --------------------------
	.section	.text._ZN4mmha33masked_multihead_attention_kernelIfLi48ELi64ELi4ELi16ELi64ELb0ELb0EEEv26Multihead_attention_paramsIT_XT5_EE,"ax",@progbits
	.align	128
        .global         _ZN4mmha33masked_multihead_attention_kernelIfLi48ELi64ELi4ELi16ELi64ELb0ELb0EEEv26Multihead_attention_paramsIT_XT5_EE
        .type           _ZN4mmha33masked_multihead_attention_kernelIfLi48ELi64ELi4ELi16ELi64ELb0ELb0EEEv26Multihead_attention_paramsIT_XT5_EE,@function
        .size           _ZN4mmha33masked_multihead_attention_kernelIfLi48ELi64ELi4ELi16ELi64ELb0ELb0EEEv26Multihead_attention_paramsIT_XT5_EE,(.L_x_3270 - _ZN4mmha33masked_multihead_attention_kernelIfLi48ELi64ELi4ELi16ELi64ELb0ELb0EEEv26Multihead_attention_paramsIT_XT5_EE)
        .other          _ZN4mmha33masked_multihead_attention_kernelIfLi48ELi64ELi4ELi16ELi64ELb0ELb0EEEv26Multihead_attention_paramsIT_XT5_EE,@"STO_CUDA_ENTRY STV_DEFAULT"
_ZN4mmha33masked_multihead_attention_kernelIfLi48ELi64ELi4ELi16ELi64ELb0ELb0EEEv26Multihead_attention_paramsIT_XT5_EE:
.text._ZN4mmha33masked_multihead_attention_kernelIfLi48ELi64ELi4ELi16ELi64ELb0ELb0EEEv26Multihead_attention_paramsIT_XT5_EE:
        /* <DEDUP_REMOVED lines=10> */
[----:B------:R-:W-:-:S05]  /*00a0*/  MOV R3, UR5 ;  /* 0x0000000500037c02 */ /* 0x000fca0008000f00 */
[----:B------:R-:W2:Y:S02]  /*00b0*/  LDG.E.U8 R2, desc[UR36][R2.64] ;  /* 0x0000002402027981 */ /* 0x000ea4000c1e1100 */
[----:B--2---:R-:W-:-:S13]  /*00c0*/  ISETP.NE.AND P0, PT, R2, 0x1, PT ;  /* 0x000000010200780c */ /* 0x004fda0003f05270 */
[----:B------:R-:W-:Y:S05]  /*00d0*/  @!P0 EXIT ;  /* 0x000000000000894d */ /* 0x000fea0003800000 */
.L_x_3137:
[----:B------:R-:W1:Y:S01]  /*00e0*/  LDCU.64 UR4, c[0x0][0x4a0] ;  /* 0x00009400ff0477ac */ /* 0x000e620008000a00 */
[----:B------:R-:W2:Y:S01]  /*00f0*/  LDC R11, c[0x0][0x3f0] ;  /* 0x0000fc00ff0b7b82 */ /* 0x000ea20000000800 */
[----:B------:R-:W3:Y:S01]  /*0100*/  S2R R2, SR_CTAID.Y ;  /* 0x0000000000027919 */ /* 0x000ee20000002600 */
[----:B------:R-:W4:Y:S01]  /*0110*/  LDCU UR9, c[0x0][0x3f4] ;  /* 0x00007e80ff0977ac */ /* 0x000f220008000800 */
[----:B------:R-:W0:Y:S01]  /*0120*/  LDCU UR8, c[0x0][0x3e8] ;  /* 0x00007d00ff0877ac */ /* 0x000e220008000800 */
[----:B-1----:R-:W-:-:S04]  /*0130*/  UISETP.NE.U32.AND UP0, UPT, UR4, URZ, UPT ;  /* 0x000000ff0400728c */ /* 0x002fc8000bf05070 */
[----:B------:R-:W-:Y:S01]  /*0140*/  UISETP.NE.AND.EX UP0, UPT, UR5, URZ, UPT, UP0 ;  /* 0x000000ff0500728c */ /* 0x000fe2000bf05300 */
[----:B--2---:R-:W-:-:S05]  /*0150*/  IABS R7, R11 ;  /* 0x0000000b00077213 */ /* 0x004fca0000000000 */
[----:B------:R-:W-:Y:S01]  /*0160*/  PLOP3.LUT P4, PT, PT, PT, UP0, 0x80, 0x8 ;  /* 0x000000000008781c */ /* 0x000fe20003f8f008 */
[----:B------:R-:W1:Y:S04]  /*0170*/  I2F.RP R0, R7 ;  /* 0x0000000700007306 */ /* 0x000e680000209400 */
[----:B------:R-:W2:Y:S01]  /*0180*/  @UP0 LDCU.64 UR4, c[0x0][0x4a0] ;  /* 0x00009400ff0407ac */ /* 0x000ea20008000a00 */
[----:B------:R-:W0:Y:S03]  /*0190*/  @UP0 LDCU UR7, c[0x0][0x430] ;  /* 0x00008600ff0707ac */ /* 0x000e260008000800 */
[----:B-1----:R-:W1:Y:S01]  /*01a0*/  MUFU.RCP R0, R0 ;  /* 0x0000000000007308 */ /* 0x002e620000001000 */
[----:B--2---:R-:W-:-:S06]  /*01b0*/  @UP0 UIMAD.WIDE.U32 UR4, UR6, 0x4, UR4 ;  /* 0x00000004060408a5 */ /* 0x004fcc000f8e0004 */
[----:B------:R-:W-:Y:S01]  /*01c0*/  IMAD.U32 R4, RZ, RZ, UR4 ;  /* 0x00000004ff047e24 */ /* 0x000fe2000f8e00ff */
[----:B------:R-:W-:Y:S01]  /*01d0*/  MOV R5, UR5 ;  /* 0x0000000500057c02 */ /* 0x000fe20008000f00 */
[----:B-1----:R-:W-:-:S04]  /*01e0*/  VIADD R6, R0, 0xffffffe ;  /* 0x0ffffffe00067836 */ /* 0x002fc80000000000 */
[----:B------:R1:W2:Y:S01]  /*01f0*/  @P4 LDG.E R10, desc[UR36][R4.64] ;  /* 0x00000024040a4981 */ /* 0x0002a2000c1e1900 */
[----:B------:R4:W3:Y:S02]  /*0200*/  F2I.FTZ.U32.TRUNC.NTZ R3, R6 ;  /* 0x0000000600037305 */ /* 0x0008e4000021f000 */
[----:B----4-:R-:W-:-:S04]  /*0210*/  LOP3.LUT R6, R11, UR6, RZ, 0x3c, !PT ;  /* 0x000000060b067c12 */ /* 0x010fc8000f8e3cff */
[----:B------:R-:W-:Y:S02]  /*0220*/  ISETP.GE.AND P3, PT, R6, RZ, PT ;  /* 0x000000ff0600720c */ /* 0x000fe40003f66270 */
[----:B---3--:R-:W-:-:S05]  /*0230*/  IADD3 R8, PT, PT, RZ, -R3, RZ ;  /* 0x80000003ff087210 */ /* 0x008fca0007ffe0ff */
[----:B------:R-:W-:Y:S01]  /*0240*/  IMAD R9, R8, R7, RZ ;  /* 0x0000000708097224 */ /* 0x000fe200078e02ff */
[----:B------:R-:W-:Y:S01]  /*0250*/  IABS R8, R2 ;  /* 0x0000000200087213 */ /* 0x000fe20000000000 */
[----:B------:R-:W-:-:S04]  /*0260*/  IMAD.MOV.U32 R2, RZ, RZ, RZ ;  /* 0x000000ffff027224 */ /* 0x000fc800078e00ff */
[----:B------:R-:W-:Y:S02]  /*0270*/  IMAD.HI.U32 R0, R3, R9, R2 ;  /* 0x0000000903007227 */ /* 0x000fe400078e0002 */
[----:B------:R-:W3:Y:S04]  /*0280*/  LDC.64 R2, c[0x0][0x460] ;  /* 0x00011800ff027b82 */ /* 0x000ee80000000a00 */
[----:B------:R-:W-:-:S05]  /*0290*/  IMAD.HI.U32 R0, R0, R8, RZ ;  /* 0x0000000800007227 */ /* 0x000fca00078e00ff */
[----:B-1----:R-:W-:-:S05]  /*02a0*/  IADD3 R4, PT, PT, -R0, RZ, RZ ;  /* 0x000000ff00047210 */ /* 0x002fca0007ffe1ff */
[----:B------:R-:W-:-:S05]  /*02b0*/  IMAD R4, R7, R4, R8 ;  /* 0x0000000407047224 */ /* 0x000fca00078e0208 */
[----:B------:R-:W-:Y:S02]  /*02c0*/  ISETP.GT.U32.AND P2, PT, R7, R4, PT ;  /* 0x000000040700720c */ /* 0x000fe40003f44070 */
[----:B---3--:R-:W-:-:S04]  /*02d0*/  ISETP.NE.U32.AND P0, PT, R2, RZ, PT ;  /* 0x000000ff0200720c */ /* 0x008fc80003f05070 */
[----:B------:R-:W-:-:S07]  /*02e0*/  ISETP.NE.AND.EX P0, PT, R3, RZ, PT, P0 ;  /* 0x000000ff0300720c */ /* 0x000fce0003f05300 */
[----:B------:R-:W-:Y:S01]  /*02f0*/  @!P2 IMAD.IADD R4, R4, 0x1, -R7 ;  /* 0x000000010404a824 */ /* 0x000fe200078e0a07 */
[----:B------:R-:W-:Y:S02]  /*0300*/  @!P2 IADD3 R0, PT, PT, R0, 0x1, RZ ;  /* 0x000000010000a810 */ /* 0x000fe40007ffe0ff */
[----:B------:R-:W-:Y:S02]  /*0310*/  ISETP.NE.AND P2, PT, R11, RZ, PT ;  /* 0x000000ff0b00720c */ /* 0x000fe40003f45270 */
[----:B------:R-:W-:Y:S02]  /*0320*/  ISETP.GE.U32.AND P1, PT, R4, R7, PT ;  /* 0x000000070400720c */ /* 0x000fe40003f26070 */
[----:B------:R-:W-:Y:S01]  /*0330*/  MOV R7, UR9 ;  /* 0x0000000900077c02 */ /* 0x000fe20008000f00 */
[----:B------:R-:W1:Y:S10]  /*0340*/  @P0 LDC.64 R4, c[0x0][0x460] ;  /* 0x00011800ff040b82 */ /* 0x000e740000000a00 */
[----:B------:R-:W-:-:S05]  /*0350*/  @P1 VIADD R0, R0, 0x1 ;  /* 0x0000000100001836 */ /* 0x000fca0000000000 */
[----:B------:R-:W-:Y:S02]  /*0360*/  MOV R19, R0 ;  /* 0x0000000000137202 */ /* 0x000fe40000000f00 */
[----:B------:R-:W-:Y:S01]  /*0370*/  IABS R0, R7 ;  /* 0x0000000700007213 */ /* 0x000fe20000000000 */
[----:B------:R-:W0:Y:S02]  /*0380*/  @!UP0 LDCU UR42, c[0x0][0x40c] ;  /* 0x00008180ff2a87ac */ /* 0x000e240008000800 */
[----:B------:R-:W-:Y:S01]  /*0390*/  @!P3 IMAD.MOV R19, RZ, RZ, -R19 ;  /* 0x000000ffff13b224 */ /* 0x000fe200078e0a13 */
[----:B------:R-:W-:Y:S02]  /*03a0*/  R2UR UR10, R0 ;  /* 0x00000000000a72ca */ /* 0x000fe400000e0000 */
[----:B------:R-:W-:-:S05]  /*03b0*/  @!P2 LOP3.LUT R19, RZ, R11, RZ, 0x33, !PT ;  /* 0x0000000bff13a212 */ /* 0x000fca00078e33ff */
[----:B-1----:R-:W-:-:S05]  /*03c0*/  @P0 IMAD.WIDE R4, R19, 0x4, R4 ;  /* 0x0000000413040825 */ /* 0x002fca00078e0204 */
[----:B------:R1:W5:Y:S01]  /*03d0*/  @P0 LDG.E R12, desc[UR36][R4.64] ;  /* 0x00000024040c0981 */ /* 0x000362000c1e1900 */
[----:B------:R-:W3:Y:S01]  /*03e0*/  I2F.RP R0, UR10 ;  /* 0x0000000a00007d06 */ /* 0x000ee20008209400 */
[----:B------:R-:W4:Y:S01]  /*03f0*/  S2UR UR43, SR_CTAID.X ;  /* 0x00000000002b79c3 */ /* 0x000f220000002500 */
[----:B------:R-:W-:Y:S01]  /*0400*/  IADD3 R16, PT, PT, RZ, -R7, RZ ;  /* 0x80000007ff107210 */ /* 0x000fe20007ffe0ff */
[----:B------:R-:W0:Y:S01]  /*0410*/  S2R R17, SR_TID.X ;  /* 0x0000000000117919 */ /* 0x000e220000002100 */
[----:B------:R-:W-:Y:S01]  /*0420*/  UMOV UR38, URZ ;  /* 0x000000ff00267c82 */ /* 0x000fe20008000000 */
[----:B------:R-:W-:Y:S01]  /*0430*/  UIMAD UR45, UR6, UR9, URZ ;  /* 0x00000009062d72a4 */ /* 0x000fe2000f8e02ff */
[----:B------:R-:W-:Y:S02]  /*0440*/  BSSY.RECONVERGENT B0, `(.L_x_3138) ;  /* 0x0000034000007945 */ /* 0x000fe40003800200 */
[----:B---3--:R-:W3:Y:S02]  /*0450*/  MUFU.RCP R0, R0 ;  /* 0x0000000000007308 */ /* 0x008ee40000001000 */
[----:B---3--:R-:W-:Y:S01]  /*0460*/  VIADD R6, R0, 0xffffffe ;  /* 0x0ffffffe00067836 */ /* 0x008fe20000000000 */
[C---:B0-----:R-:W-:Y:S01]  /*0470*/  ISETP.GT.U32.AND P1, PT, R17.reuse, 0x17, PT ;  /* 0x000000171100780c */ /* 0x041fe20003f24070 */
[----:B------:R-:W-:-:S04]  /*0480*/  IMAD.SHL.U32 R18, R17, 0x2, RZ ;  /* 0x0000000211127824 */ /* 0x000fc800078e00ff */
[----:B------:R-:W0:Y:S02]  /*0490*/  F2I.FTZ.U32.TRUNC.NTZ R6, R6 ;  /* 0x0000000600067305 */ /* 0x000e24000021f000 */
[----:B0-----:R-:W-:Y:S02]  /*04a0*/  R2UR UR5, R6 ;  /* 0x00000000060572ca */ /* 0x001fe400000e0000 */
[----:B--2---:R-:W-:-:S13]  /*04b0*/  @P4 R2UR UR4, R10 ;  /* 0x000000000a0442ca */ /* 0x004fda00000e0000 */
[----:B------:R-:W-:Y:S02]  /*04c0*/  @UP0 UIADD3 UR42, UPT, UPT, UR4, UR7, URZ ;  /* 0x00000007042a0290 */ /* 0x000fe4000fffe0ff */
[----:B------:R-:W-:Y:S01]  /*04d0*/  UIADD3 UR7, UPT, UPT, URZ, -UR5, URZ ;  /* 0x80000005ff077290 */ /* 0x000fe2000fffe0ff */
[----:B------:R-:W-:Y:S01]  /*04e0*/  UMOV UR4, URZ ;  /* 0x000000ff00047c82 */ /* 0x000fe20008000000 */
[----:B------:R-:W-:Y:S02]  /*04f0*/  UISETP.NE.AND UP0, UPT, UR8, URZ, UPT ;  /* 0x000000ff0800728c */ /* 0x000fe4000bf05270 */
[----:B-1----:R-:W-:Y:S01]  /*0500*/  IABS R4, UR42 ;  /* 0x0000002a00047c13 */ /* 0x002fe20008000000 */
[----:B------:R-:W-:-:S03]  /*0510*/  UIMAD UR7, UR7, UR10, URZ ;  /* 0x0000000a070772a4 */ /* 0x000fc6000f8e02ff */
[----:B------:R-:W-:Y:S01]  /*0520*/  R2UR UR41, R4 ;  /* 0x00000000042972ca */ /* 0x000fe200000e0000 */
[----:B------:R-:W-:Y:S01]  /*0530*/  UIMAD.WIDE.U32 UR4, UR5, UR7, UR4 ;  /* 0x00000007050472a5 */ /* 0x000fe2000f8e0004 */
[----:B------:R-:W-:-:S06]  /*0540*/  CS2R R4, SRZ ;  /* 0x0000000000047805 */ /* 0x000fcc000001ff00 */
[----:B------:R-:W4:Y:S05]  /*0550*/  LDCU UR7, c[0x0][0x3f8] ;  /* 0x00007f00ff0777ac */ /* 0x000f2a0008000800 */
[----:B------:R-:W-:Y:S02]  /*0560*/  UIMAD.WIDE.U32 UR4, UR5, UR41, URZ ;  /* 0x00000029050472a5 */ /* 0x000fe4000f8e00ff */
[----:B------:R-:W-:Y:S02]  /*0570*/  @UP0 UIMAD UR4, UR6, UR8, URZ ;  /* 0x00000008060402a4 */ /* 0x000fe4000f8e02ff */
[----:B------:R-:W-:-:S04]  /*0580*/  UIADD3 UR5, UPT, UPT, -UR5, URZ, URZ ;  /* 0x000000ff05057290 */ /* 0x000fc8000fffe1ff */
[----:B------:R-:W-:-:S04]  /*0590*/  UIMAD UR41, UR10, UR5, UR41 ;  /* 0x000000050a2972a4 */ /* 0x000fc8000f8e0229 */
[----:B------:R-:W-:Y:S02]  /*05a0*/  UISETP.GT.U32.AND UP1, UPT, UR10, UR41, UPT ;  /* 0x000000290a00728c */ /* 0x000fe4000bf24070 */
[----:B----4-:R-:W-:-:S04]  /*05b0*/  UIMAD UR40, UR6, UR7, UR43 ;  /* 0x00000007062872a4 */ /* 0x010fc8000f8e022b */
[----:B------:R-:W-:Y:S02]  /*05c0*/  @!UP0 UIMAD UR44, UR40, 0x30, URZ ;  /* 0x00000030282c88a4 */ /* 0x000fe4000f8e02ff */
[----:B------:R-:W-:Y:S02]  /*05d0*/  @UP0 UIMAD UR44, UR43, 0x30, UR4 ;  /* 0x000000302b2c08a4 */ /* 0x000fe4000f8e0204 */
[----:B------:R-:W-:Y:S02]  /*05e0*/  UIADD3 UR4, UPT, UPT, UR42, 0x1, URZ ;  /* 0x000000012a047890 */ /* 0x000fe4000fffe0ff */
[----:B------:R-:W-:Y:S02]  /*05f0*/  @!UP1 UIADD3 UR41, UPT, UPT, UR41, -UR10, URZ ;  /* 0x8000000a29299290 */ /* 0x000fe4000fffe0ff */
[----:B------:R-:W-:Y:S01]  /*0600*/  UISETP.GE.AND UP1, UPT, UR42, URZ, UPT ;  /* 0x000000ff2a00728c */ /* 0x000fe2000bf26270 */
[----:B------:R-:W-:Y:S01]  /*0610*/  IADD3 R15, PT, PT, R18, UR44, RZ ;  /* 0x0000002c120f7c10 */ /* 0x000fe2000fffe0ff */
[----:B------:R-:W-:Y:S01]  /*0620*/  UISETP.GT.U32.AND UP2, UPT, UR10, UR41, UPT ;  /* 0x000000290a00728c */ /* 0x000fe2000bf44070 */
[----:B------:R-:W-:-:S10]  /*0630*/  VIADDMNMX R16, R16, UR4, RZ, !PT ;  /* 0x0000000410107c46 */ /* 0x000fd4000f8001ff */
[----:B------:R-:W-:Y:S02]  /*0640*/  @!UP2 UIADD3 UR41, UPT, UPT, UR41, -UR10, URZ ;  /* 0x8000000a2929a290 */ /* 0x000fe4000fffe0ff */
[----:B------:R-:W-:Y:S02]  /*0650*/  UISETP.NE.AND UP2, UPT, UR9, URZ, UPT ;  /* 0x000000ff0900728c */ /* 0x000fe4000bf45270 */
[----:B------:R-:W-:-:S09]  /*0660*/  @!UP1 UIADD3 UR41, UPT, UPT, -UR41, URZ, URZ ;  /* 0x000000ff29299290 */ /* 0x000fd2000fffe1ff */
        /* <DEDUP_REMOVED lines=17> */
.L_x_3139:
[----:B------:R-:W-:Y:S05]  /*0780*/  BSYNC.RECONVERGENT B0 ;  /* 0x0000000000007941 */ /* 0x000fea0003800200 */
.L_x_3138:
[----:B------:R-:W1:Y:S01]  /*0790*/  LDCU UR4, c[0x0][0x478] ;  /* 0x00008f00ff0477ac */ /* 0x000e620008000800 */
[----:B-----5:R-:W-:Y:S01]  /*07a0*/  @P0 R2UR UR38, R12 ;  /* 0x000000000c2602ca */ /* 0x020fe200000e0000 */
[----:B------:R-:W-:Y:S02]  /*07b0*/  IMAD.U32 R13, RZ, RZ, UR43 ;  /* 0x0000002bff0d7e24 */ /* 0x000fe4000f8e00ff */
[----:B------:R-:W-:Y:S01]  /*07c0*/  IMAD R19, R19, UR7, RZ ;  /* 0x0000000713137c24 */ /* 0x000fe2000f8e02ff */
[----:B------:R-:W-:Y:S01]  /*07d0*/  USHF.R.S32.HI UR46, URZ, 0x1f, UR45 ;  /* 0x0000001fff2e7899 */ /* 0x000fe2000801142d */
        /* <DEDUP_REMOVED lines=14> */
.L_x_3140:
[----:B------:R-:W-:Y:S01]  /*08c0*/  BSSY.RECONVERGENT B0, `(.L_x_3141) ;  /* 0x0000006000007945 */ /* 0x000fe20003800200 */
[----:B------:R-:W-:-:S03]  /*08d0*/  CS2R R22, SRZ ;  /* 0x0000000000167805 */ /* 0x000fc6000001ff00 */
[----:B------:R-:W-:Y:S05]  /*08e0*/  @P1 BRA `(.L_x_3142) ;  /* 0x00000000000c1947 */ /* 0x000fea0003800000 */
[----:B------:R-:W1:Y:S02]  /*08f0*/  LDC.64 R6, c[0x0][0x398] ;  /* 0x0000e600ff067b82 */ /* 0x000e640000000a00 */
[----:B-1----:R-:W-:-:S05]  /*0900*/  IMAD.WIDE R6, R15, 0x4, R6 ;  /* 0x000000040f067825 */ /* 0x002fca00078e0206 */
[----:B------:R1:W5:Y:S02]  /*0910*/  LDG.E.64 R22, desc[UR36][R6.64] ;  /* 0x0000002406167981 */ /* 0x000364000c1e1b00 */
.L_x_3142:
[----:B------:R-:W-:Y:S05]  /*0920*/  BSYNC.RECONVERGENT B0 ;  /* 0x0000000000007941 */ /* 0x000fea0003800200 */
.L_x_3141:
[----:B------:R-:W2:Y:S01]  /*0930*/  LDCU.64 UR4, c[0x0][0x390] ;  /* 0x00007200ff0477ac */ /* 0x000ea20008000a00 */
[----:B------:R-:W-:Y:S02]  /*0940*/  ISETP.EQ.U32.AND P3, PT, R2, RZ, PT ;  /* 0x000000ff0200720c */ /* 0x000fe40003f62070 */
[----:B------:R-:W-:Y:S01]  /*0950*/  ISETP.GT.U32.AND P2, PT, R17, 0x1f, PT ;  /* 0x0000001f1100780c */ /* 0x000fe20003f44070 */
[----:B------:R-:W3:Y:S03]  /*0960*/  LDCU.64 UR10, c[0x0][0x418] ;  /* 0x00008300ff0a77ac */ /* 0x000ee60008000a00 */
[----:B------:R-:W-:Y:S01]  /*0970*/  ISETP.EQ.OR.EX P2, PT, R3, RZ, P2, P3 ;  /* 0x000000ff0300720c */ /* 0x000fe20001742730 */
[----:B------:R-:W4:Y:S01]  /*0980*/  LDCU.64 UR8, c[0x0][0x3a0] ;  /* 0x00007400ff0877ac */ /* 0x000f220008000a00 */
[----:B--2---:R-:W-:-:S11]  /*0990*/  ISETP.NE.U32.AND P0, PT, RZ, UR4, PT ;  /* 0x00000004ff007c0c */ /* 0x004fd6000bf05070 */
[----:B0-----:R-:W0:Y:S01]  /*09a0*/  @!P2 LDC.64 R8, c[0x0][0x450] ;  /* 0x00011400ff08ab82 */ /* 0x001e220000000a00 */
[----:B------:R-:W-:Y:S01]  /*09b0*/  VOTEU.ALL UP1, P2 ;  /* 0x0000000000ff7886 */ /* 0x000fe20001020000 */
[----:B---3--:R-:W-:Y:S01]  /*09c0*/  UISETP.NE.U32.AND UP0, UPT, UR10, URZ, UPT ;  /* 0x000000ff0a00728c */ /* 0x008fe2000bf05070 */
[----:B------:R-:W-:Y:S02]  /*09d0*/  ISETP.NE.AND.EX P0, PT, RZ, UR5, PT, P0 ;  /* 0x00000005ff007c0c */ /* 0x000fe4000bf05300 */
[----:B----4-:R-:W-:Y:S01]  /*09e0*/  ISETP.NE.U32.AND P1, PT, RZ, UR8, PT ;  /* 0x00000008ff007c0c */ /* 0x010fe2000bf25070 */
[----:B------:R-:W-:Y:S01]  /*09f0*/  UISETP.NE.AND.EX UP0, UPT, UR11, URZ, UPT, UP0 ;  /* 0x000000ff0b00728c */ /* 0x000fe2000bf05300 */
[----:B------:R-:W-:Y:S02]  /*0a00*/  ISETP.GT.U32.OR P0, PT, R17, 0x17, !P0 ;  /* 0x000000171100780c */ /* 0x000fe40004704470 */
[----:B------:R-:W-:-:S03]  /*0a10*/  ISETP.NE.AND.EX P1, PT, RZ, UR9, PT, P1 ;  /* 0x00000009ff007c0c */ /* 0x000fc6000bf25310 */
[----:B------:R-:W-:Y:S02]  /*0a20*/  PLOP3.LUT P3, PT, PT, PT, UP0, 0x80, 0x8 ;  /* 0x000000000008781c */ /* 0x000fe40003f6f008 */
[----:B------:R-:W-:-:S03]  /*0a30*/  ISETP.GT.U32.OR P1, PT, R17, 0x17, !P1 ;  /* 0x000000171100780c */ /* 0x000fc60004f24470 */
[----:B------:R-:W2:Y:S03]  /*0a40*/  @UP0 LDCU.64 UR4, c[0x0][0x418] ;  /* 0x00008300ff0407ac */ /* 0x000ea60008000a00 */
[----:B------:R-:W3:Y:S08]  /*0a50*/  @!P0 LDC.64 R2, c[0x0][0x390] ;  /* 0x0000e400ff028b82 */ /* 0x000ef00000000a00 */
[----:B-1----:R-:W1:Y:S01]  /*0a60*/  @!P1 LDC.64 R6, c[0x0][0x3a0] ;  /* 0x0000e800ff069b82 */ /* 0x002e620000000a00 */
[----:B--2---:R-:W-:-:S02]  /*0a70*/  @UP0 UIMAD.WIDE.U32 UR4, UR6, 0x4, UR4 ;  /* 0x00000004060408a5 */ /* 0x004fc4000f8e0004 */
[----:B------:R-:W-:Y:S01]  /*0a80*/  @!UP1 UIMAD UR6, UR38, UR7, URZ ;  /* 0x00000007260692a4 */ /* 0x000fe2000f8e02ff */
[----:B------:R-:W-:-:S03]  /*0a90*/  CS2R R24, SRZ ;  /* 0x0000000000187805 */ /* 0x000fc6000001ff00 */
[----:B------:R-:W-:Y:S01]  /*0aa0*/  MOV R10, UR4 ;  /* 0x00000004000a7c02 */ /* 0x000fe20008000f00 */
[----:B------:R-:W-:Y:S01]  /*0ab0*/  IMAD.U32 R11, RZ, RZ, UR5 ;  /* 0x00000005ff0b7e24 */ /* 0x000fe2000f8e00ff */
[----:B------:R-:W-:Y:S01]  /*0ac0*/  MOV R0, UR6 ;  /* 0x0000000600007c02 */ /* 0x000fe20008000f00 */
[----:B---3--:R-:W-:Y:S02]  /*0ad0*/  @!P0 IMAD.WIDE.U32 R2, R13, 0x4, R2 ;  /* 0x000000040d028825 */ /* 0x008fe400078e0002 */
[----:B------:R-:W2:Y:S01]  /*0ae0*/  LDCU.U8 UR4, c[0x0][0x404] ;  /* 0x00008080ff0477ac */ /* 0x000ea20008000000 */
[----:B------:R3:W4:Y:S01]  /*0af0*/  @P3 LDG.E R10, desc[UR36][R10.64] ;  /* 0x000000240a0a3981 */ /* 0x000722000c1e1900 */
[----:B------:R-:W-:-:S03]  /*0b00*/  @!P2 IMAD R15, R0, 0x30, R13 ;  /* 0x00000030000fa824 */ /* 0x000fc600078e020d */
[----:B------:R-:W4:Y:S01]  /*0b10*/  @!P0 LDG.E.64 R24, desc[UR36][R2.64] ;  /* 0x0000002402188981 */ /* 0x000f22000c1e1b00 */
[----:B-1----:R-:W-:Y:S01]  /*0b20*/  @!P1 IMAD.WIDE.U32 R6, R13, 0x4, R6 ;  /* 0x000000040d069825 */ /* 0x002fe200078e0006 */
[----:B------:R-:W-:-:S03]  /*0b30*/  CS2R R12, SRZ ;  /* 0x00000000000c7805 */ /* 0x000fc6000001ff00 */
[----:B0-----:R-:W-:Y:S01]  /*0b40*/  @!P2 IMAD.WIDE R8, R15, 0x4, R8 ;  /* 0x000000040f08a825 */ /* 0x001fe200078e0208 */
[----:B---3--:R-:W0:Y:S02]  /*0b50*/  LDC R11, c[0x0][0x400] ;  /* 0x00010000ff0b7b82 */ /* 0x008e240000000800 */
[----:B------:R-:W3:Y:S04]  /*0b60*/  @!P1 LDG.E.64 R12, desc[UR36][R6.64] ;  /* 0x00000024060c9981 */ /* 0x000ee8000c1e1b00 */
[----:B------:R-:W3:Y:S01]  /*0b70*/  @!P2 LDG.E.64 R8, desc[UR36][R8.64] ;  /* 0x000000240808a981 */ /* 0x000ee2000c1e1b00 */
[----:B--2---:R-:W-:Y:S01]  /*0b80*/  ISETP.NE.AND P0, PT, RZ, UR4, PT ;  /* 0x00000004ff007c0c */ /* 0x004fe2000bf05270 */
[----:B------:R-:W-:Y:S01]  /*0b90*/  UMOV UR39, URZ ;  /* 0x000000ff00277c82 */ /* 0x000fe20008000000 */
[----:B------:R-:W-:Y:S02]  /*0ba0*/  BSSY.RECONVERGENT B6, `(.L_x_3143) ;  /* 0x000009b000067945 */ /* 0x000fe40003800200 */
[----:B0-----:R-:W-:-:S02]  /*0bb0*/  ISETP.LT.OR P0, PT, R11, 0x1, P0 ;  /* 0x000000010b00780c */ /* 0x001fc40000701670 */
[----:B----4-:R-:W-:Y:S01]  /*0bc0*/  @P3 R2UR UR39, R10 ;  /* 0x000000000a2732ca */ /* 0x010fe200000e0000 */
[----:B------:R-:W-:Y:S01]  /*0bd0*/  FADD.FTZ R24, R24, R4 ;  /* 0x0000000418187221 */ /* 0x000fe20000010000 */
[----:B------:R-:W-:Y:S01]  /*0be0*/  FADD.FTZ R25, R25, R5 ;  /* 0x0000000519197221 */ /* 0x000fe20000010000 */
[----:B---3-5:R-:W-:Y:S01]  /*0bf0*/  FADD.FTZ R22, R12, R22 ;  /* 0x000000160c167221 */ /* 0x028fe20000010000 */
[----:B------:R-:W-:-:S03]  /*0c00*/  FADD.FTZ R23, R13, R23 ;  /* 0x000000170d177221 */ /* 0x000fc60000010000 */
[----:B------:R-:W-:Y:S01]  /*0c10*/  @!P2 FMUL.FTZ R22, R22, R8 ;  /* 0x000000081616a220 */ /* 0x000fe20000410000 */
[----:B------:R-:W-:-:S03]  /*0c20*/  @!P2 FMUL.FTZ R23, R23, R9 ;  /* 0x000000091717a220 */ /* 0x000fc60000410000 */
        /* <DEDUP_REMOVED lines=25> */
.L_x_3144:
        /* <DEDUP_REMOVED lines=10> */
[----:B0-----:R-:W-:-:S06]  /*0e60*/  VIADD R2, R0, 0xffffffe ;  /* 0x0ffffffe00027836 */ /* 0x001fcc0000000000 */
[----:B------:R0:W1:Y:S02]  /*0e70*/  F2I.FTZ.U32.TRUNC.NTZ R3, R2 ;  /* 0x0000000200037305 */ /* 0x000064000021f000 */
[----:B0-----:R-:W-:Y:S01]  /*0e80*/  HFMA2 R2, -RZ, RZ, 0, 0 ;  /* 0x00000000ff027431 */ /* 0x001fe200000001ff */
[----:B-1----:R-:W-:-:S05]  /*0e90*/  IADD3 R4, PT, PT, RZ, -R3, RZ ;  /* 0x80000003ff047210 */ /* 0x002fca0007ffe0ff */
[----:B------:R-:W-:Y:S02]  /*0ea0*/  IMAD R7, R4, R5, RZ ;  /* 0x0000000504077224 */ /* 0x000fe400078e02ff */
[----:B------:R-:W-:Y:S02]  /*0eb0*/  IMAD.MOV.U32 R4, RZ, RZ, R6 ;  /* 0x000000ffff047224 */ /* 0x000fe400078e0006 */
[----:B------:R-:W-:-:S04]  /*0ec0*/  IMAD.HI.U32 R3, R3, R7, R2 ;  /* 0x0000000703037227 */ /* 0x000fc800078e0002 */
[----:B------:R-:W-:Y:S02]  /*0ed0*/  IMAD.MOV R7, RZ, RZ, -R8 ;  /* 0x000000ffff077224 */ /* 0x000fe400078e0a08 */
        /* <DEDUP_REMOVED lines=36> */
.L_x_3146:
        /* <DEDUP_REMOVED lines=54> */
.L_x_3150:
[----:B------:R-:W-:Y:S05]  /*1480*/  BSYNC.RECONVERGENT B1 ;  /* 0x0000000000017941 */ /* 0x000fea0003800200 */
.L_x_3149:
[----:B--2---:R2:W-:Y:S04]  /*1490*/  STS [R13], R22 ;  /* 0x000000160d007388 */ /* 0x0045e80000000800 */
[----:B----4-:R2:W-:Y:S04]  /*14a0*/  STS [R14], R23 ;  /* 0x000000170e007388 */ /* 0x0105e80000000800 */
[----:B-1----:R2:W-:Y:S04]  /*14b0*/  STS [R11], R24 ;  /* 0x000000180b007388 */ /* 0x0025e80000000800 */
[----:B---3--:R2:W-:Y:S02]  /*14c0*/  STS [R12], R25 ;  /* 0x000000190c007388 */ /* 0x0085e40000000800 */
.L_x_3148:
[----:B------:R-:W-:Y:S05]  /*14d0*/  BSYNC.RECONVERGENT B0 ;  /* 0x0000000000007941 */ /* 0x000fea0003800200 */
.L_x_3147:
[----:B------:R-:W-:Y:S01]  /*14e0*/  BAR.SYNC.DEFER_BLOCKING 0x0 ;  /* 0x0000000000007b1d */ /* 0x000fe20000010000 */
[----:B------:R-:W-:-:S04]  /*14f0*/  @!P6 IMAD R27, R27, R26, R28 ;  /* 0x0000001a1b1be224 */ /* 0x000fc800078e021c */
[C---:B------:R-:W-:Y:S01]  /*1500*/  @!P6 IMAD R0, R27.reuse, 0x4, R0 ;  /* 0x000000041b00e824 */ /* 0x040fe200078e0200 */
[----:B------:R-:W-:-:S04]  /*1510*/  @!P6 LEA R2, R27, R2, 0x2 ;  /* 0x000000021b02e211 */ /* 0x000fc800078e10ff */
[----:B--2---:R1:W2:Y:S04]  /*1520*/  @!P6 LDS.64 R24, [R0] ;  /* 0x000000000018e984 */ /* 0x0042a80000000a00 */
[----:B------:R1:W3:Y:S01]  /*1530*/  @!P6 LDS.64 R22, [R2] ;  /* 0x000000000216e984 */ /* 0x0002e20000000a00 */
[----:B------:R-:W-:Y:S06]  /*1540*/  BAR.SYNC.DEFER_BLOCKING 0x0 ;  /* 0x0000000000007b1d */ /* 0x000fec0000010000 */
.L_x_3145:
[----:B------:R-:W-:Y:S05]  /*1550*/  BSYNC.RECONVERGENT B6 ;  /* 0x0000000000067941 */ /* 0x000fea0003800200 */
.L_x_3143:
[----:B------:R-:W4:Y:S01]  /*1560*/  S2R R6, SR_CgaCtaId ;  /* 0x0000000000067919 */ /* 0x000f220000008800 */
[----:B------:R-:W-:Y:S02]  /*1570*/  MOV R20, 0x400 ;  /* 0x0000040000147802 */ /* 0x000fe40000000f00 */
[----:B------:R-:W-:Y:S02]  /*1580*/  ISETP.GT.U32.AND P0, PT, R17, 0x1f, PT ;  /* 0x0000001f1100780c */ /* 0x000fe40003f04070 */
[----:B------:R-:W-:Y:S01]  /*1590*/  IADD3 R8, PT, PT, -R16, UR42, RZ ;  /* 0x0000002a10087c10 */ /* 0x000fe2000fffe1ff */
[----:B------:R-:W-:Y:S01]  /*15a0*/  VIADD R5, R20, 0x110 ;  /* 0x0000011014057836 */ /* 0x000fe20000000000 */
[----:B------:R-:W-:-:S04]  /*15b0*/  MOV R50, 0xff7fffff ;  /* 0xff7fffff00327802 */ /* 0x000fc80000000f00 */
[----:B----4-:R-:W-:-:S05]  /*15c0*/  LEA R5, R6, R5, 0x18 ;  /* 0x0000000506057211 */ /* 0x010fca00078ec0ff */
[----:B------:R-:W-:Y:S01]  /*15d0*/  IMAD R9, R8, 0x4, R5 ;  /* 0x0000000408097824 */ /* 0x000fe200078e0205 */
[----:B------:R-:W-:Y:S06]  /*15e0*/  @P0 BRA `(.L_x_3151) ;  /* 0x0000000000d40947 */ /* 0x000fec0003800000 */
[----:B------:R-:W-:Y:S01]  /*15f0*/  IADD3 R3, PT, PT, R20, 0x10, RZ ;  /* 0x0000001014037810 */ /* 0x000fe20007ffe0ff */
[----:B------:R-:W-:Y:S01]  /*1600*/  BSSY.RECONVERGENT B0, `(.L_x_3152) ;  /* 0x0000013000007945 */ /* 0x000fe20003800200 */
[----:B------:R-:W-:Y:S01]  /*1610*/  ISETP.GT.U32.AND P0, PT, R17, 0x17, PT ;  /* 0x000000171100780c */ /* 0x000fe20003f04070 */
[----:B--23--:R-:W-:Y:S01]  /*1620*/  FMUL.FTZ R4, R22, R24 ;  /* 0x0000001816047220 */ /* 0x00cfe20000410000 */
[----:B-1----:R-:W-:-:S05]  /*1630*/  LEA R0, R6, R3, 0x18 ;  /* 0x0000000306007211 */ /* 0x002fca00078ec0ff */
[----:B------:R-:W-:-:S05]  /*1640*/  IMAD R0, R17, 0x8, R0 ;  /* 0x0000000811007824 */ /* 0x000fca00078e0200 */
        /* <DEDUP_REMOVED lines=8> */
[----:B0-----:R-:W-:Y:S02]  /*16d0*/  IMAD.U32 R11, RZ, RZ, UR4 ;  /* 0x00000004ff0b7e24 */ /* 0x001fe4000f8e00ff */
[----:B------:R-:W-:Y:S02]  /*16e0*/  IMAD R7, R0, R7, UR41 ;  /* 0x0000002900077e24 */ /* 0x000fe4000f8e0207 */
[----:B------:R-:W-:-:S05]  /*16f0*/  IMAD R18, R11, 0x30, R18 ;  /* 0x000000300b127824 */ /* 0x000fca00078e0212 */
[----:B------:R-:W-:-:S05]  /*1700*/  LEA R7, R7, R18, 0x2 ;  /* 0x0000001207077211 */ /* 0x000fca00078e10ff */
[----:B---3--:R-:W-:-:S05]  /*1710*/  IMAD.WIDE R2, R7, 0x4, R2 ;  /* 0x0000000407027825 */ /* 0x008fca00078e0202 */
[----:B------:R2:W-:Y:S02]  /*1720*/  STG.E.64 desc[UR36][R2.64], R22 ;  /* 0x0000001602007986 */ /* 0x0005e4000c101b24 */
.L_x_3153:
[----:B------:R-:W-:Y:S05]  /*1730*/  BSYNC.RECONVERGENT B0 ;  /* 0x0000000000007941 */ /* 0x000fea0003800200 */
.L_x_3152:
        /* <DEDUP_REMOVED lines=12> */
.L_x_3236:
        /* <DEDUP_REMOVED lines=15> */
[----:B------:R-:W-:Y:S01]  /*18f0*/  MOV R3, UR5 ;  /* 0x0000000500037c02 */ /* 0x000fe20008000f00 */
[----:B------:R-:W-:-:S05]  /*1900*/  IMAD.U32 R2, RZ, RZ, UR4 ;  /* 0x00000004ff027e24 */ /* 0x000fca000f8e00ff */
[----:B------:R-:W2:Y:S02]  /*1910*/  LDG.E R3, desc[UR36][R2.64] ;  /* 0x0000002402037981 */ /* 0x000ea4000c1e1900 */
[----:B--2---:R-:W-:-:S07]  /*1920*/  FADD.FTZ R50, R50, R3 ;  /* 0x0000000332327221 */ /* 0x004fce0000010000 */
.L_x_3155:
[----:B------:R4:W-:Y:S02]  /*1930*/  STS [R9], R50 ;  /* 0x0000003209007388 */ /* 0x0009e40000000800 */
.L_x_3151:
[----:B------:R-:W-:Y:S05]  /*1940*/  WARPSYNC.ALL ;  /* 0x0000000000007948 */ /* 0x000fea0003800000 */
[----:B-1----:R-:W-:Y:S01]  /*1950*/  VIADD R0, R8, 0x7 ;  /* 0x0000000708007836 */ /* 0x002fe20000000000 */
[----:B0-----:R-:W0:Y:S01]  /*1960*/  LDC.64 R10, c[0x0][0x3f0] ;  /* 0x0000fc00ff0a7b82 */ /* 0x001e220000000a00 */
[----:B------:R-:W-:Y:S01]  /*1970*/  SHF.R.U32.HI R57, RZ, 0x2, R17 ;  /* 0x00000002ff397819 */ /* 0x000fe20000011611 */
[----:B------:R-:W1:Y:S01]  /*1980*/  LDCU UR11, c[0x0][0x410] ;  /* 0x00008200ff0b77ac */ /* 0x000e620008000800 */
[----:B------:R-:W-:Y:S01]  /*1990*/  BSSY B0, `(.L_x_3156) ;  /* 0x0000124000007945 */ /* 0x000fe20003800000 */
[----:B------:R-:W-:Y:S01]  /*19a0*/  SHF.R.S32.HI R3, RZ, 0x1f, R0 ;  /* 0x0000001fff037819 */ /* 0x000fe20000011400 */
[----:B------:R-:W0:Y:S03]  /*19b0*/  LDCU.64 UR12, c[0x0][0x438] ;  /* 0x00008700ff0c77ac */ /* 0x000e260008000a00 */
[----:B------:R-:W-:Y:S01]  /*19c0*/  LEA.HI R3, R3, R0, RZ, 0x3 ;  /* 0x0000000003037211 */ /* 0x000fe200078f18ff */
[----:B------:R-:W0:Y:S03]  /*19d0*/  LDCU.64 UR8, c[0x0][0x448] ;  /* 0x00008900ff0877ac */ /* 0x000e260008000a00 */
[----:B------:R-:W-:Y:S01]  /*19e0*/  LOP3.LUT R7, R3, 0xfffffff8, RZ, 0xc0, !PT ;  /* 0xfffffff803077812 */ /* 0x000fe200078ec0ff */
[----:B------:R-:W-:Y:S03]  /*19f0*/  BAR.SYNC.DEFER_BLOCKING 0x0 ;  /* 0x0000000000007b1d */ /* 0x000fe60000010000 */
[----:B------:R-:W-:Y:S01]  /*1a00*/  ISETP.GE.AND P0, PT, R57, R7, PT ;  /* 0x000000073900720c */ /* 0x000fe20003f06270 */
[----:B0-----:R-:W-:-:S04]  /*1a10*/  IMAD R2, R19, R10, UR43 ;  /* 0x0000002b13027e24 */ /* 0x001fc8000f8e020a */
[----:B------:R-:W-:-:S08]  /*1a20*/  IMAD R2, R2, 0x30, RZ ;  /* 0x0000003002027824 */ /* 0x000fd000078e02ff */
[----:B-1----:R-:W-:Y:S05]  /*1a30*/  @P0 BRA `(.L_x_3157) ;  /* 0x0000001000640947 */ /* 0x002fea0003800000 */
[----:B------:R-:W-:Y:S01]  /*1a40*/  IABS R3, R11 ;  /* 0x0000000b00037213 */ /* 0x000fe20000000000 */
[----:B------:R-:W0:Y:S01]  /*1a50*/  LDCU.64 UR6, c[0x0][0x420] ;  /* 0x00008400ff0677ac */ /* 0x000e220008000a00 */
[----:B----4-:R-:W-:Y:S01]  /*1a60*/  IADD3 R9, PT, PT, R20, 0x10, RZ ;  /* 0x0000001014097810 */ /* 0x010fe20007ffe0ff */
[----:B------:R-:W1:Y:S01]  /*1a70*/  LDC R12, c[0x0][0x430] ;  /* 0x00010c00ff0c7b82 */ /* 0x000e620000000800 */
[----:B------:R-:W4:Y:S01]  /*1a80*/  I2F.RP R4, R3 ;  /* 0x0000000300047306 */ /* 0x000f220000209400 */
[----:B------:R-:W5:Y:S01]  /*1a90*/  LDCU UR10, c[0x0][0x440] ;  /* 0x00008800ff0a77ac */ /* 0x000f620008000800 */
[----:B------:R-:W-:Y:S01]  /*1aa0*/  LEA R0, R6, R9, 0x18 ;  /* 0x0000000906007211 */ /* 0x000fe200078ec0ff */
[----:B------:R-:W-:Y:S01]  /*1ab0*/  IMAD R10, R11, 0x30, RZ ;  /* 0x000000300b0a7824 */ /* 0x000fe200078e02ff */
[----:B------:R-:W-:Y:S01]  /*1ac0*/  LOP3.LUT R17, R17, 0x3, RZ, 0xc0, !PT ;  /* 0x0000000311117812 */ /* 0x000fe200078ec0ff */
[----:B------:R-:W1:Y:S01]  /*1ad0*/  LDCU UR5, c[0x0][0x408] ;  /* 0x00008100ff0577ac */ /* 0x000e620008000800 */
[----:B------:R-:W-:Y:S01]  /*1ae0*/  LEA R5, R57, R5, 0x2 ;  /* 0x0000000539057211 */ /* 0x000fe200078e10ff */
[----:B------:R-:W-:-:S02]  /*1af0*/  IMAD.IADD R57, R16, 0x1, R57 ;  /* 0x0000000110397824 */ /* 0x000fc400078e0239 */
[----:B------:R-:W-:-:S05]  /*1b00*/  IMAD R0, R17, 0x4, R0 ;  /* 0x0000000411007824 */ /* 0x000fca00078e0200 */
[----:B------:R-:W1:Y:S01]  /*1b10*/  LDS R55, [R0] ;  /* 0x0000000000377984 */ /* 0x000e620000000800 */
[----:B----4-:R-:W4:Y:S01]  /*1b20*/  MUFU.RCP R4, R4 ;  /* 0x0000000400047308 */ /* 0x010f220000001000 */
[----:B0-----:R-:W-:Y:S02]  /*1b30*/  ISETP.NE.U32.AND P0, PT, RZ, UR6, PT ;  /* 0x00000006ff007c0c */ /* 0x001fe4000bf05070 */
[----:B------:R-:W0:Y:S01]  /*1b40*/  LDS R53, [R0+0x10] ;  /* 0x0000100000357984 */ /* 0x000e220000000800 */
[----:B-----5:R-:W-:Y:S01]  /*1b50*/  UIMAD UR4, UR43, UR10, UR42 ;  /* 0x0000000a2b0472a4 */ /* 0x020fe2000f8e022a */
[----:B------:R-:W-:Y:S02]  /*1b60*/  MOV R19, UR7 ;  /* 0x0000000700137c02 */ /* 0x000fe40008000f00 */
[----:B------:R-:W0:Y:S01]  /*1b70*/  LDS R51, [R0+0x20] ;  /* 0x0000200000337984 */ /* 0x000e220000000800 */
[----:B------:R-:W-:-:S03]  /*1b80*/  ISETP.NE.AND.EX P0, PT, RZ, UR7, PT, P0 ;  /* 0x00000007ff007c0c */ /* 0x000fc6000bf05300 */
[----:B------:R-:W0:Y:S04]  /*1b90*/  LDS R48, [R0+0x30] ;  /* 0x0000300000307984 */ /* 0x000e280000000800 */
[----:B------:R-:W0:Y:S01]  /*1ba0*/  LDS R49, [R0+0x40] ;  /* 0x0000400000317984 */ /* 0x000e220000000800 */
[----:B----4-:R-:W-:-:S03]  /*1bb0*/  IADD3 R8, PT, PT, R4, 0xffffffe, RZ ;  /* 0x0ffffffe04087810 */ /* 0x010fc60007ffe0ff */
[----:B------:R-:W4:Y:S01]  /*1bc0*/  LDS R47, [R0+0x50] ;  /* 0x00005000002f7984 */ /* 0x000f220000000800 */
[----:B------:R5:W2:Y:S03]  /*1bd0*/  F2I.FTZ.U32.TRUNC.NTZ R9, R8 ;  /* 0x0000000800097305 */ /* 0x000aa6000021f000 */
[----:B------:R-:W0:Y:S04]  /*1be0*/  LDS R46, [R0+0x60] ;  /* 0x00006000002e7984 */ /* 0x000e280000000800 */
[----:B------:R-:W0:Y:S01]  /*1bf0*/  LDS R45, [R0+0x70] ;  /* 0x00007000002d7984 */ /* 0x000e220000000800 */
[----:B-----5:R-:W-:-:S03]  /*1c00*/  IMAD.MOV.U32 R8, RZ, RZ, RZ ;  /* 0x000000ffff087224 */ /* 0x020fc600078e00ff */
[----:B------:R-:W0:Y:S04]  /*1c10*/  LDS R44, [R0+0x80] ;  /* 0x00008000002c7984 */ /* 0x000e280000000800 */
[----:B------:R-:W0:Y:S01]  /*1c20*/  LDS R42, [R0+0x90] ;  /* 0x00009000002a7984 */ /* 0x000e220000000800 */
[----:B--2---:R-:W-:-:S03]  /*1c30*/  IMAD.MOV R6, RZ, RZ, -R9 ;  /* 0x000000ffff067224 */ /* 0x004fc600078e0a09 */
[----:B------:R-:W2:Y:S01]  /*1c40*/  LDS R40, [R0+0xa0] ;  /* 0x0000a00000287984 */ /* 0x000ea20000000800 */
[----:B------:R-:W-:Y:S01]  /*1c50*/  IMAD R13, R6, R3, RZ ;  /* 0x00000003060d7224 */ /* 0x000fe200078e02ff */
[----:B------:R-:W-:Y:S01]  /*1c60*/  IADD3 R6, PT, PT, R16, R7, RZ ;  /* 0x0000000710067210 */ /* 0x000fe20007ffe0ff */
[----:B-1----:R-:W-:Y:S01]  /*1c70*/  VIADD R16, R12, UR5 ;  /* 0x000000050c107c36 */ /* 0x002fe20008000000 */
[----:B------:R-:W1:Y:S01]  /*1c80*/  LDS R43, [R0+0xb0] ;  /* 0x0000b000002b7984 */ /* 0x000e620000000800 */
[----:B------:R-:W-:Y:S01]  /*1c90*/  IMAD.HI.U32 R7, R9, R13, R8 ;  /* 0x0000000d09077227 */ /* 0x000fe200078e0008 */
[----:B------:R-:W-:Y:S02]  /*1ca0*/  MOV R8, UR6 ;  /* 0x0000000600087c02 */ /* 0x000fe40008000f00 */
[----:B------:R-:W0:Y:S01]  /*1cb0*/  LDS R41, [R0+0xc0] ;  /* 0x0000c00000297984 */ /* 0x000e220000000800 */
[----:B------:R-:W-:Y:S01]  /*1cc0*/  IMAD R9, R2, R11, R17 ;  /* 0x0000000b02097224 */ /* 0x000fe200078e0211 */
[----:B------:R-:W-:-:S02]  /*1cd0*/  IADD3 R8, P1, P2, R8, UR45, R57 ;  /* 0x0000002d08087c10 */ /* 0x000fc4000fa3e039 */
[----:B------:R-:W0:Y:S02]  /*1ce0*/  LDS R38, [R0+0xd0] ;  /* 0x0000d00000267984 */ /* 0x000e240000000800 */
[----:B------:R-:W-:Y:S02]  /*1cf0*/  IADD3.X R19, PT, PT, R19, UR46, RZ, P1, P2 ;  /* 0x0000002e13137c10 */ /* 0x000fe40008fe44ff */
[----:B------:R-:W0:Y:S04]  /*1d00*/  LDS R39, [R0+0xe0] ;  /* 0x0000e00000277984 */ /* 0x000e280000000800 */
[----:B------:R5:W0:Y:S02]  /*1d10*/  LDS R4, [R0+0xf0] ;  /* 0x0000f00000047984 */ /* 0x000a240000000800 */
[----:B-----5:R-:W-:-:S04]  /*1d20*/  IMAD.U32 R0, RZ, RZ, UR10 ;  /* 0x0000000aff007e24 */ /* 0x020fc8000f8e00ff */
[----:B----4-:R-:W-:-:S07]  /*1d30*/  IMAD R17, R0, UR4, R57 ;  /* 0x0000000400117c24 */ /* 0x010fce000f8e0239 */
.L_x_3161:
[----:B------:R-:W4:Y:S01]  /*1d40*/  LDC R12, c[0x0][0x3f4] ;  /* 0x0000fd00ff0c7b82 */ /* 0x000f220000000800 */
[----:B------:R-:W-:Y:S02]  /*1d50*/  IABS R14, R57 ;  /* 0x00000039000e7213 */ /* 0x000fe40000000000 */
[----:B------:R-:W-:-:S03]  /*1d60*/  ISETP.GE.AND P2, PT, R57, RZ, PT ;  /* 0x000000ff3900720c */ /* 0x000fc60003f46270 */
[----:B------:R-:W-:-:S05]  /*1d70*/  IMAD.HI.U32 R11, R7, R14, RZ ;  /* 0x0000000e070b7227 */ /* 0x000fca00078e00ff */
[----:B------:R-:W-:Y:S02]  /*1d80*/  IADD3 R11, PT, PT, -R11, RZ, RZ ;  /* 0x000000ff0b0b7210 */ /* 0x000fe40007ffe1ff */
[----:B----4-:R-:W-:Y:S02]  /*1d90*/  IABS R34, R12 ;  /* 0x0000000c00227213 */ /* 0x010fe40000000000 */
[----:B------:R-:W-:-:S03]  /*1da0*/  ISETP.NE.AND P3, PT, R12, RZ, PT ;  /* 0x000000ff0c00720c */ /* 0x000fc60003f65270 */
[----:B------:R-:W-:Y:S01]  /*1db0*/  IMAD R61, R34, R11, R14 ;  /* 0x0000000b223d7224 */ /* 0x000fe200078e020e */
[----:B------:R-:W-:-:S04]  /*1dc0*/  SHF.R.S32.HI R11, RZ, 0x1f, R9 ;  /* 0x0000001fff0b7819 */ /* 0x000fc80000011409 */
[----:B------:R-:W-:-:S13]  /*1dd0*/  ISETP.GT.U32.AND P1, PT, R3, R61, PT ;  /* 0x0000003d0300720c */ /* 0x000fda0003f24070 */
[----:B------:R-:W-:-:S05]  /*1de0*/  @!P1 IMAD.IADD R61, R61, 0x1, -R34 ;  /* 0x000000013d3d9824 */ /* 0x000fca00078e0a22 */
[----:B------:R-:W-:-:S13]  /*1df0*/  ISETP.GT.U32.AND P1, PT, R3, R61, PT ;  /* 0x0000003d0300720c */ /* 0x000fda0003f24070 */
[----:B------:R-:W-:Y:S02]  /*1e00*/  @!P1 IADD3 R61, PT, PT, R61, -R34, RZ ;  /* 0x800000223d3d9210 */ /* 0x000fe40007ffe0ff */
[----:B------:R-:W-:-:S03]  /*1e10*/  ISETP.GE.AND P1, PT, R57, UR42, PT ;  /* 0x0000002a39007c0c */ /* 0x000fc6000bf26270 */
[----:B------:R-:W-:Y:S01]  /*1e20*/  @!P2 IMAD.MOV R61, RZ, RZ, -R61 ;  /* 0x000000ffff3da224 */ /* 0x000fe200078e0a3d */
[----:B------:R-:W-:-:S04]  /*1e30*/  @!P3 LOP3.LUT R61, RZ, R12, RZ, 0x33, !PT ;  /* 0x0000000cff3db212 */ /* 0x000fc800078e33ff */
[----:B------:R-:W-:-:S04]  /*1e40*/  SHF.L.U32 R37, R61, 0x2, RZ ;  /* 0x000000023d257819 */ /* 0x000fc800000006ff */
[C---:B------:R-:W-:Y:S01]  /*1e50*/  LEA R52, R12.reuse, R37, 0x4 ;  /* 0x000000250c347211 */ /* 0x040fe200078e20ff */
[----:B------:R-:W-:Y:S01]  /*1e60*/  IMAD R36, R12, 0x8, R37 ;  /* 0x000000080c247824 */ /* 0x000fe200078e0225 */
[-C--:B------:R-:W-:Y:S02]  /*1e70*/  ISETP.GE.OR P5, PT, R37, R10.reuse, P1 ;  /* 0x0000000a2500720c */ /* 0x080fe40000fa6670 */
[-C--:B------:R-:W-:Y:S02]  /*1e80*/  ISETP.GE.OR P3, PT, R52, R10.reuse, P1 ;  /* 0x0000000a3400720c */ /* 0x080fe40000f66670 */
[----:B------:R-:W-:-:S11]  /*1e90*/  ISETP.GE.OR P4, PT, R36, R10, P1 ;  /* 0x0000000a2400720c */ /* 0x000fd60000f86670 */
[----:B------:R-:W4:Y:S02]  /*1ea0*/  @!P3 LDC.64 R14, c[0x0][0x3b8] ;  /* 0x0000ee00ff0ebb82 */ /* 0x000f240000000a00 */
[----:B0-----:R-:W-:-:S04]  /*1eb0*/  @!P4 IADD3 R13, P2, PT, R9, R36, RZ ;  /* 0x00000024090dc210 */ /* 0x001fc80007f5e0ff */
[----:B------:R-:W-:Y:S02]  /*1ec0*/  @!P4 LEA.HI.X.SX32 R36, R36, R11, 0x1, P2 ;  /* 0x0000000b2424c211 */ /* 0x000fe400010f0eff */
[----:B------:R-:W5:Y:S01]  /*1ed0*/  @!P4 LDC.64 R34, c[0x0][0x3b8] ;  /* 0x0000ee00ff22cb82 */ /* 0x000f620000000a00 */
[----:B------:R-:W-:Y:S02]  /*1ee0*/  IADD3 R61, PT, PT, R61, R12, RZ ;  /* 0x0000000c3d3d7210 */ /* 0x000fe40007ffe0ff */
[----:B-----5:R-:W-:-:S04]  /*1ef0*/  @!P4 LEA R58, P2, R13, R34, 0x2 ;  /* 0x000000220d3ac211 */ /* 0x020fc800078410ff */
[----:B------:R-:W-:Y:S02]  /*1f00*/  @!P4 LEA.HI.X R59, R13, R35, R36, 0x2, P2 ;  /* 0x000000230d3bc211 */ /* 0x000fe400010f1424 */
[----:B------:R-:W-:Y:S01]  /*1f10*/  ISETP.GE.AND P2, PT, R57, UR42, PT ;  /* 0x0000002a39007c0c */ /* 0x000fe2000bf46270 */
[----:B------:R-:W-:Y:S01]  /*1f20*/  IMAD R36, R12, 0x20, R37 ;  /* 0x000000200c247824 */ /* 0x000fe200078e0225 */
[----:B------:R-:W5:Y:S02]  /*1f30*/  @!P5 LDC.64 R34, c[0x0][0x3b8] ;  /* 0x0000ee00ff22db82 */ /* 0x000f640000000a00 */
[----:B------:R-:W-:Y:S02]  /*1f40*/  FSEL R0, R0, RZ, P2 ;  /* 0x000000ff00007208 */ /* 0x000fe40001000000 */
[----:B------:R-:W-:-:S04]  /*1f50*/  @!P3 IADD3 R13, P6, PT, R9, R52, RZ ;  /* 0x00000034090db210 */ /* 0x000fc80007fde0ff */
[----:B------:R5:W2:Y:S01]  /*1f60*/  @!P4 LDG.E R0, desc[UR36][R58.64] ;  /* 0x000000243a00c981 */ /* 0x000aa2000c1e1900 */
[----:B------:R-:W-:Y:S02]  /*1f70*/  ISETP.GE.OR P4, PT, R36, R10, P1 ;  /* 0x0000000a2400720c */ /* 0x000fe40000f86670 */
[----:B------:R-:W-:Y:S02]  /*1f80*/  @!P3 LEA.HI.X.SX32 R52, R52, R11, 0x1, P6 ;  /* 0x0000000b3434b211 */ /* 0x000fe400030f0eff */
[C---:B----4-:R-:W-:Y:S02]  /*1f90*/  @!P3 LEA R14, P6, R13.reuse, R14, 0x2 ;  /* 0x0000000e0d0eb211 */ /* 0x050fe400078c10ff */
[----:B------:R-:W-:Y:S02]  /*1fa0*/  FSEL R18, R18, RZ, P2 ;  /* 0x000000ff12127208 */ /* 0x000fe40001000000 */
[----:B------:R-:W-:Y:S01]  /*1fb0*/  @!P3 LEA.HI.X R15, R13, R15, R52, 0x2, P6 ;  /* 0x0000000f0d0fb211 */ /* 0x000fe200030f1434 */
[----:B------:R-:W-:Y:S01]  /*1fc0*/  IMAD.SHL.U32 R13, R61, 0x4, RZ ;  /* 0x000000043d0d7824 */ /* 0x000fe200078e00ff */
[----:B------:R-:W-:-:S03]  /*1fd0*/  @!P5 IADD3 R37, P6, PT, R9, R37, RZ ;  /* 0x000000250925d210 */ /* 0x000fc60007fde0ff */
[----:B------:R4:W2:Y:S01]  /*1fe0*/  @!P3 LDG.E R18, desc[UR36][R14.64] ;  /* 0x000000240e12b981 */ /* 0x0008a2000c1e1900 */
[----:B------:R-:W-:Y:S02]  /*1ff0*/  ISETP.GE.OR P3, PT, R13, R10, P1 ;  /* 0x0000000a0d00720c */ /* 0x000fe40000f66670 */
[----:B------:R-:W-:Y:S02]  /*2000*/  @!P5 IADD3.X R52, PT, PT, RZ, R11, RZ, P6, !PT ;  /* 0x0000000bff34d210 */ /* 0x000fe400037fe4ff */
[C---:B-----5:R-:W-:Y:S02]  /*2010*/  @!P5 LEA R58, P6, R37.reuse, R34, 0x2 ;  /* 0x00000022253ad211 */ /* 0x060fe400078c10ff */
[----:B------:R-:W-:Y:S02]  /*2020*/  FSEL R20, R20, RZ, P2 ;  /* 0x000000ff14147208 */ /* 0x000fe40001000000 */
[----:B------:R-:W-:Y:S01]  /*2030*/  @!P5 LEA.HI.X R59, R37, R35, R52, 0x2, P6 ;  /* 0x00000023253bd211 */ /* 0x000fe200030f1434 */
[----:B----4-:R-:W4:Y:S01]  /*2040*/  @!P4 LDC.64 R14, c[0x0][0x3b8] ;  /* 0x0000ee00ff0ecb82 */ /* 0x010f220000000a00 */
[----:B------:R-:W-:-:S03]  /*2050*/  IMAD R52, R12, 0x8, R13 ;  /* 0x000000080c347824 */ /* 0x000fc600078e020d */
[----:B------:R5:W2:Y:S01]  /*2060*/  @!P5 LDG.E R20, desc[UR36][R58.64] ;  /* 0x000000243a14d981 */ /* 0x000aa2000c1e1900 */
[----:B------:R-:W-:Y:S02]  /*2070*/  @!P4 IADD3 R37, P6, PT, R9, R36, RZ ;  /* 0x000000240925c210 */ /* 0x000fe40007fde0ff */
[----:B------:R-:W-:Y:S01]  /*2080*/  ISETP.GE.OR P5, PT, R52, R10, P1 ;  /* 0x0000000a3400720c */ /* 0x000fe20000fa6670 */
[----:B------:R-:W5:Y:S01]  /*2090*/  @!P3 LDC.64 R34, c[0x0][0x3b8] ;  /* 0x0000ee00ff22bb82 */ /* 0x000f620000000a00 */
[----:B------:R-:W-:Y:S02]  /*20a0*/  @!P4 LEA.HI.X.SX32 R54, R36, R11, 0x1, P6 ;  /* 0x0000000b2436c211 */ /* 0x000fe400030f0eff */
[----:B------:R-:W-:Y:S02]  /*20b0*/  LEA R61, R12, R61, 0x2 ;  /* 0x0000003d0c3d7211 */ /* 0x000fe400078e10ff */
[----:B------:R-:W-:Y:S02]  /*20c0*/  FSEL R21, R21, RZ, P2 ;  /* 0x000000ff15157208 */ /* 0x000fe40001000000 */
[----:B----4-:R-:W-:-:S04]  /*20d0*/  @!P4 LEA R36, P6, R37, R14, 0x2 ;  /* 0x0000000e2524c211 */ /* 0x010fc800078c10ff */
[----:B------:R-:W-:Y:S02]  /*20e0*/  @!P4 LEA.HI.X R37, R37, R15, R54, 0x2, P6 ;  /* 0x0000000f2525c211 */ /* 0x000fe400030f1436 */
[----:B------:R-:W4:Y:S01]  /*20f0*/  @!P5 LDC.64 R14, c[0x0][0x3b8] ;  /* 0x0000ee00ff0edb82 */ /* 0x000f220000000a00 */
[----:B------:R-:W-:Y:S01]  /*2100*/  IMAD.SHL.U32 R54, R61, 0x4, RZ ;  /* 0x000000043d367824 */ /* 0x000fe200078e00ff */
[----:B------:R-:W-:Y:S01]  /*2110*/  @!P3 IADD3 R56, P6, PT, R9, R13, RZ ;  /* 0x0000000d0938b210 */ /* 0x000fe20007fde0ff */
[----:B------:R4:W2:Y:S01]  /*2120*/  @!P4 LDG.E R21, desc[UR36][R36.64] ;  /* 0x000000242415c981 */ /* 0x0008a2000c1e1900 */
[----:B------:R-:W-:Y:S02]  /*2130*/  IADD3 R61, PT, PT, R61, R12, RZ ;  /* 0x0000000c3d3d7210 */ /* 0x000fe40007ffe0ff */
[----:B------:R-:W-:Y:S02]  /*2140*/  ISETP.GE.OR P4, PT, R54, R10, P1 ;  /* 0x0000000a3600720c */ /* 0x000fe40000f86670 */
[----:B------:R-:W-:-:S02]  /*2150*/  @!P3 LEA.HI.X.SX32 R13, R13, R11, 0x1, P6 ;  /* 0x0000000b0d0db211 */ /* 0x000fc400030f0eff */
[----:B-----5:R-:W-:Y:S02]  /*2160*/  @!P3 LEA R58, P6, R56, R34, 0x2 ;  /* 0x00000022383ab211 */ /* 0x020fe400078c10ff */
[----:B------:R-:W-:Y:S02]  /*2170*/  FSEL R32, R32, RZ, P2 ;  /* 0x000000ff20207208 */ /* 0x000fe40001000000 */
[----:B------:R-:W-:Y:S01]  /*2180*/  @!P3 LEA.HI.X R59, R56, R35, R13, 0x2, P6 ;  /* 0x00000023383bb211 */ /* 0x000fe200030f140d */
[----:B------:R-:W-:Y:S01]  /*2190*/  IMAD.SHL.U32 R56, R61, 0x4, RZ ;  /* 0x000000043d387824 */ /* 0x000fe200078e00ff */
[----:B------:R-:W-:-:S03]  /*21a0*/  @!P5 IADD3 R13, P6, PT, R9, R52, RZ ;  /* 0x00000034090dd210 */ /* 0x000fc60007fde0ff */
[----:B------:R5:W0:Y:S01]  /*21b0*/  @!P3 LDG.E R32, desc[UR36][R58.64] ;  /* 0x000000243a20b981 */ /* 0x000a22000c1e1900 */
[----:B------:R-:W-:Y:S01]  /*21c0*/  ISETP.GE.OR P3, PT, R56, R10, P1 ;  /* 0x0000000a3800720c */ /* 0x000fe20000f66670 */
[----:B------:R-:W5:Y:S01]  /*21d0*/  @!P4 LDC.64 R34, c[0x0][0x3b8] ;  /* 0x0000ee00ff22cb82 */ /* 0x000f620000000a00 */
[----:B------:R-:W-:Y:S02]  /*21e0*/  @!P5 LEA.HI.X.SX32 R52, R52, R11, 0x1, P6 ;  /* 0x0000000b3434d211 */ /* 0x000fe400030f0eff */
[----:B----4-:R-:W-:Y:S02]  /*21f0*/  @!P5 LEA R36, P6, R13, R14, 0x2 ;  /* 0x0000000e0d24d211 */ /* 0x010fe400078c10ff */
[----:B---3--:R-:W-:Y:S02]  /*2200*/  FSEL R23, R23, RZ, P2 ;  /* 0x000000ff17177208 */ /* 0x008fe40001000000 */
[----:B------:R-:W-:Y:S02]  /*2210*/  @!P5 LEA.HI.X R37, R13, R15, R52, 0x2, P6 ;  /* 0x0000000f0d25d211 */ /* 0x000fe400030f1434 */
[----:B------:R-:W-:-:S03]  /*2220*/  IADD3 R61, PT, PT, R61, R12, RZ ;  /* 0x0000000c3d3d7210 */ /* 0x000fc60007ffe0ff */
[----:B------:R-:W3:Y:S01]  /*2230*/  @!P3 LDC.64 R14, c[0x0][0x3b8] ;  /* 0x0000ee00ff0ebb82 */ /* 0x000ee20000000a00 */
[----:B------:R3:W4:Y:S01]  /*2240*/  @!P5 LDG.E R23, desc[UR36][R36.64] ;  /* 0x000000242417d981 */ /* 0x000722000c1e1900 */
[----:B------:R-:W-:Y:S01]  /*2250*/  @!P4 IADD3 R13, P5, PT, R9, R54, RZ ;  /* 0x00000036090dc210 */ /* 0x000fe20007fbe0ff */
[----:B------:R-:W-:Y:S01]  /*2260*/  IMAD.SHL.U32 R52, R61, 0x4, RZ ;  /* 0x000000043d347824 */ /* 0x000fe200078e00ff */
[----:B------:R-:W-:Y:S02]  /*2270*/  LEA R61, R12, R61, 0x1 ;  /* 0x0000003d0c3d7211 */ /* 0x000fe400078e08ff */
[----:B------:R-:W-:Y:S02]  /*2280*/  @!P4 LEA.HI.X.SX32 R54, R54, R11, 0x1, P5 ;  /* 0x0000000b3636c211 */ /* 0x000fe400028f0eff */
[----:B------:R-:W-:Y:S02]  /*2290*/  ISETP.GE.OR P5, PT, R52, R10, P1 ;  /* 0x0000000a3400720c */ /* 0x000fe40000fa6670 */
[----:B------:R-:W-:-:S02]  /*22a0*/  FSEL R22, R22, RZ, P2 ;  /* 0x000000ff16167208 */ /* 0x000fc40001000000 */
[----:B-----5:R-:W-:Y:S01]  /*22b0*/  @!P4 LEA R58, P6, R13, R34, 0x2 ;  /* 0x000000220d3ac211 */ /* 0x020fe200078c10ff */
[----:B------:R-:W-:-:S03]  /*22c0*/  IMAD.SHL.U32 R60, R61, 0x4, RZ ;  /* 0x000000043d3c7824 */ /* 0x000fc600078e00ff */
[----:B------:R-:W-:Y:S02]  /*22d0*/  @!P4 LEA.HI.X R59, R13, R35, R54, 0x2, P6 ;  /* 0x000000230d3bc211 */ /* 0x000fe400030f1436 */
[----:B------:R-:W-:-:S03]  /*22e0*/  @!P3 IADD3 R13, P6, PT, R9, R56, RZ ;  /* 0x00000038090db210 */ /* 0x000fc60007fde0ff */
[----:B------:R-:W5:Y:S01]  /*22f0*/  @!P5 LDC.64 R34, c[0x0][0x3b8] ;  /* 0x0000ee00ff22db82 */ /* 0x000f620000000a00 */
[----:B------:R5:W4:Y:S01]  /*2300*/  @!P4 LDG.E R22, desc[UR36][R58.64] ;  /* 0x000000243a16c981 */ /* 0x000b22000c1e1900 */
[----:B------:R-:W-:Y:S02]  /*2310*/  ISETP.GE.OR P4, PT, R60, R10, P1 ;  /* 0x0000000a3c00720c */ /* 0x000fe40000f86670 */
[----:B------:R-:W-:Y:S02]  /*2320*/  @!P3 LEA.HI.X.SX32 R56, R56, R11, 0x1, P6 ;  /* 0x0000000b3838b211 */ /* 0x000fe400030f0eff */
[----:B---3--:R-:W-:Y:S02]  /*2330*/  @!P3 LEA R36, P6, R13, R14, 0x2 ;  /* 0x0000000e0d24b211 */ /* 0x008fe400078c10ff */
[----:B------:R-:W-:Y:S02]  /*2340*/  FSEL R27, R27, RZ, P2 ;  /* 0x000000ff1b1b7208 */ /* 0x000fe40001000000 */
[----:B------:R-:W-:-:S02]  /*2350*/  @!P3 LEA.HI.X R37, R13, R15, R56, 0x2, P6 ;  /* 0x0000000f0d25b211 */ /* 0x000fc400030f1438 */
[----:B------:R-:W-:-:S03]  /*2360*/  IADD3 R61, PT, PT, R61, R12, RZ ;  /* 0x0000000c3d3d7210 */ /* 0x000fc60007ffe0ff */
[----:B------:R3:W4:Y:S01]  /*2370*/  @!P3 LDG.E R27, desc[UR36][R36.64] ;  /* 0x00000024241bb981 */ /* 0x000722000c1e1900 */
[----:B------:R-:W-:Y:S01]  /*2380*/  @!P5 IADD3 R13, P3, PT, R9, R52, RZ ;  /* 0x00000034090dd210 */ /* 0x000fe20007f7e0ff */
[C---:B------:R-:W-:Y:S01]  /*2390*/  IMAD.SHL.U32 R54, R61.reuse, 0x4, RZ ;  /* 0x000000043d367824 */ /* 0x040fe200078e00ff */
[----:B------:R-:W3:Y:S01]  /*23a0*/  @!P4 LDC.64 R14, c[0x0][0x3b8] ;  /* 0x0000ee00ff0ecb82 */ /* 0x000ee20000000a00 */
[----:B------:R-:W-:Y:S02]  /*23b0*/  IADD3 R61, PT, PT, R61, R12, RZ ;  /* 0x0000000c3d3d7210 */ /* 0x000fe40007ffe0ff */
[----:B------:R-:W-:Y:S02]  /*23c0*/  @!P5 LEA.HI.X.SX32 R52, R52, R11, 0x1, P3 ;  /* 0x0000000b3434d211 */ /* 0x000fe400018f0eff */
[----:B------:R-:W-:Y:S02]  /*23d0*/  ISETP.GE.OR P3, PT, R54, R10, P1 ;  /* 0x0000000a3600720c */ /* 0x000fe40000f66670 */
[----:B-----5:R-:W-:-:S02]  /*23e0*/  @!P5 LEA R58, P6, R13, R34, 0x2 ;  /* 0x000000220d3ad211 */ /* 0x020fc400078c10ff */
[----:B------:R-:W-:Y:S02]  /*23f0*/  FSEL R24, R24, RZ, P2 ;  /* 0x000000ff18187208 */ /* 0x000fe40001000000 */
[----:B------:R-:W-:Y:S01]  /*2400*/  @!P5 LEA.HI.X R59, R13, R35, R52, 0x2, P6 ;  /* 0x000000230d3bd211 */ /* 0x000fe200030f1434 */
[----:B------:R-:W-:Y:S01]  /*2410*/  IMAD.SHL.U32 R52, R61, 0x4, RZ ;  /* 0x000000043d347824 */ /* 0x000fe200078e00ff */
[----:B------:R-:W-:-:S03]  /*2420*/  @!P4 IADD3 R13, P6, PT, R9, R60, RZ ;  /* 0x0000003c090dc210 */ /* 0x000fc60007fde0ff */
[----:B------:R5:W4:Y:S01]  /*2430*/  @!P5 LDG.E R24, desc[UR36][R58.64] ;  /* 0x000000243a18d981 */ /* 0x000b22000c1e1900 */
[----:B------:R-:W-:Y:S01]  /*2440*/  ISETP.GE.OR P5, PT, R52, R10, P1 ;  /* 0x0000000a3400720c */ /* 0x000fe20000fa6670 */
[----:B------:R-:W1:Y:S01]  /*2450*/  @!P3 LDC.64 R34, c[0x0][0x3b8] ;  /* 0x0000ee00ff22bb82 */ /* 0x000e620000000a00 */
[----:B------:R-:W-:Y:S02]  /*2460*/  @!P4 LEA.HI.X.SX32 R60, R60, R11, 0x1, P6 ;  /* 0x0000000b3c3cc211 */ /* 0x000fe400030f0eff */
[----:B------:R-:W-:Y:S02]  /*2470*/  FSEL R33, R33, RZ, P2 ;  /* 0x000000ff21217208 */ /* 0x000fe40001000000 */
[----:B---3--:R-:W-:-:S04]  /*2480*/  @!P4 LEA R36, P6, R13, R14, 0x2 ;  /* 0x0000000e0d24c211 */ /* 0x008fc800078c10ff */
[----:B------:R-:W-:Y:S02]  /*2490*/  @!P4 LEA.HI.X R37, R13, R15, R60, 0x2, P6 ;  /* 0x0000000f0d25c211 */ /* 0x000fe400030f143c */
[----:B------:R-:W-:Y:S01]  /*24a0*/  IADD3 R13, PT, PT, R61, R12, RZ ;  /* 0x0000000c3d0d7210 */ /* 0x000fe20007ffe0ff */
[----:B------:R-:W3:Y:S02]  /*24b0*/  @!P5 LDC.64 R14, c[0x0][0x3b8] ;  /* 0x0000ee00ff0edb82 */ /* 0x000ee40000000a00 */
[----:B------:R1:W4:Y:S01]  /*24c0*/  @!P4 LDG.E R33, desc[UR36][R36.64] ;  /* 0x000000242421c981 */ /* 0x000322000c1e1900 */
[----:B-----5:R-:W-:Y:S01]  /*24d0*/  @!P3 IADD3 R59, P4, PT, R9, R54, RZ ;  /* 0x00000036093bb210 */ /* 0x020fe20007f9e0ff */
[----:B------:R-:W-:Y:S01]  /*24e0*/  IMAD.SHL.U32 R56, R13, 0x4, RZ ;  /* 0x000000040d387824 */ /* 0x000fe200078e00ff */
[----:B------:R-:W-:Y:S02]  /*24f0*/  FSEL R31, R31, RZ, P2 ;  /* 0x000000ff1f1f7208 */ /* 0x000fe40001000000 */
[----:B------:R-:W-:-:S02]  /*2500*/  @!P3 LEA.HI.X.SX32 R54, R54, R11, 0x1, P4 ;  /* 0x0000000b3636b211 */ /* 0x000fc400020f0eff */
[----:B------:R-:W-:Y:S02]  /*2510*/  ISETP.GE.OR P4, PT, R56, R10, P1 ;  /* 0x0000000a3800720c */ /* 0x000fe40000f86670 */
[----:B-1----:R-:W-:-:S04]  /*2520*/  @!P3 LEA R58, P6, R59, R34, 0x2 ;  /* 0x000000223b3ab211 */ /* 0x002fc800078c10ff */
[----:B------:R-:W-:-:S05]  /*2530*/  @!P3 LEA.HI.X R59, R59, R35, R54, 0x2, P6 ;  /* 0x000000233b3bb211 */ /* 0x000fca00030f1436 */
[----:B------:R1:W5:Y:S01]  /*2540*/  @!P3 LDG.E R31, desc[UR36][R58.64] ;  /* 0x000000243a1fb981 */ /* 0x000362000c1e1900 */
[----:B------:R-:W-:Y:S01]  /*2550*/  @!P5 IADD3 R37, P3, PT, R9, R52, RZ ;  /* 0x000000340925d210 */ /* 0x000fe20007f7e0ff */
[----:B------:R-:W1:Y:S01]  /*2560*/  @!P4 LDC.64 R34, c[0x0][0x3b8] ;  /* 0x0000ee00ff22cb82 */ /* 0x000e620000000a00 */
[----:B------:R-:W-:Y:S02]  /*2570*/  IADD3 R13, PT, PT, R13, R12, RZ ;  /* 0x0000000c0d0d7210 */ /* 0x000fe40007ffe0ff */
[----:B------:R-:W-:Y:S02]  /*2580*/  @!P5 LEA.HI.X.SX32 R52, R52, R11, 0x1, P3 ;  /* 0x0000000b3434d211 */ /* 0x000fe400018f0eff */
[C---:B---3--:R-:W-:Y:S02]  /*2590*/  @!P5 LEA R36, P3, R37.reuse, R14, 0x2 ;  /* 0x0000000e2524d211 */ /* 0x048fe400078610ff */
[----:B------:R-:W-:Y:S02]  /*25a0*/  FSEL R28, R28, RZ, P2 ;  /* 0x000000ff1c1c7208 */ /* 0x000fe40001000000 */
[----:B------:R-:W-:Y:S01]  /*25b0*/  @!P5 LEA.HI.X R37, R37, R15, R52, 0x2, P3 ;  /* 0x0000000f2525d211 */ /* 0x000fe200018f1434 */
[C---:B------:R-:W-:Y:S01]  /*25c0*/  IMAD.SHL.U32 R52, R13.reuse, 0x4, RZ ;  /* 0x000000040d347824 */ /* 0x040fe200078e00ff */
[----:B------:R-:W-:-:S03]  /*25d0*/  IADD3 R13, PT, PT, R13, R12, RZ ;  /* 0x0000000c0d0d7210 */ /* 0x000fc60007ffe0ff */
[----:B------:R3:W5:Y:S01]  /*25e0*/  @!P5 LDG.E R28, desc[UR36][R36.64] ;  /* 0x00000024241cd981 */ /* 0x000762000c1e1900 */
[----:B------:R-:W-:Y:S01]  /*25f0*/  ISETP.GE.OR P3, PT, R52, R10, P1 ;  /* 0x0000000a3400720c */ /* 0x000fe20000f66670 */
[----:B------:R-:W-:Y:S01]  /*2600*/  IMAD.SHL.U32 R54, R13, 0x4, RZ ;  /* 0x000000040d367824 */ /* 0x000fe200078e00ff */
[----:B-1----:R-:W-:Y:S02]  /*2610*/  @!P4 IADD3 R58, P5, PT, R9, R56, RZ ;  /* 0x00000038093ac210 */ /* 0x002fe40007fbe0ff */
[----:B------:R-:W-:Y:S02]  /*2620*/  IADD3 R13, PT, PT, R13, R12, RZ ;  /* 0x0000000c0d0d7210 */ /* 0x000fe40007ffe0ff */
[----:B------:R-:W-:Y:S02]  /*2630*/  @!P4 LEA.HI.X.SX32 R59, R56, R11, 0x1, P5 ;  /* 0x0000000b383bc211 */ /* 0x000fe400028f0eff */
[----:B------:R-:W-:Y:S01]  /*2640*/  ISETP.GE.OR P5, PT, R54, R10, P1 ;  /* 0x0000000a3600720c */ /* 0x000fe20000fa6670 */
[----:B------:R-:W-:Y:S01]  /*2650*/  IMAD.SHL.U32 R56, R13, 0x4, RZ ;  /* 0x000000040d387824 */ /* 0x000fe200078e00ff */
[----:B------:R-:W-:-:S03]  /*2660*/  @!P4 LEA R12, P6, R58, R34, 0x2 ;  /* 0x000000223a0cc211 */ /* 0x000fc600078c10ff */
[----:B------:R-:W1:Y:S01]  /*2670*/  @!P3 LDC.64 R14, c[0x0][0x3b8] ;  /* 0x0000ee00ff0ebb82 */ /* 0x000e620000000a00 */
[----:B------:R-:W-:Y:S02]  /*2680*/  @!P4 LEA.HI.X R13, R58, R35, R59, 0x2, P6 ;  /* 0x000000233a0dc211 */ /* 0x000fe400030f143b */
[----:B------:R-:W-:Y:S02]  /*2690*/  ISETP.GE.OR P6, PT, R56, R10, P1 ;  /* 0x0000000a3800720c */ /* 0x000fe40000fc6670 */
[----:B------:R-:W-:-:S03]  /*26a0*/  FSEL R30, R30, RZ, P2 ;  /* 0x000000ff1e1e7208 */ /* 0x000fc60001000000 */
[----:B------:R-:W2:Y:S03]  /*26b0*/  @!P5 LDC.64 R34, c[0x0][0x3b8] ;  /* 0x0000ee00ff22db82 */ /* 0x000ea60000000a00 */
[----:B------:R2:W5:Y:S01]  /*26c0*/  @!P4 LDG.E R30, desc[UR36][R12.64] ;  /* 0x000000240c1ec981 */ /* 0x000562000c1e1900 */
[----:B------:R-:W-:-:S04]  /*26d0*/  @!P3 IADD3 R58, P4, PT, R9, R52, RZ ;  /* 0x00000034093ab210 */ /* 0x000fc80007f9e0ff */
[----:B---3--:R-:W3:Y:S01]  /*26e0*/  @!P6 LDC.64 R36, c[0x0][0x3b8] ;  /* 0x0000ee00ff24eb82 */ /* 0x008ee20000000a00 */
[----:B------:R-:W-:Y:S02]  /*26f0*/  @!P3 LEA.HI.X.SX32 R52, R52, R11, 0x1, P4 ;  /* 0x0000000b3434b211 */ /* 0x000fe400020f0eff */
[----:B------:R-:W-:Y:S02]  /*2700*/  FSEL R25, R25, RZ, P2 ;  /* 0x000000ff19197208 */ /* 0x000fe40001000000 */
[----:B-1----:R-:W-:-:S04]  /*2710*/  @!P3 LEA R14, P4, R58, R14, 0x2 ;  /* 0x0000000e3a0eb211 */ /* 0x002fc800078810ff */
[----:B------:R-:W-:Y:S02]  /*2720*/  @!P3 LEA.HI.X R15, R58, R15, R52, 0x2, P4 ;  /* 0x0000000f3a0fb211 */ /* 0x000fe400020f1434 */
[----:B------:R-:W-:-:S03]  /*2730*/  @!P5 IADD3 R58, P4, PT, R9, R54, RZ ;  /* 0x00000036093ad210 */ /* 0x000fc60007f9e0ff */
[----:B------:R0:W5:Y:S01]  /*2740*/  @!P3 LDG.E R25, desc[UR36][R14.64] ;  /* 0x000000240e19b981 */ /* 0x000162000c1e1900 */
[----:B------:R-:W-:Y:S02]  /*2750*/  @!P5 LEA.HI.X.SX32 R54, R54, R11, 0x1, P4 ;  /* 0x0000000b3636d211 */ /* 0x000fe400020f0eff */
[C---:B--2---:R-:W-:Y:S02]  /*2760*/  @!P5 LEA R34, P3, R58.reuse, R34, 0x2 ;  /* 0x000000223a22d211 */ /* 0x044fe400078610ff */
[----:B------:R-:W-:Y:S02]  /*2770*/  @!P6 IADD3 R52, P4, PT, R9, R56, RZ ;  /* 0x000000380934e210 */ /* 0x000fe40007f9e0ff */
[----:B------:R-:W-:Y:S02]  /*2780*/  @!P5 LEA.HI.X R35, R58, R35, R54, 0x2, P3 ;  /* 0x000000233a23d211 */ /* 0x000fe400018f1436 */
[----:B------:R-:W-:Y:S02]  /*2790*/  FSEL R26, R26, RZ, P2 ;  /* 0x000000ff1a1a7208 */ /* 0x000fe40001000000 */
[----:B------:R-:W-:-:S02]  /*27a0*/  @!P6 LEA.HI.X.SX32 R56, R56, R11, 0x1, P4 ;  /* 0x0000000b3838e211 */ /* 0x000fc400020f0eff */
[C---:B---3--:R-:W-:Y:S01]  /*27b0*/  @!P6 LEA R36, P3, R52.reuse, R36, 0x2 ;  /* 0x000000243424e211 */ /* 0x048fe200078610ff */
[----:B------:R-:W-:Y:S01]  /*27c0*/  @P0 IMAD.MOV.U32 R13, RZ, RZ, R19 ;  /* 0x000000ffff0d0224 */ /* 0x000fe200078e0013 */
[----:B------:R-:W-:Y:S01]  /*27d0*/  FSEL R29, R29, RZ, P2 ;  /* 0x000000ff1d1d7208 */ /* 0x000fe20001000000 */
[----:B------:R-:W2:Y:S01]  /*27e0*/  @!P5 LDG.E R26, desc[UR36][R34.64] ;  /* 0x00000024221ad981 */ /* 0x000ea2000c1e1900 */
[----:B------:R-:W-:Y:S02]  /*27f0*/  @P0 MOV R12, R8 ;  /* 0x00000008000c0202 */ /* 0x000fe40000000f00 */
[----:B------:R-:W-:-:S03]  /*2800*/  @!P6 LEA.HI.X R37, R52, R37, R56, 0x2, P3 ;  /* 0x000000253425e211 */ /* 0x000fc600018f1438 */
[----:B------:R1:W3:Y:S04]  /*2810*/  @P0 LDG.E.U8 R11, desc[UR36][R12.64] ;  /* 0x000000240c0b0981 */ /* 0x0002e8000c1e1100 */
[----:B------:R-:W3:Y:S01]  /*2820*/  @!P6 LDG.E R29, desc[UR36][R36.64] ;  /* 0x00000024241de981 */ /* 0x000ee2000c1e1900 */
[----:B------:R-:W-:Y:S01]  /*2830*/  UMOV UR4, 0xffffffff ;  /* 0xffffffff00047882 */ /* 0x000fe20000000000 */
[----:B0-----:R-:W-:-:S04]  /*2840*/  FMUL.FTZ R14, R53, R32 ;  /* 0x00000020350e7220 */ /* 0x001fc80000410000 */
[----:B------:R-:W-:-:S04]  /*2850*/  FFMA.FTZ R14, R55, R20, R14 ;  /* 0x00000014370e7223 */ /* 0x000fc8000001000e */
[----:B------:R-:W-:-:S04]  /*2860*/  FFMA.FTZ R15, R51, R0, R14 ;  /* 0x00000000330f7223 */ /* 0x000fc8000001000e */
[----:B----4-:R-:W-:-:S04]  /*2870*/  FFMA.FTZ R14, R48, R23, R15 ;  /* 0x00000017300e7223 */ /* 0x010fc8000001000f */
[----:B------:R-:W-:-:S04]  /*2880*/  FFMA.FTZ R14, R49, R18, R14 ;  /* 0x00000012310e7223 */ /* 0x000fc8000001000e */
[----:B------:R-:W-:Y:S02]  /*2890*/  FFMA.FTZ R15, R47, R22, R14 ;  /* 0x000000162f0f7223 */ /* 0x000fe4000001000e */
[----:B------:R-:W0:Y:S02]  /*28a0*/  S2R R14, SR_TID.X ;  /* 0x00000000000e7919 */ /* 0x000e240000002100 */
[----:B-1----:R-:W-:-:S04]  /*28b0*/  FFMA.FTZ R12, R46, R27, R15 ;  /* 0x0000001b2e0c7223 */ /* 0x002fc8000001000f */
[----:B------:R-:W-:-:S04]  /*28c0*/  FFMA.FTZ R13, R45, R24, R12 ;  /* 0x000000182d0d7223 */ /* 0x000fc8000001000c */
[----:B------:R-:W-:-:S04]  /*28d0*/  FFMA.FTZ R13, R44, R21, R13 ;  /* 0x000000152c0d7223 */ /* 0x000fc8000001000d */
[----:B------:R-:W-:-:S04]  /*28e0*/  FFMA.FTZ R13, R42, R33, R13 ;  /* 0x000000212a0d7223 */ /* 0x000fc8000001000d */
[----:B-----5:R-:W-:-:S04]  /*28f0*/  FFMA.FTZ R12, R40, R31, R13 ;  /* 0x0000001f280c7223 */ /* 0x020fc8000001000d */
[----:B------:R-:W-:Y:S01]  /*2900*/  FFMA.FTZ R12, R43, R28, R12 ;  /* 0x0000001c2b0c7223 */ /* 0x000fe2000001000c */
[----:B0-----:R-:W-:-:S03]  /*2910*/  LOP3.LUT R34, R14, 0x3, RZ, 0xc0, !PT ;  /* 0x000000030e227812 */ /* 0x001fc600078ec0ff */
[----:B------:R-:W-:-:S04]  /*2920*/  FFMA.FTZ R13, R41, R30, R12 ;  /* 0x0000001e290d7223 */ /* 0x000fc8000001000c */
[----:B------:R-:W-:-:S04]  /*2930*/  FFMA.FTZ R12, R38, R25, R13 ;  /* 0x00000019260c7223 */ /* 0x000fc8000001000d */
[----:B--2---:R-:W-:Y:S01]  /*2940*/  FFMA.FTZ R13, R39, R26, R12 ;  /* 0x0000001a270d7223 */ /* 0x004fe2000001000c */
[----:B---3--:R-:W-:-:S03]  /*2950*/  ISETP.NE.AND P2, PT, R11, RZ, P0 ;  /* 0x000000ff0b00720c */ /* 0x008fc60000745270 */
[----:B------:R-:W-:Y:S01]  /*2960*/  FFMA.FTZ R13, R4, R29, R13 ;  /* 0x0000001d040d7223 */ /* 0x000fe2000001000d */
[----:B------:R-:W-:Y:S09]  /*2970*/  BRA.DIV UR4, `(.L_x_3158) ;  /* 0x0000005e04687947 */ /* 0x000ff2000b800000 */
[----:B------:R-:W0:Y:S02]  /*2980*/  SHFL.BFLY PT, R14, R13, 0x2, 0x1f ;  /* 0x0c401f000d0e7f89 */ /* 0x000e2400000e0000 */
[----:B0-----:R-:W-:-:S05]  /*2990*/  FADD.FTZ R13, R13, R14 ;  /* 0x0000000e0d0d7221 */ /* 0x001fca0000010000 */
[----:B------:R0:W1:Y:S02]  /*29a0*/  SHFL.BFLY PT, R14, R13, 0x1, 0x1f ;  /* 0x0c201f000d0e7f89 */ /* 0x00006400000e0000 */
.L_x_3240:
[----:B------:R-:W-:Y:S01]  /*29b0*/  ISETP.NE.OR P1, PT, R34, RZ, P1 ;  /* 0x000000ff2200720c */ /* 0x000fe20000f25670 */
        /* <DEDUP_REMOVED lines=25> */
.L_x_3160:
[----:B------:R-:W-:Y:S05]  /*2b50*/  BSYNC.RECONVERGENT B1 ;  /* 0x0000000000017941 */ /* 0x000fea0003800200 */
.L_x_3159:
[----:B------:R-:W-:Y:S01]  /*2b60*/  IADD3 R57, PT, PT, R57, 0x10, RZ ;  /* 0x0000001039397810 */ /* 0x000fe20007ffe0ff */
[----:B-1----:R-:W-:Y:S01]  /*2b70*/  VIADD R5, R5, 0x40 ;  /* 0x0000004005057836 */ /* 0x002fe20000000000 */
[----:B------:R-:W-:Y:S02]  /*2b80*/  IADD3 R8, P2, PT, R8, 0x10, RZ ;  /* 0x0000001008087810 */ /* 0x000fe40007f5e0ff */
[----:B------:R-:W-:Y:S02]  /*2b90*/  ISETP.GE.AND P1, PT, R57, R6, PT ;  /* 0x000000063900720c */ /* 0x000fe40003f26270 */
[----:B------:R-:W-:Y:S01]  /*2ba0*/  IADD3 R17, PT, PT, R17, 0x10, RZ ;  /* 0x0000001011117810 */ /* 0x000fe20007ffe0ff */
[----:B------:R-:W-:-:S10]  /*2bb0*/  IMAD.X R19, RZ, RZ, R19, P2 ;  /* 0x000000ffff137224 */ /* 0x000fd400010e0613 */
[----:B------:R-:W-:Y:S05]  /*2bc0*/  @!P1 BRA `(.L_x_3161) ;  /* 0xfffffff0005c9947 */ /* 0x000fea000383ffff */
.L_x_3157:
[----:B------:R-:W-:Y:S05]  /*2bd0*/  BSYNC B0 ;  /* 0x0000000000007941 */ /* 0x000fea0003800000 */
.L_x_3156:
[----:B------:R-:W1:Y:S01]  /*2be0*/  LDCU UR4, c[0x0][0x3f4] ;  /* 0x00007e80ff0477ac */ /* 0x000e620008000800 */
[----:B------:R-:W0:Y:S01]  /*2bf0*/  S2R R3, SR_TID.X ;  /* 0x0000000000037919 */ /* 0x000e220000002100 */
[----:B------:R-:W-:-:S05]  /*2c00*/  MOV R5, UR42 ;  /* 0x0000002a00057c02 */ /* 0x000fca0008000f00 */
[----:B------:R-:W-:-:S05]  /*2c10*/  VIADD R5, R5, 0x1 ;  /* 0x0000000105057836 */ /* 0x000fca0000000000 */
[----:B-1----:R-:W-:Y:S01]  /*2c20*/  VIADDMNMX R0, R5, -UR4, RZ, !PT ;  /* 0x8000000405007c46 */ /* 0x002fe2000f8001ff */
[----:B------:R-:W-:-:S03]  /*2c30*/  UMOV UR4, 0xffffffff ;  /* 0xffffffff00047882 */ /* 0x000fc60000000000 */
[----:B------:R-:W-:Y:S05]  /*2c40*/  BRA.DIV UR4, `(.L_x_3162) ;  /* 0x0000005a04f47947 */ /* 0x000fea000b800000 */
[----:B------:R-:W0:Y:S02]  /*2c50*/  SHFL.BFLY PT, R14, R50, 0x10, 0x1f ;  /* 0x0e001f00320e7f89 */ /* 0x000e2400000e0000 */
[----:B0-----:R-:W-:-:S05]  /*2c60*/  FMNMX.FTZ R13, R14, R50, !PT ;  /* 0x000000320e0d7209 */ /* 0x001fca0007810000 */
[----:B------:R-:W0:Y:S02]  /*2c70*/  SHFL.BFLY PT, R14, R13, 0x8, 0x1f ;  /* 0x0d001f000d0e7f89 */ /* 0x000e2400000e0000 */
[----:B0-----:R-:W-:-:S05]  /*2c80*/  FMNMX.FTZ R4, R13, R14, !PT ;  /* 0x0000000e0d047209 */ /* 0x001fca0007810000 */
[----:B------:R0:W1:Y:S02]  /*2c90*/  SHFL.BFLY PT, R14, R4, 0x4, 0x1f ;  /* 0x0c801f00040e7f89 */ /* 0x00006400000e0000 */
.L_x_3245:
[----:B------:R-:W5:Y:S01]  /*2ca0*/  S2R R16, SR_CgaCtaId ;  /* 0x0000000000107919 */ /* 0x000f620000008800 */
[----:B------:R-:W-:Y:S01]  /*2cb0*/  LOP3.LUT P0, R6, R3, 0x1f, RZ, 0xc0, !PT ;  /* 0x0000001f03067812 */ /* 0x000fe2000780c0ff */
[----:B------:R-:W-:Y:S05]  /*2cc0*/  WARPSYNC.ALL ;  /* 0x0000000000007948 */ /* 0x000fea0003800000 */
[----:B------:R-:W-:Y:S02]  /*2cd0*/  MOV R15, 0x400 ;  /* 0x00000400000f7802 */ /* 0x000fe40000000f00 */
[----:B-1----:R-:W-:Y:S02]  /*2ce0*/  FMNMX.FTZ R14, R4, R14, !PT ;  /* 0x0000000e040e7209 */ /* 0x002fe40007810000 */
[----:B-----5:R-:W-:-:S04]  /*2cf0*/  LEA R8, R16, R15, 0x18 ;  /* 0x0000000f10087211 */ /* 0x020fc800078ec0ff */
[----:B------:R-:W-:-:S05]  /*2d00*/  LEA.HI R7, R3, R8, RZ, 0x1d ;  /* 0x0000000803077211 */ /* 0x000fca00078fe8ff */
[----:B------:R-:W-:Y:S01]  /*2d10*/  @!P0 STS [R7], R14 ;  /* 0x0000000e07008388 */ /* 0x000fe20000000800 */
[----:B------:R-:W-:Y:S01]  /*2d20*/  BAR.SYNC.DEFER_BLOCKING 0x0 ;  /* 0x0000000000007b1d */ /* 0x000fe20000010000 */
[C---:B------:R-:W-:Y:S01]  /*2d30*/  ISETP.GT.U32.AND P0, PT, R6.reuse, 0x1, PT ;  /* 0x000000010600780c */ /* 0x040fe20003f04070 */
[----:B------:R-:W-:Y:S01]  /*2d40*/  IMAD.MOV.U32 R11, RZ, RZ, -0x800001 ;  /* 0xff7fffffff0b7424 */ /* 0x000fe200078e00ff */
[----:B------:R-:W-:Y:S01]  /*2d50*/  LEA R8, R6, R8, 0x2 ;  /* 0x0000000806087211 */ /* 0x000fe200078e10ff */
[----:B------:R-:W-:Y:S02]  /*2d60*/  IMAD.MOV.U32 R10, RZ, RZ, RZ ;  /* 0x000000ffff0a7224 */ /* 0x000fe400078e00ff */
[----:B------:R-:W-:Y:S08]  /*2d70*/  BSSY.RECONVERGENT B0, `(.L_x_3163) ;  /* 0x000016d000007945 */ /* 0x000ff00003800200 */
[----:B------:R-:W0:Y:S04]  /*2d80*/  @!P0 LDS R11, [R8] ;  /* 0x00000000080b8984 */ /* 0x000e280000000800 */
[----:B0-----:R-:W4:Y:S02]  /*2d90*/  SHFL.BFLY PT, R4, R11, 0x1, 0x1f ;  /* 0x0c201f000b047f89 */ /* 0x001f2400000e0000 */
[----:B----4-:R-:W-:-:S02]  /*2da0*/  FMNMX.FTZ R9, R4, R11, !PT ;  /* 0x0000000b04097209 */ /* 0x010fc40007810000 */
[----:B------:R-:W-:-:S04]  /*2db0*/  IADD3 R4, PT, PT, R0, R3, RZ ;  /* 0x0000000300047210 */ /* 0x000fc80007ffe0ff */
        /* <DEDUP_REMOVED lines=20> */
[----:B------:R-:W-:Y:S01]  /*2f00*/  LOP3.LUT R12, R10, 0x3, RZ, 0xc0, !PT ;  /* 0x000000030a0c7812 */ /* 0x000fe200078ec0ff */
[----:B------:R-:W-:Y:S01]  /*2f10*/  IMAD.MOV.U32 R10, RZ, RZ, RZ ;  /* 0x000000ffff0a7224 */ /* 0x000fe200078e00ff */
[----:B------:R-:W-:Y:S01]  /*2f20*/  MOV R11, R4 ;  /* 0x00000004000b7202 */ /* 0x000fe20000000f00 */
[----:B------:R-:W-:Y:S01]  /*2f30*/  IMAD R13, R3, 0x4, R14 ;  /* 0x00000004030d7824 */ /* 0x000fe200078e020e */
[----:B------:R-:W-:-:S07]  /*2f40*/  IADD3 R12, PT, PT, -R12, RZ, RZ ;  /* 0x000000ff0c0c7210 */ /* 0x000fce0007ffe1ff */
.L_x_3168:
        /* <DEDUP_REMOVED lines=11> */
.L_x_3167:
[----:B------:R-:W-:Y:S05]  /*3000*/  BSYNC.RECONVERGENT B1 ;  /* 0x0000000000017941 */ /* 0x000fea0003800200 */
.L_x_3166:
[----:B------:R-:W-:Y:S05]  /*3010*/  @!P1 BRA `(.L_x_3164) ;  /* 0x0000001400089947 */ /* 0x000fea0003800000 */
[----:B------:R-:W-:Y:S01]  /*3020*/  IMAD.SHL.U32 R12, R0, 0x4, RZ ;  /* 0x00000004000c7824 */ /* 0x000fe200078e00ff */
[----:B------:R-:W-:-:S04]  /*3030*/  IADD3 R15, PT, PT, R15, 0x110, RZ ;  /* 0x000001100f0f7810 */ /* 0x000fc80007ffe0ff */
[----:B------:R-:W-:Y:S02]  /*3040*/  LEA R13, R16, R15, 0x18 ;  /* 0x0000000f100d7211 */ /* 0x000fe400078ec0ff */
[C---:B------:R-:W-:Y:S02]  /*3050*/  LEA R12, R11.reuse, -R12, 0x2 ;  /* 0x8000000c0b0c7211 */ /* 0x040fe400078e10ff */
[----:B------:R-:W-:-:S03]  /*3060*/  IADD3 R11, PT, PT, R11, 0x100, RZ ;  /* 0x000001000b0b7810 */ /* 0x000fc60007ffe0ff */
[----:B------:R-:W-:Y:S01]  /*3070*/  IMAD.IADD R13, R13, 0x1, R12 ;  /* 0x000000010d0d7824 */ /* 0x000fe200078e020c */
[----:B------:R-:W-:-:S04]  /*3080*/  ISETP.GT.AND P0, PT, R11, UR42, PT ;  /* 0x0000002a0b007c0c */ /* 0x000fc8000bf04270 */
        /* <DEDUP_REMOVED lines=35> */
.L_x_3171:
        /* <DEDUP_REMOVED lines=19> */
[C---:B----4-:R-:W-:Y:S02]  /*33f0*/  FADD.FTZ R19, -R9.reuse, R18 ;  /* 0x0000001209137221 */ /* 0x050fe40000010100 */
[----:B------:R-:W4:Y:S01]  /*3400*/  MUFU.EX2 R15, R15 ;  /* 0x0000000f000f7308 */ /* 0x000f220000000800 */
[----:B------:R-:W1:Y:S01]  /*3410*/  LDS R16, [R11+0xb00] ;  /* 0x000b00000b107984 */ /* 0x000e620000000800 */
[----:B-----5:R-:W-:Y:S01]  /*3420*/  FADD.FTZ R21, -R9, R20 ;  /* 0x0000001409157221 */ /* 0x020fe20000010100 */
[----:B------:R-:W-:Y:S01]  /*3430*/  FMUL.FTZ R19, R19, 1.4426950216293334961 ;  /* 0x3fb8aa3b13137820 */ /* 0x000fe20000410000 */
[----:B------:R-:W5:Y:S01]  /*3440*/  MUFU.EX2 R17, R17 ;  /* 0x0000001100117308 */ /* 0x000f620000000800 */
[----:B------:R-:W1:Y:S01]  /*3450*/  LDS R18, [R11+0xc00] ;  /* 0x000c00000b127984 */ /* 0x000e620000000800 */
[----:B---3--:R-:W-:Y:S01]  /*3460*/  FADD.FTZ R23, -R9, R22 ;  /* 0x0000001609177221 */ /* 0x008fe20000010100 */
[----:B------:R-:W-:Y:S01]  /*3470*/  FMUL.FTZ R21, R21, 1.4426950216293334961 ;  /* 0x3fb8aa3b15157820 */ /* 0x000fe20000410000 */
[----:B------:R3:W5:Y:S01]  /*3480*/  MUFU.EX2 R22, R19 ;  /* 0x0000001300167308 */ /* 0x0007620000000800 */
[----:B------:R-:W1:Y:S01]  /*3490*/  LDS R20, [R11+0xd00] ;  /* 0x000d00000b147984 */ /* 0x000e620000000800 */
[----:B--2---:R-:W-:Y:S01]  /*34a0*/  FADD.FTZ R25, -R9, R24 ;  /* 0x0000001809197221 */ /* 0x004fe20000010100 */
[----:B------:R-:W-:Y:S01]  /*34b0*/  FMUL.FTZ R23, R23, 1.4426950216293334961 ;  /* 0x3fb8aa3b17177820 */ /* 0x000fe20000410000 */
[----:B------:R2:W0:Y:S01]  /*34c0*/  MUFU.EX2 R24, R21 ;  /* 0x0000001500187308 */ /* 0x0004220000000800 */
[----:B----4-:R-:W-:Y:S01]  /*34d0*/  FADD.FTZ R10, R15, R10 ;  /* 0x0000000a0f0a7221 */ /* 0x010fe20000010000 */
[----:B------:R-:W-:Y:S01]  /*34e0*/  FMUL.FTZ R25, R25, 1.4426950216293334961 ;  /* 0x3fb8aa3b19197820 */ /* 0x000fe20000410000 */
[C---:B------:R-:W-:Y:S01]  /*34f0*/  FADD.FTZ R27, -R9.reuse, R26 ;  /* 0x0000001a091b7221 */ /* 0x040fe20000010100 */
[C---:B---3--:R-:W-:Y:S01]  /*3500*/  FADD.FTZ R19, -R9.reuse, R32 ;  /* 0x0000002009137221 */ /* 0x048fe20000010100 */
[----:B------:R3:W4:Y:S01]  /*3510*/  MUFU.EX2 R26, R23 ;  /* 0x00000017001a7308 */ /* 0x0007220000000800 */
[----:B------:R4:W-:Y:S01]  /*3520*/  STS [R11+-0x200], R15 ;  /* 0xfffe000f0b007388 */ /* 0x0009e20000000800 */
[----:B------:R-:W-:Y:S01]  /*3530*/  FADD.FTZ R29, -R9, R28 ;  /* 0x0000001c091d7221 */ /* 0x000fe20000010100 */
[----:B--2---:R-:W-:Y:S01]  /*3540*/  FMUL.FTZ R21, R19, 1.4426950216293334961 ;  /* 0x3fb8aa3b13157820 */ /* 0x004fe20000410000 */
[----:B-----5:R-:W-:Y:S01]  /*3550*/  FADD.FTZ R19, R10, R17 ;  /* 0x000000110a137221 */ /* 0x020fe20000010000 */
[----:B------:R-:W-:Y:S01]  /*3560*/  FMUL.FTZ R27, R27, 1.4426950216293334961 ;  /* 0x3fb8aa3b1b1b7820 */ /* 0x000fe20000410000 */
[----:B------:R-:W2:Y:S01]  /*3570*/  MUFU.EX2 R28, R25 ;  /* 0x00000019001c7308 */ /* 0x000ea20000000800 */
[----:B------:R-:W-:Y:S01]  /*3580*/  FADD.FTZ R31, -R9, R30 ;  /* 0x0000001e091f7221 */ /* 0x000fe20000010100 */
[----:B------:R-:W-:Y:S01]  /*3590*/  FADD.FTZ R19, R19, R22 ;  /* 0x0000001613137221 */ /* 0x000fe20000010000 */
[----:B------:R-:W-:Y:S01]  /*35a0*/  FMUL.FTZ R29, R29, 1.4426950216293334961 ;  /* 0x3fb8aa3b1d1d7820 */ /* 0x000fe20000410000 */
[----:B------:R-:W5:Y:S01]  /*35b0*/  MUFU.EX2 R30, R27 ;  /* 0x0000001b001e7308 */ /* 0x000f620000000800 */
[----:B------:R-:W-:Y:S01]  /*35c0*/  FMUL.FTZ R31, R31, 1.4426950216293334961 ;  /* 0x3fb8aa3b1f1f7820 */ /* 0x000fe20000410000 */
[----:B0-----:R-:W-:Y:S01]  /*35d0*/  FADD.FTZ R19, R19, R24 ;  /* 0x0000001813137221 */ /* 0x001fe20000010000 */
[C---:B---3--:R-:W-:Y:S01]  /*35e0*/  FADD.FTZ R23, -R9.reuse, R34 ;  /* 0x0000002209177221 */ /* 0x048fe20000010100 */
[----:B------:R-:W0:Y:S01]  /*35f0*/  MUFU.EX2 R32, R29 ;  /* 0x0000001d00207308 */ /* 0x000e220000000800 */
[----:B-1----:R-:W-:Y:S01]  /*3600*/  FADD.FTZ R36, -R9, R36 ;  /* 0x0000002409247221 */ /* 0x002fe20000010100 */
[----:B----4-:R-:W-:Y:S01]  /*3610*/  FADD.FTZ R19, R19, R26 ;  /* 0x0000001a13137221 */ /* 0x010fe20000010000 */
[----:B------:R-:W-:Y:S01]  /*3620*/  FMUL.FTZ R23, R23, 1.4426950216293334961 ;  /* 0x3fb8aa3b17177820 */ /* 0x000fe20000410000 */
[----:B------:R-:W1:Y:S01]  /*3630*/  MUFU.EX2 R34, R31 ;  /* 0x0000001f00227308 */ /* 0x000e620000000800 */
[----:B------:R-:W-:Y:S01]  /*3640*/  FMUL.FTZ R36, R36, 1.4426950216293334961 ;  /* 0x3fb8aa3b24247820 */ /* 0x000fe20000410000 */
[----:B--2---:R-:W-:Y:S01]  /*3650*/  FADD.FTZ R19, R19, R28 ;  /* 0x0000001c13137221 */ /* 0x004fe20000010000 */
[C---:B------:R-:W-:Y:S01]  /*3660*/  FADD.FTZ R25, -R9.reuse, R14 ;  /* 0x0000000e09197221 */ /* 0x040fe20000010100 */
[----:B------:R-:W2:Y:S01]  /*3670*/  MUFU.EX2 R10, R21 ;  /* 0x00000015000a7308 */ /* 0x000ea20000000800 */
[----:B------:R-:W-:Y:S01]  /*3680*/  FADD.FTZ R16, -R9, R16 ;  /* 0x0000001009107221 */ /* 0x000fe20000010100 */
[----:B-----5:R-:W-:Y:S01]  /*3690*/  FADD.FTZ R19, R19, R30 ;  /* 0x0000001e13137221 */ /* 0x020fe20000010000 */
        /* <DEDUP_REMOVED lines=38> */
.L_x_3170:
[----:B------:R-:W-:Y:S05]  /*3900*/  BSYNC.RECONVERGENT B1 ;  /* 0x0000000000017941 */ /* 0x000fea0003800200 */
.L_x_3169:
        /* <DEDUP_REMOVED lines=55> */
.L_x_3173:
[----:B------:R-:W-:Y:S05]  /*3c80*/  BSYNC.RECONVERGENT B1 ;  /* 0x0000000000017941 */ /* 0x000fea0003800200 */
.L_x_3172:
        /* <DEDUP_REMOVED lines=27> */
.L_x_3165:
        /* <DEDUP_REMOVED lines=14> */
[----:B------:R-:W-:Y:S01]  /*3f20*/  LOP3.LUT R12, R10, 0x3, RZ, 0xc0, !PT ;  /* 0x000000030a0c7812 */ /* 0x000fe200078ec0ff */
[----:B------:R-:W-:Y:S01]  /*3f30*/  HFMA2 R10, -RZ, RZ, 0, 0 ;  /* 0x00000000ff0a7431 */ /* 0x000fe200000001ff */
[----:B------:R-:W-:Y:S02]  /*3f40*/  LEA R14, R16, R15, 0x18 ;  /* 0x0000000f100e7211 */ /* 0x000fe400078ec0ff */
[----:B------:R-:W-:Y:S01]  /*3f50*/  IADD3.X R13, PT, PT, R13, UR46, RZ, P0, P2 ;  /* 0x0000002e0d0d7c10 */ /* 0x000fe200087e44ff */
[----:B------:R-:W-:Y:S01]  /*3f60*/  IMAD.MOV R15, RZ, RZ, -R12 ;  /* 0x000000ffff0f7224 */ /* 0x000fe200078e0a0c */
[----:B------:R-:W-:-:S07]  /*3f70*/  LEA R14, R3, R14, 0x2 ;  /* 0x0000000e030e7211 */ /* 0x000fce00078e10ff */
.L_x_3176:
[----:B------:R-:W-:-:S06]  /*3f80*/  MOV R12, R18 ;  /* 0x00000012000c7202 */ /* 0x000fcc0000000f00 */
[----:B------:R1:W4:Y:S01]  /*3f90*/  LDG.E.U8 R12, desc[UR36][R12.64] ;  /* 0x000000240c0c7981 */ /* 0x000322000c1e1100 */
[----:B------:R-:W-:Y:S01]  /*3fa0*/  IMAD.MOV.U32 R17, RZ, RZ, RZ ;  /* 0x000000ffff117224 */ /* 0x000fe200078e00ff */
[----:B------:R-:W-:Y:S01]  /*3fb0*/  IADD3 R15, PT, PT, R15, 0x1, RZ ;  /* 0x000000010f0f7810 */ /* 0x000fe20007ffe0ff */
[----:B------:R-:W-:Y:S01]  /*3fc0*/  VIADD R11, R11, 0x40 ;  /* 0x000000400b0b7836 */ /* 0x000fe20000000000 */
[----:B------:R-:W-:-:S04]  /*3fd0*/  IADD3 R18, P2, PT, R18, 0x40, RZ ;  /* 0x0000004012127810 */ /* 0x000fc80007f5e0ff */
[----:B-1----:R-:W-:Y:S02]  /*3fe0*/  IADD3.X R13, PT, PT, RZ, R13, RZ, P2, !PT ;  /* 0x0000000dff0d7210 */ /* 0x002fe400017fe4ff */
        /* <DEDUP_REMOVED lines=10> */
.L_x_3175:
[----:B------:R-:W-:Y:S05]  /*4090*/  BSYNC.RECONVERGENT B1 ;  /* 0x0000000000017941 */ /* 0x000fea0003800200 */
.L_x_3174:
[----:B------:R-:W-:Y:S05]  /*40a0*/  @!P1 BRA `(.L_x_3164) ;  /* 0x0000000000e49947 */ /* 0x000fea0003800000 */
[----:B------:R-:W1:Y:S01]  /*40b0*/  S2R R14, SR_CgaCtaId ;  /* 0x00000000000e7919 */ /* 0x000e620000008800 */
[----:B------:R-:W4:Y:S01]  /*40c0*/  LDCU.64 UR4, c[0x0][0x420] ;  /* 0x00008400ff0477ac */ /* 0x000f220008000a00 */
[----:B------:R-:W-:-:S05]  /*40d0*/  MOV R12, 0x400 ;  /* 0x00000400000c7802 */ /* 0x000fca0000000f00 */
[----:B------:R-:W-:Y:S01]  /*40e0*/  VIADD R13, R12, 0x110 ;  /* 0x000001100c0d7836 */ /* 0x000fe20000000000 */
[----:B------:R-:W-:-:S04]  /*40f0*/  SHF.L.U32 R12, R0, 0x2, RZ ;  /* 0x00000002000c7819 */ /* 0x000fc800000006ff */
[----:B------:R-:W-:Y:S02]  /*4100*/  LEA R12, R11, -R12, 0x2 ;  /* 0x8000000c0b0c7211 */ /* 0x000fe400078e10ff */
[----:B----4-:R-:W-:Y:S01]  /*4110*/  MOV R16, UR4 ;  /* 0x0000000400107c02 */ /* 0x010fe20008000f00 */
[----:B------:R-:W-:-:S03]  /*4120*/  IMAD.U32 R17, RZ, RZ, UR5 ;  /* 0x00000005ff117e24 */ /* 0x000fc6000f8e00ff */
[----:B------:R-:W-:-:S04]  /*4130*/  IADD3 R16, P0, P1, R16, UR45, R11 ;  /* 0x0000002d10107c10 */ /* 0x000fc8000f91e00b */
[----:B------:R-:W-:Y:S02]  /*4140*/  IADD3 R16, P2, PT, R16, 0x80, RZ ;  /* 0x0000008010107810 */ /* 0x000fe40007f5e0ff */
[----:B-1----:R-:W-:Y:S02]  /*4150*/  LEA R15, R14, R13, 0x18 ;  /* 0x0000000d0e0f7211 */ /* 0x002fe400078ec0ff */
[----:B------:R-:W-:Y:S02]  /*4160*/  IADD3.X R13, PT, PT, R17, UR46, RZ, P0, P1 ;  /* 0x0000002e110d7c10 */ /* 0x000fe400087e24ff */
[----:B------:R-:W-:-:S03]  /*4170*/  IADD3 R14, PT, PT, R12, 0x200, R15 ;  /* 0x000002000c0e7810 */ /* 0x000fc60007ffe00f */
[----:B------:R-:W-:-:S07]  /*4180*/  IMAD.X R13, RZ, RZ, R13, P2 ;  /* 0x000000ffff0d7224 */ /* 0x000fce00010e060d */
.L_x_3177:
[----:B------:R-:W-:-:S05]  /*4190*/  MOV R12, R16 ;  /* 0x00000010000c7202 */ /* 0x000fca0000000f00 */
[----:B------:R-:W4:Y:S04]  /*41a0*/  LDG.E.U8 R18, desc[UR36][R12.64+-0x80] ;  /* 0xffff80240c127981 */ /* 0x000f28000c1e1100 */
[----:B------:R-:W5:Y:S04]  /*41b0*/  LDG.E.U8 R15, desc[UR36][R12.64+-0x40] ;  /* 0xffffc0240c0f7981 */ /* 0x000f68000c1e1100 */
[----:B------:R-:W2:Y:S04]  /*41c0*/  LDG.E.U8 R16, desc[UR36][R12.64] ;  /* 0x000000240c107981 */ /* 0x000ea8000c1e1100 */
[----:B------:R-:W3:Y:S01]  /*41d0*/  LDG.E.U8 R17, desc[UR36][R12.64+0x40] ;  /* 0x000040240c117981 */ /* 0x000ee2000c1e1100 */
[----:B------:R-:W-:Y:S01]  /*41e0*/  IMAD.MOV.U32 R19, RZ, RZ, RZ ;  /* 0x000000ffff137224 */ /* 0x000fe200078e00ff */
[----:B------:R-:W-:Y:S01]  /*41f0*/  MOV R21, RZ ;  /* 0x000000ff00157202 */ /* 0x000fe20000000f00 */
[----:B------:R-:W-:Y:S01]  /*4200*/  VIADD R11, R11, 0x100 ;  /* 0x000001000b0b7836 */ /* 0x000fe20000000000 */
[----:B----4-:R-:W-:-:S02]  /*4210*/  ISETP.NE.AND P0, PT, R18, RZ, PT ;  /* 0x000000ff1200720c */ /* 0x010fc40003f05270 */
[----:B-----5:R-:W-:Y:S01]  /*4220*/  ISETP.NE.AND P1, PT, R15, RZ, PT ;  /* 0x000000ff0f00720c */ /* 0x020fe20003f25270 */
[----:B------:R-:W-:Y:S01]  /*4230*/  IMAD.MOV.U32 R15, RZ, RZ, RZ ;  /* 0x000000ffff0f7224 */ /* 0x000fe200078e00ff */
[----:B--2---:R-:W-:Y:S02]  /*4240*/  ISETP.NE.AND P2, PT, R16, RZ, PT ;  /* 0x000000ff1000720c */ /* 0x004fe40003f45270 */
[----:B---3--:R-:W-:-:S07]  /*4250*/  ISETP.NE.AND P3, PT, R17, RZ, PT ;  /* 0x000000ff1100720c */ /* 0x008fce0003f65270 */
        /* <DEDUP_REMOVED lines=30> */
.L_x_3164:
[----:B------:R-:W-:Y:S05]  /*4440*/  BSYNC.RECONVERGENT B0 ;  /* 0x0000000000007941 */ /* 0x000fea0003800200 */
.L_x_3163:
        /* <DEDUP_REMOVED lines=28> */
[----:B------:R-:W4:Y:S01]  /*4610*/  LDCU UR6, c[0x0][0x3f4] ;  /* 0x00007e80ff0677ac */ /* 0x000f220008000800 */
[----:B-1----:R-:W-:-:S04]  /*4620*/  UIMAD UR4, UR40, UR4, UR5 ;  /* 0x00000004280472a4 */ /* 0x002fc8000f8e0205 */
[----:B----4-:R-:W-:-:S04]  /*4630*/  UIMAD UR4, UR4, UR6, URZ ;  /* 0x00000006040472a4 */ /* 0x010fc8000f8e02ff */
[----:B------:R-:W-:-:S12]  /*4640*/  USHF.R.S32.HI UR5, URZ, 0x1f, UR4 ;  /* 0x0000001fff057899 */ /* 0x000fd80008011404 */
.L_x_3178:
        /* <DEDUP_REMOVED lines=23> */
.L_x_3184:
[----:B------:R-:W0:Y:S01]  /*47c0*/  LDS R7, [R5] ;  /* 0x0000000005077984 */ /* 0x000e220000000800 */
[----:B------:R-:W-:-:S05]  /*47d0*/  VIADD R8, R8, 0x1 ;  /* 0x0000000108087836 */ /* 0x000fca0000000000 */
[----:B------:R-:W-:Y:S01]  /*47e0*/  ISETP.NE.AND P0, PT, R8, RZ, PT ;  /* 0x000000ff0800720c */ /* 0x000fe20003f05270 */
[----:B0-----:R-:W-:-:S05]  /*47f0*/  FMUL.FTZ R10, R7, R6 ;  /* 0x00000006070a7220 */ /* 0x001fca0000410000 */
[----:B------:R0:W-:Y:S02]  /*4800*/  STS [R5], R10 ;  /* 0x0000000a05007388 */ /* 0x0001e40000000800 */
[----:B0-----:R-:W-:-:S05]  /*4810*/  IADD3 R5, PT, PT, R5, 0x100, RZ ;  /* 0x0000010005057810 */ /* 0x001fca0007ffe0ff */
[----:B------:R-:W-:Y:S05]  /*4820*/  @P0 BRA `(.L_x_3184) ;  /* 0xfffffffc00e40947 */ /* 0x000fea000383ffff */
.L_x_3183:
[----:B------:R-:W-:Y:S05]  /*4830*/  BSYNC.RECONVERGENT B1 ;  /* 0x0000000000017941 */ /* 0x000fea0003800200 */
.L_x_3182:
[----:B------:R-:W-:Y:S05]  /*4840*/  @!P1 BRA `(.L_x_3180) ;  /* 0x0000001400189947 */ /* 0x000fea0003800000 */
[----:B------:R-:W1:Y:S01]  /*4850*/  S2UR UR7, SR_CgaCtaId ;  /* 0x00000000000779c3 */ /* 0x000e620000008800 */
[----:B------:R-:W-:Y:S01]  /*4860*/  UMOV UR6, 0x400 ;  /* 0x0000040000067882 */ /* 0x000fe20000000000 */
[----:B------:R-:W-:Y:S01]  /*4870*/  IMAD.SHL.U32 R5, R0, 0x4, RZ ;  /* 0x0000000400057824 */ /* 0x000fe200078e00ff */
[----:B------:R-:W-:-:S04]  /*4880*/  UIADD3 UR6, UPT, UPT, UR6, 0x110, URZ ;  /* 0x0000011006067890 */ /* 0x000fc8000fffe0ff */
[----:B------:R-:W-:Y:S01]  /*4890*/  LEA R5, R4, -R5, 0x2 ;  /* 0x8000000504057211 */ /* 0x000fe200078e10ff */
[----:B-1----:R-:W-:-:S09]  /*48a0*/  ULEA UR6, UR7, UR6, 0x18 ;  /* 0x0000000607067291 */ /* 0x002fd2000f8ec0ff */
[----:B------:R-:W0:Y:S04]  /*48b0*/  LDS R7, [R5+UR6] ;  /* 0x0000000605077984 */ /* 0x000e280008000800 */
[----:B------:R-:W1:Y:S04]  /*48c0*/  LDS R9, [R5+UR6+0x100] ;  /* 0x0001000605097984 */ /* 0x000e680008000800 */
[----:B------:R-:W4:Y:S04]  /*48d0*/  LDS R11, [R5+UR6+0x200] ;  /* 0x00020006050b7984 */ /* 0x000f280008000800 */
[----:B------:R-:W5:Y:S01]  /*48e0*/  LDS R13, [R5+UR6+0x300] ;  /* 0x00030006050d7984 */ /* 0x000f620008000800 */
[-C--:B0-----:R-:W-:Y:S01]  /*48f0*/  FMUL.FTZ R8, R7, R6.reuse ;  /* 0x0000000607087220 */ /* 0x081fe20000410000 */
[----:B------:R-:W-:Y:S01]  /*4900*/  VIADD R7, R4, 0x100 ;  /* 0x0000010004077836 */ /* 0x000fe20000000000 */
[----:B------:R-:W-:Y:S01]  /*4910*/  IADD3 R4, PT, PT, R5, UR6, RZ ;  /* 0x0000000605047c10 */ /* 0x000fe2000fffe0ff */
[----:B-1----:R-:W-:-:S02]  /*4920*/  FMUL.FTZ R10, R9, R6 ;  /* 0x00000006090a7220 */ /* 0x002fc40000410000 */
[----:B------:R0:W-:Y:S01]  /*4930*/  STS [R5+UR6], R8 ;  /* 0x0000000805007988 */ /* 0x0001e20008000806 */
[----:B------:R-:W-:Y:S01]  /*4940*/  ISETP.GT.AND P0, PT, R7, UR42, PT ;  /* 0x0000002a07007c0c */ /* 0x000fe2000bf04270 */
[-C--:B----4-:R-:W-:Y:S02]  /*4950*/  FMUL.FTZ R12, R11, R6.reuse ;  /* 0x000000060b0c7220 */ /* 0x090fe40000410000 */
[----:B------:R0:W-:Y:S01]  /*4960*/  STS [R5+UR6+0x100], R10 ;  /* 0x0001000a05007988 */ /* 0x0001e20008000806 */
[----:B-----5:R-:W-:-:S03]  /*4970*/  FMUL.FTZ R14, R13, R6 ;  /* 0x000000060d0e7220 */ /* 0x020fc60000410000 */
[----:B------:R0:W-:Y:S04]  /*4980*/  STS [R5+UR6+0x200], R12 ;  /* 0x0002000c05007988 */ /* 0x0001e80008000806 */
[----:B------:R0:W-:Y:S02]  /*4990*/  STS [R5+UR6+0x300], R14 ;  /* 0x0003000e05007988 */ /* 0x0001e40008000806 */
        /* <DEDUP_REMOVED lines=10> */
.L_x_3187:
        /* <DEDUP_REMOVED lines=8> */
[----:B------:R-:W5:Y:S04]  /*4ac0*/  LDS R19, [R4+0x400] ;  /* 0x0004000004137984 */ /* 0x000f680000000800 */
[----:B------:R-:W5:Y:S04]  /*4ad0*/  LDS R21, [R4+0x500] ;  /* 0x0005000004157984 */ /* 0x000f680000000800 */
[----:B---3--:R-:W3:Y:S04]  /*4ae0*/  LDS R23, [R4+0x600] ;  /* 0x0006000004177984 */ /* 0x008ee80000000800 */
[----:B--2---:R-:W2:Y:S04]  /*4af0*/  LDS R25, [R4+0x700] ;  /* 0x0007000004197984 */ /* 0x004ea80000000800 */
[----:B------:R-:W2:Y:S01]  /*4b00*/  LDS R27, [R4+0x800] ;  /* 0x00080000041b7984 */ /* 0x000ea20000000800 */
        /* <DEDUP_REMOVED lines=15> */
[----:B---3--:R-:W-:-:S03]  /*4c00*/  FMUL.FTZ R23, R6, R23 ;  /* 0x0000001706177220 */ /* 0x008fc60000410000 */
[----:B------:R-:W-:Y:S01]  /*4c10*/  STS [R4], R11 ;  /* 0x0000000b04007388 */ /* 0x000fe20000000800 */
[----:B--2---:R-:W-:-:S03]  /*4c20*/  FMUL.FTZ R25, R6, R25 ;  /* 0x0000001906197220 */ /* 0x004fc60000410000 */
[----:B------:R-:W-:Y:S01]  /*4c30*/  STS [R4+0x100], R13 ;  /* 0x0001000d04007388 */ /* 0x000fe20000000800 */
[----:B------:R-:W-:-:S03]  /*4c40*/  FMUL.FTZ R27, R6, R27 ;  /* 0x0000001b061b7220 */ /* 0x000fc60000410000 */
[----:B------:R-:W-:Y:S01]  /*4c50*/  STS [R4+0x200], R15 ;  /* 0x0002000f04007388 */ /* 0x000fe20000000800 */
[----:B0-----:R-:W-:-:S03]  /*4c60*/  FMUL.FTZ R29, R6, R29 ;  /* 0x0000001d061d7220 */ /* 0x001fc60000410000 */
[----:B------:R-:W-:Y:S01]  /*4c70*/  STS [R4+0x300], R17 ;  /* 0x0003001104007388 */ /* 0x000fe20000000800 */
[----:B-1----:R-:W-:-:S03]  /*4c80*/  FMUL.FTZ R31, R6, R31 ;  /* 0x0000001f061f7220 */ /* 0x002fc60000410000 */
[----:B------:R-:W-:Y:S01]  /*4c90*/  STS [R4+0x400], R19 ;  /* 0x0004001304007388 */ /* 0x000fe20000000800 */
[----:B----4-:R-:W-:-:S03]  /*4ca0*/  FMUL.FTZ R33, R6, R33 ;  /* 0x0000002106217220 */ /* 0x010fc60000410000 */
        /* <DEDUP_REMOVED lines=13> */
.L_x_3186:
[----:B------:R-:W-:Y:S05]  /*4d80*/  BSYNC.RECONVERGENT B1 ;  /* 0x0000000000017941 */ /* 0x000fea0003800200 */
.L_x_3185:
        /* <DEDUP_REMOVED lines=30> */
[----:B0-----:R-:W-:-:S07]  /*4f70*/  VIADD R4, R4, 0x800 ;  /* 0x0000080004047836 */ /* 0x001fce0000000000 */
.L_x_3189:
[----:B------:R-:W-:Y:S05]  /*4f80*/  BSYNC.RECONVERGENT B1 ;  /* 0x0000000000017941 */ /* 0x000fea0003800200 */
.L_x_3188:
        /* <DEDUP_REMOVED lines=15> */
.L_x_3181:
        /* <DEDUP_REMOVED lines=9> */
[----:B------:R-:W4:Y:S01]  /*5110*/  LDCU.64 UR10, c[0x0][0x480] ;  /* 0x00009000ff0a77ac */ /* 0x000f220008000a00 */
[----:B------:R-:W-:Y:S02]  /*5120*/  LEA.HI R5, R5, 0x1, RZ, 0x1a ;  /* 0x0000000105057811 */ /* 0x000fe400078fd0ff */
[----:B------:R-:W-:Y:S01]  /*5130*/  IADD3 R12, P0, PT, R4, UR4, RZ ;  /* 0x00000004040c7c10 */ /* 0x000fe2000ff1e0ff */
[----:B------:R-:W-:Y:S01]  /*5140*/  UMOV UR6, 0x400 ;  /* 0x0000040000067882 */ /* 0x000fe20000000000 */
[C---:B------:R-:W-:Y:S01]  /*5150*/  SHF.L.U32 R7, R5.reuse, 0x6, RZ ;  /* 0x0000000605077819 */ /* 0x040fe200000006ff */
[----:B------:R-:W-:Y:S01]  /*5160*/  UIADD3 UR6, UPT, UPT, UR6, 0x110, URZ ;  /* 0x0000011006067890 */ /* 0x000fe2000fffe0ff */
[----:B------:R-:W-:Y:S01]  /*5170*/  LOP3.LUT R5, R5, 0x3, RZ, 0xc0, !PT ;  /* 0x0000000305057812 */ /* 0x000fe200078ec0ff */
[----:B------:R-:W-:Y:S01]  /*5180*/  IMAD.X R9, RZ, RZ, UR5, P0 ;  /* 0x00000005ff097e24 */ /* 0x000fe200080e06ff */
[----:B------:R-:W-:-:S04]  /*5190*/  LOP3.LUT R7, R7, 0xc0, RZ, 0xc0, !PT ;  /* 0x000000c007077812 */ /* 0x000fc800078ec0ff */
[----:B------:R-:W-:Y:S01]  /*51a0*/  IADD3 R4, PT, PT, R4, R7, RZ ;  /* 0x0000000704047210 */ /* 0x000fe20007ffe0ff */
[----:B------:R-:W-:Y:S01]  /*51b0*/  IMAD.MOV R7, RZ, RZ, -R5 ;  /* 0x000000ffff077224 */ /* 0x000fe200078e0a05 */
[----:B----4-:R-:W-:-:S04]  /*51c0*/  LEA R11, P0, R12, UR10, 0x2 ;  /* 0x0000000a0c0b7c11 */ /* 0x010fc8000f8010ff */
[----:B------:R-:W-:Y:S01]  /*51d0*/  LEA.HI.X R12, R12, UR11, R9, 0x2, P0 ;  /* 0x0000000b0c0c7c11 */ /* 0x000fe200080f1409 */
[----:B-1----:R-:W-:-:S06]  /*51e0*/  ULEA UR6, UR7, UR6, 0x18 ;  /* 0x0000000607067291 */ /* 0x002fcc000f8ec0ff */
[----:B------:R-:W-:-:S07]  /*51f0*/  LEA R5, R3, UR6, 0x2 ;  /* 0x0000000603057c11 */ /* 0x000fce000f8e10ff */
.L_x_3192:
        /* <DEDUP_REMOVED lines=12> */
.L_x_3191:
[----:B------:R-:W-:Y:S05]  /*52c0*/  BSYNC.RECONVERGENT B1 ;  /* 0x0000000000017941 */ /* 0x000fea0003800200 */
.L_x_3190:
[----:B------:R-:W-:Y:S05]  /*52d0*/  @!P1 BRA `(.L_x_3180) ;  /* 0x0000000800749947 */ /* 0x000fea0003800000 */
[----:B-1----:R-:W1:Y:S01]  /*52e0*/  S2R R10, SR_CgaCtaId ;  /* 0x00000000000a7919 */ /* 0x002e620000008800 */
[----:B------:R-:W4:Y:S01]  /*52f0*/  LDCU.64 UR6, c[0x0][0x480] ;  /* 0x00009000ff0677ac */ /* 0x000f220008000a00 */
[C---:B------:R-:W-:Y:S01]  /*5300*/  IADD3 R7, P0, PT, R4.reuse, UR4, RZ ;  /* 0x0000000404077c10 */ /* 0x040fe2000ff1e0ff */
[----:B------:R-:W-:Y:S01]  /*5310*/  BSSY.RECONVERGENT B1, `(.L_x_3193) ;  /* 0x000005b000017945 */ /* 0x000fe20003800200 */
[----:B------:R-:W-:Y:S02]  /*5320*/  IADD3 R12, PT, PT, -R4, UR42, RZ ;  /* 0x0000002a040c7c10 */ /* 0x000fe4000fffe1ff */
[----:B------:R-:W-:Y:S01]  /*5330*/  MOV R5, 0x400 ;  /* 0x0000040000057802 */ /* 0x000fe20000000f00 */
[----:B------:R-:W-:Y:S01]  /*5340*/  IMAD.X R8, RZ, RZ, UR5, P0 ;  /* 0x00000005ff087e24 */ /* 0x000fe200080e06ff */
[----:B------:R-:W-:Y:S02]  /*5350*/  ISETP.GT.AND P1, PT, R12, 0x2ff, PT ;  /* 0x000002ff0c00780c */ /* 0x000fe40003f24270 */
[----:B----4-:R-:W-:-:S04]  /*5360*/  LEA R9, P0, R7, UR6, 0x2 ;  /* 0x0000000607097c11 */ /* 0x010fc8000f8010ff */
[----:B------:R-:W-:Y:S02]  /*5370*/  LEA.HI.X R11, R7, UR7, R8, 0x2, P0 ;  /* 0x00000007070b7c11 */ /* 0x000fe400080f1408 */
[----:B------:R-:W-:Y:S01]  /*5380*/  IADD3 R7, PT, PT, R5, 0x110, RZ ;  /* 0x0000011005077810 */ /* 0x000fe20007ffe0ff */
[----:B------:R-:W-:Y:S01]  /*5390*/  IMAD.SHL.U32 R5, R0, 0x4, RZ ;  /* 0x0000000400057824 */ /* 0x000fe200078e00ff */
[----:B------:R-:W-:-:S04]  /*53a0*/  IADD3 R8, P0, PT, R9, 0x200, RZ ;  /* 0x0000020009087810 */ /* 0x000fc80007f1e0ff */
[----:B------:R-:W-:Y:S01]  /*53b0*/  LEA R5, R4, -R5, 0x2 ;  /* 0x8000000504057211 */ /* 0x000fe200078e10ff */
[----:B------:R-:W-:Y:S01]  /*53c0*/  IMAD.X R9, RZ, RZ, R11, P0 ;  /* 0x000000ffff097224 */ /* 0x000fe200000e060b */
[----:B-1----:R-:W-:Y:S02]  /*53d0*/  LEA R10, R10, R7, 0x18 ;  /* 0x000000070a0a7211 */ /* 0x002fe400078ec0ff */
[----:B------:R-:W-:Y:S02]  /*53e0*/  PLOP3.LUT P0, PT, PT, PT, PT, 0x80, 0x8 ;  /* 0x000000000008781c */ /* 0x000fe40003f0f070 */
[----:B------:R-:W-:Y:S01]  /*53f0*/  IADD3 R5, PT, PT, R5, 0x200, R10 ;  /* 0x0000020005057810 */ /* 0x000fe20007ffe00a */
[----:B------:R-:W-:Y:S10]  /*5400*/  @!P1 BRA `(.L_x_3194) ;  /* 0x00000004002c9947 */ /* 0x000ff40003800000 */
[----:B------:R-:W-:Y:S02]  /*5410*/  MOV R41, UR42 ;  /* 0x0000002a00297c02 */ /* 0x000fe40008000f00 */
[----:B------:R-:W-:-:S03]  /*5420*/  PLOP3.LUT P0, PT, PT, PT, PT, 0x8, 0x80 ;  /* 0x000000000080781c */ /* 0x000fc60003f0e170 */
[----:B------:R-:W-:-:S10]  /*5430*/  VIADD R41, R41, 0xfffffd01 ;  /* 0xfffffd0129297836 */ /* 0x000fd40000000000 */
.L_x_3195:
        /* <DEDUP_REMOVED lines=9> */
[----:B---3--:R-:W3:Y:S04]  /*54d0*/  LDS R23, [R5+0x500] ;  /* 0x0005000005177984 */ /* 0x008ee80000000800 */
[----:B--2---:R-:W2:Y:S04]  /*54e0*/  LDS R25, [R5+0x600] ;  /* 0x0006000005197984 */ /* 0x004ea80000000800 */
[----:B------:R-:W2:Y:S04]  /*54f0*/  LDS R27, [R5+0x700] ;  /* 0x00070000051b7984 */ /* 0x000ea80000000800 */
        /* <DEDUP_REMOVED lines=15> */
[C---:B---3--:R-:W-:Y:S01]  /*55f0*/  FMUL.FTZ R23, R6.reuse, R23 ;  /* 0x0000001706177220 */ /* 0x048fe20000410000 */
[C---:B--2---:R-:W-:Y:S02]  /*5600*/  FMUL.FTZ R25, R6.reuse, R25 ;  /* 0x0000001906197220 */ /* 0x044fe40000410000 */
[----:B------:R-:W-:Y:S01]  /*5610*/  STG.E desc[UR36][R8.64+-0x100], R11 ;  /* 0xffff000b08007986 */ /* 0x000fe2000c101924 */
[----:B------:R-:W-:-:S03]  /*5620*/  FMUL.FTZ R27, R6, R27 ;  /* 0x0000001b061b7220 */ /* 0x000fc60000410000 */
[----:B------:R-:W-:Y:S01]  /*5630*/  STS [R5+-0x100], R11 ;  /* 0xffff000b05007388 */ /* 0x000fe20000000800 */
[----:B0-----:R-:W-:Y:S01]  /*5640*/  IADD3 R7, P2, PT, R8, 0x1000, RZ ;  /* 0x0000100008077810 */ /* 0x001fe20007f5e0ff */
[C---:B------:R-:W-:Y:S02]  /*5650*/  FMUL.FTZ R29, R6.reuse, R29 ;  /* 0x0000001d061d7220 */ /* 0x040fe40000410000 */
[----:B------:R-:W-:Y:S02]  /*5660*/  STG.E desc[UR36][R8.64], R13 ;  /* 0x0000000d08007986 */ /* 0x000fe4000c101924 */
[----:B------:R-:W-:Y:S02]  /*5670*/  IMAD.X R10, RZ, RZ, R9, P2 ;  /* 0x000000ffff0a7224 */ /* 0x000fe400010e0609 */
[C---:B------:R-:W-:Y:S01]  /*5680*/  FMUL.FTZ R31, R6.reuse, R31 ;  /* 0x0000001f061f7220 */ /* 0x040fe20000410000 */
        /* <DEDUP_REMOVED lines=35> */
.L_x_3194:
[----:B------:R-:W-:Y:S05]  /*58c0*/  BSYNC.RECONVERGENT B1 ;  /* 0x0000000000017941 */ /* 0x000fea0003800200 */
.L_x_3193:
        /* <DEDUP_REMOVED lines=11> */
[----:B------:R-:W2:Y:S04]  /*5980*/  LDS R19, [R5+0x300] ;  /* 0x0003000005137984 */ /* 0x000ea80000000800 */
[----:B------:R-:W2:Y:S04]  /*5990*/  LDS R21, [R5+0x400] ;  /* 0x0004000005157984 */ /* 0x000ea80000000800 */
[----:B---3--:R-:W3:Y:S01]  /*59a0*/  LDS R23, [R5+0x500] ;  /* 0x0005000005177984 */ /* 0x008ee20000000800 */
        /* <DEDUP_REMOVED lines=10> */
[C---:B------:R-:W-:Y:S02]  /*5a50*/  FMUL.FTZ R19, R6.reuse, R19 ;  /* 0x0000001306137220 */ /* 0x040fe40000410000 */
[----:B------:R-:W-:Y:S01]  /*5a60*/  STG.E desc[UR36][R8.64], R13 ;  /* 0x0000000d08007986 */ /* 0x000fe2000c101924 */
[C---:B------:R-:W-:Y:S01]  /*5a70*/  FMUL.FTZ R21, R6.reuse, R21 ;  /* 0x0000001506157220 */ /* 0x040fe20000410000 */
[----:B------:R-:W-:Y:S02]  /*5a80*/  IMAD.X R10, RZ, RZ, R9, P1 ;  /* 0x000000ffff0a7224 */ /* 0x000fe400008e0609 */
[----:B------:R-:W-:Y:S01]  /*5a90*/  STS [R5], R13 ;  /* 0x0000000d05007388 */ /* 0x000fe20000000800 */
[----:B---3--:R-:W-:-:S03]  /*5aa0*/  FMUL.FTZ R23, R6, R23 ;  /* 0x0000001706177220 */ /* 0x008fc60000410000 */
        /* <DEDUP_REMOVED lines=13> */
.L_x_3197:
[----:B------:R-:W-:Y:S05]  /*5b80*/  BSYNC.RECONVERGENT B1 ;  /* 0x0000000000017941 */ /* 0x000fea0003800200 */
.L_x_3196:
        /* <DEDUP_REMOVED lines=18> */
.L_x_3180:
[----:B------:R-:W-:Y:S05]  /*5cb0*/  BSYNC.RECONVERGENT B0 ;  /* 0x0000000000007941 */ /* 0x000fea0003800200 */
.L_x_3179:
[----:B------:R-:W-:Y:S01]  /*5cc0*/  USHF.R.S32.HI UR4, URZ, 0x1f, UR42 ;  /* 0x0000001fff047899 */ /* 0x000fe2000801142a */
[----:B------:R-:W-:Y:S01]  /*5cd0*/  SHF.L.U32 R44, R3, 0x2, RZ ;  /* 0x00000002032c7819 */ /* 0x000fe200000006ff */
[----:B------:R-:W4:Y:S01]  /*5ce0*/  LDCU.64 UR6, c[0x0][0x3b0] ;  /* 0x00007600ff0677ac */ /* 0x000f220008000a00 */
[----:B------:R-:W-:Y:S01]  /*5cf0*/  SHF.R.U32.HI R45, RZ, 0x4, R3 ;  /* 0x00000004ff2d7819 */ /* 0x000fe20000011603 */
[----:B0-----:R-:W-:Y:S01]  /*5d00*/  IMAD.U32 R7, RZ, RZ, UR43 ;  /* 0x0000002bff077e24 */ /* 0x001fe2000f8e00ff */
[----:B------:R-:W-:Y:S01]  /*5d10*/  LOP3.LUT R44, R44, 0x3c, RZ, 0xc0, !PT ;  /* 0x0000003c2c2c7812 */ /* 0x000fe200078ec0ff */
[----:B------:R-:W-:Y:S01]  /*5d20*/  ULEA.HI UR4, UR4, UR42, URZ, 0x2 ;  /* 0x0000002a04047291 */ /* 0x000fe2000f8f10ff */
[----:B------:R-:W-:Y:S02]  /*5d30*/  CS2R R18, SRZ ;  /* 0x0000000000127805 */ /* 0x000fe4000001ff00 */
[----:B------:R-:W-:Y:S01]  /*5d40*/  CS2R R16, SRZ ;  /* 0x0000000000107805 */ /* 0x000fe2000001ff00 */
[----:B------:R-:W-:-:S04]  /*5d50*/  ULOP3.LUT UR4, UR4, 0xfffffffc, URZ, 0xc0, !UPT ;  /* 0xfffffffc04047892 */ /* 0x000fc8000f8ec0ff */
[----:B------:R-:W-:-:S06]  /*5d60*/  UIADD3 UR5, UPT, UPT, -UR4, UR42, URZ ;  /* 0x0000002a04057290 */ /* 0x000fcc000fffe1ff */
[----:B------:R-:W-:Y:S02]  /*5d70*/  ISETP.NE.AND P0, PT, R45, UR5, PT ;  /* 0x000000052d007c0c */ /* 0x000fe4000bf05270 */
[----:B----4-:R-:W-:Y:S02]  /*5d80*/  ISETP.EQ.U32.AND P1, PT, RZ, UR6, PT ;  /* 0x00000006ff007c0c */ /* 0x010fe4000bf22070 */
        /* <DEDUP_REMOVED lines=9> */
[----:B------:R-:W-:Y:S02]  /*5e20*/  ISETP.GT.U32.AND P0, PT, R44, 0x2f, PT ;  /* 0x0000002f2c00780c */ /* 0x000fe40003f04070 */
[----:B---3--:R-:W-:Y:S02]  /*5e30*/  CS2R R22, SRZ ;  /* 0x0000000000167805 */ /* 0x008fe4000001ff00 */
[----:B------:R-:W-:-:S09]  /*5e40*/  CS2R R20, SRZ ;  /* 0x0000000000147805 */ /* 0x000fd2000001ff00 */
[----:B0-----:R-:W-:Y:S05]  /*5e50*/  @P0 BRA `(.L_x_3199) ;  /* 0x00000020008c0947 */ /* 0x001fea0003800000 */
[----:B------:R-:W0:Y:S01]  /*5e60*/  LDCU UR4, c[0x0][0x3f4] ;  /* 0x00007e80ff0477ac */ /* 0x000e220008000800 */
[----:B------:R-:W3:Y:S01]  /*5e70*/  LDC.64 R50, c[0x0][0x3c0] ;  /* 0x0000f000ff327b82 */ /* 0x000ee20000000a00 */
[----:B------:R-:W-:Y:S01]  /*5e80*/  IMAD.IADD R46, R0, 0x1, R45 ;  /* 0x00000001002e7824 */ /* 0x000fe200078e022d */
[----:B------:R-:W-:Y:S01]  /*5e90*/  BSSY.RECONVERGENT B1, `(.L_x_3200) ;  /* 0x00000bc000017945 */ /* 0x000fe20003800200 */
[----:B------:R-:W-:Y:S01]  /*5ea0*/  HFMA2 R23, -RZ, RZ, 0, 0 ;  /* 0x00000000ff177431 */ /* 0x000fe200000001ff */
[----:B0-----:R-:W-:-:S04]  /*5eb0*/  MOV R47, UR4 ;  /* 0x00000004002f7c02 */ /* 0x001fc80008000f00 */
[----:B------:R-:W-:Y:S01]  /*5ec0*/  VIMNMX R7, PT, PT, R47, UR42, PT ;  /* 0x0000002a2f077c48 */ /* 0x000fe2000bfe0100 */
[----:B------:R-:W-:-:S03]  /*5ed0*/  IMAD R5, R2, R47, R44 ;  /* 0x0000002f02057224 */ /* 0x000fc600078e022c */
[----:B------:R-:W-:Y:S01]  /*5ee0*/  ISETP.GE.AND P0, PT, R46, R7, PT ;  /* 0x000000072e00720c */ /* 0x000fe20003f06270 */
[----:B---3--:R-:W-:-:S12]  /*5ef0*/  IMAD.WIDE R50, R5, 0x4, R50 ;  /* 0x0000000405327825 */ /* 0x008fd800078e0232 */
[----:B------:R-:W-:Y:S05]  /*5f00*/  @P0 BRA `(.L_x_3201) ;  /* 0x0000000800d00947 */ /* 0x000fea0003800000 */
[----:B------:R-:W-:Y:S01]  /*5f10*/  VIADDMNMX R2, R46, 0x4, R7, !PT ;  /* 0x000000042e027846 */ /* 0x000fe20007800107 */
[----:B------:R-:W-:Y:S01]  /*5f20*/  BSSY.RECONVERGENT B2, `(.L_x_3202) ;  /* 0x0000059000027945 */ /* 0x000fe20003800200 */
[----:B------:R-:W-:Y:S01]  /*5f30*/  LOP3.LUT R4, RZ, R0, RZ, 0x33, !PT ;  /* 0x00000000ff047212 */ /* 0x000fe200078e33ff */
[----:B------:R-:W-:Y:S01]  /*5f40*/  IMAD.MOV.U32 R49, RZ, RZ, R46 ;  /* 0x000000ffff317224 */ /* 0x000fe200078e002e */
[----:B------:R-:W-:Y:S02]  /*5f50*/  CS2R R20, SRZ ;  /* 0x0000000000147805 */ /* 0x000fe4000001ff00 */
[----:B------:R-:W-:Y:S02]  /*5f60*/  CS2R R22, SRZ ;  /* 0x0000000000167805 */ /* 0x000fe4000001ff00 */
[----:B------:R-:W-:-:S04]  /*5f70*/  IADD3 R2, PT, PT, -R45, R2, R4 ;  /* 0x000000022d027210 */ /* 0x000fc80007ffe104 */
[C---:B------:R-:W-:Y:S02]  /*5f80*/  ISETP.GE.U32.AND P0, PT, R2.reuse, 0x1c, PT ;  /* 0x0000001c0200780c */ /* 0x040fe40003f06070 */
[----:B------:R-:W-:-:S04]  /*5f90*/  LEA.HI R52, R2, 0x1, RZ, 0x1e ;  /* 0x0000000102347811 */ /* 0x000fc800078ff0ff */
[----:B------:R-:W-:-:S04]  /*5fa0*/  LOP3.LUT R56, R52, 0x7, RZ, 0xc0, !PT ;  /* 0x0000000734387812 */ /* 0x000fc800078ec0ff */
[----:B------:R-:W-:-:S03]  /*5fb0*/  ISETP.NE.AND P1, PT, R56, RZ, PT ;  /* 0x000000ff3800720c */ /* 0x000fc60003f25270 */
[----:B------:R-:W-:Y:S10]  /*5fc0*/  @!P0 BRA `(.L_x_3203) ;  /* 0x0000000400388947 */ /* 0x000ff40003800000 */
[----:B------:R-:W0:Y:S01]  /*5fd0*/  S2R R53, SR_CgaCtaId ;  /* 0x0000000000357919 */ /* 0x000e220000008800 */
[----:B------:R-:W-:Y:S01]  /*5fe0*/  MOV R4, 0x400 ;  /* 0x0000040000047802 */ /* 0x000fe20000000f00 */
[----:B------:R-:W-:Y:S01]  /*5ff0*/  IMAD.MOV.U32 R48, RZ, RZ, RZ ;  /* 0x000000ffff307224 */ /* 0x000fe200078e00ff */
[----:B------:R-:W-:Y:S01]  /*6000*/  LOP3.LUT R55, R52, 0x7ffffff8, RZ, 0xc0, !PT ;  /* 0x7ffffff834377812 */ /* 0x000fe200078ec0ff */
[----:B------:R-:W-:Y:S01]  /*6010*/  IMAD.MOV.U32 R20, RZ, RZ, RZ ;  /* 0x000000ffff147224 */ /* 0x000fe200078e00ff */
[----:B------:R-:W-:Y:S02]  /*6020*/  IADD3 R4, PT, PT, R4, 0x110, RZ ;  /* 0x0000011004047810 */ /* 0x000fe40007ffe0ff */
[----:B------:R-:W-:Y:S02]  /*6030*/  MOV R49, R46 ;  /* 0x0000002e00317202 */ /* 0x000fe40000000f00 */
[----:B0-----:R-:W-:-:S07]  /*6040*/  LEA R53, R53, R4, 0x18 ;  /* 0x0000000435357211 */ /* 0x001fce00078ec0ff */
.L_x_3204:
[----:B------:R-:W-:-:S04]  /*6050*/  IMAD R35, R49, 0x30, RZ ;  /* 0x0000003031237824 */ /* 0x000fc800078e02ff */
[----:B------:R-:W-:-:S06]  /*6060*/  IMAD.WIDE.U32 R4, R35, 0x4, R50 ;  /* 0x0000000423047825 */ /* 0x000fcc00078e0032 */
[----:B------:R-:W3:Y:S01]  /*6070*/  LDG.E.128 R4, desc[UR36][R4.64] ;  /* 0x0000002404047981 */ /* 0x000ee2000c1e1d00 */
[C---:B-1----:R-:W-:Y:S01]  /*6080*/  IADD3 R9, PT, PT, R35.reuse, 0xc0, RZ ;  /* 0x000000c023097810 */ /* 0x042fe20007ffe0ff */
[C---:B------:R-:W-:Y:S01]  /*6090*/  VIADD R13, R35.reuse, 0x180 ;  /* 0x00000180230d7836 */ /* 0x040fe20000000000 */
[----:B--2---:R-:W-:-:S03]  /*60a0*/  IADD3 R25, PT, PT, R35, 0x240, RZ ;  /* 0x0000024023197810 */ /* 0x004fc60007ffe0ff */
[----:B------:R-:W-:-:S04]  /*60b0*/  IMAD.WIDE.U32 R8, R9, 0x4, R50 ;  /* 0x0000000409087825 */ /* 0x000fc800078e0032 */
[--C-:B------:R-:W-:Y:S02]  /*60c0*/  IMAD.WIDE.U32 R12, R13, 0x4, R50.reuse ;  /* 0x000000040d0c7825 */ /* 0x100fe400078e0032 */
[----:B------:R-:W2:Y:S02]  /*60d0*/  LDG.E.128 R8, desc[UR36][R8.64] ;  /* 0x0000002408087981 */ /* 0x000ea4000c1e1d00 */
[----:B------:R-:W-:Y:S02]  /*60e0*/  VIADD R29, R35, 0x300 ;  /* 0x00000300231d7836 */ /* 0x000fe40000000000 */
[--C-:B------:R-:W-:Y:S01]  /*60f0*/  IMAD.WIDE.U32 R24, R25, 0x4, R50.reuse ;  /* 0x0000000419187825 */ /* 0x100fe200078e0032 */
[----:B------:R-:W4:Y:S01]  /*6100*/  LDG.E.128 R12, desc[UR36][R12.64] ;  /* 0x000000240c0c7981 */ /* 0x000f22000c1e1d00 */
[----:B------:R-:W-:Y:S02]  /*6110*/  IADD3 R33, PT, PT, R35, 0x3c0, RZ ;  /* 0x000003c023217810 */ /* 0x000fe40007ffe0ff */
[----:B------:R-:W-:-:S02]  /*6120*/  IMAD.WIDE.U32 R28, R29, 0x4, R50 ;  /* 0x000000041d1c7825 */ /* 0x000fc400078e0032 */
[----:B------:R-:W4:Y:S02]  /*6130*/  LDG.E.128 R24, desc[UR36][R24.64] ;  /* 0x0000002418187981 */ /* 0x000f24000c1e1d00 */
[----:B------:R-:W-:Y:S02]  /*6140*/  VIADD R37, R35, 0x480 ;  /* 0x0000048023257836 */ /* 0x000fe40000000000 */
[--C-:B------:R-:W-:Y:S01]  /*6150*/  IMAD.WIDE.U32 R32, R33, 0x4, R50.reuse ;  /* 0x0000000421207825 */ /* 0x100fe200078e0032 */
[----:B------:R-:W4:Y:S01]  /*6160*/  LDG.E.128 R28, desc[UR36][R28.64] ;  /* 0x000000241c1c7981 */ /* 0x000f22000c1e1d00 */
[----:B------:R-:W-:Y:S02]  /*6170*/  IADD3 R41, PT, PT, R35, 0x540, RZ ;  /* 0x0000054023297810 */ /* 0x000fe40007ffe0ff */
[--C-:B------:R-:W-:Y:S02]  /*6180*/  IMAD.WIDE.U32 R36, R37, 0x4, R50.reuse ;  /* 0x0000000425247825 */ /* 0x100fe400078e0032 */
[----:B------:R-:W4:Y:S02]  /*6190*/  LDG.E.128 R32, desc[UR36][R32.64] ;  /* 0x0000002420207981 */ /* 0x000f24000c1e1d00 */
[----:B------:R-:W-:-:S02]  /*61a0*/  IMAD.WIDE.U32 R40, R41, 0x4, R50 ;  /* 0x0000000429287825 */ /* 0x000fc400078e0032 */
[----:B------:R-:W4:Y:S04]  /*61b0*/  LDG.E.128 R36, desc[UR36][R36.64] ;  /* 0x0000002424247981 */ /* 0x000f28000c1e1d00 */
[----:B------:R-:W4:Y:S01]  /*61c0*/  LDG.E.128 R40, desc[UR36][R40.64] ;  /* 0x0000002428287981 */ /* 0x000f22000c1e1d00 */
[C---:B------:R-:W-:Y:S01]  /*61d0*/  IMAD.IADD R54, R49.reuse, 0x1, -R0 ;  /* 0x0000000131367824 */ /* 0x040fe200078e0a00 */
[----:B------:R-:W-:Y:S01]  /*61e0*/  IADD3 R49, PT, PT, R49, 0x20, RZ ;  /* 0x0000002031317810 */ /* 0x000fe20007ffe0ff */
[----:B------:R-:W-:-:S03]  /*61f0*/  VIADD R48, R48, 0x8 ;  /* 0x0000000830307836 */ /* 0x000fc60000000000 */
[----:B------:R-:W-:Y:S02]  /*6200*/  LEA R54, R54, R53, 0x2 ;  /* 0x0000003536367211 */ /* 0x000fe400078e10ff */
[----:B------:R-:W-:-:S03]  /*6210*/  ISETP.NE.AND P0, PT, R48, R55, PT ;  /* 0x000000373000720c */ /* 0x000fc60003f05270 */
[----:B------:R-:W3:Y:S04]  /*6220*/  LDS R60, [R54] ;  /* 0x00000000363c7984 */ /* 0x000ee80000000800 */
[----:B------:R-:W-:Y:S01]  /*6230*/  LDS R58, [R54+0x20] ;  /* 0x00002000363a7984 */ /* 0x000fe20000000800 */
[-C--:B---3--:R-:W-:Y:S01]  /*6240*/  FFMA.FTZ R57, R4, R60.reuse, R20 ;  /* 0x0000003c04397223 */ /* 0x088fe20000010014 */
[-C--:B------:R-:W-:Y:S01]  /*6250*/  FFMA.FTZ R4, R5, R60.reuse, R21 ;  /* 0x0000003c05047223 */ /* 0x080fe20000010015 */
[-C--:B------:R-:W-:Y:S01]  /*6260*/  FFMA.FTZ R5, R6, R60.reuse, R22 ;  /* 0x0000003c06057223 */ /* 0x080fe20000010016 */
[----:B------:R-:W-:Y:S01]  /*6270*/  LDS R21, [R54+0x40] ;  /* 0x0000400036157984 */ /* 0x000fe20000000800 */
[----:B------:R-:W-:-:S03]  /*6280*/  FFMA.FTZ R60, R7, R60, R23 ;  /* 0x0000003c073c7223 */ /* 0x000fc60000010017 */
[----:B------:R-:W2:Y:S04]  /*6290*/  LDS R6, [R54+0x10] ;  /* 0x0000100036067984 */ /* 0x000ea80000000800 */
[----:B------:R-:W0:Y:S04]  /*62a0*/  LDS R22, [R54+0x30] ;  /* 0x0000300036167984 */ /* 0x000e280000000800 */
[----:B------:R-:W1:Y:S04]  /*62b0*/  LDS R20, [R54+0x50] ;  /* 0x0000500036147984 */ /* 0x000e680000000800 */
[----:B------:R-:W3:Y:S04]  /*62c0*/  LDS R7, [R54+0x60] ;  /* 0x0000600036077984 */ /* 0x000ee80000000800 */
[----:B------:R-:W3:Y:S01]  /*62d0*/  LDS R23, [R54+0x70] ;  /* 0x0000700036177984 */ /* 0x000ee20000000800 */
        /* <DEDUP_REMOVED lines=29> */
.L_x_3203:
[----:B------:R-:W-:Y:S05]  /*64b0*/  BSYNC.RECONVERGENT B2 ;  /* 0x0000000000027941 */ /* 0x000fea0003800200 */
.L_x_3202:
        /* <DEDUP_REMOVED lines=8> */
[----:B-1----:R-:W-:Y:S02]  /*6540*/  VIADD R9, R11, 0xc0 ;  /* 0x000000c00b097836 */ /* 0x002fe40000000000 */
[----:B------:R-:W3:Y:S02]  /*6550*/  LDG.E.128 R4, desc[UR36][R4.64] ;  /* 0x0000002404047981 */ /* 0x000ee4000c1e1d00 */
[----:B------:R-:W-:-:S04]  /*6560*/  IMAD.WIDE.U32 R8, R9, 0x4, R50 ;  /* 0x0000000409087825 */ /* 0x000fc800078e0032 */
[----:B--2---:R-:W-:Y:S02]  /*6570*/  VIADD R25, R11, 0x240 ;  /* 0x000002400b197836 */ /* 0x004fe40000000000 */
[--C-:B------:R-:W-:Y:S01]  /*6580*/  IMAD.WIDE.U32 R12, R13, 0x4, R50.reuse ;  /* 0x000000040d0c7825 */ /* 0x100fe200078e0032 */
[----:B------:R-:W2:Y:S03]  /*6590*/  LDG.E.128 R8, desc[UR36][R8.64] ;  /* 0x0000002408087981 */ /* 0x000ea6000c1e1d00 */
[----:B------:R-:W-:Y:S02]  /*65a0*/  IMAD.WIDE.U32 R24, R25, 0x4, R50 ;  /* 0x0000000419187825 */ /* 0x000fe400078e0032 */
[----:B------:R-:W4:Y:S04]  /*65b0*/  LDG.E.128 R12, desc[UR36][R12.64] ;  /* 0x000000240c0c7981 */ /* 0x000f28000c1e1d00 */
[----:B------:R-:W4:Y:S01]  /*65c0*/  LDG.E.128 R24, desc[UR36][R24.64] ;  /* 0x0000002418187981 */ /* 0x000f22000c1e1d00 */
[----:B------:R-:W0:Y:S01]  /*65d0*/  S2UR UR6, SR_CgaCtaId ;  /* 0x00000000000679c3 */ /* 0x000e220000008800 */
[----:B------:R-:W-:-:S02]  /*65e0*/  UMOV UR4, 0x400 ;  /* 0x0000040000047882 */ /* 0x000fc40000000000 */
[----:B------:R-:W-:Y:S01]  /*65f0*/  UIADD3 UR4, UPT, UPT, UR4, 0x110, URZ ;  /* 0x0000011004047890 */ /* 0x000fe2000fffe0ff */
[----:B------:R-:W-:-:S03]  /*6600*/  IADD3 R28, PT, PT, -R0, R49, RZ ;  /* 0x00000031001c7210 */ /* 0x000fc60007ffe1ff */
[----:B0-----:R-:W-:-:S06]  /*6610*/  ULEA UR4, UR6, UR4, 0x18 ;  /* 0x0000000406047291 */ /* 0x001fcc000f8ec0ff */
[----:B------:R-:W-:-:S05]  /*6620*/  LEA R28, R28, UR4, 0x2 ;  /* 0x000000041c1c7c11 */ /* 0x000fca000f8e10ff */
[----:B------:R-:W3:Y:S04]  /*6630*/  LDS R29, [R28] ;  /* 0x000000001c1d7984 */ /* 0x000ee80000000800 */
[----:B------:R-:W2:Y:S04]  /*6640*/  LDS R30, [R28+0x10] ;  /* 0x000010001c1e7984 */ /* 0x000ea80000000800 */
[----:B------:R-:W4:Y:S04]  /*6650*/  LDS R32, [R28+0x20] ;  /* 0x000020001c207984 */ /* 0x000f280000000800 */
[----:B------:R-:W0:Y:S01]  /*6660*/  LDS R33, [R28+0x30] ;  /* 0x000030001c217984 */ /* 0x000e220000000800 */
[----:B------:R-:W-:-:S02]  /*6670*/  VIADD R49, R49, 0x10 ;  /* 0x0000001031317836 */ /* 0x000fc40000000000 */
[-C--:B---3--:R-:W-:Y:S01]  /*6680*/  FFMA.FTZ R31, R4, R29.reuse, R20 ;  /* 0x0000001d041f7223 */ /* 0x088fe20000010014 */
        /* <DEDUP_REMOVED lines=15> */
.L_x_3206:
[----:B------:R-:W-:Y:S05]  /*6780*/  BSYNC.RECONVERGENT B2 ;  /* 0x0000000000027941 */ /* 0x000fea0003800200 */
.L_x_3205:
[----:B------:R-:W-:Y:S05]  /*6790*/  @!P1 BRA `(.L_x_3201) ;  /* 0x0000000000ac9947 */ /* 0x000fea0003800000 */
[----:B------:R-:W-:Y:S01]  /*67a0*/  ISETP.NE.AND P1, PT, R52, 0x1, PT ;  /* 0x000000013400780c */ /* 0x000fe20003f25270 */
[----:B------:R-:W-:Y:S01]  /*67b0*/  BSSY.RECONVERGENT B2, `(.L_x_3207) ;  /* 0x000001a000027945 */ /* 0x000fe20003800200 */
[----:B------:R-:W-:-:S11]  /*67c0*/  LOP3.LUT P0, RZ, R2, 0x4, RZ, 0xc0, !PT ;  /* 0x0000000402ff7812 */ /* 0x000fd6000780c0ff */
[----:B------:R-:W-:Y:S05]  /*67d0*/  @!P1 BRA `(.L_x_3208) ;  /* 0x00000000005c9947 */ /* 0x000fea0003800000 */
[----:B------:R-:W-:-:S05]  /*67e0*/  IMAD R5, R49, 0x30, RZ ;  /* 0x0000003031057824 */ /* 0x000fca00078e02ff */
[C---:B-1----:R-:W-:Y:S01]  /*67f0*/  IADD3 R9, PT, PT, R5.reuse, 0xc0, RZ ;  /* 0x000000c005097810 */ /* 0x042fe20007ffe0ff */
[----:B------:R-:W-:-:S04]  /*6800*/  IMAD.WIDE.U32 R4, R5, 0x4, R50 ;  /* 0x0000000405047825 */ /* 0x000fc800078e0032 */
[----:B------:R-:W-:Y:S02]  /*6810*/  IMAD.WIDE.U32 R8, R9, 0x4, R50 ;  /* 0x0000000409087825 */ /* 0x000fe400078e0032 */
[----:B------:R-:W3:Y:S04]  /*6820*/  LDG.E.128 R4, desc[UR36][R4.64] ;  /* 0x0000002404047981 */ /* 0x000ee8000c1e1d00 */
[----:B------:R-:W4:Y:S01]  /*6830*/  LDG.E.128 R8, desc[UR36][R8.64] ;  /* 0x0000002408087981 */ /* 0x000f22000c1e1d00 */
[----:B------:R-:W0:Y:S01]  /*6840*/  S2UR UR6, SR_CgaCtaId ;  /* 0x00000000000679c3 */ /* 0x000e220000008800 */
[----:B------:R-:W-:Y:S01]  /*6850*/  UMOV UR4, 0x400 ;  /* 0x0000040000047882 */ /* 0x000fe20000000000 */
[C---:B------:R-:W-:Y:S01]  /*6860*/  IMAD.IADD R2, R49.reuse, 0x1, -R0 ;  /* 0x0000000131027824 */ /* 0x040fe200078e0a00 */
[----:B------:R-:W-:Y:S01]  /*6870*/  UIADD3 UR4, UPT, UPT, UR4, 0x110, URZ ;  /* 0x0000011004047890 */ /* 0x000fe2000fffe0ff */
[----:B------:R-:W-:-:S03]  /*6880*/  IADD3 R49, PT, PT, R49, 0x8, RZ ;  /* 0x0000000831317810 */ /* 0x000fc60007ffe0ff */
[----:B0-----:R-:W-:-:S06]  /*6890*/  ULEA UR4, UR6, UR4, 0x18 ;  /* 0x0000000406047291 */ /* 0x001fcc000f8ec0ff */
[----:B------:R-:W-:-:S05]  /*68a0*/  LEA R2, R2, UR4, 0x2 ;  /* 0x0000000402027c11 */ /* 0x000fca000f8e10ff */
[----:B------:R-:W3:Y:S04]  /*68b0*/  LDS R12, [R2] ;  /* 0x00000000020c7984 */ /* 0x000ee80000000800 */
[----:B------:R-:W4:Y:S01]  /*68c0*/  LDS R14, [R2+0x10] ;  /* 0x00001000020e7984 */ /* 0x000f220000000800 */
[-C--:B---3--:R-:W-:Y:S01]  /*68d0*/  FFMA.FTZ R13, R4, R12.reuse, R20 ;  /* 0x0000000c040d7223 */ /* 0x088fe20000010014 */
[-C--:B------:R-:W-:Y:S01]  /*68e0*/  FFMA.FTZ R4, R5, R12.reuse, R21 ;  /* 0x0000000c05047223 */ /* 0x080fe20000010015 */
[-C--:B------:R-:W-:Y:S01]  /*68f0*/  FFMA.FTZ R5, R6, R12.reuse, R22 ;  /* 0x0000000c06057223 */ /* 0x080fe20000010016 */
[----:B------:R-:W-:Y:S01]  /*6900*/  FFMA.FTZ R12, R7, R12, R23 ;  /* 0x0000000c070c7223 */ /* 0x000fe20000010017 */
[-C--:B----4-:R-:W-:Y:S01]  /*6910*/  FFMA.FTZ R20, R8, R14.reuse, R13 ;  /* 0x0000000e08147223 */ /* 0x090fe2000001000d */
[-C--:B------:R-:W-:Y:S01]  /*6920*/  FFMA.FTZ R21, R9, R14.reuse, R4 ;  /* 0x0000000e09157223 */ /* 0x080fe20000010004 */
[-C--:B------:R-:W-:Y:S01]  /*6930*/  FFMA.FTZ R22, R10, R14.reuse, R5 ;  /* 0x0000000e0a167223 */ /* 0x080fe20000010005 */
[----:B------:R-:W-:-:S07]  /*6940*/  FFMA.FTZ R23, R11, R14, R12 ;  /* 0x0000000e0b177223 */ /* 0x000fce000001000c */
.L_x_3208:
[----:B------:R-:W-:Y:S05]  /*6950*/  BSYNC.RECONVERGENT B2 ;  /* 0x0000000000027941 */ /* 0x000fea0003800200 */
.L_x_3207:
[----:B------:R-:W-:Y:S05]  /*6960*/  @P0 BRA `(.L_x_3201) ;  /* 0x0000000000380947 */ /* 0x000fea0003800000 */
[----:B------:R-:W-:-:S04]  /*6970*/  IMAD R5, R49, 0x30, RZ ;  /* 0x0000003031057824 */ /* 0x000fc800078e02ff */
[----:B------:R-:W-:-:S06]  /*6980*/  IMAD.WIDE.U32 R4, R5, 0x4, R50 ;  /* 0x0000000405047825 */ /* 0x000fcc00078e0032 */
[----:B------:R-:W3:Y:S01]  /*6990*/  LDG.E.128 R4, desc[UR36][R4.64] ;  /* 0x0000002404047981 */ /* 0x000ee2000c1e1d00 */
[----:B------:R-:W0:Y:S01]  /*69a0*/  S2UR UR6, SR_CgaCtaId ;  /* 0x00000000000679c3 */ /* 0x000e220000008800 */
[----:B------:R-:W-:Y:S01]  /*69b0*/  UMOV UR4, 0x400 ;  /* 0x0000040000047882 */ /* 0x000fe20000000000 */
[----:B------:R-:W-:Y:S01]  /*69c0*/  IMAD.IADD R2, R49, 0x1, -R0 ;  /* 0x0000000131027824 */ /* 0x000fe200078e0a00 */
[----:B------:R-:W-:-:S04]  /*69d0*/  UIADD3 UR4, UPT, UPT, UR4, 0x110, URZ ;  /* 0x0000011004047890 */ /* 0x000fc8000fffe0ff */
[----:B0-----:R-:W-:-:S06]  /*69e0*/  ULEA UR4, UR6, UR4, 0x18 ;  /* 0x0000000406047291 */ /* 0x001fcc000f8ec0ff */
[----:B------:R-:W-:-:S06]  /*69f0*/  LEA R2, R2, UR4, 0x2 ;  /* 0x0000000402027c11 */ /* 0x000fcc000f8e10ff */
[----:B------:R-:W3:Y:S02]  /*6a00*/  LDS R2, [R2] ;  /* 0x0000000002027984 */ /* 0x000ee40000000800 */
[-C--:B---3--:R-:W-:Y:S01]  /*6a10*/  FFMA.FTZ R20, R4, R2.reuse, R20 ;  /* 0x0000000204147223 */ /* 0x088fe20000010014 */
[-C--:B------:R-:W-:Y:S01]  /*6a20*/  FFMA.FTZ R21, R5, R2.reuse, R21 ;  /* 0x0000000205157223 */ /* 0x080fe20000010015 */
[-C--:B------:R-:W-:Y:S01]  /*6a30*/  FFMA.FTZ R22, R6, R2.reuse, R22 ;  /* 0x0000000206167223 */ /* 0x080fe20000010016 */
[----:B------:R-:W-:-:S07]  /*6a40*/  FFMA.FTZ R23, R7, R2, R23 ;  /* 0x0000000207177223 */ /* 0x000fce0000010017 */
.L_x_3201:
[----:B------:R-:W-:Y:S05]  /*6a50*/  BSYNC.RECONVERGENT B1 ;  /* 0x0000000000017941 */ /* 0x000fea0003800200 */
.L_x_3200:
[----:B------:R-:W-:Y:S01]  /*6a60*/  ISETP.GE.AND P0, PT, R46, UR42, PT ;  /* 0x0000002a2e007c0c */ /* 0x000fe2000bf06270 */
[----:B------:R-:W-:-:S12]  /*6a70*/  BSSY.RECONVERGENT B3, `(.L_x_3209) ;  /* 0x0000121000037945 */ /* 0x000fd80003800200 */
[----:B------:R-:W-:Y:S05]  /*6a80*/  @P0 BRA `(.L_x_3210) ;  /* 0x00000010007c0947 */ /* 0x000fea0003800000 */
[----:B------:R-:W-:Y:S01]  /*6a90*/  HFMA2 R5, -RZ, RZ, 0, 2.384185791015625e-07 ;  /* 0x00000004ff057431 */ /* 0x000fe200000001ff */
[----:B------:R-:W-:Y:S01]  /*6aa0*/  LOP3.LUT R4, RZ, R0, RZ, 0x33, !PT ;  /* 0x00000000ff047212 */ /* 0x000fe200078e33ff */
[----:B------:R-:W-:Y:S03]  /*6ab0*/  BSSY.RECONVERGENT B2, `(.L_x_3211) ;  /* 0x00000a3000027945 */ /* 0x000fe60003800200 */
[----:B------:R-:W-:-:S04]  /*6ac0*/  VIADDMNMX R2, R46, R5, UR42, !PT ;  /* 0x0000002a2e027e46 */ /* 0x000fc8000f800105 */
[----:B------:R-:W-:-:S04]  /*6ad0*/  IADD3 R2, PT, PT, -R45, R2, R4 ;  /* 0x000000022d027210 */ /* 0x000fc80007ffe104 */
[C---:B------:R-:W-:Y:S02]  /*6ae0*/  ISETP.GE.U32.AND P0, PT, R2.reuse, 0xc, PT ;  /* 0x0000000c0200780c */ /* 0x040fe40003f06070 */
[----:B-1----:R-:W-:-:S11]  /*6af0*/  LEA.HI R8, R2, 0x1, RZ, 0x1e ;  /* 0x0000000102087811 */ /* 0x002fd600078ff0ff */
        /* <DEDUP_REMOVED lines=12> */
.L_x_3222:
        /* <DEDUP_REMOVED lines=11> */
[----:B------:R-:W-:Y:S02]  /*6c70*/  IABS R7, R47 ;  /* 0x0000002f00077213 */ /* 0x000fe40000000000 */
[----:B--2---:R-:W-:Y:S02]  /*6c80*/  IABS R24, R6 ;  /* 0x0000000600187213 */ /* 0x004fe40000000000 */
[----:B------:R-:W0:Y:S01]  /*6c90*/  I2F.RP R11, R7 ;  /* 0x00000007000b7306 */ /* 0x000e220000209400 */
[----:B------:R-:W-:Y:S02]  /*6ca0*/  ISETP.GE.AND P5, PT, R6, RZ, PT ;  /* 0x000000ff0600720c */ /* 0x000fe40003fa6270 */
[----:B------:R-:W-:-:S05]  /*6cb0*/  ISETP.NE.AND P6, PT, R47, RZ, PT ;  /* 0x000000ff2f00720c */ /* 0x000fca0003fc5270 */
[----:B0-----:R-:W0:Y:S02]  /*6cc0*/  MUFU.RCP R11, R11 ;  /* 0x0000000b000b7308 */ /* 0x001e240000001000 */
[----:B0-----:R-:W-:Y:S02]  /*6cd0*/  IADD3 R13, PT, PT, R11, 0xffffffe, RZ ;  /* 0x0ffffffe0b0d7810 */ /* 0x001fe40007ffe0ff */
[----:B------:R-:W0:Y:S04]  /*6ce0*/  LDS R11, [R10+-0x20] ;  /* 0xffffe0000a0b7984 */ /* 0x000e280000000800 */
        /* <DEDUP_REMOVED lines=22> */
.L_x_3215:
[----:B------:R-:W-:Y:S05]  /*6e50*/  BSYNC.RECONVERGENT B4 ;  /* 0x0000000000047941 */ /* 0x000fea0003800200 */
.L_x_3214:
        /* <DEDUP_REMOVED lines=32> */
.L_x_3217:
[----:B------:R-:W-:Y:S05]  /*7060*/  BSYNC.RECONVERGENT B4 ;  /* 0x0000000000047941 */ /* 0x000fea0003800200 */
.L_x_3216:
        /* <DEDUP_REMOVED lines=32> */
.L_x_3219:
[----:B------:R-:W-:Y:S05]  /*7270*/  BSYNC.RECONVERGENT B4 ;  /* 0x0000000000047941 */ /* 0x000fea0003800200 */
.L_x_3218:
        /* <DEDUP_REMOVED lines=32> */
.L_x_3221:
[----:B------:R-:W-:Y:S05]  /*7480*/  BSYNC.RECONVERGENT B4 ;  /* 0x0000000000047941 */ /* 0x000fea0003800200 */
.L_x_3220:
[----:B------:R-:W-:Y:S01]  /*7490*/  IADD3 R46, PT, PT, R46, 0x10, RZ ;  /* 0x000000102e2e7810 */ /* 0x000fe20007ffe0ff */
[----:B------:R-:W-:Y:S01]  /*74a0*/  VIADD R10, R10, 0x40 ;  /* 0x000000400a0a7836 */ /* 0x000fe20000000000 */
[----:B------:R-:W-:Y:S06]  /*74b0*/  @P0 BRA `(.L_x_3222) ;  /* 0xfffffff400c00947 */ /* 0x000fec000383ffff */
[----:B------:R-:W-:Y:S05]  /*74c0*/  BSYNC.RECONVERGENT B1 ;  /* 0x0000000000017941 */ /* 0x000fea0003800200 */
.L_x_3213:
[----:B------:R-:W-:-:S07]  /*74d0*/  IADD3 R46, PT, PT, R46, -0x8, RZ ;  /* 0xfffffff82e2e7810 */ /* 0x000fce0007ffe0ff */
.L_x_3212:
[----:B------:R-:W-:Y:S05]  /*74e0*/  BSYNC.RECONVERGENT B2 ;  /* 0x0000000000027941 */ /* 0x000fea0003800200 */
.L_x_3211:
[----:B------:R-:W-:-:S13]  /*74f0*/  LOP3.LUT P0, R8, R8, 0x3, RZ, 0xc0, !PT ;  /* 0x0000000308087812 */ /* 0x000fda000780c0ff */
[----:B------:R-:W-:Y:S05]  /*7500*/  @!P0 BRA `(.L_x_3210) ;  /* 0x0000000400dc8947 */ /* 0x000fea0003800000 */
[----:B------:R-:W-:Y:S01]  /*7510*/  ISETP.NE.AND P0, PT, R8, 0x1, PT ;  /* 0x000000010800780c */ /* 0x000fe20003f05270 */
[----:B------:R-:W-:-:S12]  /*7520*/  BSSY.RECONVERGENT B1, `(.L_x_3223) ;  /* 0x000004e000017945 */ /* 0x000fd80003800200 */
[----:B------:R-:W-:Y:S05]  /*7530*/  @!P0 BRA `(.L_x_3224) ;  /* 0x0000000400308947 */ /* 0x000fea0003800000 */
[----:B------:R-:W0:Y:S01]  /*7540*/  S2UR UR6, SR_CgaCtaId ;  /* 0x00000000000679c3 */ /* 0x000e220000008800 */
[----:B------:R-:W-:Y:S01]  /*7550*/  UMOV UR4, 0x400 ;  /* 0x0000040000047882 */ /* 0x000fe20000000000 */
[-C--:B------:R-:W-:Y:S01]  /*7560*/  ISETP.GE.AND P0, PT, R46, R47.reuse, PT ;  /* 0x0000002f2e00720c */ /* 0x080fe20003f06270 */
        /* <DEDUP_REMOVED lines=30> */
[----:B------:R-:W-:Y:S02]  /*7750*/  IMAD R7, R5, 0x30, RZ ;  /* 0x0000003005077824 */ /* 0x000fe400078e02ff */
[----:B------:R-:W0:Y:S02]  /*7760*/  LDS R5, [R4] ;  /* 0x0000000004057984 */ /* 0x000e240000000800 */
[----:B------:R-:W-:-:S05]  /*7770*/  IMAD.WIDE.U32 R6, R7, 0x4, R50 ;  /* 0x0000000407067825 */ /* 0x000fca00078e0032 */
[----:B------:R-:W0:Y:S02]  /*7780*/  LDG.E.128 R8, desc[UR36][R6.64] ;  /* 0x0000002406087981 */ /* 0x000e24000c1e1d00 */
[-C--:B0-----:R-:W-:Y:S01]  /*7790*/  FFMA.FTZ R20, R8, R5.reuse, R20 ;  /* 0x0000000508147223 */ /* 0x081fe20000010014 */
[-C--:B------:R-:W-:Y:S01]  /*77a0*/  FFMA.FTZ R21, R9, R5.reuse, R21 ;  /* 0x0000000509157223 */ /* 0x080fe20000010015 */
[-C--:B------:R-:W-:Y:S01]  /*77b0*/  FFMA.FTZ R22, R10, R5.reuse, R22 ;  /* 0x000000050a167223 */ /* 0x080fe20000010016 */
[----:B------:R-:W-:-:S07]  /*77c0*/  FFMA.FTZ R23, R11, R5, R23 ;  /* 0x000000050b177223 */ /* 0x000fce0000010017 */
.L_x_3226:
[----:B------:R-:W-:Y:S05]  /*77d0*/  BSYNC.RECONVERGENT B2 ;  /* 0x0000000000027941 */ /* 0x000fea0003800200 */
.L_x_3225:
[----:B------:R-:W-:Y:S04]  /*77e0*/  BSSY.RECONVERGENT B2, `(.L_x_3227) ;  /* 0x0000020000027945 */ /* 0x000fe80003800200 */
[----:B------:R-:W-:Y:S05]  /*77f0*/  @!P2 BRA `(.L_x_3228) ;  /* 0x000000000078a947 */ /* 0x000fea0003800000 */
[----:B------:R-:W-:Y:S01]  /*7800*/  IABS R8, R47 ;  /* 0x0000002f00087213 */ /* 0x000fe20000000000 */
[----:B------:R-:W-:Y:S01]  /*7810*/  IMAD.MOV.U32 R6, RZ, RZ, RZ ;  /* 0x000000ffff067224 */ /* 0x000fe200078e00ff */
[----:B------:R-:W-:Y:S01]  /*7820*/  IABS R10, R12 ;  /* 0x0000000c000a7213 */ /* 0x000fe20000000000 */
[----:B------:R-:W0:Y:S01]  /*7830*/  LDS R4, [R4+0x10] ;  /* 0x0000100004047984 */ /* 0x000e220000000800 */
        /* <DEDUP_REMOVED lines=26> */
.L_x_3228:
[----:B------:R-:W-:Y:S05]  /*79e0*/  BSYNC.RECONVERGENT B2 ;  /* 0x0000000000027941 */ /* 0x000fea0003800200 */
.L_x_3227:
[----:B------:R-:W-:-:S07]  /*79f0*/  VIADD R46, R46, 0x8 ;  /* 0x000000082e2e7836 */ /* 0x000fce0000000000 */
.L_x_3224:
[----:B------:R-:W-:Y:S05]  /*7a00*/  BSYNC.RECONVERGENT B1 ;  /* 0x0000000000017941 */ /* 0x000fea0003800200 */
.L_x_3223:
[----:B------:R-:W-:-:S04]  /*7a10*/  LOP3.LUT P0, RZ, R2, 0x4, RZ, 0xc0, !PT ;  /* 0x0000000402ff7812 */ /* 0x000fc8000780c0ff */
[----:B------:R-:W-:-:S13]  /*7a20*/  ISETP.LT.OR P0, PT, R46, R47, P0 ;  /* 0x0000002f2e00720c */ /* 0x000fda0000701670 */
[----:B------:R-:W-:Y:S05]  /*7a30*/  @P0 BRA `(.L_x_3210) ;  /* 0x0000000000900947 */ /* 0x000fea0003800000 */
        /* <DEDUP_REMOVED lines=24> */
[----:B------:R-:W3:Y:S01]  /*7bc0*/  LDG.E.128 R48, desc[UR36][R50.64] ;  /* 0x0000002432307981 */ /* 0x000ee2000c1e1d00 */
[----:B------:R-:W0:Y:S01]  /*7bd0*/  S2UR UR6, SR_CgaCtaId ;  /* 0x00000000000679c3 */ /* 0x000e220000008800 */
[----:B------:R-:W-:Y:S01]  /*7be0*/  UMOV UR4, 0x400 ;  /* 0x0000040000047882 */ /* 0x000fe20000000000 */
[----:B------:R-:W-:Y:S01]  /*7bf0*/  IADD3 R46, PT, PT, -R0, R46, RZ ;  /* 0x0000002e002e7210 */ /* 0x000fe20007ffe1ff */
        /* <DEDUP_REMOVED lines=8> */
.L_x_3210:
[----:B------:R-:W-:Y:S05]  /*7c80*/  BSYNC.RECONVERGENT B3 ;  /* 0x0000000000037941 */ /* 0x000fea0003800200 */
.L_x_3209:
[----:B------:R-:W-:-:S13]  /*7c90*/  ISETP.NE.AND P0, PT, R45, UR5, PT ;  /* 0x000000052d007c0c */ /* 0x000fda000bf05270 */
[----:B------:R-:W-:Y:S05]  /*7ca0*/  @P0 BRA `(.L_x_3199) ;  /* 0x0000000000f80947 */ /* 0x000fea0003800000 */
[----:B------:R-:W0:Y:S01]  /*7cb0*/  LDC R2, c[0x0][0x478] ;  /* 0x00011e00ff027b82 */ /* 0x000e220000000800 */
[----:B-1----:R-:W-:Y:S01]  /*7cc0*/  VIADD R9, R44, UR44 ;  /* 0x0000002c2c097c36 */ /* 0x002fe20008000000 */
[----:B------:R-:W1:Y:S01]  /*7cd0*/  LDCU.64 UR6, c[0x0][0x460] ;  /* 0x00008c00ff0677ac */ /* 0x000e620008000a00 */
[----:B0-----:R-:W-:-:S13]  /*7ce0*/  ISETP.NE.AND P1, PT, R2, 0x2, PT ;  /* 0x000000020200780c */ /* 0x001fda0003f25270 */
[----:B------:R-:W0:Y:S08]  /*7cf0*/  @!P1 LDC.64 R4, c[0x0][0x3a8] ;  /* 0x0000ea00ff049b82 */ /* 0x000e300000000a00 */
[----:B------:R-:W3:Y:S01]  /*7d00*/  @!P1 LDC.64 R6, c[0x0][0x468] ;  /* 0x00011a00ff069b82 */ /* 0x000ee20000000a00 */
[----:B-1----:R-:W-:-:S07]  /*7d10*/  UISETP.NE.U32.AND UP0, UPT, UR6, URZ, UPT ;  /* 0x000000ff0600728c */ /* 0x002fce000bf05070 */
[----:B------:R-:W1:Y:S01]  /*7d20*/  @P1 LDC.64 R12, c[0x0][0x3a8] ;  /* 0x0000ea00ff0c1b82 */ /* 0x000e620000000a00 */
[----:B0-----:R-:W-:-:S04]  /*7d30*/  @!P1 IADD3 R4, P0, PT, R9, R4, RZ ;  /* 0x0000000409049210 */ /* 0x001fc80007f1e0ff */
[----:B------:R-:W-:Y:S01]  /*7d40*/  @!P1 LEA.HI.X.SX32 R5, R9, R5, 0x1, P0 ;  /* 0x0000000509059211 */ /* 0x000fe200000f0eff */
[----:B---3--:R-:W3:Y:S04]  /*7d50*/  @!P1 LDG.E R7, desc[UR36][R6.64+0x8] ;  /* 0x0000082406079981 */ /* 0x008ee8000c1e1900 */
[----:B------:R-:W4:Y:S01]  /*7d60*/  @!P1 LDG.E R2, desc[UR36][R4.64] ;  /* 0x0000002404029981 */ /* 0x000f22000c1e1900 */
[----:B------:R-:W-:-:S11]  /*7d70*/  UISETP.NE.AND.EX UP0, UPT, UR7, URZ, UPT, UP0 ;  /* 0x000000ff0700728c */ /* 0x000fd6000bf05300 */
[----:B------:R-:W0:Y:S01]  /*7d80*/  @UP0 LDCU UR4, c[0x0][0x3f8] ;  /* 0x00007f00ff0407ac */ /* 0x000e220008000800 */
[----:B------:R-:W2:Y:S01]  /*7d90*/  @UP0 LDCU.64 UR6, c[0x0][0x458] ;  /* 0x00008b00ff0607ac */ /* 0x000ea20008000a00 */
[----:B------:R-:W-:Y:S01]  /*7da0*/  PLOP3.LUT P2, PT, PT, PT, UP0, 0x80, 0x8 ;  /* 0x000000000008781c */ /* 0x000fe20003f4f008 */
[----:B-1----:R-:W-:Y:S01]  /*7db0*/  @P1 IMAD.WIDE R12, R9, 0x4, R12 ;  /* 0x00000004090c1825 */ /* 0x002fe200078e020c */
[----:B0-----:R-:W-:-:S06]  /*7dc0*/  @UP0 UIMAD UR4, UR38, UR4, UR43 ;  /* 0x00000004260402a4 */ /* 0x001fcc000f8e022b */
[----:B------:R-:W-:Y:S02]  /*7dd0*/  MOV R11, UR4 ;  /* 0x00000004000b7c02 */ /* 0x000fe40008000f00 */
[----:B--2---:R-:W-:-:S03]  /*7de0*/  MOV R9, UR7 ;  /* 0x0000000700097c02 */ /* 0x004fc60008000f00 */
[----:B------:R-:W-:Y:S01]  /*7df0*/  @P2 IMAD R11, R11, 0x30, R44 ;  /* 0x000000300b0b2824 */ /* 0x000fe200078e022c */
[----:B----4-:R-:W3:Y:S08]  /*7e00*/  @!P1 I2F.S8 R8, R2 ;  /* 0x0000000200089306 */ /* 0x010ef00000001400 */
[----:B------:R-:W0:Y:S08]  /*7e10*/  @!P1 I2F.S8 R10, R2.B1 ;  /* 0x10000002000a9306 */ /* 0x000e300000001400 */
[----:B------:R-:W1:Y:S08]  /*7e20*/  @!P1 I2F.S8 R14, R2.B2 ;  /* 0x20000002000e9306 */ /* 0x000e700000001400 */
[----:B------:R-:W2:Y:S01]  /*7e30*/  @!P1 I2F.S8 R24, R2.B3 ;  /* 0x3000000200189306 */ /* 0x000ea20000001400 */
[C---:B---3--:R-:W-:Y:S01]  /*7e40*/  @!P1 FMUL.FTZ R4, R7.reuse, R8 ;  /* 0x0000000807049220 */ /* 0x048fe20000410000 */
[C---:B0-----:R-:W-:Y:S01]  /*7e50*/  @!P1 FMUL.FTZ R5, R7.reuse, R10 ;  /* 0x0000000a07059220 */ /* 0x041fe20000410000 */
[----:B------:R-:W-:Y:S01]  /*7e60*/  IMAD.U32 R8, RZ, RZ, UR6 ;  /* 0x00000006ff087e24 */ /* 0x000fe2000f8e00ff */
[----:B------:R-:W0:Y:S01]  /*7e70*/  S2R R15, SR_CgaCtaId ;  /* 0x00000000000f7919 */ /* 0x000e220000008800 */
[----:B------:R-:W-:Y:S01]  /*7e80*/  IADD3 R0, PT, PT, -R0, UR42, RZ ;  /* 0x0000002a00007c10 */ /* 0x000fe2000fffe1ff */
[----:B------:R-:W3:Y:S01]  /*7e90*/  LDCU.64 UR6, c[0x0][0x3c0] ;  /* 0x00007800ff0677ac */ /* 0x000ee20008000a00 */
[----:B-1----:R-:W-:Y:S01]  /*7ea0*/  @!P1 FMUL.FTZ R6, R7, R14 ;  /* 0x0000000e07069220 */ /* 0x002fe20000410000 */
[----:B------:R-:W-:-:S06]  /*7eb0*/  @P2 IMAD.WIDE R8, R11, 0x4, R8 ;  /* 0x000000040b082825 */ /* 0x000fcc00078e0208 */
[----:B------:R-:W4:Y:S01]  /*7ec0*/  @P2 LDG.E.128 R8, desc[UR36][R8.64] ;  /* 0x0000002408082981 */ /* 0x000f22000c1e1d00 */
[----:B--2---:R-:W-:-:S06]  /*7ed0*/  @!P1 FMUL.FTZ R7, R7, R24 ;  /* 0x0000001807079220 */ /* 0x004fcc0000410000 */
[----:B------:R1:W2:Y:S01]  /*7ee0*/  @P1 LDG.E.128 R4, desc[UR36][R12.64] ;  /* 0x000000240c041981 */ /* 0x0002a2000c1e1d00 */
[----:B------:R-:W-:-:S05]  /*7ef0*/  MOV R2, 0x400 ;  /* 0x0000040000027802 */ /* 0x000fca0000000f00 */
[----:B------:R-:W-:-:S05]  /*7f00*/  VIADD R2, R2, 0x110 ;  /* 0x0000011002027836 */ /* 0x000fca0000000000 */
[----:B0-----:R-:W-:-:S04]  /*7f10*/  LEA R15, R15, R2, 0x18 ;  /* 0x000000020f0f7211 */ /* 0x001fc800078ec0ff */
[----:B------:R-:W-:Y:S01]  /*7f20*/  LEA R15, R0, R15, 0x2 ;  /* 0x0000000f000f7211 */ /* 0x000fe200078e10ff */
[----:B------:R-:W-:Y:S01]  /*7f30*/  UIMAD UR4, UR41, 0x30, URZ ;  /* 0x00000030290478a4 */ /* 0x000fe2000f8e02ff */
[----:B------:R-:W-:-:S04]  /*7f40*/  IMAD R47, R47, UR40, R44 ;  /* 0x000000282f2f7c24 */ /* 0x000fc8000f8e022c */
[----:B------:R-:W0:Y:S01]  /*7f50*/  LDS R15, [R15] ;  /* 0x000000000f0f7984 */ /* 0x000e220000000800 */
[----:B------:R-:W-:Y:S01]  /*7f60*/  SHF.R.S32.HI R0, RZ, 0x1f, R47 ;  /* 0x0000001fff007819 */ /* 0x000fe2000001142f */
[----:B-1----:R-:W-:Y:S01]  /*7f70*/  IMAD.U32 R13, RZ, RZ, UR4 ;  /* 0x00000004ff0d7e24 */ /* 0x002fe2000f8e00ff */
[----:B------:R-:W-:-:S04]  /*7f80*/  IADD3 R47, P0, PT, R47, UR4, RZ ;  /* 0x000000042f2f7c10 */ /* 0x000fc8000ff1e0ff */
[----:B------:R-:W-:Y:S02]  /*7f90*/  LEA.HI.X.SX32 R0, R13, R0, 0x1, P0 ;  /* 0x000000000d007211 */ /* 0x000fe400000f0eff */
[----:B---3--:R-:W-:-:S04]  /*7fa0*/  LEA R12, P0, R47, UR6, 0x2 ;  /* 0x000000062f0c7c11 */ /* 0x008fc8000f8010ff */
[----:B------:R-:W-:Y:S01]  /*7fb0*/  LEA.HI.X R13, R47, UR7, R0, 0x2, P0 ;  /* 0x000000072f0d7c11 */ /* 0x000fe200080f1400 */
        /* <DEDUP_REMOVED lines=13> */
.L_x_3199:
[----:B------:R-:W-:Y:S05]  /*8090*/  BSYNC.RECONVERGENT B0 ;  /* 0x0000000000007941 */ /* 0x000fea0003800200 */
.L_x_3198:
        /* <DEDUP_REMOVED lines=19> */
[----:B---3--:R-:W0:Y:S02]  /*81d0*/  @!P3 LDS.128 R4, [R45] ;  /* 0x000000002d04b984 */ /* 0x008e240000000c00 */
        /* <DEDUP_REMOVED lines=13> */
.L_x_3229:
[----:B------:R-:W-:Y:S05]  /*82b0*/  @P0 EXIT ;  /* 0x000000000000094d */ /* 0x000fea0003800000 */
[----:B------:R-:W0:Y:S02]  /*82c0*/  LDCU UR4, c[0x0][0x478] ;  /* 0x00008f00ff0477ac */ /* 0x000e240008000800 */
[----:B0-----:R-:W-:-:S09]  /*82d0*/  UISETP.NE.AND UP0, UPT, UR4, 0x2, UPT ;  /* 0x000000020400788c */ /* 0x001fd2000bf05270 */
[----:B------:R-:W-:Y:S05]  /*82e0*/  BRA.U UP0, `(.L_x_3230) ;  /* 0x00000001007c7547 */ /* 0x000fea000b800000 */
[----:B------:R-:W0:Y:S01]  /*82f0*/  LDC.64 R2, c[0x0][0x470] ;  /* 0x00011c00ff027b82 */ /* 0x000e220000000a00 */
[----:B------:R-:W4:Y:S01]  /*8300*/  LDCU.64 UR4, c[0x0][0x380] ;  /* 0x00007000ff0477ac */ /* 0x000f220008000a00 */
[----:B0-----:R-:W2:Y:S01]  /*8310*/  LDG.E R2, desc[UR36][R2.64] ;  /* 0x0000002402027981 */ /* 0x001ea2000c1e1900 */
[----:B------:R-:W-:Y:S01]  /*8320*/  IADD3 R44, PT, PT, R44, UR40, RZ ;  /* 0x000000282c2c7c10 */ /* 0x000fe2000fffe0ff */
        /* <DEDUP_REMOVED lines=10> */
[----:B------:R-:W3:Y:S01]  /*83d0*/  F2I.S8.NTZ R20, R20 ;  /* 0x0000001400147305 */ /* 0x000ee20000202100 */
[----:B------:R-:W-:Y:S02]  /*83e0*/  SHF.L.U32 R2, R0, 0x10, RZ ;  /* 0x0000001000027819 */ /* 0x000fe400000006ff */
[----:B------:R-:W-:Y:S02]  /*83f0*/  PRMT R0, R3, 0x7710, RZ ;  /* 0x0000771003007816 */ /* 0x000fe400000000ff */
[----:B------:R-:W-:Y:S02]  /*8400*/  LOP3.LUT R3, R2, 0xff0000, RZ, 0xc0, !PT ;  /* 0x00ff000002037812 */ /* 0x000fe400078ec0ff */
[----:B0-----:R-:W-:-:S03]  /*8410*/  PRMT R21, R21, 0x8880, RZ ;  /* 0x0000888015157816 */ /* 0x001fc600000000ff */
[----:B------:R-:W-:Y:S01]  /*8420*/  IMAD R3, R0, 0x1000000, R3 ;  /* 0x0100000000037824 */ /* 0x000fe200078e0203 */
[----:B------:R-:W-:Y:S02]  /*8430*/  PRMT R2, R21, 0x7710, RZ ;  /* 0x0000771015027816 */ /* 0x000fe400000000ff */
[----:B---3--:R-:W-:-:S04]  /*8440*/  PRMT R4, R20, 0x8880, RZ ;  /* 0x0000888014047816 */ /* 0x008fc800000000ff */
[----:B------:R-:W-:Y:S02]  /*8450*/  PRMT R0, R4, 0x7710, RZ ;  /* 0x0000771004007816 */ /* 0x000fe400000000ff */
[----:B------:R-:W-:Y:S02]  /*8460*/  LOP3.LUT R4, R2, 0xff, RZ, 0xc0, !PT ;  /* 0x000000ff02047812 */ /* 0x000fe400078ec0ff */
[----:B----4-:R-:W-:Y:S02]  /*8470*/  IADD3 R2, P0, PT, R44, UR4, RZ ;  /* 0x000000042c027c10 */ /* 0x010fe4000ff1e0ff */
[----:B------:R-:W-:Y:S01]  /*8480*/  LOP3.LUT R5, R0, 0xff, RZ, 0xc0, !PT ;  /* 0x000000ff00057812 */ /* 0x000fe200078ec0ff */
[----:B------:R-:W-:Y:S01]  /*8490*/  IMAD R4, R4, 0x100, R3 ;  /* 0x0000010004047824 */ /* 0x000fe200078e0203 */
[----:B------:R-:W-:-:S04]  /*84a0*/  LEA.HI.X.SX32 R3, R44, UR5, 0x1, P0 ;  /* 0x000000052c037c11 */ /* 0x000fc800080f0eff */
[----:B------:R-:W-:-:S05]  /*84b0*/  IADD3 R5, PT, PT, R4, R5, RZ ;  /* 0x0000000504057210 */ /* 0x000fca0007ffe0ff */
[----:B------:R-:W-:Y:S01]  /*84c0*/  STG.E desc[UR36][R2.64], R5 ;  /* 0x0000000502007986 */ /* 0x000fe2000c101924 */
[----:B------:R-:W-:Y:S05]  /*84d0*/  EXIT ;  /* 0x000000000000794d */ /* 0x000fea0003800000 */
.L_x_3230:
[----:B------:R-:W0:Y:S01]  /*84e0*/  LDC.64 R2, c[0x0][0x380] ;  /* 0x0000e000ff027b82 */ /* 0x000e220000000a00 */
[----:B---3--:R-:W-:-:S04]  /*84f0*/  VIADD R5, R44, UR40 ;  /* 0x000000282c057c36 */ /* 0x008fc80008000000 */
[----:B0-----:R-:W-:-:S05]  /*8500*/  IMAD.WIDE R2, R5, 0x4, R2 ;  /* 0x0000000405027825 */ /* 0x001fca00078e0202 */
[----:B------:R-:W-:Y:S01]  /*8510*/  STG.E.128 desc[UR36][R2.64], R20 ;  /* 0x0000001402007986 */ /* 0x000fe2000c101d24 */
[----:B------:R-:W-:Y:S05]  /*8520*/  EXIT ;  /* 0x000000000000794d */ /* 0x000fea0003800000 */
.L_x_3154:
[----:B------:R-:W-:Y:S02]  /*8530*/  HFMA2 R12, -RZ, RZ, 0, 9.5367431640625e-07 ;  /* 0x00000010ff0c7431 */ /* 0x000fe400000001ff */
[----:B------:R-:W-:Y:S01]  /*8540*/  IMAD.MOV.U32 R11, RZ, RZ, 0x1f ;  /* 0x0000001fff0b7424 */ /* 0x000fe200078e00ff */
[----:B------:R-:W-:-:S07]  /*8550*/  MOV R15, 0xffffffff ;  /* 0xffffffff000f7802 */ /* 0x000fce0000000f00 */
[----:B-12---:R-:W-:Y:S05]  /*8560*/  WARPSYNC.COLLECTIVE R15, `(.L_x_3231) ;  /* 0x000000000f087348 */ /* 0x006fea0003c00000 */
[----:B------:R0:W3:Y:S02]  /*8570*/  SHFL.BFLY P6, R14, R13, R12, R11 ;  /* 0x0c00000c0d0e7389 */ /* 0x0000e400000c000b */
[----:B0123--:R-:W-:Y:S05]  /*8580*/  ENDCOLLECTIVE ;  /* 0x000000000000791b */ /* 0x00ffea0003800000 */
.L_x_3231:
[----:B------:R-:W-:Y:S02]  /*8590*/  HFMA2 R12, -RZ, RZ, 0, 4.76837158203125e-07 ;  /* 0x00000008ff0c7431 */ /* 0x000fe400000001ff */
[----:B------:R-:W-:-:S04]  /*85a0*/  FADD.FTZ R0, R13, R14 ;  /* 0x0000000e0d007221 */ /* 0x000fc80000010000 */
[----:B------:R-:W-:-:S07]  /*85b0*/  IMAD.MOV.U32 R13, RZ, RZ, R0 ;  /* 0x000000ffff0d7224 */ /* 0x000fce00078e0000 */
[----:B------:R-:W-:Y:S05]  /*85c0*/  WARPSYNC.COLLECTIVE R15, `(.L_x_3232) ;  /* 0x000000000f087348 */ /* 0x000fea0003c00000 */
[----:B------:R0:W1:Y:S02]  /*85d0*/  SHFL.BFLY P6, R14, R13, R12, R11 ;  /* 0x0c00000c0d0e7389 */ /* 0x00006400000c000b */
[----:B01----:R-:W-:Y:S05]  /*85e0*/  ENDCOLLECTIVE ;  /* 0x000000000000791b */ /* 0x003fea0003800000 */
.L_x_3232:
[----:B------:R-:W-:Y:S01]  /*85f0*/  MOV R12, 0x4 ;  /* 0x00000004000c7802 */ /* 0x000fe20000000f00 */
[----:B------:R-:W-:-:S04]  /*8600*/  FADD.FTZ R2, R0, R14 ;  /* 0x0000000e00027221 */ /* 0x000fc80000010000 */
[----:B------:R-:W-:-:S07]  /*8610*/  IMAD.MOV.U32 R13, RZ, RZ, R2 ;  /* 0x000000ffff0d7224 */ /* 0x000fce00078e0002 */
[----:B------:R-:W-:Y:S05]  /*8620*/  WARPSYNC.COLLECTIVE R15, `(.L_x_3233) ;  /* 0x000000000f087348 */ /* 0x000fea0003c00000 */
[----:B------:R0:W1:Y:S02]  /*8630*/  SHFL.BFLY P6, R14, R13, R12, R11 ;  /* 0x0c00000c0d0e7389 */ /* 0x00006400000c000b */
[----:B01----:R-:W-:Y:S05]  /*8640*/  ENDCOLLECTIVE ;  /* 0x000000000000791b */ /* 0x003fea0003800000 */
.L_x_3233:
[----:B------:R-:W-:Y:S02]  /*8650*/  HFMA2 R12, -RZ, RZ, 0, 1.1920928955078125e-07 ;  /* 0x00000002ff0c7431 */ /* 0x000fe400000001ff */
[----:B------:R-:W-:-:S04]  /*8660*/  FADD.FTZ R3, R2, R14 ;  /* 0x0000000e02037221 */ /* 0x000fc80000010000 */
[----:B------:R-:W-:-:S07]  /*8670*/  IMAD.MOV.U32 R13, RZ, RZ, R3 ;  /* 0x000000ffff0d7224 */ /* 0x000fce00078e0003 */
[----:B------:R-:W-:Y:S05]  /*8680*/  WARPSYNC.COLLECTIVE R15, `(.L_x_3234) ;  /* 0x000000000f087348 */ /* 0x000fea0003c00000 */
[----:B------:R0:W1:Y:S02]  /*8690*/  SHFL.BFLY P6, R14, R13, R12, R11 ;  /* 0x0c00000c0d0e7389 */ /* 0x00006400000c000b */
[----:B01----:R-:W-:Y:S05]  /*86a0*/  ENDCOLLECTIVE ;  /* 0x000000000000791b */ /* 0x003fea0003800000 */
.L_x_3234:
[----:B------:R-:W-:Y:S01]  /*86b0*/  MOV R12, 0x1 ;  /* 0x00000001000c7802 */ /* 0x000fe20000000f00 */
[----:B------:R-:W-:-:S04]  /*86c0*/  FADD.FTZ R4, R3, R14 ;  /* 0x0000000e03047221 */ /* 0x000fc80000010000 */
[----:B------:R-:W-:-:S07]  /*86d0*/  IMAD.MOV.U32 R13, RZ, RZ, R4 ;  /* 0x000000ffff0d7224 */ /* 0x000fce00078e0004 */
[----:B------:R-:W-:Y:S05]  /*86e0*/  WARPSYNC.COLLECTIVE R15, `(.L_x_3235) ;  /* 0x000000000f087348 */ /* 0x000fea0003c00000 */
[----:B------:R0:W1:Y:S02]  /*86f0*/  SHFL.BFLY P6, R14, R13, R12, R11 ;  /* 0x0c00000c0d0e7389 */ /* 0x00006400000c000b */
[----:B01----:R-:W-:Y:S05]  /*8700*/  ENDCOLLECTIVE ;  /* 0x000000000000791b */ /* 0x003fea0003800000 */
.L_x_3235:
[----:B------:R-:W-:Y:S05]  /*8710*/  BRA `(.L_x_3236) ;  /* 0xffffff9000387947 */ /* 0x000fea000383ffff */
.L_x_3158:
[----:B------:R-:W-:Y:S01]  /*8720*/  HFMA2 R11, -RZ, RZ, 0, 1.847743988037109375e-06 ;  /* 0x0000001fff0b7431 */ /* 0x000fe200000001ff */
[----:B------:R-:W-:Y:S01]  /*8730*/  BSSY B1, `(.L_x_3237) ;  /* 0x0000006000017945 */ /* 0x000fe20003800000 */
[----:B------:R-:W-:Y:S02]  /*8740*/  IMAD.MOV.U32 R12, RZ, RZ, 0x2 ;  /* 0x00000002ff0c7424 */ /* 0x000fe400078e00ff */
[----:B------:R-:W-:-:S07]  /*8750*/  IMAD.MOV.U32 R15, RZ, RZ, -0x1 ;  /* 0xffffffffff0f7424 */ /* 0x000fce00078e00ff */
[----:B------:R-:W-:Y:S05]  /*8760*/  WARPSYNC.COLLECTIVE R15, `(.L_x_3238) ;  /* 0x000000000f087348 */ /* 0x000fea0003c00000 */
[----:B------:R0:W1:Y:S02]  /*8770*/  SHFL.BFLY P6, R14, R13, R12, R11 ;  /* 0x0c00000c0d0e7389 */ /* 0x00006400000c000b */
[----:B01----:R-:W-:Y:S05]  /*8780*/  ENDCOLLECTIVE ;  /* 0x000000000000791b */ /* 0x003fea0003800000 */
.L_x_3238:
[----:B------:R-:W-:Y:S05]  /*8790*/  BSYNC B1 ;  /* 0x0000000000017941 */ /* 0x000fea0003800000 */
.L_x_3237:
[----:B------:R-:W-:Y:S01]  /*87a0*/  FADD.FTZ R13, R13, R14 ;  /* 0x0000000e0d0d7221 */ /* 0x000fe20000010000 */
[----:B------:R-:W-:Y:S01]  /*87b0*/  MOV R12, 0x1 ;  /* 0x00000001000c7802 */ /* 0x000fe20000000f00 */
[----:B------:R-:W-:Y:S01]  /*87c0*/  IMAD.MOV.U32 R11, RZ, RZ, 0x1f ;  /* 0x0000001fff0b7424 */ /* 0x000fe200078e00ff */
[----:B------:R-:W-:-:S07]  /*87d0*/  MOV R15, 0xffffffff ;  /* 0xffffffff000f7802 */ /* 0x000fce0000000f00 */
[----:B------:R-:W-:Y:S05]  /*87e0*/  WARPSYNC.COLLECTIVE R15, `(.L_x_3239) ;  /* 0x000000000f087348 */ /* 0x000fea0003c00000 */
[----:B------:R0:W1:Y:S02]  /*87f0*/  SHFL.BFLY P6, R14, R13, R12, R11 ;  /* 0x0c00000c0d0e7389 */ /* 0x00006400000c000b */
[----:B01----:R-:W-:Y:S05]  /*8800*/  ENDCOLLECTIVE ;  /* 0x000000000000791b */ /* 0x003fea0003800000 */
.L_x_3239:
[----:B------:R-:W-:Y:S05]  /*8810*/  BRA `(.L_x_3240) ;  /* 0xffffffa000647947 */ /* 0x000fea000383ffff */
.L_x_3162:
[----:B------:R-:W-:Y:S01]  /*8820*/  HFMA2 R12, -RZ, RZ, 0, 9.5367431640625e-07 ;  /* 0x00000010ff0c7431 */ /* 0x000fe200000001ff */
[----:B------:R-:W-:Y:S01]  /*8830*/  BSSY B0, `(.L_x_3241) ;  /* 0x0000007000007945 */ /* 0x000fe20003800000 */
[----:B0-----:R-:W-:Y:S01]  /*8840*/  IMAD.MOV.U32 R13, RZ, RZ, R50 ;  /* 0x000000ffff0d7224 */ /* 0x001fe200078e0032 */
[----:B------:R-:W-:Y:S01]  /*8850*/  MOV R15, 0xffffffff ;  /* 0xffffffff000f7802 */ /* 0x000fe20000000f00 */
[----:B------:R-:W-:-:S07]  /*8860*/  IMAD.MOV.U32 R11, RZ, RZ, 0x1f ;  /* 0x0000001fff0b7424 */ /* 0x000fce00078e00ff */
[----:B--234-:R-:W-:Y:S05]  /*8870*/  WARPSYNC.COLLECTIVE R15, `(.L_x_3242) ;  /* 0x000000000f087348 */ /* 0x01cfea0003c00000 */
[----:B------:R0:W1:Y:S02]  /*8880*/  SHFL.BFLY P6, R14, R13, R12, R11 ;  /* 0x0c00000c0d0e7389 */ /* 0x00006400000c000b */
[----:B01234-:R-:W-:Y:S05]  /*8890*/  ENDCOLLECTIVE ;  /* 0x000000000000791b */ /* 0x01ffea0003800000 */
.L_x_3242:
[----:B------:R-:W-:Y:S05]  /*88a0*/  BSYNC B0 ;  /* 0x0000000000007941 */ /* 0x000fea0003800000 */
.L_x_3241:
[----:B------:R-:W-:Y:S01]  /*88b0*/  FMNMX.FTZ R13, R14, R50, !PT ;  /* 0x000000320e0d7209 */ /* 0x000fe20007810000 */
[----:B------:R-:W-:Y:S02]  /*88c0*/  IMAD.MOV.U32 R12, RZ, RZ, 0x8 ;  /* 0x00000008ff0c7424 */ /* 0x000fe400078e00ff */
[----:B------:R-:W-:Y:S02]  /*88d0*/  HFMA2 R11, -RZ, RZ, 0, 1.847743988037109375e-06 ;  /* 0x0000001fff0b7431 */ /* 0x000fe400000001ff */
[----:B------:R-:W-:-:S07]  /*88e0*/  IMAD.MOV.U32 R15, RZ, RZ, -0x1 ;  /* 0xffffffffff0f7424 */ /* 0x000fce00078e00ff */
[----:B------:R-:W-:Y:S05]  /*88f0*/  WARPSYNC.COLLECTIVE R15, `(.L_x_3243) ;  /* 0x000000000f087348 */ /* 0x000fea0003c00000 */
[----:B------:R0:W1:Y:S02]  /*8900*/  SHFL.BFLY P6, R14, R13, R12, R11 ;  /* 0x0c00000c0d0e7389 */ /* 0x00006400000c000b */
[----:B01----:R-:W-:Y:S05]  /*8910*/  ENDCOLLECTIVE ;  /* 0x000000000000791b */ /* 0x003fea0003800000 */
.L_x_3243:
[----:B------:R-:W-:Y:S01]  /*8920*/  IMAD.MOV.U32 R12, RZ, RZ, 0x4 ;  /* 0x00000004ff0c7424 */ /* 0x000fe200078e00ff */
[----:B------:R-:W-:-:S04]  /*8930*/  FMNMX.FTZ R4, R13, R14, !PT ;  /* 0x0000000e0d047209 */ /* 0x000fc80007810000 */
[----:B------:R-:W-:-:S07]  /*8940*/  MOV R13, R4 ;  /* 0x00000004000d7202 */ /* 0x000fce0000000f00 */
[----:B------:R-:W-:Y:S05]  /*8950*/  WARPSYNC.COLLECTIVE R15, `(.L_x_3244) ;  /* 0x000000000f087348 */ /* 0x000fea0003c00000 */
[----:B------:R0:W1:Y:S02]  /*8960*/  SHFL.BFLY P6, R14, R13, R12, R11 ;  /* 0x0c00000c0d0e7389 */ /* 0x00006400000c000b */
[----:B01----:R-:W-:Y:S05]  /*8970*/  ENDCOLLECTIVE ;  /* 0x000000000000791b */ /* 0x003fea0003800000 */
.L_x_3244:
[----:B------:R-:W-:Y:S05]  /*8980*/  BRA `(.L_x_3245) ;  /* 0xffffffa000c47947 */ /* 0x000fea000383ffff */
.L_x_3246:
        /* <DEDUP_REMOVED lines=15> */
.L_x_3270:


//--------------------- .nv.global.init           --------------------------
	.section	.nv.global.init,"aw",@progbits
.nv.global.init:
	.type		$str,@object
	.size		$str,($str$1 - $str)
$str:
        /*0000*/ 	.byte	0x68, 0x61, 0x6c, 0x66, 0x5f, 0x72, 0x6f, 0x74, 0x61, 0x72, 0x79, 0x5f, 0x64, 0x69, 0x6d, 0x20
        /*0010*/ 	.byte	0x25, 0x20, 0x51, 0x4b, 0x5f, 0x56, 0x45, 0x43, 0x5f, 0x53, 0x49, 0x5a, 0x45, 0x20, 0x3d, 0x3d
        /*0020*/ 	.byte	0x20, 0x30, 0x00
	.type		$str$1,@object
	.size		$str$1,(__unnamed_16 - $str$1)
$str$1:
        /*0023*/ 	.byte	0x2f, 0x74, 0x6d, 0x70, 0x2f, 0x6f, 0x73, 0x73, 0x5f, 0x6b, 0x65, 0x72, 0x6e, 0x65, 0x6c, 0x73
        /* <DEDUP_REMOVED lines=8> */
        /*00b3*/ 	.byte	0x6c, 0x61, 0x74, 0x65, 0x2e, 0x68, 0x70, 0x70, 0x00
	.type		__unnamed_16,@object
	.size		__unnamed_16,(__unnamed_17 - __unnamed_16)
__unnamed_16:
        /* <DEDUP_REMOVED lines=18> */
        /*01dc*/ 	.byte	0x00
	.type		__unnamed_17,@object
	.size		__unnamed_17,(__unnamed_13 - __unnamed_17)
__unnamed_17:
        /* <DEDUP_REMOVED lines=18> */
        /*02fd*/ 	.byte	0x5d, 0x00
	.type		__unnamed_13,@object
	.size		__unnamed_13,(__unnamed_18 - __unnamed_13)
__unnamed_13:
        /* <DEDUP_REMOVED lines=19> */
	.type		__unnamed_18,@object
	.size		__unnamed_18,(__unnamed_4 - __unnamed_18)
__unnamed_18:
        /* <DEDUP_REMOVED lines=19> */
	.type		__unnamed_4,@object
	.size		__unnamed_4,(__unnamed_1 - __unnamed_4)
__unnamed_4:
        /* <DEDUP_REMOVED lines=19> */
	.type		__unnamed_1,@object
	.size		__unnamed_1,(__unnamed_5 - __unnamed_1)
__unnamed_1:
        /* <DEDUP_REMOVED lines=18> */
        /*0785*/ 	.byte	0x65, 0x5d, 0x00
	.type		__unnamed_5,@object
	.size		__unnamed_5,(__unnamed_15 - __unnamed_5)
__unnamed_5:
        /* <DEDUP_REMOVED lines=19> */
	.type		__unnamed_15,@object
	.size		__unnamed_15,(__unnamed_6 - __unnamed_15)
__unnamed_15:
        /* <DEDUP_REMOVED lines=19> */
	.type		__unnamed_6,@object
	.size		__unnamed_6,(__unnamed_14 - __unnamed_6)
__unnamed_6:
        /* <DEDUP_REMOVED lines=19> */
	.type		__unnamed_14,@object
	.size		__unnamed_14,(__unnamed_3 - __unnamed_14)
__unnamed_14:
        /* <DEDUP_REMOVED lines=19> */
	.type		__unnamed_3,@object
	.size		__unnamed_3,(__unnamed_2 - __unnamed_3)
__unnamed_3:
        /* <DEDUP_REMOVED lines=18> */
        /*0d34*/ 	.byte	0x73, 0x65, 0x5d, 0x00
	.type		__unnamed_2,@object
	.size		__unnamed_2,(__unnamed_22 - __unnamed_2)
__unnamed_2:
        /* <DEDUP_REMOVED lines=19> */
	.type		__unnamed_22,@object
	.size		__unnamed_22,(__unnamed_19 - __unnamed_22)
__unnamed_22:
        /* <DEDUP_REMOVED lines=19> */
	.type		__unnamed_19,@object
	.size		__unnamed_19,(__unnamed_23 - __unnamed_19)
__unnamed_19:
        /* <DEDUP_REMOVED lines=18> */
        /*10a5*/ 	.byte	0x20, 0x3d, 0x20, 0x66, 0x61, 0x6c, 0x73, 0x65, 0x5d, 0x00
	.type		__unnamed_23,@object
	.size		__unnamed_23,(__unnamed_10 - __unnamed_23)
__unnamed_23:
        /* <DEDUP_REMOVED lines=19> */
	.type		__unnamed_10,@object
	.size		__unnamed_10,(__unnamed_24 - __unnamed_10)
__unnamed_10:
        /* <DEDUP_REMOVED lines=19> */
	.type		__unnamed_24,@object
	.size		__unnamed_24,(__unnamed_21 - __unnamed_24)
__unnamed_24:
        /* <DEDUP_REMOVED lines=19> */
	.type		__unnamed_21,@object
	.size		__unnamed_21,(__unnamed_11 - __unnamed_21)
__unnamed_21:
        /* <DEDUP_REMOVED lines=18> */
        /*154d*/ 	.byte	0x53, 0x20, 0x3d, 0x20, 0x66, 0x61, 0x6c, 0x73, 0x65, 0x5d, 0x00
	.type		__unnamed_11,@object
	.size		__unnamed_11,(__unnamed_7 - __unnamed_11)
__unnamed_11:
        /* <DEDUP_REMOVED lines=19> */
	.type		__unnamed_7,@object
	.size		__unnamed_7,(__unnamed_20 - __unnamed_7)
__unnamed_7:
        /* <DEDUP_REMOVED lines=19> */
	.type		__unnamed_20,@object
	.size		__unnamed_20,(__unnamed_12 - __unnamed_20)
__unnamed_20:
        /* <DEDUP_REMOVED lines=19> */
	.type		__unnamed_12,@object
	.size		__unnamed_12,(__unnamed_9 - __unnamed_12)
__unnamed_12:
        /* <DEDUP_REMOVED lines=19> */
	.type		__unnamed_9,@object
	.size		__unnamed_9,(__unnamed_8 - __unnamed_9)
__unnamed_9:
        /* <DEDUP_REMOVED lines=18> */
        /*1b24*/ 	.byte	0x4d, 0x53, 0x20, 0x3d, 0x20, 0x66, 0x61, 0x6c, 0x73, 0x65, 0x5d, 0x00
	.type		__unnamed_8,@object
	.size		__unnamed_8,(.L_7 - __unnamed_8)
__unnamed_8:
        /* <DEDUP_REMOVED lines=19> */
.L_7:


//--------------------- .nv.shared._ZN4mmha33masked_multihead_attention_kernelItLi48ELi64ELi1ELi8ELi256ELb1ELb1EEEv26Multihead_attention_paramsIT_XT5_EE --------------------------
	.section	.nv.shared._ZN4mmha33masked_multihead_attention_kernelItLi48ELi64ELi1ELi8ELi256ELb1ELb1EEEv26Multihead_attention_paramsIT_XT5_EE,"aw",@nobits
	.sectionflags	@""
	.align	16
.nv.shared._ZN4mmha33masked_multihead_attention_kernelItLi48ELi64ELi1ELi8ELi256ELb1ELb1EEEv26Multihead_attention_paramsIT_XT5_EE:
	.zero		1344


//--------------------- .nv.shared.reserved.0     --------------------------
	.section	.nv.shared.reserved.0,"aw",@nobits
	.weak		__nv_reservedSMEM_offset_0_alias
	.size		__nv_reservedSMEM_offset_0_alias, 0, 64
	.other		__nv_reservedSMEM_offset_0_alias,@"STO_CUDA_RESERVED_SHARED STV_DEFAULT"
__nv_reservedSMEM_offset_0_alias:
	.zero		0
	.zero		64


//--------------------- .nv.shared._ZN4mmha33masked_multihead_attention_kernelItLi48ELi64ELi2ELi8ELi128ELb1ELb1EEEv26Multihead_attention_paramsIT_XT5_EE --------------------------
	.section	.nv.shared._ZN4mmha33masked_multihead_attention_kernelItLi48ELi64ELi2ELi8ELi128ELb1ELb1EEEv26Multihead_attention_paramsIT_XT5_EE,"aw",@nobits
	.sectionflags	@""
	.align	16
.nv.shared._ZN4mmha33masked_multihead_attention_kernelItLi48ELi64ELi2ELi8ELi128ELb1ELb1EEEv26Multihead_attention_paramsIT_XT5_EE:
	.zero		1312


//--------------------- .nv.shared._ZN4mmha33masked_multihead_attention_kernelItLi48ELi64ELi4ELi8ELi64ELb1ELb1EEEv26Multihead_attention_paramsIT_XT5_EE --------------------------
	.section	.nv.shared._ZN4mmha33masked_multihead_attention_kernelItLi48ELi64ELi4ELi8ELi64ELb1ELb1EEEv26Multihead_attention_paramsIT_XT5_EE,"aw",@nobits
	.sectionflags	@""
	.align	16
.nv.shared._ZN4mmha33masked_multihead_attention_kernelItLi48ELi64ELi4ELi8ELi64ELb1ELb1EEEv26Multihead_attention_paramsIT_XT5_EE:
	.zero		1296


//--------------------- .nv.shared._ZN4mmha33masked_multihead_attention_kernelItLi48ELi64ELi1ELi8ELi256ELb1ELb0EEEv26Multihead_attention_paramsIT_XT5_EE --------------------------
	.section	.nv.shared._ZN4mmha33masked_multihead_attention_kernelItLi48ELi64ELi1ELi8ELi256ELb1ELb0EEEv26Multihead_attention_paramsIT_XT5_EE,"aw",@nobits
	.sectionflags	@""
	.align	16
.nv.shared._ZN4mmha33masked_multihead_attention_kernelItLi48ELi64ELi1ELi8ELi256ELb1ELb0EEEv26Multihead_attention_paramsIT_XT5_EE:
	.zero		1344


//--------------------- .nv.shared._ZN4mmha33masked_multihead_attention_kernelItLi48ELi64ELi2ELi8ELi128ELb1ELb0EEEv26Multihead_attention_paramsIT_XT5_EE --------------------------
	.section	.nv.shared._ZN4mmha33masked_multihead_attention_kernelItLi48ELi64ELi2ELi8ELi128ELb1ELb0EEEv26Multihead_attention_paramsIT_XT5_EE,"aw",@nobits
	.sectionflags	@""
	.align	16
.nv.shared._ZN4mmha33masked_multihead_attention_kernelItLi48ELi64ELi2ELi8ELi128ELb1ELb0EEEv26Multihead_attention_paramsIT_XT5_EE:
	.zero		1312


//--------------------- .nv.shared._ZN4mmha33masked_multihead_attention_kernelItLi48ELi64ELi4ELi8ELi64ELb1ELb0EEEv26Multihead_attention_paramsIT_XT5_EE --------------------------
	.section	.nv.shared._ZN4mmha33masked_multihead_attention_kernelItLi48ELi64ELi4ELi8ELi64ELb1ELb0EEEv26Multihead_attention_paramsIT_XT5_EE,"aw",@nobits
	.sectionflags	@""
	.align	16
.nv.shared._ZN4mmha33masked_multihead_attention_kernelItLi48ELi64ELi4ELi8ELi64ELb1ELb0EEEv26Multihead_attention_paramsIT_XT5_EE:
	.zero		1296


//--------------------- .nv.shared._ZN4mmha33masked_multihead_attention_kernelIfLi48ELi64ELi1ELi16ELi256ELb1ELb1EEEv26Multihead_attention_paramsIT_XT5_EE --------------------------
	.section	.nv.shared._ZN4mmha33masked_multihead_attention_kernelIfLi48ELi64ELi1ELi16ELi256ELb1ELb1EEEv26Multihead_attention_paramsIT_XT5_EE,"aw",@nobits
	.sectionflags	@""
	.align	16
.nv.shared._ZN4mmha33masked_multihead_attention_kernelIfLi48ELi64ELi1ELi16ELi256ELb1ELb1EEEv26Multihead_attention_paramsIT_XT5_EE:
	.zero		1600


//--------------------- .nv.shared._ZN4mmha33masked_multihead_attention_kernelIfLi48ELi64ELi2ELi16ELi128ELb1ELb1EEEv26Multihead_attention_paramsIT_XT5_EE --------------------------
	.section	.nv.shared._ZN4mmha33masked_multihead_attention_kernelIfLi48ELi64ELi2ELi16ELi128ELb1ELb1EEEv26Multihead_attention_paramsIT_XT5_EE,"aw",@nobits
	.sectionflags	@""
	.align	16
.nv.shared._ZN4mmha33masked_multihead_attention_kernelIfLi48ELi64ELi2ELi16ELi128ELb1ELb1EEEv26Multihead_attention_paramsIT_XT5_EE:
	.zero		1568


//--------------------- .nv.shared._ZN4mmha33masked_multihead_attention_kernelIfLi48ELi64ELi4ELi16ELi64ELb1ELb1EEEv26Multihead_attention_paramsIT_XT5_EE --------------------------
	.section	.nv.shared._ZN4mmha33masked_multihead_attention_kernelIfLi48ELi64ELi4ELi16ELi64ELb1ELb1EEEv26Multihead_attention_paramsIT_XT5_EE,"aw",@nobits
	.sectionflags	@""
	.align	16
.nv.shared._ZN4mmha33masked_multihead_attention_kernelIfLi48ELi64ELi4ELi16ELi64ELb1ELb1EEEv26Multihead_attention_paramsIT_XT5_EE:
	.zero		1552


//--------------------- .nv.shared._ZN4mmha33masked_multihead_attention_kernelIfLi48ELi64ELi1ELi16ELi256ELb1ELb0EEEv26Multihead_attention_paramsIT_XT5_EE --------------------------
	.section	.nv.shared._ZN4mmha33masked_multihead_attention_kernelIfLi48ELi64ELi1ELi16ELi256ELb1ELb0EEEv26Multihead_attention_paramsIT_XT5_EE,"aw",@nobits
	.sectionflags	@""
	.align	16
.nv.shared._ZN4mmha33masked_multihead_attention_kernelIfLi48ELi64ELi1ELi16ELi256ELb1ELb0EEEv26Multihead_attention_paramsIT_XT5_EE:
	.zero		1600


//--------------------- .nv.shared._ZN4mmha33masked_multihead_attention_kernelIfLi48ELi64ELi2ELi16ELi128ELb1ELb0EEEv26Multihead_attention_paramsIT_XT5_EE --------------------------
	.section	.nv.shared._ZN4mmha33masked_multihead_attention_kernelIfLi48ELi64ELi2ELi16ELi128ELb1ELb0EEEv26Multihead_attention_paramsIT_XT5_EE,"aw",@nobits
	.sectionflags	@""
	.align	16
.nv.shared._ZN4mmha33masked_multihead_attention_kernelIfLi48ELi64ELi2ELi16ELi128ELb1ELb0EEEv26Multihead_attention_paramsIT_XT5_EE:
	.zero		1568


//--------------------- .nv.shared._ZN4mmha33masked_multihead_attention_kernelIfLi48ELi64ELi4ELi16ELi64ELb1ELb0EEEv26Multihead_attention_paramsIT_XT5_EE --------------------------
	.section	.nv.shared._ZN4mmha33masked_multihead_attention_kernelIfLi48ELi64ELi4ELi16ELi64ELb1ELb0EEEv26Multihead_attention_paramsIT_XT5_EE,"aw",@nobits
	.sectionflags	@""
	.align	16
.nv.shared._ZN4mmha33masked_multihead_attention_kernelIfLi48ELi64ELi4ELi16ELi64ELb1ELb0EEEv26Multihead_attention_paramsIT_XT5_EE:
	.zero		1552


//--------------------- .nv.shared._ZN4mmha33masked_multihead_attention_kernelItLi48ELi64ELi1ELi8ELi256ELb0ELb1EEEv26Multihead_attention_paramsIT_XT5_EE --------------------------
	.section	.nv.shared._ZN4mmha33masked_multihead_attention_kernelItLi48ELi64ELi1ELi8ELi256ELb0ELb1EEEv26Multihead_attention_paramsIT_XT5_EE,"aw",@nobits
	.sectionflags	@""
	.align	16
.nv.shared._ZN4mmha33masked_multihead_attention_kernelItLi48ELi64ELi1ELi8ELi256ELb0ELb1EEEv26Multihead_attention_paramsIT_XT5_EE:
	.zero		1216


//--------------------- .nv.shared._ZN4mmha33masked_multihead_attention_kernelItLi48ELi64ELi2ELi8ELi128ELb0ELb1EEEv26Multihead_attention_paramsIT_XT5_EE --------------------------
	.section	.nv.shared._ZN4mmha33masked_multihead_attention_kernelItLi48ELi64ELi2ELi8ELi128ELb0ELb1EEEv26Multihead_attention_paramsIT_XT5_EE,"aw",@nobits
	.sectionflags	@""
	.align	16
.nv.shared._ZN4mmha33masked_multihead_attention_kernelItLi48ELi64ELi2ELi8ELi128ELb0ELb1EEEv26Multihead_attention_paramsIT_XT5_EE:
	.zero		1184


//--------------------- .nv.shared._ZN4mmha33masked_multihead_attention_kernelItLi48ELi64ELi4ELi8ELi64ELb0ELb1EEEv26Multihead_attention_paramsIT_XT5_EE --------------------------
	.section	.nv.shared._ZN4mmha33masked_multihead_attention_kernelItLi48ELi64ELi4ELi8ELi64ELb0ELb1EEEv26Multihead_attention_paramsIT_XT5_EE,"aw",@nobits
	.sectionflags	@""
	.align	16
.nv.shared._ZN4mmha33masked_multihead_attention_kernelItLi48ELi64ELi4ELi8ELi64ELb0ELb1EEEv26Multihead_attention_paramsIT_XT5_EE:
	.zero		1168


//--------------------- .nv.shared._ZN4mmha33masked_multihead_attention_kernelItLi48ELi64ELi1ELi8ELi256ELb0ELb0EEEv26Multihead_attention_paramsIT_XT5_EE --------------------------
	.section	.nv.shared._ZN4mmha33masked_multihead_attention_kernelItLi48ELi64ELi1ELi8ELi256ELb0ELb0EEEv26Multihead_attention_paramsIT_XT5_EE,"aw",@nobits
	.sectionflags	@""
	.align	16
.nv.shared._ZN4mmha33masked_multihead_attention_kernelItLi48ELi64ELi1ELi8ELi256ELb0ELb0EEEv26Multihead_attention_paramsIT_XT5_EE:
	.zero		1216


//--------------------- .nv.shared._ZN4mmha33masked_multihead_attention_kernelItLi48ELi64ELi2ELi8ELi128ELb0ELb0EEEv26Multihead_attention_paramsIT_XT5_EE --------------------------
	.section	.nv.shared._ZN4mmha33masked_multihead_attention_kernelItLi48ELi64ELi2ELi8ELi128ELb0ELb0EEEv26Multihead_attention_paramsIT_XT5_EE,"aw",@nobits
	.sectionflags	@""
	.align	16
.nv.shared._ZN4mmha33masked_multihead_attention_kernelItLi48ELi64ELi2ELi8ELi128ELb0ELb0EEEv26Multihead_attention_paramsIT_XT5_EE:
	.zero		1184


//--------------------- .nv.shared._ZN4mmha33masked_multihead_attention_kernelItLi48ELi64ELi4ELi8ELi64ELb0ELb0EEEv26Multihead_attention_paramsIT_XT5_EE --------------------------
	.section	.nv.shared._ZN4mmha33masked_multihead_attention_kernelItLi48ELi64ELi4ELi8ELi64ELb0ELb0EEEv26Multihead_attention_paramsIT_XT5_EE,"aw",@nobits
	.sectionflags	@""
	.align	16
.nv.shared._ZN4mmha33masked_multihead_attention_kernelItLi48ELi64ELi4ELi8ELi64ELb0ELb0EEEv26Multihead_attention_paramsIT_XT5_EE:
	.zero		1168


//--------------------- .nv.shared._ZN4mmha33masked_multihead_attention_kernelIfLi48ELi64ELi1ELi16ELi256ELb0ELb1EEEv26Multihead_attention_paramsIT_XT5_EE --------------------------
	.section	.nv.shared._ZN4mmha33masked_multihead_attention_kernelIfLi48ELi64ELi1ELi16ELi256ELb0ELb1EEEv26Multihead_attention_paramsIT_XT5_EE,"aw",@nobits
	.sectionflags	@""
	.align	16
.nv.shared._ZN4mmha33masked_multihead_attention_kernelIfLi48ELi64ELi1ELi16ELi256ELb0ELb1EEEv26Multihead_attention_paramsIT_XT5_EE:
	.zero		1344


//--------------------- .nv.shared._ZN4mmha33masked_multihead_attention_kernelIfLi48ELi64ELi2ELi16ELi128ELb0ELb1EEEv26Multihead_attention_paramsIT_XT5_EE --------------------------
	.section	.nv.shared._ZN4mmha33masked_multihead_attention_kernelIfLi48ELi64ELi2ELi16ELi128ELb0ELb1EEEv26Multihead_attention_paramsIT_XT5_EE,"aw",@nobits
	.sectionflags	@""
	.align	16
.nv.shared._ZN4mmha33masked_multihead_attention_kernelIfLi48ELi64ELi2ELi16ELi128ELb0ELb1EEEv26Multihead_attention_paramsIT_XT5_EE:
	.zero		1312


//--------------------- .nv.shared._ZN4mmha33masked_multihead_attention_kernelIfLi48ELi64ELi4ELi16ELi64ELb0ELb1EEEv26Multihead_attention_paramsIT_XT5_EE --------------------------
	.section	.nv.shared._ZN4mmha33masked_multihead_attention_kernelIfLi48ELi64ELi4ELi16ELi64ELb0ELb1EEEv26Multihead_attention_paramsIT_XT5_EE,"aw",@nobits
	.sectionflags	@""
	.align	16
.nv.shared._ZN4mmha33masked_multihead_attention_kernelIfLi48ELi64ELi4ELi16ELi64ELb0ELb1EEEv26Multihead_attention_paramsIT_XT5_EE:
	.zero		1296


//--------------------- .nv.shared._ZN4mmha33masked_multihead_attention_kernelIfLi48ELi64ELi1ELi16ELi256ELb0ELb0EEEv26Multihead_attention_paramsIT_XT5_EE --------------------------
	.section	.nv.shared._ZN4mmha33masked_multihead_attention_kernelIfLi48ELi64ELi1ELi16ELi256ELb0ELb0EEEv26Multihead_attention_paramsIT_XT5_EE,"aw",@nobits
	.sectionflags	@""
	.align	16
.nv.shared._ZN4mmha33masked_multihead_attention_kernelIfLi48ELi64ELi1ELi16ELi256ELb0ELb0EEEv26Multihead_attention_paramsIT_XT5_EE:
	.zero		1344


//--------------------- .nv.shared._ZN4mmha33masked_multihead_attention_kernelIfLi48ELi64ELi2ELi16ELi128ELb0ELb0EEEv26Multihead_attention_paramsIT_XT5_EE --------------------------
	.section	.nv.shared._ZN4mmha33masked_multihead_attention_kernelIfLi48ELi64ELi2ELi16ELi128ELb0ELb0EEEv26Multihead_attention_paramsIT_XT5_EE,"aw",@nobits
	.sectionflags	@""
	.align	16
.nv.shared._ZN4mmha33masked_multihead_attention_kernelIfLi48ELi64ELi2ELi16ELi128ELb0ELb0EEEv26Multihead_attention_paramsIT_XT5_EE:
	.zero		1312


//--------------------- .nv.shared._ZN4mmha33masked_multihead_attention_kernelIfLi48ELi64ELi4ELi16ELi64ELb0ELb0EEEv26Multihead_attention_paramsIT_XT5_EE --------------------------
	.section	.nv.shared._ZN4mmha33masked_multihead_attention_kernelIfLi48ELi64ELi4ELi16ELi64ELb0ELb0EEEv26Multihead_attention_paramsIT_XT5_EE,"aw",@nobits
	.sectionflags	@""
	.align	16
.nv.shared._ZN4mmha33masked_multihead_attention_kernelIfLi48ELi64ELi4ELi16ELi64ELb0ELb0EEEv26Multihead_attention_paramsIT_XT5_EE:
	.zero		1296


//--------------------- .nv.constant0._ZN4mmha33masked_multihead_attention_kernelItLi48ELi64ELi1ELi8ELi256ELb1ELb1EEEv26Multihead_attention_paramsIT_XT5_EE --------------------------
	.section	.nv.constant0._ZN4mmha33masked_multihead_attention_kernelItLi48ELi64ELi1ELi8ELi256ELb1ELb1EEEv26Multihead_attention_paramsIT_XT5_EE,"a",@progbits
	.sectionflags	@""
	.align	4
.nv.constant0._ZN4mmha33masked_multihead_attention_kernelItLi48ELi64ELi1ELi8ELi256ELb1ELb1EEEv26Multihead_attention_paramsIT_XT5_EE:
	.zero		1192


//--------------------- .nv.constant0._ZN4mmha33masked_multihead_attention_kernelItLi48ELi64ELi2ELi8ELi128ELb1ELb1EEEv26Multihead_attention_paramsIT_XT5_EE --------------------------
	.section	.nv.constant0._ZN4mmha33masked_multihead_attention_kernelItLi48ELi64ELi2ELi8ELi128ELb1ELb1EEEv26Multihead_attention_paramsIT_XT5_EE,"a",@progbits
	.sectionflags	@""
	.align	4
.nv.constant0._ZN4mmha33masked_multihead_attention_kernelItLi48ELi64ELi2ELi8ELi128ELb1ELb1EEEv26Multihead_attention_paramsIT_XT5_EE:
	.zero		1192


//--------------------- .nv.constant0._ZN4mmha33masked_multihead_attention_kernelItLi48ELi64ELi4ELi8ELi64ELb1ELb1EEEv26Multihead_attention_paramsIT_XT5_EE --------------------------
	.section	.nv.constant0._ZN4mmha33masked_multihead_attention_kernelItLi48ELi64ELi4ELi8ELi64ELb1ELb1EEEv26Multihead_attention_paramsIT_XT5_EE,"a",@progbits
	.sectionflags	@""
	.align	4
.nv.constant0._ZN4mmha33masked_multihead_attention_kernelItLi48ELi64ELi4ELi8ELi64ELb1ELb1EEEv26Multihead_attention_paramsIT_XT5_EE:
	.zero		1192


//--------------------- .nv.constant0._ZN4mmha33masked_multihead_attention_kernelItLi48ELi64ELi1ELi8ELi256ELb1ELb0EEEv26Multihead_attention_paramsIT_XT5_EE --------------------------
	.section	.nv.constant0._ZN4mmha33masked_multihead_attention_kernelItLi48ELi64ELi1ELi8ELi256ELb1ELb0EEEv26Multihead_attention_paramsIT_XT5_EE,"a",@progbits
	.sectionflags	@""
	.align	4
.nv.constant0._ZN4mmha33masked_multihead_attention_kernelItLi48ELi64ELi1ELi8ELi256ELb1ELb0EEEv26Multihead_attention_paramsIT_XT5_EE:
	.zero		1192


//--------------------- .nv.constant0._ZN4mmha33masked_multihead_attention_kernelItLi48ELi64ELi2ELi8ELi128ELb1ELb0EEEv26Multihead_attention_paramsIT_XT5_EE --------------------------
	.section	.nv.constant0._ZN4mmha33masked_multihead_attention_kernelItLi48ELi64ELi2ELi8ELi128ELb1ELb0EEEv26Multihead_attention_paramsIT_XT5_EE,"a",@progbits
	.sectionflags	@""
	.align	4
.nv.constant0._ZN4mmha33masked_multihead_attention_kernelItLi48ELi64ELi2ELi8ELi128ELb1ELb0EEEv26Multihead_attention_paramsIT_XT5_EE:
	.zero		1192


//--------------------- .nv.constant0._ZN4mmha33masked_multihead_attention_kernelItLi48ELi64ELi4ELi8ELi64ELb1ELb0EEEv26Multihead_attention_paramsIT_XT5_EE --------------------------
	.section	.nv.constant0._ZN4mmha33masked_multihead_attention_kernelItLi48ELi64ELi4ELi8ELi64ELb1ELb0EEEv26Multihead_attention_paramsIT_XT5_EE,"a",@progbits
	.sectionflags	@""
	.align	4
.nv.constant0._ZN4mmha33masked_multihead_attention_kernelItLi48ELi64ELi4ELi8ELi64ELb1ELb0EEEv26Multihead_attention_paramsIT_XT5_EE:
	.zero		1192


//--------------------- .nv.constant0._ZN4mmha33masked_multihead_attention_kernelIfLi48ELi64ELi1ELi16ELi256ELb1ELb1EEEv26Multihead_attention_paramsIT_XT5_EE --------------------------
	.section	.nv.constant0._ZN4mmha33masked_multihead_attention_kernelIfLi48ELi64ELi1ELi16ELi256ELb1ELb1EEEv26Multihead_attention_paramsIT_XT5_EE,"a",@progbits
	.sectionflags	@""
	.align	4
.nv.constant0._ZN4mmha33masked_multihead_attention_kernelIfLi48ELi64ELi1ELi16ELi256ELb1ELb1EEEv26Multihead_attention_paramsIT_XT5_EE:
	.zero		1192


//--------------------- .nv.constant0._ZN4mmha33masked_multihead_attention_kernelIfLi48ELi64ELi2ELi16ELi128ELb1ELb1EEEv26Multihead_attention_paramsIT_XT5_EE --------------------------
	.section	.nv.constant0._ZN4mmha33masked_multihead_attention_kernelIfLi48ELi64ELi2ELi16ELi128ELb1ELb1EEEv26Multihead_attention_paramsIT_XT5_EE,"a",@progbits
	.sectionflags	@""
	.align	4
.nv.constant0._ZN4mmha33masked_multihead_attention_kernelIfLi48ELi64ELi2ELi16ELi128ELb1ELb1EEEv26Multihead_attention_paramsIT_XT5_EE:
	.zero		1192


//--------------------- .nv.constant0._ZN4mmha33masked_multihead_attention_kernelIfLi48ELi64ELi4ELi16ELi64ELb1ELb1EEEv26Multihead_attention_paramsIT_XT5_EE --------------------------
	.section	.nv.constant0._ZN4mmha33masked_multihead_attention_kernelIfLi48ELi64ELi4ELi16ELi64ELb1ELb1EEEv26Multihead_attention_paramsIT_XT5_EE,"a",@progbits
	.sectionflags	@""
	.align	4
.nv.constant0._ZN4mmha33masked_multihead_attention_kernelIfLi48ELi64ELi4ELi16ELi64ELb1ELb1EEEv26Multihead_attention_paramsIT_XT5_EE:
	.zero		1192


//--------------------- .nv.constant0._ZN4mmha33masked_multihead_attention_kernelIfLi48ELi64ELi1ELi16ELi256ELb1ELb0EEEv26Multihead_attention_paramsIT_XT5_EE --------------------------
	.section	.nv.constant0._ZN4mmha33masked_multihead_attention_kernelIfLi48ELi64ELi1ELi16ELi256ELb1ELb0EEEv26Multihead_attention_paramsIT_XT5_EE,"a",@progbits
	.sectionflags	@""
	.align	4
.nv.constant0._ZN4mmha33masked_multihead_attention_kernelIfLi48ELi64ELi1ELi16ELi256ELb1ELb0EEEv26Multihead_attention_paramsIT_XT5_EE:
	.zero		1192


//--------------------- .nv.constant0._ZN4mmha33masked_multihead_attention_kernelIfLi48ELi64ELi2ELi16ELi128ELb1ELb0EEEv26Multihead_attention_paramsIT_XT5_EE --------------------------
	.section	.nv.constant0._ZN4mmha33masked_multihead_attention_kernelIfLi48ELi64ELi2ELi16ELi128ELb1ELb0EEEv26Multihead_attention_paramsIT_XT5_EE,"a",@progbits
	.sectionflags	@""
	.align	4
.nv.constant0._ZN4mmha33masked_multihead_attention_kernelIfLi48ELi64ELi2ELi16ELi128ELb1ELb0EEEv26Multihead_attention_paramsIT_XT5_EE:
	.zero		1192


//--------------------- .nv.constant0._ZN4mmha33masked_multihead_attention_kernelIfLi48ELi64ELi4ELi16ELi64ELb1ELb0EEEv26Multihead_attention_paramsIT_XT5_EE --------------------------
	.section	.nv.constant0._ZN4mmha33masked_multihead_attention_kernelIfLi48ELi64ELi4ELi16ELi64ELb1ELb0EEEv26Multihead_attention_paramsIT_XT5_EE,"a",@progbits
	.sectionflags	@""
	.align	4
.nv.constant0._ZN4mmha33masked_multihead_attention_kernelIfLi48ELi64ELi4ELi16ELi64ELb1ELb0EEEv26Multihead_attention_paramsIT_XT5_EE:
	.zero		1192


//--------------------- .nv.constant0._ZN4mmha33masked_multihead_attention_kernelItLi48ELi64ELi1ELi8ELi256ELb0ELb1EEEv26Multihead_attention_paramsIT_XT5_EE --------------------------
	.section	.nv.constant0._ZN4mmha33masked_multihead_attention_kernelItLi48ELi64ELi1ELi8ELi256ELb0ELb1EEEv26Multihead_attention_paramsIT_XT5_EE,"a",@progbits
	.sectionflags	@""
	.align	4
.nv.constant0._ZN4mmha33masked_multihead_attention_kernelItLi48ELi64ELi1ELi8ELi256ELb0ELb1EEEv26Multihead_attention_paramsIT_XT5_EE:
	.zero		1192


//--------------------- .nv.constant0._ZN4mmha33masked_multihead_attention_kernelItLi48ELi64ELi2ELi8ELi128ELb0ELb1EEEv26Multihead_attention_paramsIT_XT5_EE --------------------------
	.section	.nv.constant0._ZN4mmha33masked_multihead_attention_kernelItLi48ELi64ELi2ELi8ELi128ELb0ELb1EEEv26Multihead_attention_paramsIT_XT5_EE,"a",@progbits
	.sectionflags	@""
	.align	4
.nv.constant0._ZN4mmha33masked_multihead_attention_kernelItLi48ELi64ELi2ELi8ELi128ELb0ELb1EEEv26Multihead_attention_paramsIT_XT5_EE:
	.zero		1192


//--------------------- .nv.constant0._ZN4mmha33masked_multihead_attention_kernelItLi48ELi64ELi4ELi8ELi64ELb0ELb1EEEv26Multihead_attention_paramsIT_XT5_EE --------------------------
	.section	.nv.constant0._ZN4mmha33masked_multihead_attention_kernelItLi48ELi64ELi4ELi8ELi64ELb0ELb1EEEv26Multihead_attention_paramsIT_XT5_EE,"a",@progbits
	.sectionflags	@""
	.align	4
.nv.constant0._ZN4mmha33masked_multihead_attention_kernelItLi48ELi64ELi4ELi8ELi64ELb0ELb1EEEv26Multihead_attention_paramsIT_XT5_EE:
	.zero		1192


//--------------------- .nv.constant0._ZN4mmha33masked_multihead_attention_kernelItLi48ELi64ELi1ELi8ELi256ELb0ELb0EEEv26Multihead_attention_paramsIT_XT5_EE --------------------------
	.section	.nv.constant0._ZN4mmha33masked_multihead_attention_kernelItLi48ELi64ELi1ELi8ELi256ELb0ELb0EEEv26Multihead_attention_paramsIT_XT5_EE,"a",@progbits
	.sectionflags	@""
	.align	4
.nv.constant0._ZN4mmha33masked_multihead_attention_kernelItLi48ELi64ELi1ELi8ELi256ELb0ELb0EEEv26Multihead_attention_paramsIT_XT5_EE:
	.zero		1192


//--------------------- .nv.constant0._ZN4mmha33masked_multihead_attention_kernelItLi48ELi64ELi2ELi8ELi128ELb0ELb0EEEv26Multihead_attention_paramsIT_XT5_EE --------------------------
	.section	.nv.constant0._ZN4mmha33masked_multihead_attention_kernelItLi48ELi64ELi2ELi8ELi128ELb0ELb0EEEv26Multihead_attention_paramsIT_XT5_EE,"a",@progbits
	.sectionflags	@""
	.align	4
.nv.constant0._ZN4mmha33masked_multihead_attention_kernelItLi48ELi64ELi2ELi8ELi128ELb0ELb0EEEv26Multihead_attention_paramsIT_XT5_EE:
	.zero		1192


//--------------------- .nv.constant0._ZN4mmha33masked_multihead_attention_kernelItLi48ELi64ELi4ELi8ELi64ELb0ELb0EEEv26Multihead_attention_paramsIT_XT5_EE --------------------------
	.section	.nv.constant0._ZN4mmha33masked_multihead_attention_kernelItLi48ELi64ELi4ELi8ELi64ELb0ELb0EEEv26Multihead_attention_paramsIT_XT5_EE,"a",@progbits
	.sectionflags	@""
	.align	4
.nv.constant0._ZN4mmha33masked_multihead_attention_kernelItLi48ELi64ELi4ELi8ELi64ELb0ELb0EEEv26Multihead_attention_paramsIT_XT5_EE:
	.zero		1192


//--------------------- .nv.constant0._ZN4mmha33masked_multihead_attention_kernelIfLi48ELi64ELi1ELi16ELi256ELb0ELb1EEEv26Multihead_attention_paramsIT_XT5_EE --------------------------
	.section	.nv.constant0._ZN4mmha33masked_multihead_attention_kernelIfLi48ELi64ELi1ELi16ELi256ELb0ELb1EEEv26Multihead_attention_paramsIT_XT5_EE,"a",@progbits
	.sectionflags	@""
	.align	4
.nv.constant0._ZN4mmha33masked_multihead_attention_kernelIfLi48ELi64ELi1ELi16ELi256ELb0ELb1EEEv26Multihead_attention_paramsIT_XT5_EE:
	.zero		1192


//--------------------- .nv.constant0._ZN4mmha33masked_multihead_attention_kernelIfLi48ELi64ELi2ELi16ELi128ELb0ELb1EEEv26Multihead_attention_paramsIT_XT5_EE --------------------------
	.section	.nv.constant0._ZN4mmha33masked_multihead_attention_kernelIfLi48ELi64ELi2ELi16ELi128ELb0ELb1EEEv26Multihead_attention_paramsIT_XT5_EE,"a",@progbits
	.sectionflags	@""
	.align	4
.nv.constant0._ZN4mmha33masked_multihead_attention_kernelIfLi48ELi64ELi2ELi16ELi128ELb0ELb1EEEv26Multihead_attention_paramsIT_XT5_EE:
	.zero		1192


//--------------------- .nv.constant0._ZN4mmha33masked_multihead_attention_kernelIfLi48ELi64ELi4ELi16ELi64ELb0ELb1EEEv26Multihead_attention_paramsIT_XT5_EE --------------------------
	.section	.nv.constant0._ZN4mmha33masked_multihead_attention_kernelIfLi48ELi64ELi4ELi16ELi64ELb0ELb1EEEv26Multihead_attention_paramsIT_XT5_EE,"a",@progbits
	.sectionflags	@""
	.align	4
.nv.constant0._ZN4mmha33masked_multihead_attention_kernelIfLi48ELi64ELi4ELi16ELi64ELb0ELb1EEEv26Multihead_attention_paramsIT_XT5_EE:
	.zero		1192


//--------------------- .nv.constant0._ZN4mmha33masked_multihead_attention_kernelIfLi48ELi64ELi1ELi16ELi256ELb0ELb0EEEv26Multihead_attention_paramsIT_XT5_EE --------------------------
	.section	.nv.constant0._ZN4mmha33masked_multihead_attention_kernelIfLi48ELi64ELi1ELi16ELi256ELb0ELb0EEEv26Multihead_attention_paramsIT_XT5_EE,"a",@progbits
	.sectionflags	@""
	.align	4
.nv.constant0._ZN4mmha33masked_multihead_attention_kernelIfLi48ELi64ELi1ELi16ELi256ELb0ELb0EEEv26Multihead_attention_paramsIT_XT5_EE:
	.zero		1192


//--------------------- .nv.constant0._ZN4mmha33masked_multihead_attention_kernelIfLi48ELi64ELi2ELi16ELi128ELb0ELb0EEEv26Multihead_attention_paramsIT_XT5_EE --------------------------
	.section	.nv.constant0._ZN4mmha33masked_multihead_attention_kernelIfLi48ELi64ELi2ELi16ELi128ELb0ELb0EEEv26Multihead_attention_paramsIT_XT5_EE,"a",@progbits
	.sectionflags	@""
	.align	4
.nv.constant0._ZN4mmha33masked_multihead_attention_kernelIfLi48ELi64ELi2ELi16ELi128ELb0ELb0EEEv26Multihead_attention_paramsIT_XT5_EE:
	.zero		1192


//--------------------- .nv.constant0._ZN4mmha33masked_multihead_attention_kernelIfLi48ELi64ELi4ELi16ELi64ELb0ELb0EEEv26Multihead_attention_paramsIT_XT5_EE --------------------------
	.section	.nv.constant0._ZN4mmha33masked_multihead_attention_kernelIfLi48ELi64ELi4ELi16ELi64ELb0ELb0EEEv26Multihead_attention_paramsIT_XT5_EE,"a",@progbits
	.sectionflags	@""
	.align	4
.nv.constant0._ZN4mmha33masked_multihead_attention_kernelIfLi48ELi64ELi4ELi16ELi64ELb0ELb0EEEv26Multihead_attention_paramsIT_XT5_EE:
	.zero		1192


//--------------------- SYMBOLS --------------------------

	.type		.nv.reservedSmem.offset0,@object
	.size		.nv.reservedSmem.offset0,0x4
	.type		.nv.reservedSmem.cap,@object
	.size		.nv.reservedSmem.cap,0x4
	.type		__assertfail,@function
